	.target	sm_90a

	.elftype	@"ET_EXEC"


//--------------------- .note.nv.tkinfo           --------------------------
	.section	.note.nv.tkinfo,"",@"SHT_NOTE"
	.sectionflags	@"SHF_NOTE_NV_TKINFO"
	.tkinfo
        /*0018*/ 	.word	0x00000002
        /*0030*/ 	.string	""
        /*0030*/ 	.string	"ptxas"
        /*0030*/ 	.string	"Cuda compilation tools, release 13.0, V13.0.88"
        /*0030*/ 	.string	"Build cuda_13.0.r13.0/compiler.36424714_0"
        /*0030*/ 	.string	"-arch sm_90a -m 64 "



//--------------------- .note.nv.cuinfo           --------------------------
	.section	.note.nv.cuinfo,"",@"SHT_NOTE"
	.sectionflags	@"SHF_NOTE_NV_CUINFO"
        /*0018*/ 	.short	0x0002
        /*001a*/ 	.short	0x005a
        /*001c*/ 	.short	0x0082
	.zero		2


//--------------------- .nv.info                  --------------------------
	.section	.nv.info,"",@"SHT_CUDA_INFO"
	.align	4


	//----- nvinfo : EIATTR_REGCOUNT
	.align		4
        /*0000*/ 	.byte	0x04, 0x2f
        /*0002*/ 	.short	(.L_23 - .L_22)
	.align		4
.L_22:
        /*0004*/ 	.word	index@(_ZN7cutlass13device_kernelIN5flash11enable_sm90INS1_16FlashAttnFwdSm90INS1_25CollectiveMainloopFwdSm90ILi2EN4cute5tupleIJNS5_1CILi1EEES8_S8_EEENS6_IJNS7_ILi128EEENS7_ILi80EEENS7_ILi256EEEEEELi256ENS_10bfloat16_tEfNS_4arch4Sm90ELb1ELb0ELb1ELb1ELb0ELb1ELb0ELb1ELb1ELb0ELb0ELb0EEENS1_21CollectiveEpilogueFwdINS6_IJSA_SC_SB_EEES9_SE_SG_Li256ELb1ELb0ELb0ELb0EEENS1_36VarlenDynamicPersistentTileSchedulerILi128ELi80ELi256ELi32ELb0ELb0ELb1ELb1ELb1ELb1EEEEEEEEEvNT_6ParamsE)
        /*0008*/ 	.word	0x000000a8


	//----- nvinfo : EIATTR_FRAME_SIZE
	.align		4
.L_23:
        /*000c*/ 	.byte	0x04, 0x11
        /*000e*/ 	.short	(.L_25 - .L_24)
	.align		4
.L_24:
        /*0010*/ 	.word	index@(_ZN7cutlass13device_kernelIN5flash11enable_sm90INS1_16FlashAttnFwdSm90INS1_25CollectiveMainloopFwdSm90ILi2EN4cute5tupleIJNS5_1CILi1EEES8_S8_EEENS6_IJNS7_ILi128EEENS7_ILi80EEENS7_ILi256EEEEEELi256ENS_10bfloat16_tEfNS_4arch4Sm90ELb1ELb0ELb1ELb1ELb0ELb1ELb0ELb1ELb1ELb0ELb0ELb0EEENS1_21CollectiveEpilogueFwdINS6_IJSA_SC_SB_EEES9_SE_SG_Li256ELb1ELb0ELb0ELb0EEENS1_36VarlenDynamicPersistentTileSchedulerILi128ELi80ELi256ELi32ELb0ELb0ELb1ELb1ELb1ELb1EEEEEEEEEvNT_6ParamsE)
        /*0014*/ 	.word	0x00000098


	//----- nvinfo : EIATTR_REGCOUNT
	.align		4
.L_25:
        /*0018*/ 	.byte	0x04, 0x2f
        /*001a*/ 	.short	(.L_27 - .L_26)
	.align		4
.L_26:
        /*001c*/ 	.word	index@(_ZN7cutlass13device_kernelIN5flash11enable_sm90INS1_16FlashAttnFwdSm90INS1_25CollectiveMainloopFwdSm90ILi2EN4cute5tupleIJNS5_1CILi1EEES8_S8_EEENS6_IJNS7_ILi128EEENS7_ILi80EEENS7_ILi256EEEEEELi256ENS_10bfloat16_tEfNS_4arch4Sm90ELb1ELb0ELb1ELb1ELb0ELb0ELb0ELb1ELb1ELb0ELb0ELb0EEENS1_21CollectiveEpilogueFwdINS6_IJSA_SC_SB_EEES9_SE_SG_Li256ELb1ELb0ELb0ELb0EEENS1_36VarlenDynamicPersistentTileSchedulerILi128ELi80ELi256ELi32ELb0ELb0ELb1ELb1ELb1ELb1EEEEEEEEEvNT_6ParamsE)
        /*0020*/ 	.word	0x000000a8


	//----- nvinfo : EIATTR_FRAME_SIZE
	.align		4
.L_27:
        /*0024*/ 	.byte	0x04, 0x11
        /*0026*/ 	.short	(.L_29 - .L_28)
	.align		4
.L_28:
        /*0028*/ 	.word	index@(_ZN7cutlass13device_kernelIN5flash11enable_sm90INS1_16FlashAttnFwdSm90INS1_25CollectiveMainloopFwdSm90ILi2EN4cute5tupleIJNS5_1CILi1EEES8_S8_EEENS6_IJNS7_ILi128EEENS7_ILi80EEENS7_ILi256EEEEEELi256ENS_10bfloat16_tEfNS_4arch4Sm90ELb1ELb0ELb1ELb1ELb0ELb0ELb0ELb1ELb1ELb0ELb0ELb0EEENS1_21CollectiveEpilogueFwdINS6_IJSA_SC_SB_EEES9_SE_SG_Li256ELb1ELb0ELb0ELb0EEENS1_36VarlenDynamicPersistentTileSchedulerILi128ELi80ELi256ELi32ELb0ELb0ELb1ELb1ELb1ELb1EEEEEEEEEvNT_6ParamsE)
        /*002c*/ 	.word	0x00000030


	//----- nvinfo : EIATTR_REGCOUNT
	.align		4
.L_29:
        /*0030*/ 	.byte	0x04, 0x2f
        /*0032*/ 	.short	(.L_31 - .L_30)
	.align		4
.L_30:
        /*0034*/ 	.word	index@(_ZN7cutlass13device_kernelIN5flash11enable_sm90INS1_16FlashAttnFwdSm90INS1_25CollectiveMainloopFwdSm90ILi2EN4cute5tupleIJNS5_1CILi1EEES8_S8_EEENS6_IJNS7_ILi128EEENS7_ILi80EEENS7_ILi256EEEEEELi256ENS_10bfloat16_tEfNS_4arch4Sm90ELb1ELb0ELb1ELb0ELb0ELb0ELb0ELb1ELb1ELb0ELb0ELb0EEENS1_21CollectiveEpilogueFwdINS6_IJSA_SC_SB_EEES9_SE_SG_Li256ELb0ELb0ELb0ELb0EEENS1_30DynamicPersistentTileSchedulerILi256ELi32ELb0ELb0ELb1EEEEEEEEEvNT_6ParamsE)
        /*0038*/ 	.word	0x000000a8


	//----- nvinfo : EIATTR_FRAME_SIZE
	.align		4
.L_31:
        /*003c*/ 	.byte	0x04, 0x11
        /*003e*/ 	.short	(.L_33 - .L_32)
	.align		4
.L_32:
        /*0040*/ 	.word	index@(_ZN7cutlass13device_kernelIN5flash11enable_sm90INS1_16FlashAttnFwdSm90INS1_25CollectiveMainloopFwdSm90ILi2EN4cute5tupleIJNS5_1CILi1EEES8_S8_EEENS6_IJNS7_ILi128EEENS7_ILi80EEENS7_ILi256EEEEEELi256ENS_10bfloat16_tEfNS_4arch4Sm90ELb1ELb0ELb1ELb0ELb0ELb0ELb0ELb1ELb1ELb0ELb0ELb0EEENS1_21CollectiveEpilogueFwdINS6_IJSA_SC_SB_EEES9_SE_SG_Li256ELb0ELb0ELb0ELb0EEENS1_30DynamicPersistentTileSchedulerILi256ELi32ELb0ELb0ELb1EEEEEEEEEvNT_6ParamsE)
        /*0044*/ 	.word	0x00000008


	//----- nvinfo : EIATTR_REGCOUNT
	.align		4
.L_33:
        /*0048*/ 	.byte	0x04, 0x2f
        /*004a*/ 	.short	(.L_35 - .L_34)
	.align		4
.L_34:
        /*004c*/ 	.word	index@(_ZN7cutlass13device_kernelIN5flash11enable_sm90INS1_16FlashAttnFwdSm90INS1_25CollectiveMainloopFwdSm90ILi2EN4cute5tupleIJNS5_1CILi1EEES8_S8_EEENS6_IJNS7_ILi128EEENS7_ILi64EEENS7_ILi256EEEEEELi256ENS_10bfloat16_tEfNS_4arch4Sm90ELb0ELb1ELb1ELb1ELb0ELb1ELb0ELb1ELb1ELb0ELb0ELb0EEENS1_21CollectiveEpilogueFwdINS6_IJSA_SC_SB_EEES9_SE_SG_Li256ELb1ELb0ELb0ELb0EEENS1_36VarlenDynamicPersistentTileSchedulerILi128ELi64ELi256ELi32ELb0ELb0ELb1ELb1ELb0ELb1EEEEEEEEEvNT_6ParamsE)
        /*0050*/ 	.word	0x000000a8


	//----- nvinfo : EIATTR_FRAME_SIZE
	.align		4
.L_35:
        /*0054*/ 	.byte	0x04, 0x11
        /*0056*/ 	.short	(.L_37 - .L_36)
	.align		4
.L_36:
        /*0058*/ 	.word	index@(_ZN7cutlass13device_kernelIN5flash11enable_sm90INS1_16FlashAttnFwdSm90INS1_25CollectiveMainloopFwdSm90ILi2EN4cute5tupleIJNS5_1CILi1EEES8_S8_EEENS6_IJNS7_ILi128EEENS7_ILi64EEENS7_ILi256EEEEEELi256ENS_10bfloat16_tEfNS_4arch4Sm90ELb0ELb1ELb1ELb1ELb0ELb1ELb0ELb1ELb1ELb0ELb0ELb0EEENS1_21CollectiveEpilogueFwdINS6_IJSA_SC_SB_EEES9_SE_SG_Li256ELb1ELb0ELb0ELb0EEENS1_36VarlenDynamicPersistentTileSchedulerILi128ELi64ELi256ELi32ELb0ELb0ELb1ELb1ELb0ELb1EEEEEEEEEvNT_6ParamsE)
        /*005c*/ 	.word	0x000000a0


	//----- nvinfo : EIATTR_REGCOUNT
	.align		4
.L_37:
        /*0060*/ 	.byte	0x04, 0x2f
        /*0062*/ 	.short	(.L_39 - .L_38)
	.align		4
.L_38:
        /*0064*/ 	.word	index@(_ZN7cutlass13device_kernelIN5flash11enable_sm90INS1_16FlashAttnFwdSm90INS1_25CollectiveMainloopFwdSm90ILi2EN4cute5tupleIJNS5_1CILi1EEES8_S8_EEENS6_IJNS7_ILi128EEENS7_ILi64EEENS7_ILi256EEEEEELi256ENS_10bfloat16_tEfNS_4arch4Sm90ELb0ELb1ELb1ELb1ELb0ELb0ELb0ELb1ELb1ELb0ELb0ELb0EEENS1_21CollectiveEpilogueFwdINS6_IJSA_SC_SB_EEES9_SE_SG_Li256ELb1ELb0ELb0ELb0EEENS1_36VarlenDynamicPersistentTileSchedulerILi128ELi64ELi256ELi32ELb0ELb0ELb1ELb1ELb0ELb1EEEEEEEEEvNT_6ParamsE)
        /*0068*/ 	.word	0x000000a8


	//----- nvinfo : EIATTR_FRAME_SIZE
	.align		4
.L_39:
        /*006c*/ 	.byte	0x04, 0x11
        /*006e*/ 	.short	(.L_41 - .L_40)
	.align		4
.L_40:
        /*0070*/ 	.word	index@(_ZN7cutlass13device_kernelIN5flash11enable_sm90INS1_16FlashAttnFwdSm90INS1_25CollectiveMainloopFwdSm90ILi2EN4cute5tupleIJNS5_1CILi1EEES8_S8_EEENS6_IJNS7_ILi128EEENS7_ILi64EEENS7_ILi256EEEEEELi256ENS_10bfloat16_tEfNS_4arch4Sm90ELb0ELb1ELb1ELb1ELb0ELb0ELb0ELb1ELb1ELb0ELb0ELb0EEENS1_21CollectiveEpilogueFwdINS6_IJSA_SC_SB_EEES9_SE_SG_Li256ELb1ELb0ELb0ELb0EEENS1_36VarlenDynamicPersistentTileSchedulerILi128ELi64ELi256ELi32ELb0ELb0ELb1ELb1ELb0ELb1EEEEEEEEEvNT_6ParamsE)
        /*0074*/ 	.word	0x00000028


	//----- nvinfo : EIATTR_REGCOUNT
	.align		4
.L_41:
        /*0078*/ 	.byte	0x04, 0x2f
        /*007a*/ 	.short	(.L_43 - .L_42)
	.align		4
.L_42:
        /*007c*/ 	.word	index@(_ZN7cutlass13device_kernelIN5flash11enable_sm90INS1_16FlashAttnFwdSm90INS1_25CollectiveMainloopFwdSm90ILi2EN4cute5tupleIJNS5_1CILi1EEES8_S8_EEENS6_IJNS7_ILi128EEENS7_ILi64EEENS7_ILi256EEEEEELi256ENS_10bfloat16_tEfNS_4arch4Sm90ELb0ELb1ELb1ELb0ELb0ELb0ELb0ELb1ELb1ELb0ELb0ELb0EEENS1_21CollectiveEpilogueFwdINS6_IJSA_SC_SB_EEES9_SE_SG_Li256ELb0ELb0ELb0ELb0EEENS1_30DynamicPersistentTileSchedulerILi256ELi32ELb0ELb0ELb1EEEEEEEEEvNT_6ParamsE)
        /*0080*/ 	.word	0x000000a8


	//----- nvinfo : EIATTR_FRAME_SIZE
	.align		4
.L_43:
        /*0084*/ 	.byte	0x04, 0x11
        /*0086*/ 	.short	(.L_45 - .L_44)
	.align		4
.L_44:
        /*0088*/ 	.word	index@(_ZN7cutlass13device_kernelIN5flash11enable_sm90INS1_16FlashAttnFwdSm90INS1_25CollectiveMainloopFwdSm90ILi2EN4cute5tupleIJNS5_1CILi1EEES8_S8_EEENS6_IJNS7_ILi128EEENS7_ILi64EEENS7_ILi256EEEEEELi256ENS_10bfloat16_tEfNS_4arch4Sm90ELb0ELb1ELb1ELb0ELb0ELb0ELb0ELb1ELb1ELb0ELb0ELb0EEENS1_21CollectiveEpilogueFwdINS6_IJSA_SC_SB_EEES9_SE_SG_Li256ELb0ELb0ELb0ELb0EEENS1_30DynamicPersistentTileSchedulerILi256ELi32ELb0ELb0ELb1EEEEEEEEEvNT_6ParamsE)
        /*008c*/ 	.word	0x00000008


	//----- nvinfo : EIATTR_REGCOUNT
	.align		4
.L_45:
        /*0090*/ 	.byte	0x04, 0x2f
        /*0092*/ 	.short	(.L_47 - .L_46)
	.align		4
.L_46:
        /*0094*/ 	.word	index@(_ZN7cutlass13device_kernelIN5flash11enable_sm90INS1_16FlashAttnFwdSm90INS1_25CollectiveMainloopFwdSm90ILi2EN4cute5tupleIJNS5_1CILi1EEES8_S8_EEENS6_IJNS7_ILi128EEENS7_ILi80EEENS7_ILi256EEEEEELi256ENS_10bfloat16_tEfNS_4arch4Sm90ELb0ELb0ELb1ELb1ELb0ELb1ELb0ELb1ELb1ELb0ELb0ELb0EEENS1_21CollectiveEpilogueFwdINS6_IJSA_SC_SB_EEES9_SE_SG_Li256ELb1ELb0ELb0ELb0EEENS1_36VarlenDynamicPersistentTileSchedulerILi128ELi80ELi256ELi32ELb0ELb0ELb1ELb0ELb1ELb1EEEEEEEEEvNT_6ParamsE)
        /*0098*/ 	.word	0x000000a8


	//----- nvinfo : EIATTR_FRAME_SIZE
	.align		4
.L_47:
        /*009c*/ 	.byte	0x04, 0x11
        /*009e*/ 	.short	(.L_49 - .L_48)
	.align		4
.L_48:
        /*00a0*/ 	.word	index@(_ZN7cutlass13device_kernelIN5flash11enable_sm90INS1_16FlashAttnFwdSm90INS1_25CollectiveMainloopFwdSm90ILi2EN4cute5tupleIJNS5_1CILi1EEES8_S8_EEENS6_IJNS7_ILi128EEENS7_ILi80EEENS7_ILi256EEEEEELi256ENS_10bfloat16_tEfNS_4arch4Sm90ELb0ELb0ELb1ELb1ELb0ELb1ELb0ELb1ELb1ELb0ELb0ELb0EEENS1_21CollectiveEpilogueFwdINS6_IJSA_SC_SB_EEES9_SE_SG_Li256ELb1ELb0ELb0ELb0EEENS1_36VarlenDynamicPersistentTileSchedulerILi128ELi80ELi256ELi32ELb0ELb0ELb1ELb0ELb1ELb1EEEEEEEEEvNT_6ParamsE)
        /*00a4*/ 	.word	0x00000098


	//----- nvinfo : EIATTR_REGCOUNT
	.align		4
.L_49:
        /*00a8*/ 	.byte	0x04, 0x2f
        /*00aa*/ 	.short	(.L_51 - .L_50)
	.align		4
.L_50:
        /*00ac*/ 	.word	index@(_ZN7cutlass13device_kernelIN5flash11enable_sm90INS1_16FlashAttnFwdSm90INS1_25CollectiveMainloopFwdSm90ILi2EN4cute5tupleIJNS5_1CILi1EEES8_S8_EEENS6_IJNS7_ILi128EEENS7_ILi80EEENS7_ILi256EEEEEELi256ENS_10bfloat16_tEfNS_4arch4Sm90ELb0ELb0ELb1ELb1ELb0ELb0ELb0ELb1ELb1ELb0ELb0ELb0EEENS1_21CollectiveEpilogueFwdINS6_IJSA_SC_SB_EEES9_SE_SG_Li256ELb1ELb0ELb0ELb0EEENS1_36VarlenDynamicPersistentTileSchedulerILi128ELi80ELi256ELi32ELb0ELb0ELb1ELb0ELb1ELb1EEEEEEEEEvNT_6ParamsE)
        /*00b0*/ 	.word	0x000000a8


	//----- nvinfo : EIATTR_FRAME_SIZE
	.align		4
.L_51:
        /*00b4*/ 	.byte	0x04, 0x11
        /*00b6*/ 	.short	(.L_53 - .L_52)
	.align		4
.L_52:
        /*00b8*/ 	.word	index@(_ZN7cutlass13device_kernelIN5flash11enable_sm90INS1_16FlashAttnFwdSm90INS1_25CollectiveMainloopFwdSm90ILi2EN4cute5tupleIJNS5_1CILi1EEES8_S8_EEENS6_IJNS7_ILi128EEENS7_ILi80EEENS7_ILi256EEEEEELi256ENS_10bfloat16_tEfNS_4arch4Sm90ELb0ELb0ELb1ELb1ELb0ELb0ELb0ELb1ELb1ELb0ELb0ELb0EEENS1_21CollectiveEpilogueFwdINS6_IJSA_SC_SB_EEES9_SE_SG_Li256ELb1ELb0ELb0ELb0EEENS1_36VarlenDynamicPersistentTileSchedulerILi128ELi80ELi256ELi32ELb0ELb0ELb1ELb0ELb1ELb1EEEEEEEEEvNT_6ParamsE)
        /*00bc*/ 	.word	0x00000038


	//----- nvinfo : EIATTR_REGCOUNT
	.align		4
.L_53:
        /*00c0*/ 	.byte	0x04, 0x2f
        /*00c2*/ 	.short	(.L_55 - .L_54)
	.align		4
.L_54:
        /*00c4*/ 	.word	index@(_ZN7cutlass13device_kernelIN5flash11enable_sm90INS1_16FlashAttnFwdSm90INS1_25CollectiveMainloopFwdSm90ILi2EN4cute5tupleIJNS5_1CILi2EEENS7_ILi1EEES9_EEENS6_IJNS7_ILi128EEENS7_ILi80EEENS7_ILi256EEEEEELi256ENS_10bfloat16_tEfNS_4arch4Sm90ELb0ELb0ELb1ELb0ELb0ELb0ELb0ELb1ELb1ELb0ELb0ELb0EEENS1_21CollectiveEpilogueFwdINS6_IJSB_SD_SC_EEESA_SF_SH_Li256ELb0ELb0ELb0ELb0EEENS1_29StaticPersistentTileSchedulerILb0EEEEEEEEEvNT_6ParamsE)
        /*00c8*/ 	.word	0x000000a8


	//----- nvinfo : EIATTR_FRAME_SIZE
	.align		4
.L_55:
        /*00cc*/ 	.byte	0x04, 0x11
        /*00ce*/ 	.short	(.L_57 - .L_56)
	.align		4
.L_56:
        /*00d0*/ 	.word	index@(_ZN7cutlass13device_kernelIN5flash11enable_sm90INS1_16FlashAttnFwdSm90INS1_25CollectiveMainloopFwdSm90ILi2EN4cute5tupleIJNS5_1CILi2EEENS7_ILi1EEES9_EEENS6_IJNS7_ILi128EEENS7_ILi80EEENS7_ILi256EEEEEELi256ENS_10bfloat16_tEfNS_4arch4Sm90ELb0ELb0ELb1ELb0ELb0ELb0ELb0ELb1ELb1ELb0ELb0ELb0EEENS1_21CollectiveEpilogueFwdINS6_IJSB_SD_SC_EEESA_SF_SH_Li256ELb0ELb0ELb0ELb0EEENS1_29StaticPersistentTileSchedulerILb0EEEEEEEEEvNT_6ParamsE)
        /*00d4*/ 	.word	0x00000028


	//----- nvinfo : EIATTR_REGCOUNT
	.align		4
.L_57:
        /*00d8*/ 	.byte	0x04, 0x2f
        /*00da*/ 	.short	(.L_59 - .L_58)
	.align		4
.L_58:
        /*00dc*/ 	.word	index@(_ZN7cutlass13device_kernelIN5flash11enable_sm90INS1_16FlashAttnFwdSm90INS1_25CollectiveMainloopFwdSm90ILi2EN4cute5tupleIJNS5_1CILi1EEES8_S8_EEENS6_IJNS7_ILi128EEENS7_ILi80EEENS7_ILi256EEEEEELi256ENS_10bfloat16_tEfNS_4arch4Sm90ELb0ELb0ELb1ELb0ELb0ELb0ELb0ELb1ELb1ELb0ELb0ELb0EEENS1_21CollectiveEpilogueFwdINS6_IJSA_SC_SB_EEES9_SE_SG_Li256ELb0ELb0ELb0ELb0EEENS1_29StaticPersistentTileSchedulerILb0EEEEEEEEEvNT_6ParamsE)
        /*00e0*/ 	.word	0x000000a8


	//----- nvinfo : EIATTR_FRAME_SIZE
	.align		4
.L_59:
        /*00e4*/ 	.byte	0x04, 0x11
        /*00e6*/ 	.short	(.L_61 - .L_60)
	.align		4
.L_60:
        /*00e8*/ 	.word	index@(_ZN7cutlass13device_kernelIN5flash11enable_sm90INS1_16FlashAttnFwdSm90INS1_25CollectiveMainloopFwdSm90ILi2EN4cute5tupleIJNS5_1CILi1EEES8_S8_EEENS6_IJNS7_ILi128EEENS7_ILi80EEENS7_ILi256EEEEEELi256ENS_10bfloat16_tEfNS_4arch4Sm90ELb0ELb0ELb1ELb0ELb0ELb0ELb0ELb1ELb1ELb0ELb0ELb0EEENS1_21CollectiveEpilogueFwdINS6_IJSA_SC_SB_EEES9_SE_SG_Li256ELb0ELb0ELb0ELb0EEENS1_29StaticPersistentTileSchedulerILb0EEEEEEEEEvNT_6ParamsE)
        /*00ec*/ 	.word	0x00000020


	//----- nvinfo : EIATTR_MIN_STACK_SIZE
	.align		4
.L_61:
        /*00f0*/ 	.byte	0x04, 0x12
        /*00f2*/ 	.short	(.L_63 - .L_62)
	.align		4
.L_62:
        /*00f4*/ 	.word	index@(_ZN7cutlass13device_kernelIN5flash11enable_sm90INS1_16FlashAttnFwdSm90INS1_25CollectiveMainloopFwdSm90ILi2EN4cute5tupleIJNS5_1CILi1EEES8_S8_EEENS6_IJNS7_ILi128EEENS7_ILi80EEENS7_ILi256EEEEEELi256ENS_10bfloat16_tEfNS_4arch4Sm90ELb0ELb0ELb1ELb0ELb0ELb0ELb0ELb1ELb1ELb0ELb0ELb0EEENS1_21CollectiveEpilogueFwdINS6_IJSA_SC_SB_EEES9_SE_SG_Li256ELb0ELb0ELb0ELb0EEENS1_29StaticPersistentTileSchedulerILb0EEEEEEEEEvNT_6ParamsE)
        /*00f8*/ 	.word	0x00000020


	//----- nvinfo : EIATTR_MIN_STACK_SIZE
	.align		4
.L_63:
        /*00fc*/ 	.byte	0x04, 0x12
        /*00fe*/ 	.short	(.L_65 - .L_64)
	.align		4
.L_64:
        /*0100*/ 	.word	index@(_ZN7cutlass13device_kernelIN5flash11enable_sm90INS1_16FlashAttnFwdSm90INS1_25CollectiveMainloopFwdSm90ILi2EN4cute5tupleIJNS5_1CILi2EEENS7_ILi1EEES9_EEENS6_IJNS7_ILi128EEENS7_ILi80EEENS7_ILi256EEEEEELi256ENS_10bfloat16_tEfNS_4arch4Sm90ELb0ELb0ELb1ELb0ELb0ELb0ELb0ELb1ELb1ELb0ELb0ELb0EEENS1_21CollectiveEpilogueFwdINS6_IJSB_SD_SC_EEESA_SF_SH_Li256ELb0ELb0ELb0ELb0EEENS1_29StaticPersistentTileSchedulerILb0EEEEEEEEEvNT_6ParamsE)
        /*0104*/ 	.word	0x00000028


	//----- nvinfo : EIATTR_MIN_STACK_SIZE
	.align		4
.L_65:
        /*0108*/ 	.byte	0x04, 0x12
        /*010a*/ 	.short	(.L_67 - .L_66)
	.align		4
.L_66:
        /*010c*/ 	.word	index@(_ZN7cutlass13device_kernelIN5flash11enable_sm90INS1_16FlashAttnFwdSm90INS1_25CollectiveMainloopFwdSm90ILi2EN4cute5tupleIJNS5_1CILi1EEES8_S8_EEENS6_IJNS7_ILi128EEENS7_ILi80EEENS7_ILi256EEEEEELi256ENS_10bfloat16_tEfNS_4arch4Sm90ELb0ELb0ELb1ELb1ELb0ELb0ELb0ELb1ELb1ELb0ELb0ELb0EEENS1_21CollectiveEpilogueFwdINS6_IJSA_SC_SB_EEES9_SE_SG_Li256ELb1ELb0ELb0ELb0EEENS1_36VarlenDynamicPersistentTileSchedulerILi128ELi80ELi256ELi32ELb0ELb0ELb1ELb0ELb1ELb1EEEEEEEEEvNT_6ParamsE)
        /*0110*/ 	.word	0x00000038


	//----- nvinfo : EIATTR_MIN_STACK_SIZE
	.align		4
.L_67:
        /*0114*/ 	.byte	0x04, 0x12
        /*0116*/ 	.short	(.L_69 - .L_68)
	.align		4
.L_68:
        /*0118*/ 	.word	index@(_ZN7cutlass13device_kernelIN5flash11enable_sm90INS1_16FlashAttnFwdSm90INS1_25CollectiveMainloopFwdSm90ILi2EN4cute5tupleIJNS5_1CILi1EEES8_S8_EEENS6_IJNS7_ILi128EEENS7_ILi80EEENS7_ILi256EEEEEELi256ENS_10bfloat16_tEfNS_4arch4Sm90ELb0ELb0ELb1ELb1ELb0ELb1ELb0ELb1ELb1ELb0ELb0ELb0EEENS1_21CollectiveEpilogueFwdINS6_IJSA_SC_SB_EEES9_SE_SG_Li256ELb1ELb0ELb0ELb0EEENS1_36VarlenDynamicPersistentTileSchedulerILi128ELi80ELi256ELi32ELb0ELb0ELb1ELb0ELb1ELb1EEEEEEEEEvNT_6ParamsE)
        /*011c*/ 	.word	0x00000098


	//----- nvinfo : EIATTR_MIN_STACK_SIZE
	.align		4
.L_69:
        /*0120*/ 	.byte	0x04, 0x12
        /*0122*/ 	.short	(.L_71 - .L_70)
	.align		4
.L_70:
        /*0124*/ 	.word	index@(_ZN7cutlass13device_kernelIN5flash11enable_sm90INS1_16FlashAttnFwdSm90INS1_25CollectiveMainloopFwdSm90ILi2EN4cute5tupleIJNS5_1CILi1EEES8_S8_EEENS6_IJNS7_ILi128EEENS7_ILi64EEENS7_ILi256EEEEEELi256ENS_10bfloat16_tEfNS_4arch4Sm90ELb0ELb1ELb1ELb0ELb0ELb0ELb0ELb1ELb1ELb0ELb0ELb0EEENS1_21CollectiveEpilogueFwdINS6_IJSA_SC_SB_EEES9_SE_SG_Li256ELb0ELb0ELb0ELb0EEENS1_30DynamicPersistentTileSchedulerILi256ELi32ELb0ELb0ELb1EEEEEEEEEvNT_6ParamsE)
        /*0128*/ 	.word	0x00000008


	//----- nvinfo : EIATTR_MIN_STACK_SIZE
	.align		4
.L_71:
        /*012c*/ 	.byte	0x04, 0x12
        /*012e*/ 	.short	(.L_73 - .L_72)
	.align		4
.L_72:
        /*0130*/ 	.word	index@(_ZN7cutlass13device_kernelIN5flash11enable_sm90INS1_16FlashAttnFwdSm90INS1_25CollectiveMainloopFwdSm90ILi2EN4cute5tupleIJNS5_1CILi1EEES8_S8_EEENS6_IJNS7_ILi128EEENS7_ILi64EEENS7_ILi256EEEEEELi256ENS_10bfloat16_tEfNS_4arch4Sm90ELb0ELb1ELb1ELb1ELb0ELb0ELb0ELb1ELb1ELb0ELb0ELb0EEENS1_21CollectiveEpilogueFwdINS6_IJSA_SC_SB_EEES9_SE_SG_Li256ELb1ELb0ELb0ELb0EEENS1_36VarlenDynamicPersistentTileSchedulerILi128ELi64ELi256ELi32ELb0ELb0ELb1ELb1ELb0ELb1EEEEEEEEEvNT_6ParamsE)
        /*0134*/ 	.word	0x00000028


	//----- nvinfo : EIATTR_MIN_STACK_SIZE
	.align		4
.L_73:
        /*0138*/ 	.byte	0x04, 0x12
        /*013a*/ 	.short	(.L_75 - .L_74)
	.align		4
.L_74:
        /*013c*/ 	.word	index@(_ZN7cutlass13device_kernelIN5flash11enable_sm90INS1_16FlashAttnFwdSm90INS1_25CollectiveMainloopFwdSm90ILi2EN4cute5tupleIJNS5_1CILi1EEES8_S8_EEENS6_IJNS7_ILi128EEENS7_ILi64EEENS7_ILi256EEEEEELi256ENS_10bfloat16_tEfNS_4arch4Sm90ELb0ELb1ELb1ELb1ELb0ELb1ELb0ELb1ELb1ELb0ELb0ELb0EEENS1_21CollectiveEpilogueFwdINS6_IJSA_SC_SB_EEES9_SE_SG_Li256ELb1ELb0ELb0ELb0EEENS1_36VarlenDynamicPersistentTileSchedulerILi128ELi64ELi256ELi32ELb0ELb0ELb1ELb1ELb0ELb1EEEEEEEEEvNT_6ParamsE)
        /*0140*/ 	.word	0x000000a0


	//----- nvinfo : EIATTR_MIN_STACK_SIZE
	.align		4
.L_75:
        /*0144*/ 	.byte	0x04, 0x12
        /*0146*/ 	.short	(.L_77 - .L_76)
	.align		4
.L_76:
        /*0148*/ 	.word	index@(_ZN7cutlass13device_kernelIN5flash11enable_sm90INS1_16FlashAttnFwdSm90INS1_25CollectiveMainloopFwdSm90ILi2EN4cute5tupleIJNS5_1CILi1EEES8_S8_EEENS6_IJNS7_ILi128EEENS7_ILi80EEENS7_ILi256EEEEEELi256ENS_10bfloat16_tEfNS_4arch4Sm90ELb1ELb0ELb1ELb0ELb0ELb0ELb0ELb1ELb1ELb0ELb0ELb0EEENS1_21CollectiveEpilogueFwdINS6_IJSA_SC_SB_EEES9_SE_SG_Li256ELb0ELb0ELb0ELb0EEENS1_30DynamicPersistentTileSchedulerILi256ELi32ELb0ELb0ELb1EEEEEEEEEvNT_6ParamsE)
        /*014c*/ 	.word	0x00000008


	//----- nvinfo : EIATTR_MIN_STACK_SIZE
	.align		4
.L_77:
        /*0150*/ 	.byte	0x04, 0x12
        /*0152*/ 	.short	(.L_79 - .L_78)
	.align		4
.L_78:
        /*0154*/ 	.word	index@(_ZN7cutlass13device_kernelIN5flash11enable_sm90INS1_16FlashAttnFwdSm90INS1_25CollectiveMainloopFwdSm90ILi2EN4cute5tupleIJNS5_1CILi1EEES8_S8_EEENS6_IJNS7_ILi128EEENS7_ILi80EEENS7_ILi256EEEEEELi256ENS_10bfloat16_tEfNS_4arch4Sm90ELb1ELb0ELb1ELb1ELb0ELb0ELb0ELb1ELb1ELb0ELb0ELb0EEENS1_21CollectiveEpilogueFwdINS6_IJSA_SC_SB_EEES9_SE_SG_Li256ELb1ELb0ELb0ELb0EEENS1_36VarlenDynamicPersistentTileSchedulerILi128ELi80ELi256ELi32ELb0ELb0ELb1ELb1ELb1ELb1EEEEEEEEEvNT_6ParamsE)
        /*0158*/ 	.word	0x00000030


	//----- nvinfo : EIATTR_MIN_STACK_SIZE
	.align		4
.L_79:
        /*015c*/ 	.byte	0x04, 0x12
        /*015e*/ 	.short	(.L_81 - .L_80)
	.align		4
.L_80:
        /*0160*/ 	.word	index@(_ZN7cutlass13device_kernelIN5flash11enable_sm90INS1_16FlashAttnFwdSm90INS1_25CollectiveMainloopFwdSm90ILi2EN4cute5tupleIJNS5_1CILi1EEES8_S8_EEENS6_IJNS7_ILi128EEENS7_ILi80EEENS7_ILi256EEEEEELi256ENS_10bfloat16_tEfNS_4arch4Sm90ELb1ELb0ELb1ELb1ELb0ELb1ELb0ELb1ELb1ELb0ELb0ELb0EEENS1_21CollectiveEpilogueFwdINS6_IJSA_SC_SB_EEES9_SE_SG_Li256ELb1ELb0ELb0ELb0EEENS1_36VarlenDynamicPersistentTileSchedulerILi128ELi80ELi256ELi32ELb0ELb0ELb1ELb1ELb1ELb1EEEEEEEEEvNT_6ParamsE)
        /*0164*/ 	.word	0x00000098
.L_81:


//--------------------- .nv.compat                --------------------------
	.section	.nv.compat,"",@"SHT_CUDA_COMPAT_INFO"
	.align	4
        /*0000*/ 	.byte	0x02, 0x09, 0x01, 0x00, 0x02, 0x02, 0x04, 0x00, 0x02, 0x05, 0x05, 0x00, 0x03, 0x07, 0x01, 0x01
        /*0010*/ 	.byte	0x02, 0x03, 0x01, 0x00, 0x02, 0x06, 0x01, 0x00, 0x04, 0x0b, 0x08, 0x00, 0x00, 0x00, 0x00, 0x00
        /*0020*/ 	.byte	0x00, 0x00, 0x00, 0x00


//--------------------- .nv.info._ZN7cutlass13device_kernelIN5flash11enable_sm90INS1_16FlashAttnFwdSm90INS1_25CollectiveMainloopFwdSm90ILi2EN4cute5tupleIJNS5_1CILi1EEES8_S8_EEENS6_IJNS7_ILi128EEENS7_ILi80EEENS7_ILi256EEEEEELi256ENS_10bfloat16_tEfNS_4arch4Sm90ELb0ELb0ELb1ELb0ELb0ELb0ELb0ELb1ELb1ELb0ELb0ELb0EEENS1_21CollectiveEpilogueFwdINS6_IJSA_SC_SB_EEES9_SE_SG_Li256ELb0ELb0ELb0ELb0EEENS1_29StaticPersistentTileSchedulerILb0EEEEEEEEEvNT_6ParamsE --------------------------
	.section	.nv.info._ZN7cutlass13device_kernelIN5flash11enable_sm90INS1_16FlashAttnFwdSm90INS1_25CollectiveMainloopFwdSm90ILi2EN4cute5tupleIJNS5_1CILi1EEES8_S8_EEENS6_IJNS7_ILi128EEENS7_ILi80EEENS7_ILi256EEEEEELi256ENS_10bfloat16_tEfNS_4arch4Sm90ELb0ELb0ELb1ELb0ELb0ELb0ELb0ELb1ELb1ELb0ELb0ELb0EEENS1_21CollectiveEpilogueFwdINS6_IJSA_SC_SB_EEES9_SE_SG_Li256ELb0ELb0ELb0ELb0EEENS1_29StaticPersistentTileSchedulerILb0EEEEEEEEEvNT_6ParamsE,"",@"SHT_CUDA_INFO"
	.sectionflags	@""
	.align	4


	//----- nvinfo : EIATTR_CUDA_API_VERSION
	.align		4
        /*0000*/ 	.byte	0x04, 0x37
        /*0002*/ 	.short	(.L_83 - .L_82)
.L_82:
        /*0004*/ 	.word	0x00000082


	//----- nvinfo : EIATTR_KPARAM_INFO
	.align		4
.L_83:
        /*0008*/ 	.byte	0x04, 0x17
        /*000a*/ 	.short	(.L_85 - .L_84)
.L_84:
        /*000c*/ 	.word	0x00000000
        /*0010*/ 	.short	0x0000
        /*0012*/ 	.short	0x0070
        /*0014*/ 	.byte	0x00, 0xf0, 0x01, 0x2e


	//----- nvinfo : EIATTR_SPARSE_MMA_MASK
	.align		4
.L_85:
        /*0018*/ 	.byte	0x03, 0x50
        /*001a*/ 	.short	0x0000


	//----- nvinfo : EIATTR_MAXREG_COUNT
	.align		4
        /*001c*/ 	.byte	0x03, 0x1b
        /*001e*/ 	.short	0x00a8


	//----- nvinfo : EIATTR_NUM_BARRIERS
	.align		4
        /*0020*/ 	.byte	0x02, 0x4c
        /*0022*/ 	.byte	0x09
	.zero		1


	//----- nvinfo : EIATTR_EXTERNS
	.align		4
        /*0024*/ 	.byte	0x04, 0x0f
        /*0026*/ 	.short	(.L_87 - .L_86)


	//   ....[0]....
	.align		4
.L_86:
        /*0028*/ 	.word	index@(__assertfail)


	//----- nvinfo : EIATTR_ANNOTATIONS
	.align		4
.L_87:
        /*002c*/ 	.byte	0x04, 0x55
        /*002e*/ 	.short	(.L_89 - .L_88)


	//   ....[0]....
.L_88:
        /*0030*/ 	.word	0x00000001
        /*0034*/ 	.byte	0x40, 0x09, 0x00, 0x00, 0x01, 0x00, 0x00, 0x00, 0x00, 0x0a, 0x00, 0x00, 0x01, 0x00, 0x00, 0x00
        /* <DEDUP_REMOVED lines=14> */
        /*0124*/ 	.byte	0x50, 0xf0, 0x00, 0x00, 0x01, 0x00, 0x00, 0x00, 0xf0, 0xf1, 0x00, 0x00


	//----- nvinfo : EIATTR_MERCURY_ISA_VERSION
	.align		4
.L_89:
        /*0130*/ 	.byte	0x03, 0x5f
        /*0132*/ 	.short	0x0101


	//----- nvinfo : EIATTR_INT_WARP_WIDE_INSTR_OFFSETS
	.align		4
        /*0134*/ 	.byte	0x04, 0x31
        /*0136*/ 	.short	(.L_91 - .L_90)


	//   ....[0]....
.L_90:
        /*0138*/ 	.word	0x00000180


	//   ....[1]....
        /*013c*/ 	.word	0x000001b0


	//   ....[2]....
        /*0140*/ 	.word	0x00000240


	//   ....[3]....
        /*0144*/ 	.word	0x0000c5c0


	//   ....[4]....
        /*0148*/ 	.word	0x0000c5f0


	//   ....[5]....
        /*014c*/ 	.word	0x0000c6e0


	//   ....[6]....
        /*0150*/ 	.word	0x0000c7a0


	//   ....[7]....
        /*0154*/ 	.word	0x0000c860


	//----- nvinfo : EIATTR_COOP_GROUP_MASK_REGIDS
	.align		4
.L_91:
        /*0158*/ 	.byte	0x04, 0x29
        /*015a*/ 	.short	(.L_93 - .L_92)


	//   ....[0]....
.L_92:
        /*015c*/ 	.word	0xffffffff


	//   ....[1]....
        /*0160*/ 	.word	0xffffffff


	//   ....[2]....
        /*0164*/ 	.word	0xffffffff


	//   ....[3]....
        /*0168*/ 	.word	0xffffffff


	//   ....[4]....
        /*016c*/ 	.word	0xffffffff


	//   ....[5]....
        /*0170*/ 	.word	0xffffffff


	//   ....[6]....
        /*0174*/ 	.word	0xffffffff


	//   ....[7]....
        /*0178*/ 	.word	0xffffffff


	//   ....[8]....
        /*017c*/ 	.word	0xffffffff


	//   ....[9]....
        /*0180*/ 	.word	0xffffffff


	//   ....[10]....
        /*0184*/ 	.word	0xffffffff


	//   ....[11]....
        /*0188*/ 	.word	0xffffffff


	//   ....[12]....
        /*018c*/ 	.word	0xffffffff


	//   ....[13]....
        /*0190*/ 	.word	0xffffffff


	//   ....[14]....
        /*0194*/ 	.word	0xffffffff


	//   ....[15]....
        /*0198*/ 	.word	0xffffffff


	//   ....[16]....
        /*019c*/ 	.word	0xffffffff


	//   ....[17]....
        /*01a0*/ 	.word	0xffffffff


	//   ....[18]....
        /*01a4*/ 	.word	0xffffffff


	//   ....[19]....
        /*01a8*/ 	.word	0xffffffff


	//   ....[20]....
        /*01ac*/ 	.word	0xffffffff


	//   ....[21]....
        /*01b0*/ 	.word	0xffffffff


	//   ....[22]....
        /*01b4*/ 	.word	0xffffffff


	//   ....[23]....
        /*01b8*/ 	.word	0x0500000f


	//   ....[24]....
        /*01bc*/ 	.word	0x0500000f


	//----- nvinfo : EIATTR_COOP_GROUP_INSTR_OFFSETS
	.align		4
.L_93:
        /*01c0*/ 	.byte	0x04, 0x28
        /*01c2*/ 	.short	(.L_95 - .L_94)


	//   ....[0]....
.L_94:
        /*01c4*/ 	.word	0x00000060


	//   ....[1]....
        /*01c8*/ 	.word	0x00000190


	//   ....[2]....
        /*01cc*/ 	.word	0x00000250


	//   ....[3]....
        /*01d0*/ 	.word	0x000003c0


	//   ....[4]....
        /*01d4*/ 	.word	0x00000520


	//   ....[5]....
        /*01d8*/ 	.word	0x00000640


	//   ....[6]....
        /*01dc*/ 	.word	0x000007a0


	//   ....[7]....
        /*01e0*/ 	.word	0x00000d50


	//   ....[8]....
        /*01e4*/ 	.word	0x00004540


	//   ....[9]....
        /*01e8*/ 	.word	0x000045c0


	//   ....[10]....
        /*01ec*/ 	.word	0x00004980


	//   ....[11]....
        /*01f0*/ 	.word	0x00004a10


	//   ....[12]....
        /*01f4*/ 	.word	0x00008b80


	//   ....[13]....
        /*01f8*/ 	.word	0x00008bb0


	//   ....[14]....
        /*01fc*/ 	.word	0x00008f50


	//   ....[15]....
        /*0200*/ 	.word	0x00008fa0


	//   ....[16]....
        /*0204*/ 	.word	0x0000a070


	//   ....[17]....
        /*0208*/ 	.word	0x0000a0b0


	//   ....[18]....
        /*020c*/ 	.word	0x0000a200


	//   ....[19]....
        /*0210*/ 	.word	0x0000a250


	//   ....[20]....
        /*0214*/ 	.word	0x0000ba20


	//   ....[21]....
        /*0218*/ 	.word	0x0000bdb0


	//   ....[22]....
        /*021c*/ 	.word	0x0000f170


	//   ....[23]....
        /*0220*/ 	.word	0x0000f660


	//   ....[24]....
        /*0224*/ 	.word	0x0000fb00


	//----- nvinfo : EIATTR_REG_RECONFIG
	.align		4
.L_95:
        /*0228*/ 	.byte	0x01, 0x54
	.zero		2


	//----- nvinfo : EIATTR_SYSCALL_OFFSETS
	.align		4
        /*022c*/ 	.byte	0x04, 0x46
        /*022e*/ 	.short	(.L_97 - .L_96)


	//   ....[0]....
.L_96:
        /*0230*/ 	.word	0x000010d0


	//   ....[1]....
        /*0234*/ 	.word	0x0000c210


	//   ....[2]....
        /*0238*/ 	.word	0x0000c350


	//   ....[3]....
        /*023c*/ 	.word	0x0000c450


	//----- nvinfo : EIATTR_MBARRIER_INSTR_OFFSETS
	.align		4
.L_97:
        /*0240*/ 	.byte	0x04, 0x39
        /*0242*/ 	.short	(.L_99 - .L_98)


	//   ....[0]....
.L_98:
        /*0244*/ 	.word	0x00000270
        /*0248*/ 	.word	0x000000ff
        /*024c*/ 	.word	0x00038800
        /*0250*/ 	.short	0x0100
        /*0252*/ 	.byte	0x06
	.zero		1


	//   ....[1]....
        /*0254*/ 	.word	0x00000280
        /*0258*/ 	.word	0x000000ff
        /*025c*/ 	.word	0x00038820
        /*0260*/ 	.short	0x0100
        /*0262*/ 	.byte	0x06
	.zero		1


	//   ....[2]....
        /*0264*/ 	.word	0x00000370
        /*0268*/ 	.word	0x000000ff
        /*026c*/ 	.word	0x00038830
        /*0270*/ 	.short	0x0100
        /*0272*/ 	.byte	0x08
	.zero		1


	//   ....[3]....
        /*0274*/ 	.word	0x00000380
        /*0278*/ 	.word	0x000000ff
        /*027c*/ 	.word	0x00038840
        /*0280*/ 	.short	0x0100
        /*0282*/ 	.byte	0x08
	.zero		1


	//   ....[4]....
        /*0284*/ 	.word	0x00000390
        /*0288*/ 	.word	0x000000ff
        /*028c*/ 	.word	0x00038838
        /*0290*/ 	.short	0x0100
        /*0292*/ 	.byte	0x08
	.zero		1


	//   ....[5]....
        /*0294*/ 	.word	0x000003a0
        /*0298*/ 	.word	0x000000ff
        /*029c*/ 	.word	0x00038848
        /*02a0*/ 	.short	0x0100
        /*02a2*/ 	.byte	0x08
	.zero		1


	//   ....[6]....
        /*02a4*/ 	.word	0x000004d0
        /*02a8*/ 	.word	0x000000ff
        /*02ac*/ 	.word	0x00038850
        /*02b0*/ 	.short	0x0100
        /*02b2*/ 	.byte	0x08
	.zero		1


	//   ....[7]....
        /*02b4*/ 	.word	0x000004e0
        /*02b8*/ 	.word	0x000000ff
        /*02bc*/ 	.word	0x00038860
        /*02c0*/ 	.short	0x0100
        /*02c2*/ 	.byte	0x08
	.zero		1


	//   ....[8]....
        /*02c4*/ 	.word	0x000004f0
        /*02c8*/ 	.word	0x000000ff
        /*02cc*/ 	.word	0x00038858
        /*02d0*/ 	.short	0x0100
        /*02d2*/ 	.byte	0x08
	.zero		1


	//   ....[9]....
        /*02d4*/ 	.word	0x00000500
        /*02d8*/ 	.word	0x000000ff
        /*02dc*/ 	.word	0x00038868
        /*02e0*/ 	.short	0x0100
        /*02e2*/ 	.byte	0x08
	.zero		1


	//   ....[10]....
        /*02e4*/ 	.word	0x000005f0
        /*02e8*/ 	.word	0x000000ff
        /*02ec*/ 	.word	0x00038870
        /*02f0*/ 	.short	0x0100
        /*02f2*/ 	.byte	0x06
	.zero		1


	//   ....[11]....
        /*02f4*/ 	.word	0x00000600
        /*02f8*/ 	.word	0x000000ff
        /*02fc*/ 	.word	0x00038880
        /*0300*/ 	.short	0x0100
        /*0302*/ 	.byte	0x06
	.zero		1


	//   ....[12]....
        /*0304*/ 	.word	0x00000610
        /*0308*/ 	.word	0x000000ff
        /*030c*/ 	.word	0x00038878
        /*0310*/ 	.short	0x0100
        /*0312*/ 	.byte	0x06
	.zero		1


	//   ....[13]....
        /*0314*/ 	.word	0x00000620
        /*0318*/ 	.word	0x000000ff
        /*031c*/ 	.word	0x00038888
        /*0320*/ 	.short	0x0100
        /*0322*/ 	.byte	0x06
	.zero		1


	//   ....[14]....
        /*0324*/ 	.word	0x00000750
        /*0328*/ 	.word	0x000000ff
        /*032c*/ 	.word	0x00038890
        /*0330*/ 	.short	0x0100
        /*0332*/ 	.byte	0x08
	.zero		1


	//   ....[15]....
        /*0334*/ 	.word	0x00000760
        /*0338*/ 	.word	0x000000ff
        /*033c*/ 	.word	0x000388a0
        /*0340*/ 	.short	0x0100
        /*0342*/ 	.byte	0x08
	.zero		1


	//   ....[16]....
        /*0344*/ 	.word	0x00000770
        /*0348*/ 	.word	0x000000ff
        /*034c*/ 	.word	0x00038898
        /*0350*/ 	.short	0x0100
        /*0352*/ 	.byte	0x08
	.zero		1


	//   ....[17]....
        /*0354*/ 	.word	0x00000780
        /*0358*/ 	.word	0x000000ff
        /*035c*/ 	.word	0x000388a8
        /*0360*/ 	.short	0x0100
        /*0362*/ 	.byte	0x08
	.zero		1


	//   ....[18]....
        /*0364*/ 	.word	0x000008b0
        /*0368*/ 	.word	0x000000ff
        /*036c*/ 	.word	0x000388b0
        /*0370*/ 	.short	0x0100
        /*0372*/ 	.byte	0x08
	.zero		1


	//   ....[19]....
        /*0374*/ 	.word	0x000008c0
        /*0378*/ 	.word	0x000000ff
        /*037c*/ 	.word	0x000388c0
        /*0380*/ 	.short	0x0100
        /*0382*/ 	.byte	0x08
	.zero		1


	//   ....[20]....
        /*0384*/ 	.word	0x000008d0
        /*0388*/ 	.word	0x000000ff
        /*038c*/ 	.word	0x000388b8
        /*0390*/ 	.short	0x0100
        /*0392*/ 	.byte	0x08
	.zero		1


	//   ....[21]....
        /*0394*/ 	.word	0x000008e0
        /*0398*/ 	.word	0x000000ff
        /*039c*/ 	.word	0x000388c8
        /*03a0*/ 	.short	0x0100
        /*03a2*/ 	.byte	0x08
	.zero		1


	//   ....[22]....
        /*03a4*/ 	.word	0x00001120
        /*03a8*/ 	.word	0x000000ff
        /*03ac*/ 	.word	0x00038800
        /*03b0*/ 	.short	0x010a
        /*03b2*/ 	.byte	0x04
	.zero		1


	//   ....[23]....
        /*03b4*/ 	.word	0x000011c0
        /*03b8*/ 	.word	0x00000000
        /*03bc*/ 	.word	0x00038830
        /*03c0*/ 	.short	0x010a
        /*03c2*/ 	.byte	0x3f
	.zero		1


	//   ....[24]....
        /*03c4*/ 	.word	0x00001240
        /*03c8*/ 	.word	0x00000000
        /*03cc*/ 	.word	0x00038830
        /*03d0*/ 	.short	0x010a
        /*03d2*/ 	.byte	0x3f
	.zero		1


	//   ....[25]....
        /*03d4*/ 	.word	0x000043c0
        /*03d8*/ 	.word	0x00000000
        /*03dc*/ 	.word	0x00000000
        /*03e0*/ 	.short	0x0101
        /*03e2*/ 	.byte	0x3f
	.zero		1


	//   ....[26]....
        /*03e4*/ 	.word	0x00005920
        /*03e8*/ 	.word	0x000000ff
        /*03ec*/ 	.word	0x00038830
        /*03f0*/ 	.short	0x010a
        /*03f2*/ 	.byte	0x3c
	.zero		1


	//   ....[27]....
        /*03f4*/ 	.word	0x00005960
        /*03f8*/ 	.word	0x000000ff
        /*03fc*/ 	.word	0x00038830
        /*0400*/ 	.short	0x010a
        /*0402*/ 	.byte	0x3c
	.zero		1


	//   ....[28]....
        /*0404*/ 	.word	0x000082c0
        /*0408*/ 	.word	0x000000ff
        /*040c*/ 	.word	0x00038850
        /*0410*/ 	.short	0x010a
        /*0412*/ 	.byte	0x05
	.zero		1


	//   ....[29]....
        /*0414*/ 	.word	0x00008300
        /*0418*/ 	.word	0x000000ff
        /*041c*/ 	.word	0x00038850
        /*0420*/ 	.short	0x010a
        /*0422*/ 	.byte	0x05
	.zero		1


	//   ....[30]....
        /*0424*/ 	.word	0x000092b0
        /*0428*/ 	.word	0x000000ae
        /*042c*/ 	.word	0x00000000
        /*0430*/ 	.short	0x0101
        /*0432*/ 	.byte	0x3f
	.zero		1


	//   ....[31]....
        /*0434*/ 	.word	0x000092f0
        /*0438*/ 	.word	0x000000b0
        /*043c*/ 	.word	0x00000000
        /*0440*/ 	.short	0x0101
        /*0442*/ 	.byte	0x3f
	.zero		1


	//   ....[32]....
        /*0444*/ 	.word	0x00009fe0
        /*0448*/ 	.word	0x000000ff
        /*044c*/ 	.word	0x00038850
        /*0450*/ 	.short	0x010a
        /*0452*/ 	.byte	0x07
	.zero		1


	//   ....[33]....
        /*0454*/ 	.word	0x0000a020
        /*0458*/ 	.word	0x000000ff
        /*045c*/ 	.word	0x00038850
        /*0460*/ 	.short	0x010a
        /*0462*/ 	.byte	0x07
	.zero		1


	//   ....[34]....
        /*0464*/ 	.word	0x0000abf0
        /*0468*/ 	.word	0x0000000d
        /*046c*/ 	.word	0x00000000
        /*0470*/ 	.short	0x0101
        /*0472*/ 	.byte	0x3f
	.zero		1


	//   ....[35]....
        /*0474*/ 	.word	0x0000bc90
        /*0478*/ 	.word	0x000000ff
        /*047c*/ 	.word	0x00000000
        /*0480*/ 	.short	0x0101
        /*0482*/ 	.byte	0x06
	.zero		1


	//   ....[36]....
        /*0484*/ 	.word	0x0000cba0
        /*0488*/ 	.word	0x00000006
        /*048c*/ 	.word	0x00038840
        /*0490*/ 	.short	0x010a
        /*0492*/ 	.byte	0x3f
	.zero		1


	//   ....[37]....
        /*0494*/ 	.word	0x0000d1d0
        /*0498*/ 	.word	0x00000009
        /*049c*/ 	.word	0x00038820
        /*04a0*/ 	.short	0x010a
        /*04a2*/ 	.byte	0x3f
	.zero		1


	//   ....[38]....
        /*04a4*/ 	.word	0x0000d4b0
        /*04a8*/ 	.word	0x00000002
        /*04ac*/ 	.word	0x00038840
        /*04b0*/ 	.short	0x010a
        /*04b2*/ 	.byte	0x3f
	.zero		1


	//   ....[39]....
        /*04b4*/ 	.word	0x0000d7c0
        /*04b8*/ 	.word	0x00000002
        /*04bc*/ 	.word	0x00000060
        /*04c0*/ 	.short	0x010a
        /*04c2*/ 	.byte	0x3f
	.zero		1


	//   ....[40]....
        /*04c4*/ 	.word	0x0000ddb0
        /*04c8*/ 	.word	0x00000002
        /*04cc*/ 	.word	0x00038840
        /*04d0*/ 	.short	0x010a
        /*04d2*/ 	.byte	0x3f
	.zero		1


	//   ....[41]....
        /*04d4*/ 	.word	0x0000e0c0
        /*04d8*/ 	.word	0x00000002
        /*04dc*/ 	.word	0x00000060
        /*04e0*/ 	.short	0x010a
        /*04e2*/ 	.byte	0x3f
	.zero		1


	//   ....[42]....
        /*04e4*/ 	.word	0x0000e5d0
        /*04e8*/ 	.word	0x00000002
        /*04ec*/ 	.word	0x00038840
        /*04f0*/ 	.short	0x010a
        /*04f2*/ 	.byte	0x3f
	.zero		1


	//   ....[43]....
        /*04f4*/ 	.word	0x0000e8f0
        /*04f8*/ 	.word	0x00000002
        /*04fc*/ 	.word	0x00000060
        /*0500*/ 	.short	0x010a
        /*0502*/ 	.byte	0x3f
	.zero		1


	//   ....[44]....
        /*0504*/ 	.word	0x0000ecd0
        /*0508*/ 	.word	0x00000003
        /*050c*/ 	.word	0x00038860
        /*0510*/ 	.short	0x010a
        /*0512*/ 	.byte	0x3f
	.zero		1


	//   ....[45]....
        /*0514*/ 	.word	0x0000f0f0
        /*0518*/ 	.word	0x00000000
        /*051c*/ 	.word	0x00038820
        /*0520*/ 	.short	0x010a
        /*0522*/ 	.byte	0x3f
	.zero		1


	//   ....[46]....
        /*0524*/ 	.word	0x0000f290
        /*0528*/ 	.word	0x00000006
        /*052c*/ 	.word	0x00000000
        /*0530*/ 	.short	0x010a
        /*0532*/ 	.byte	0x3f
	.zero		1


	//   ....[47]....
        /*0534*/ 	.word	0x0000f300
        /*0538*/ 	.word	0x00000003
        /*053c*/ 	.word	0x00000000
        /*0540*/ 	.short	0x010a
        /*0542*/ 	.byte	0x3f
	.zero		1


	//   ....[48]....
        /*0544*/ 	.word	0x0000f360
        /*0548*/ 	.word	0x00000010
        /*054c*/ 	.word	0x00000000
        /*0550*/ 	.short	0x010a
        /*0552*/ 	.byte	0x3f
	.zero		1


	//   ....[49]....
        /*0554*/ 	.word	0x0000f390
        /*0558*/ 	.word	0x00000003
        /*055c*/ 	.word	0x00000000
        /*0560*/ 	.short	0x010a
        /*0562*/ 	.byte	0x3f
	.zero		1


	//   ....[50]....
        /*0564*/ 	.word	0x0000f410
        /*0568*/ 	.word	0x00000003
        /*056c*/ 	.word	0x00038800
        /*0570*/ 	.short	0x010a
        /*0572*/ 	.byte	0x3f
	.zero		1


	//   ....[51]....
        /*0574*/ 	.word	0x0000f460
        /*0578*/ 	.word	0x00000000
        /*057c*/ 	.word	0x00038830
        /*0580*/ 	.short	0x010a
        /*0582*/ 	.byte	0x3f
	.zero		1


	//   ....[52]....
        /*0584*/ 	.word	0x0000f4c0
        /*0588*/ 	.word	0x00000005
        /*058c*/ 	.word	0x00038830
        /*0590*/ 	.short	0x010a
        /*0592*/ 	.byte	0x3f
	.zero		1


	//   ....[53]....
        /*0594*/ 	.word	0x0000f520
        /*0598*/ 	.word	0x00000003
        /*059c*/ 	.word	0x00038850
        /*05a0*/ 	.short	0x010a
        /*05a2*/ 	.byte	0x3f
	.zero		1


	//   ....[54]....
        /*05a4*/ 	.word	0x0000f580
        /*05a8*/ 	.word	0x00000003
        /*05ac*/ 	.word	0x00038850
        /*05b0*/ 	.short	0x010a
        /*05b2*/ 	.byte	0x3f
	.zero		1


	//   ....[55]....
        /*05b4*/ 	.word	0x0000f720
        /*05b8*/ 	.word	0x00000006
        /*05bc*/ 	.word	0x00038840
        /*05c0*/ 	.short	0x010a
        /*05c2*/ 	.byte	0x3f
	.zero		1


	//   ....[56]....
        /*05c4*/ 	.word	0x0000f7a0
        /*05c8*/ 	.word	0x00000007
        /*05cc*/ 	.word	0x00038820
        /*05d0*/ 	.short	0x010a
        /*05d2*/ 	.byte	0x3f
	.zero		1


	//   ....[57]....
        /*05d4*/ 	.word	0x0000f7f0
        /*05d8*/ 	.word	0x00000002
        /*05dc*/ 	.word	0x00038840
        /*05e0*/ 	.short	0x010a
        /*05e2*/ 	.byte	0x3f
	.zero		1


	//   ....[58]....
        /*05e4*/ 	.word	0x0000f840
        /*05e8*/ 	.word	0x00000002
        /*05ec*/ 	.word	0x00000060
        /*05f0*/ 	.short	0x010a
        /*05f2*/ 	.byte	0x3f
	.zero		1


	//   ....[59]....
        /*05f4*/ 	.word	0x0000f890
        /*05f8*/ 	.word	0x00000002
        /*05fc*/ 	.word	0x00038840
        /*0600*/ 	.short	0x010a
        /*0602*/ 	.byte	0x3f
	.zero		1


	//   ....[60]....
        /*0604*/ 	.word	0x0000f8e0
        /*0608*/ 	.word	0x00000002
        /*060c*/ 	.word	0x00000060
        /*0610*/ 	.short	0x010a
        /*0612*/ 	.byte	0x3f
	.zero		1


	//   ....[61]....
        /*0614*/ 	.word	0x0000f930
        /*0618*/ 	.word	0x00000002
        /*061c*/ 	.word	0x00038840
        /*0620*/ 	.short	0x010a
        /*0622*/ 	.byte	0x3f
	.zero		1


	//   ....[62]....
        /*0624*/ 	.word	0x0000f980
        /*0628*/ 	.word	0x00000002
        /*062c*/ 	.word	0x00000060
        /*0630*/ 	.short	0x010a
        /*0632*/ 	.byte	0x3f
	.zero		1


	//   ....[63]....
        /*0634*/ 	.word	0x0000f9d0
        /*0638*/ 	.word	0x00000003
        /*063c*/ 	.word	0x00038860
        /*0640*/ 	.short	0x010a
        /*0642*/ 	.byte	0x3f
	.zero		1


	//   ....[64]....
        /*0644*/ 	.word	0x0000fa20
        /*0648*/ 	.word	0x00000000
        /*064c*/ 	.word	0x00038820
        /*0650*/ 	.short	0x010a
        /*0652*/ 	.byte	0x3f
	.zero		1


	//   ....[65]....
        /*0654*/ 	.word	0x0000fbc0
        /*0658*/ 	.word	0x00000006
        /*065c*/ 	.word	0x00000000
        /*0660*/ 	.short	0x010a
        /*0662*/ 	.byte	0x3f
	.zero		1


	//   ....[66]....
        /*0664*/ 	.word	0x0000fc10
        /*0668*/ 	.word	0x00000003
        /*066c*/ 	.word	0x00000000
        /*0670*/ 	.short	0x010a
        /*0672*/ 	.byte	0x3f
	.zero		1


	//   ....[67]....
        /*0674*/ 	.word	0x0000fc60
        /*0678*/ 	.word	0x00000010
        /*067c*/ 	.word	0x00000000
        /*0680*/ 	.short	0x010a
        /*0682*/ 	.byte	0x3f
	.zero		1


	//----- nvinfo : EIATTR_NUM_MBARRIERS
	.align		4
.L_99:
        /*0684*/ 	.byte	0x03, 0x38
        /*0686*/ 	.short	0x0016


	//----- nvinfo : EIATTR_EXIT_INSTR_OFFSETS
	.align		4
        /*0688*/ 	.byte	0x04, 0x1c
        /*068a*/ 	.short	(.L_101 - .L_100)


	//   ....[0]....
.L_100:
        /*068c*/ 	.word	0x000009f0


	//   ....[1]....
        /*0690*/ 	.word	0x0000bd70


	//   ....[2]....
        /*0694*/ 	.word	0x0000bdd0


	//   ....[3]....
        /*0698*/ 	.word	0x0000f3e0


	//----- nvinfo : EIATTR_MAX_THREADS
	.align		4
.L_101:
        /*069c*/ 	.byte	0x04, 0x05
        /*069e*/ 	.short	(.L_103 - .L_102)
.L_102:
        /*06a0*/ 	.word	0x00000180
        /*06a4*/ 	.word	0x00000001
        /*06a8*/ 	.word	0x00000001


	//----- nvinfo : EIATTR_CRS_STACK_SIZE
	.align		4
.L_103:
        /*06ac*/ 	.byte	0x04, 0x1e
        /*06ae*/ 	.short	(.L_105 - .L_104)
.L_104:
        /*06b0*/ 	.word	0x00000000


	//----- nvinfo : EIATTR_CBANK_PARAM_SIZE
	.align		4
.L_105:
        /*06b4*/ 	.byte	0x03, 0x19
        /*06b6*/ 	.short	0x0bf0


	//----- nvinfo : EIATTR_PARAM_CBANK
	.align		4
        /*06b8*/ 	.byte	0x04, 0x0a
        /*06ba*/ 	.short	(.L_107 - .L_106)
	.align		4
.L_106:
        /*06bc*/ 	.word	index@(.nv.constant0._ZN7cutlass13device_kernelIN5flash11enable_sm90INS1_16FlashAttnFwdSm90INS1_25CollectiveMainloopFwdSm90ILi2EN4cute5tupleIJNS5_1CILi1EEES8_S8_EEENS6_IJNS7_ILi128EEENS7_ILi80EEENS7_ILi256EEEEEELi256ENS_10bfloat16_tEfNS_4arch4Sm90ELb0ELb0ELb1ELb0ELb0ELb0ELb0ELb1ELb1ELb0ELb0ELb0EEENS1_21CollectiveEpilogueFwdINS6_IJSA_SC_SB_EEES9_SE_SG_Li256ELb0ELb0ELb0ELb0EEENS1_29StaticPersistentTileSchedulerILb0EEEEEEEEEvNT_6ParamsE)
        /*06c0*/ 	.short	0x0210
        /*06c2*/ 	.short	0x0bf0


	//----- nvinfo : EIATTR_SW_WAR
	.align		4
.L_107:
        /*06c4*/ 	.byte	0x04, 0x36
        /*06c6*/ 	.short	(.L_109 - .L_108)
.L_108:
        /*06c8*/ 	.word	0x00000008
.L_109:


//--------------------- .nv.info._ZN7cutlass13device_kernelIN5flash11enable_sm90INS1_16FlashAttnFwdSm90INS1_25CollectiveMainloopFwdSm90ILi2EN4cute5tupleIJNS5_1CILi2EEENS7_ILi1EEES9_EEENS6_IJNS7_ILi128EEENS7_ILi80EEENS7_ILi256EEEEEELi256ENS_10bfloat16_tEfNS_4arch4Sm90ELb0ELb0ELb1ELb0ELb0ELb0ELb0ELb1ELb1ELb0ELb0ELb0EEENS1_21CollectiveEpilogueFwdINS6_IJSB_SD_SC_EEESA_SF_SH_Li256ELb0ELb0ELb0ELb0EEENS1_29StaticPersistentTileSchedulerILb0EEEEEEEEEvNT_6ParamsE --------------------------
	.section	.nv.info._ZN7cutlass13device_kernelIN5flash11enable_sm90INS1_16FlashAttnFwdSm90INS1_25CollectiveMainloopFwdSm90ILi2EN4cute5tupleIJNS5_1CILi2EEENS7_ILi1EEES9_EEENS6_IJNS7_ILi128EEENS7_ILi80EEENS7_ILi256EEEEEELi256ENS_10bfloat16_tEfNS_4arch4Sm90ELb0ELb0ELb1ELb0ELb0ELb0ELb0ELb1ELb1ELb0ELb0ELb0EEENS1_21CollectiveEpilogueFwdINS6_IJSB_SD_SC_EEESA_SF_SH_Li256ELb0ELb0ELb0ELb0EEENS1_29StaticPersistentTileSchedulerILb0EEEEEEEEEvNT_6ParamsE,"",@"SHT_CUDA_INFO"
	.sectionflags	@""
	.align	4


	//----- nvinfo : EIATTR_CUDA_API_VERSION
	.align		4
        /*0000*/ 	.byte	0x04, 0x37
        /*0002*/ 	.short	(.L_111 - .L_110)
.L_110:
        /*0004*/ 	.word	0x00000082


	//----- nvinfo : EIATTR_KPARAM_INFO
	.align		4
.L_111:
        /*0008*/ 	.byte	0x04, 0x17
        /*000a*/ 	.short	(.L_113 - .L_112)
.L_112:
        /*000c*/ 	.word	0x00000000
        /*0010*/ 	.short	0x0000
        /*0012*/ 	.short	0x0070
        /*0014*/ 	.byte	0x00, 0xf0, 0x01, 0x2e


	//----- nvinfo : EIATTR_SPARSE_MMA_MASK
	.align		4
.L_113:
        /*0018*/ 	.byte	0x03, 0x50
        /*001a*/ 	.short	0x0000


	//----- nvinfo : EIATTR_MAXREG_COUNT
	.align		4
        /*001c*/ 	.byte	0x03, 0x1b
        /*001e*/ 	.short	0x00a8


	//----- nvinfo : EIATTR_NUM_BARRIERS
	.align		4
        /*0020*/ 	.byte	0x02, 0x4c
        /*0022*/ 	.byte	0x09
	.zero		1


	//----- nvinfo : EIATTR_EXTERNS
	.align		4
        /*0024*/ 	.byte	0x04, 0x0f
        /*0026*/ 	.short	(.L_115 - .L_114)


	//   ....[0]....
	.align		4
.L_114:
        /*0028*/ 	.word	index@(__assertfail)


	//----- nvinfo : EIATTR_ANNOTATIONS
	.align		4
.L_115:
        /*002c*/ 	.byte	0x04, 0x55
        /*002e*/ 	.short	(.L_117 - .L_116)


	//   ....[0]....
.L_116:
        /* <DEDUP_REMOVED lines=26> */


	//----- nvinfo : EIATTR_MERCURY_ISA_VERSION
	.align		4
.L_117:
        /*01c0*/ 	.byte	0x03, 0x5f
        /*01c2*/ 	.short	0x0101


	//----- nvinfo : EIATTR_INT_WARP_WIDE_INSTR_OFFSETS
	.align		4
        /*01c4*/ 	.byte	0x04, 0x31
        /*01c6*/ 	.short	(.L_119 - .L_118)


	//   ....[0]....
.L_118:
        /*01c8*/ 	.word	0x00000190


	//   ....[1]....
        /*01cc*/ 	.word	0x000001d0


	//   ....[2]....
        /*01d0*/ 	.word	0x00000240


	//   ....[3]....
        /*01d4*/ 	.word	0x0000c150


	//   ....[4]....
        /*01d8*/ 	.word	0x0000c1a0


	//   ....[5]....
        /*01dc*/ 	.word	0x0000c260


	//   ....[6]....
        /*01e0*/ 	.word	0x0000c320


	//   ....[7]....
        /*01e4*/ 	.word	0x0000c3e0


	//----- nvinfo : EIATTR_COOP_GROUP_MASK_REGIDS
	.align		4
.L_119:
        /*01e8*/ 	.byte	0x04, 0x29
        /*01ea*/ 	.short	(.L_121 - .L_120)


	//   ....[0]....
.L_120:
        /*01ec*/ 	.word	0xffffffff


	//   ....[1]....
        /*01f0*/ 	.word	0xffffffff


	//   ....[2]....
        /*01f4*/ 	.word	0xffffffff


	//   ....[3]....
        /*01f8*/ 	.word	0xffffffff


	//   ....[4]....
        /*01fc*/ 	.word	0xffffffff


	//   ....[5]....
        /*0200*/ 	.word	0xffffffff


	//   ....[6]....
        /*0204*/ 	.word	0xffffffff


	//   ....[7]....
        /*0208*/ 	.word	0xffffffff


	//   ....[8]....
        /*020c*/ 	.word	0xffffffff


	//   ....[9]....
        /*0210*/ 	.word	0xffffffff


	//   ....[10]....
        /*0214*/ 	.word	0xffffffff


	//   ....[11]....
        /*0218*/ 	.word	0xffffffff


	//   ....[12]....
        /*021c*/ 	.word	0xffffffff


	//   ....[13]....
        /*0220*/ 	.word	0xffffffff


	//   ....[14]....
        /*0224*/ 	.word	0xffffffff


	//   ....[15]....
        /*0228*/ 	.word	0xffffffff


	//   ....[16]....
        /*022c*/ 	.word	0xffffffff


	//   ....[17]....
        /*0230*/ 	.word	0xffffffff


	//   ....[18]....
        /*0234*/ 	.word	0xffffffff


	//   ....[19]....
        /*0238*/ 	.word	0xffffffff


	//   ....[20]....
        /*023c*/ 	.word	0xffffffff


	//   ....[21]....
        /*0240*/ 	.word	0xffffffff


	//   ....[22]....
        /*0244*/ 	.word	0xffffffff


	//   ....[23]....
        /*0248*/ 	.word	0xffffffff


	//   ....[24]....
        /*024c*/ 	.word	0x0500000f


	//   ....[25]....
        /*0250*/ 	.word	0x0500000f


	//----- nvinfo : EIATTR_COOP_GROUP_INSTR_OFFSETS
	.align		4
.L_121:
        /*0254*/ 	.byte	0x04, 0x28
        /*0256*/ 	.short	(.L_123 - .L_122)


	//   ....[0]....
.L_122:
        /*0258*/ 	.word	0x00000060


	//   ....[1]....
        /*025c*/ 	.word	0x000001a0


	//   ....[2]....
        /*0260*/ 	.word	0x000001f0


	//   ....[3]....
        /*0264*/ 	.word	0x00000430


	//   ....[4]....
        /*0268*/ 	.word	0x00000660


	//   ....[5]....
        /*026c*/ 	.word	0x00000890


	//   ....[6]....
        /*0270*/ 	.word	0x00000b20


	//   ....[7]....
        /*0274*/ 	.word	0x00000e50


	//   ....[8]....
        /*0278*/ 	.word	0x00001330


	//   ....[9]....
        /*027c*/ 	.word	0x00004820


	//   ....[10]....
        /*0280*/ 	.word	0x000048a0


	//   ....[11]....
        /*0284*/ 	.word	0x00004c40


	//   ....[12]....
        /*0288*/ 	.word	0x00004cc0


	//   ....[13]....
        /*028c*/ 	.word	0x00008680


	//   ....[14]....
        /*0290*/ 	.word	0x000086b0


	//   ....[15]....
        /*0294*/ 	.word	0x000086d0


	//   ....[16]....
        /*0298*/ 	.word	0x000086f0


	//   ....[17]....
        /*029c*/ 	.word	0x00009ac0


	//   ....[18]....
        /*02a0*/ 	.word	0x00009ad0


	//   ....[19]....
        /*02a4*/ 	.word	0x00009b70


	//   ....[20]....
        /*02a8*/ 	.word	0x00009b90


	//   ....[21]....
        /*02ac*/ 	.word	0x0000b490


	//   ....[22]....
        /*02b0*/ 	.word	0x0000b880


	//   ....[23]....
        /*02b4*/ 	.word	0x0000ef30


	//   ....[24]....
        /*02b8*/ 	.word	0x0000f440


	//   ....[25]....
        /*02bc*/ 	.word	0x0000f8e0


	//----- nvinfo : EIATTR_REG_RECONFIG
	.align		4
.L_123:
        /*02c0*/ 	.byte	0x01, 0x54
	.zero		2


	//----- nvinfo : EIATTR_SYSCALL_OFFSETS
	.align		4
        /*02c4*/ 	.byte	0x04, 0x46
        /*02c6*/ 	.short	(.L_125 - .L_124)


	//   ....[0]....
.L_124:
        /*02c8*/ 	.word	0x000016b0


	//   ....[1]....
        /*02cc*/ 	.word	0x0000bd90


	//   ....[2]....
        /*02d0*/ 	.word	0x0000bed0


	//   ....[3]....
        /*02d4*/ 	.word	0x0000bfd0


	//----- nvinfo : EIATTR_MBARRIER_INSTR_OFFSETS
	.align		4
.L_125:
        /*02d8*/ 	.byte	0x04, 0x39
        /*02da*/ 	.short	(.L_127 - .L_126)


	//   ....[0]....
.L_126:
        /*02dc*/ 	.word	0x000002d0
        /*02e0*/ 	.word	0x000000ff
        /*02e4*/ 	.word	0x00038800
        /*02e8*/ 	.short	0x0100
        /*02ea*/ 	.byte	0x08
	.zero		1


	//   ....[1]....
        /*02ec*/ 	.word	0x000002e0
        /*02f0*/ 	.word	0x000000ff
        /*02f4*/ 	.word	0x00038820
        /*02f8*/ 	.short	0x0100
        /*02fa*/ 	.byte	0x08
	.zero		1


	//   ....[2]....
        /*02fc*/ 	.word	0x000003d0
        /*0300*/ 	.word	0x000000ff
        /*0304*/ 	.word	0x00038830
        /*0308*/ 	.short	0x0100
        /*030a*/ 	.byte	0x08
	.zero		1


	//   ....[3]....
        /*030c*/ 	.word	0x000003e0
        /*0310*/ 	.word	0x000000ff
        /*0314*/ 	.word	0x00038840
        /*0318*/ 	.short	0x0100
        /*031a*/ 	.byte	0x08
	.zero		1


	//   ....[4]....
        /*031c*/ 	.word	0x000003f0
        /*0320*/ 	.word	0x000000ff
        /*0324*/ 	.word	0x00038838
        /*0328*/ 	.short	0x0100
        /*032a*/ 	.byte	0x08
	.zero		1


	//   ....[5]....
        /*032c*/ 	.word	0x00000400
        /*0330*/ 	.word	0x000000ff
        /*0334*/ 	.word	0x00038848
        /*0338*/ 	.short	0x0100
        /*033a*/ 	.byte	0x08
	.zero		1


	//   ....[6]....
        /*033c*/ 	.word	0x00000610
        /*0340*/ 	.word	0x000000ff
        /*0344*/ 	.word	0x00038850
        /*0348*/ 	.short	0x0100
        /*034a*/ 	.byte	0x08
	.zero		1


	//   ....[7]....
        /*034c*/ 	.word	0x00000620
        /*0350*/ 	.word	0x000000ff
        /*0354*/ 	.word	0x00038860
        /*0358*/ 	.short	0x0100
        /*035a*/ 	.byte	0x08
	.zero		1


	//   ....[8]....
        /*035c*/ 	.word	0x00000630
        /*0360*/ 	.word	0x000000ff
        /*0364*/ 	.word	0x00038858
        /*0368*/ 	.short	0x0100
        /*036a*/ 	.byte	0x08
	.zero		1


	//   ....[9]....
        /*036c*/ 	.word	0x00000640
        /*0370*/ 	.word	0x000000ff
        /*0374*/ 	.word	0x00038868
        /*0378*/ 	.short	0x0100
        /*037a*/ 	.byte	0x08
	.zero		1


	//   ....[10]....
        /*037c*/ 	.word	0x00000840
        /*0380*/ 	.word	0x000000ff
        /*0384*/ 	.word	0x00038870
        /*0388*/ 	.short	0x0100
        /*038a*/ 	.byte	0x08
	.zero		1


	//   ....[11]....
        /*038c*/ 	.word	0x00000850
        /*0390*/ 	.word	0x000000ff
        /*0394*/ 	.word	0x00038880
        /*0398*/ 	.short	0x0100
        /*039a*/ 	.byte	0x08
	.zero		1


	//   ....[12]....
        /*039c*/ 	.word	0x00000860
        /*03a0*/ 	.word	0x000000ff
        /*03a4*/ 	.word	0x00038878
        /*03a8*/ 	.short	0x0100
        /*03aa*/ 	.byte	0x08
	.zero		1


	//   ....[13]....
        /*03ac*/ 	.word	0x00000870
        /*03b0*/ 	.word	0x000000ff
        /*03b4*/ 	.word	0x00038888
        /*03b8*/ 	.short	0x0100
        /*03ba*/ 	.byte	0x08
	.zero		1


	//   ....[14]....
        /*03bc*/ 	.word	0x00000ad0
        /*03c0*/ 	.word	0x000000ff
        /*03c4*/ 	.word	0x00038890
        /*03c8*/ 	.short	0x0100
        /*03ca*/ 	.byte	0x08
	.zero		1


	//   ....[15]....
        /*03cc*/ 	.word	0x00000ae0
        /*03d0*/ 	.word	0x000000ff
        /*03d4*/ 	.word	0x000388a0
        /*03d8*/ 	.short	0x0100
        /*03da*/ 	.byte	0x08
	.zero		1


	//   ....[16]....
        /*03dc*/ 	.word	0x00000af0
        /*03e0*/ 	.word	0x000000ff
        /*03e4*/ 	.word	0x00038898
        /*03e8*/ 	.short	0x0100
        /*03ea*/ 	.byte	0x08
	.zero		1


	//   ....[17]....
        /*03ec*/ 	.word	0x00000b00
        /*03f0*/ 	.word	0x000000ff
        /*03f4*/ 	.word	0x000388a8
        /*03f8*/ 	.short	0x0100
        /*03fa*/ 	.byte	0x08
	.zero		1


	//   ....[18]....
        /*03fc*/ 	.word	0x00000da0
        /*0400*/ 	.word	0x000000ff
        /*0404*/ 	.word	0x000388b0
        /*0408*/ 	.short	0x0100
        /*040a*/ 	.byte	0x08
	.zero		1


	//   ....[19]....
        /*040c*/ 	.word	0x00000db0
        /*0410*/ 	.word	0x000000ff
        /*0414*/ 	.word	0x000388c0
        /*0418*/ 	.short	0x0100
        /*041a*/ 	.byte	0x08
	.zero		1


	//   ....[20]....
        /*041c*/ 	.word	0x00000dc0
        /*0420*/ 	.word	0x000000ff
        /*0424*/ 	.word	0x000388b8
        /*0428*/ 	.short	0x0100
        /*042a*/ 	.byte	0x08
	.zero		1


	//   ....[21]....
        /*042c*/ 	.word	0x00000dd0
        /*0430*/ 	.word	0x000000ff
        /*0434*/ 	.word	0x000388c8
        /*0438*/ 	.short	0x0100
        /*043a*/ 	.byte	0x08
	.zero		1


	//   ....[22]....
        /*043c*/ 	.word	0x00001740
        /*0440*/ 	.word	0x000000ff
        /*0444*/ 	.word	0x00038800
        /*0448*/ 	.short	0x010a
        /*044a*/ 	.byte	0x06
	.zero		1


	//   ....[23]....
        /*044c*/ 	.word	0x000017e0
        /*0450*/ 	.word	0x00000000
        /*0454*/ 	.word	0x00038830
        /*0458*/ 	.short	0x010a
        /*045a*/ 	.byte	0x3f
	.zero		1


	//   ....[24]....
        /*045c*/ 	.word	0x00001820
        /*0460*/ 	.word	0x00000000
        /*0464*/ 	.word	0x00038830
        /*0468*/ 	.short	0x010a
        /*046a*/ 	.byte	0x3f
	.zero		1


	//   ....[25]....
        /*046c*/ 	.word	0x00004f30
        /*0470*/ 	.word	0x00000000
        /*0474*/ 	.word	0x00000000
        /*0478*/ 	.short	0x0101
        /*047a*/ 	.byte	0x3f
	.zero		1


	//   ....[26]....
        /*047c*/ 	.word	0x000056a0
        /*0480*/ 	.word	0x000000ff
        /*0484*/ 	.word	0x00038830
        /*0488*/ 	.short	0x010a
        /*048a*/ 	.byte	0x3c
	.zero		1


	//   ....[27]....
        /*048c*/ 	.word	0x000056e0
        /*0490*/ 	.word	0x000000ff
        /*0494*/ 	.word	0x00038830
        /*0498*/ 	.short	0x010a
        /*049a*/ 	.byte	0x3c
	.zero		1


	//   ....[28]....
        /*049c*/ 	.word	0x00007c40
        /*04a0*/ 	.word	0x000000ff
        /*04a4*/ 	.word	0x00038850
        /*04a8*/ 	.short	0x010a
        /*04aa*/ 	.byte	0x04
	.zero		1


	//   ....[29]....
        /*04ac*/ 	.word	0x00007c80
        /*04b0*/ 	.word	0x000000ff
        /*04b4*/ 	.word	0x00038850
        /*04b8*/ 	.short	0x010a
        /*04ba*/ 	.byte	0x04
	.zero		1


	//   ....[30]....
        /*04bc*/ 	.word	0x00008db0
        /*04c0*/ 	.word	0x00000005
        /*04c4*/ 	.word	0x00000000
        /*04c8*/ 	.short	0x0101
        /*04ca*/ 	.byte	0x3f
	.zero		1


	//   ....[31]....
        /*04cc*/ 	.word	0x00009180
        /*04d0*/ 	.word	0x0000009a
        /*04d4*/ 	.word	0x00000000
        /*04d8*/ 	.short	0x0101
        /*04da*/ 	.byte	0x3f
	.zero		1


	//   ....[32]....
        /*04dc*/ 	.word	0x00009a30
        /*04e0*/ 	.word	0x000000ff
        /*04e4*/ 	.word	0x00038850
        /*04e8*/ 	.short	0x010a
        /*04ea*/ 	.byte	0x08
	.zero		1


	//   ....[33]....
        /*04ec*/ 	.word	0x00009a70
        /*04f0*/ 	.word	0x000000ff
        /*04f4*/ 	.word	0x00038850
        /*04f8*/ 	.short	0x010a
        /*04fa*/ 	.byte	0x08
	.zero		1


	//   ....[34]....
        /*04fc*/ 	.word	0x0000adf0
        /*0500*/ 	.word	0x00000014
        /*0504*/ 	.word	0x00000000
        /*0508*/ 	.short	0x0101
        /*050a*/ 	.byte	0x3f
	.zero		1


	//   ....[35]....
        /*050c*/ 	.word	0x0000b730
        /*0510*/ 	.word	0x000000ff
        /*0514*/ 	.word	0x00000000
        /*0518*/ 	.short	0x0101
        /*051a*/ 	.byte	0x07
	.zero		1


	//   ....[36]....
        /*051c*/ 	.word	0x0000b740
        /*0520*/ 	.word	0x000000ff
        /*0524*/ 	.word	0x00000000
        /*0528*/ 	.short	0x0101
        /*052a*/ 	.byte	0x06
	.zero		1


	//   ....[37]....
        /*052c*/ 	.word	0x0000c750
        /*0530*/ 	.word	0x00000004
        /*0534*/ 	.word	0x00038840
        /*0538*/ 	.short	0x010a
        /*053a*/ 	.byte	0x3f
	.zero		1


	//   ....[38]....
        /*053c*/ 	.word	0x0000cde0
        /*0540*/ 	.word	0x0000000a
        /*0544*/ 	.word	0x00038820
        /*0548*/ 	.short	0x010a
        /*054a*/ 	.byte	0x3f
	.zero		1


	//   ....[39]....
        /*054c*/ 	.word	0x0000d0d0
        /*0550*/ 	.word	0x00000002
        /*0554*/ 	.word	0x00038840
        /*0558*/ 	.short	0x010a
        /*055a*/ 	.byte	0x3f
	.zero		1


	//   ....[40]....
        /*055c*/ 	.word	0x0000d420
        /*0560*/ 	.word	0x00000002
        /*0564*/ 	.word	0x00038860
        /*0568*/ 	.short	0x010a
        /*056a*/ 	.byte	0x3f
	.zero		1


	//   ....[41]....
        /*056c*/ 	.word	0x0000da10
        /*0570*/ 	.word	0x00000002
        /*0574*/ 	.word	0x00038840
        /*0578*/ 	.short	0x010a
        /*057a*/ 	.byte	0x3f
	.zero		1


	//   ....[42]....
        /*057c*/ 	.word	0x0000dd60
        /*0580*/ 	.word	0x00000002
        /*0584*/ 	.word	0x00038860
        /*0588*/ 	.short	0x010a
        /*058a*/ 	.byte	0x3f
	.zero		1


	//   ....[43]....
        /*058c*/ 	.word	0x0000e2c0
        /*0590*/ 	.word	0x00000002
        /*0594*/ 	.word	0x00038840
        /*0598*/ 	.short	0x010a
        /*059a*/ 	.byte	0x3f
	.zero		1


	//   ....[44]....
        /*059c*/ 	.word	0x0000e610
        /*05a0*/ 	.word	0x00000002
        /*05a4*/ 	.word	0x00038860
        /*05a8*/ 	.short	0x010a
        /*05aa*/ 	.byte	0x3f
	.zero		1


	//   ....[45]....
        /*05ac*/ 	.word	0x0000ea10
        /*05b0*/ 	.word	0x00000003
        /*05b4*/ 	.word	0x00038860
        /*05b8*/ 	.short	0x010a
        /*05ba*/ 	.byte	0x3f
	.zero		1


	//   ....[46]....
        /*05bc*/ 	.word	0x0000eeb0
        /*05c0*/ 	.word	0x00000000
        /*05c4*/ 	.word	0x00038820
        /*05c8*/ 	.short	0x010a
        /*05ca*/ 	.byte	0x3f
	.zero		1


	//   ....[47]....
        /*05cc*/ 	.word	0x0000f070
        /*05d0*/ 	.word	0x00000006
        /*05d4*/ 	.word	0x00000000
        /*05d8*/ 	.short	0x010a
        /*05da*/ 	.byte	0x3f
	.zero		1


	//   ....[48]....
        /*05dc*/ 	.word	0x0000f0e0
        /*05e0*/ 	.word	0x00000003
        /*05e4*/ 	.word	0x00000000
        /*05e8*/ 	.short	0x010a
        /*05ea*/ 	.byte	0x3f
	.zero		1


	//   ....[49]....
        /*05ec*/ 	.word	0x0000f140
        /*05f0*/ 	.word	0x00000010
        /*05f4*/ 	.word	0x00000000
        /*05f8*/ 	.short	0x010a
        /*05fa*/ 	.byte	0x3f
	.zero		1


	//   ....[50]....
        /*05fc*/ 	.word	0x0000f170
        /*0600*/ 	.word	0x00000003
        /*0604*/ 	.word	0x00000000
        /*0608*/ 	.short	0x010a
        /*060a*/ 	.byte	0x3f
	.zero		1


	//   ....[51]....
        /*060c*/ 	.word	0x0000f1f0
        /*0610*/ 	.word	0x00000003
        /*0614*/ 	.word	0x00038800
        /*0618*/ 	.short	0x010a
        /*061a*/ 	.byte	0x3f
	.zero		1


	//   ....[52]....
        /*061c*/ 	.word	0x0000f240
        /*0620*/ 	.word	0x00000000
        /*0624*/ 	.word	0x00038830
        /*0628*/ 	.short	0x010a
        /*062a*/ 	.byte	0x3f
	.zero		1


	//   ....[53]....
        /*062c*/ 	.word	0x0000f2a0
        /*0630*/ 	.word	0x00000004
        /*0634*/ 	.word	0x00038830
        /*0638*/ 	.short	0x010a
        /*063a*/ 	.byte	0x3f
	.zero		1


	//   ....[54]....
        /*063c*/ 	.word	0x0000f300
        /*0640*/ 	.word	0x00000003
        /*0644*/ 	.word	0x00038850
        /*0648*/ 	.short	0x010a
        /*064a*/ 	.byte	0x3f
	.zero		1


	//   ....[55]....
        /*064c*/ 	.word	0x0000f360
        /*0650*/ 	.word	0x00000007
        /*0654*/ 	.word	0x00038850
        /*0658*/ 	.short	0x010a
        /*065a*/ 	.byte	0x3f
	.zero		1


	//   ....[56]....
        /*065c*/ 	.word	0x0000f500
        /*0660*/ 	.word	0x00000004
        /*0664*/ 	.word	0x00038840
        /*0668*/ 	.short	0x010a
        /*066a*/ 	.byte	0x3f
	.zero		1


	//   ....[57]....
        /*066c*/ 	.word	0x0000f580
        /*0670*/ 	.word	0x00000007
        /*0674*/ 	.word	0x00038820
        /*0678*/ 	.short	0x010a
        /*067a*/ 	.byte	0x3f
	.zero		1


	//   ....[58]....
        /*067c*/ 	.word	0x0000f5d0
        /*0680*/ 	.word	0x00000002
        /*0684*/ 	.word	0x00038840
        /*0688*/ 	.short	0x010a
        /*068a*/ 	.byte	0x3f
	.zero		1


	//   ....[59]....
        /*068c*/ 	.word	0x0000f620
        /*0690*/ 	.word	0x00000002
        /*0694*/ 	.word	0x00038860
        /*0698*/ 	.short	0x010a
        /*069a*/ 	.byte	0x3f
	.zero		1


	//   ....[60]....
        /*069c*/ 	.word	0x0000f670
        /*06a0*/ 	.word	0x00000002
        /*06a4*/ 	.word	0x00038840
        /*06a8*/ 	.short	0x010a
        /*06aa*/ 	.byte	0x3f
	.zero		1


	//   ....[61]....
        /*06ac*/ 	.word	0x0000f6c0
        /*06b0*/ 	.word	0x00000002
        /*06b4*/ 	.word	0x00038860
        /*06b8*/ 	.short	0x010a
        /*06ba*/ 	.byte	0x3f
	.zero		1


	//   ....[62]....
        /*06bc*/ 	.word	0x0000f710
        /*06c0*/ 	.word	0x00000002
        /*06c4*/ 	.word	0x00038840
        /*06c8*/ 	.short	0x010a
        /*06ca*/ 	.byte	0x3f
	.zero		1


	//   ....[63]....
        /*06cc*/ 	.word	0x0000f760
        /*06d0*/ 	.word	0x00000002
        /*06d4*/ 	.word	0x00038860
        /*06d8*/ 	.short	0x010a
        /*06da*/ 	.byte	0x3f
	.zero		1


	//   ....[64]....
        /*06dc*/ 	.word	0x0000f7b0
        /*06e0*/ 	.word	0x00000003
        /*06e4*/ 	.word	0x00038860
        /*06e8*/ 	.short	0x010a
        /*06ea*/ 	.byte	0x3f
	.zero		1


	//   ....[65]....
        /*06ec*/ 	.word	0x0000f800
        /*06f0*/ 	.word	0x00000000
        /*06f4*/ 	.word	0x00038820
        /*06f8*/ 	.short	0x010a
        /*06fa*/ 	.byte	0x3f
	.zero		1


	//   ....[66]....
        /*06fc*/ 	.word	0x0000f9a0
        /*0700*/ 	.word	0x00000006
        /*0704*/ 	.word	0x00000000
        /*0708*/ 	.short	0x010a
        /*070a*/ 	.byte	0x3f
	.zero		1


	//   ....[67]....
        /*070c*/ 	.word	0x0000f9f0
        /*0710*/ 	.word	0x00000003
        /*0714*/ 	.word	0x00000000
        /*0718*/ 	.short	0x010a
        /*071a*/ 	.byte	0x3f
	.zero		1


	//   ....[68]....
        /*071c*/ 	.word	0x0000fa40
        /*0720*/ 	.word	0x00000010
        /*0724*/ 	.word	0x00000000
        /*0728*/ 	.short	0x010a
        /*072a*/ 	.byte	0x3f
	.zero		1


	//----- nvinfo : EIATTR_NUM_MBARRIERS
	.align		4
.L_127:
        /*072c*/ 	.byte	0x03, 0x38
        /*072e*/ 	.short	0x0016


	//----- nvinfo : EIATTR_EXIT_INSTR_OFFSETS
	.align		4
        /*0730*/ 	.byte	0x04, 0x1c
        /*0732*/ 	.short	(.L_129 - .L_128)


	//   ....[0]....
.L_128:
        /*0734*/ 	.word	0x00000f90


	//   ....[1]....
        /*0738*/ 	.word	0x0000b840


	//   ....[2]....
        /*073c*/ 	.word	0x0000b8a0


	//   ....[3]....
        /*0740*/ 	.word	0x0000f1c0


	//----- nvinfo : EIATTR_MAX_THREADS
	.align		4
.L_129:
        /*0744*/ 	.byte	0x04, 0x05
        /*0746*/ 	.short	(.L_131 - .L_130)
.L_130:
        /*0748*/ 	.word	0x00000180
        /*074c*/ 	.word	0x00000001
        /*0750*/ 	.word	0x00000001


	//----- nvinfo : EIATTR_CRS_STACK_SIZE
	.align		4
.L_131:
        /*0754*/ 	.byte	0x04, 0x1e
        /*0756*/ 	.short	(.L_133 - .L_132)
.L_132:
        /*0758*/ 	.word	0x00000000


	//----- nvinfo : EIATTR_CBANK_PARAM_SIZE
	.align		4
.L_133:
        /*075c*/ 	.byte	0x03, 0x19
        /*075e*/ 	.short	0x0bf0


	//----- nvinfo : EIATTR_PARAM_CBANK
	.align		4
        /*0760*/ 	.byte	0x04, 0x0a
        /*0762*/ 	.short	(.L_135 - .L_134)
	.align		4
.L_134:
        /*0764*/ 	.word	index@(.nv.constant0._ZN7cutlass13device_kernelIN5flash11enable_sm90INS1_16FlashAttnFwdSm90INS1_25CollectiveMainloopFwdSm90ILi2EN4cute5tupleIJNS5_1CILi2EEENS7_ILi1EEES9_EEENS6_IJNS7_ILi128EEENS7_ILi80EEENS7_ILi256EEEEEELi256ENS_10bfloat16_tEfNS_4arch4Sm90ELb0ELb0ELb1ELb0ELb0ELb0ELb0ELb1ELb1ELb0ELb0ELb0EEENS1_21CollectiveEpilogueFwdINS6_IJSB_SD_SC_EEESA_SF_SH_Li256ELb0ELb0ELb0ELb0EEENS1_29StaticPersistentTileSchedulerILb0EEEEEEEEEvNT_6ParamsE)
        /*0768*/ 	.short	0x0210
        /*076a*/ 	.short	0x0bf0


	//----- nvinfo : EIATTR_SW_WAR
	.align		4
.L_135:
        /*076c*/ 	.byte	0x04, 0x36
        /*076e*/ 	.short	(.L_137 - .L_136)
.L_136:
        /*0770*/ 	.word	0x00000008
.L_137:


//--------------------- .nv.info._ZN7cutlass13device_kernelIN5flash11enable_sm90INS1_16FlashAttnFwdSm90INS1_25CollectiveMainloopFwdSm90ILi2EN4cute5tupleIJNS5_1CILi1EEES8_S8_EEENS6_IJNS7_ILi128EEENS7_ILi80EEENS7_ILi256EEEEEELi256ENS_10bfloat16_tEfNS_4arch4Sm90ELb0ELb0ELb1ELb1ELb0ELb0ELb0ELb1ELb1ELb0ELb0ELb0EEENS1_21CollectiveEpilogueFwdINS6_IJSA_SC_SB_EEES9_SE_SG_Li256ELb1ELb0ELb0ELb0EEENS1_36VarlenDynamicPersistentTileSchedulerILi128ELi80ELi256ELi32ELb0ELb0ELb1ELb0ELb1ELb1EEEEEEEEEvNT_6ParamsE --------------------------
	.section	.nv.info._ZN7cutlass13device_kernelIN5flash11enable_sm90INS1_16FlashAttnFwdSm90INS1_25CollectiveMainloopFwdSm90ILi2EN4cute5tupleIJNS5_1CILi1EEES8_S8_EEENS6_IJNS7_ILi128EEENS7_ILi80EEENS7_ILi256EEEEEELi256ENS_10bfloat16_tEfNS_4arch4Sm90ELb0ELb0ELb1ELb1ELb0ELb0ELb0ELb1ELb1ELb0ELb0ELb0EEENS1_21CollectiveEpilogueFwdINS6_IJSA_SC_SB_EEES9_SE_SG_Li256ELb1ELb0ELb0ELb0EEENS1_36VarlenDynamicPersistentTileSchedulerILi128ELi80ELi256ELi32ELb0ELb0ELb1ELb0ELb1ELb1EEEEEEEEEvNT_6ParamsE,"",@"SHT_CUDA_INFO"
	.sectionflags	@""
	.align	4


	//----- nvinfo : EIATTR_CUDA_API_VERSION
	.align		4
        /*0000*/ 	.byte	0x04, 0x37
        /*0002*/ 	.short	(.L_139 - .L_138)
.L_138:
        /*0004*/ 	.word	0x00000082


	//----- nvinfo : EIATTR_KPARAM_INFO
	.align		4
.L_139:
        /*0008*/ 	.byte	0x04, 0x17
        /*000a*/ 	.short	(.L_141 - .L_140)
.L_140:
        /*000c*/ 	.word	0x00000000
        /*0010*/ 	.short	0x0000
        /*0012*/ 	.short	0x0070
        /*0014*/ 	.byte	0x00, 0xf0, 0x01, 0x28


	//----- nvinfo : EIATTR_SPARSE_MMA_MASK
	.align		4
.L_141:
        /*0018*/ 	.byte	0x03, 0x50
        /*001a*/ 	.short	0x0000


	//----- nvinfo : EIATTR_MAXREG_COUNT
	.align		4
        /*001c*/ 	.byte	0x03, 0x1b
        /*001e*/ 	.short	0x00a8


	//----- nvinfo : EIATTR_NUM_BARRIERS
	.align		4
        /*0020*/ 	.byte	0x02, 0x4c
        /*0022*/ 	.byte	0x09
	.zero		1


	//----- nvinfo : EIATTR_EXTERNS
	.align		4
        /*0024*/ 	.byte	0x04, 0x0f
        /*0026*/ 	.short	(.L_143 - .L_142)


	//   ....[0]....
	.align		4
.L_142:
        /*0028*/ 	.word	index@(__assertfail)


	//----- nvinfo : EIATTR_ANNOTATIONS
	.align		4
.L_143:
        /*002c*/ 	.byte	0x04, 0x55
        /*002e*/ 	.short	(.L_145 - .L_144)


	//   ....[0]....
.L_144:
        /* <DEDUP_REMOVED lines=39> */


	//----- nvinfo : EIATTR_MERCURY_ISA_VERSION
	.align		4
.L_145:
        /*0290*/ 	.byte	0x03, 0x5f
        /*0292*/ 	.short	0x0101


	//----- nvinfo : EIATTR_UNUSED_LOAD_BYTE_OFFSET
	.align		4
        /*0294*/ 	.byte	0x04, 0x44
        /*0296*/ 	.short	(.L_147 - .L_146)


	//   ....[0]....
.L_146:
        /*0298*/ 	.word	0x00000a40
        /*029c*/ 	.word	0x0000fff0


	//   ....[1]....
        /*02a0*/ 	.word	0x0000b3e0
        /*02a4*/ 	.word	0x0000fff0


	//----- nvinfo : EIATTR_INT_WARP_WIDE_INSTR_OFFSETS
	.align		4
.L_147:
        /*02a8*/ 	.byte	0x04, 0x31
        /*02aa*/ 	.short	(.L_149 - .L_148)


	//   ....[0]....
.L_148:
        /*02ac*/ 	.word	0x00000160


	//   ....[1]....
        /*02b0*/ 	.word	0x000001a0


	//   ....[2]....
        /*02b4*/ 	.word	0x00000210


	//   ....[3]....
        /*02b8*/ 	.word	0x00008da0


	//   ....[4]....
        /*02bc*/ 	.word	0x0000ef00


	//   ....[5]....
        /*02c0*/ 	.word	0x0000efa0


	//   ....[6]....
        /*02c4*/ 	.word	0x0000f430


	//   ....[7]....
        /*02c8*/ 	.word	0x0000f460


	//   ....[8]....
        /*02cc*/ 	.word	0x0000f670


	//   ....[9]....
        /*02d0*/ 	.word	0x0000f760


	//   ....[10]....
        /*02d4*/ 	.word	0x0000f850


	//   ....[11]....
        /*02d8*/ 	.word	0x00011f50


	//   ....[12]....
        /*02dc*/ 	.word	0x00011ff0


	//----- nvinfo : EIATTR_COOP_GROUP_MASK_REGIDS
	.align		4
.L_149:
        /*02e0*/ 	.byte	0x04, 0x29
        /*02e2*/ 	.short	(.L_151 - .L_150)


	//   ....[0]....
.L_150:
        /*02e4*/ 	.word	0xffffffff


	//   ....[1]....
        /*02e8*/ 	.word	0xffffffff


	//   ....[2]....
        /*02ec*/ 	.word	0xffffffff


	//   ....[3]....
        /*02f0*/ 	.word	0xffffffff


	//   ....[4]....
        /*02f4*/ 	.word	0xffffffff


	//   ....[5]....
        /*02f8*/ 	.word	0xffffffff


	//   ....[6]....
        /*02fc*/ 	.word	0xffffffff


	//   ....[7]....
        /*0300*/ 	.word	0xffffffff


	//   ....[8]....
        /*0304*/ 	.word	0xffffffff


	//   ....[9]....
        /*0308*/ 	.word	0xffffffff


	//   ....[10]....
        /*030c*/ 	.word	0xffffffff


	//   ....[11]....
        /*0310*/ 	.word	0xffffffff


	//   ....[12]....
        /*0314*/ 	.word	0xffffffff


	//   ....[13]....
        /*0318*/ 	.word	0xffffffff


	//   ....[14]....
        /*031c*/ 	.word	0xffffffff


	//   ....[15]....
        /*0320*/ 	.word	0xffffffff


	//   ....[16]....
        /*0324*/ 	.word	0xffffffff


	//   ....[17]....
        /*0328*/ 	.word	0xffffffff


	//   ....[18]....
        /*032c*/ 	.word	0xffffffff


	//   ....[19]....
        /*0330*/ 	.word	0xffffffff


	//   ....[20]....
        /*0334*/ 	.word	0xffffffff


	//   ....[21]....
        /*0338*/ 	.word	0xffffffff


	//   ....[22]....
        /*033c*/ 	.word	0xffffffff


	//   ....[23]....
        /*0340*/ 	.word	0xffffffff


	//   ....[24]....
        /*0344*/ 	.word	0xffffffff


	//   ....[25]....
        /*0348*/ 	.word	0xffffffff


	//   ....[26]....
        /*034c*/ 	.word	0xffffffff


	//   ....[27]....
        /*0350*/ 	.word	0xffffffff


	//   ....[28]....
        /*0354*/ 	.word	0xffffffff


	//   ....[29]....
        /*0358*/ 	.word	0xffffffff


	//   ....[30]....
        /*035c*/ 	.word	0xffffffff


	//   ....[31]....
        /*0360*/ 	.word	0xffffffff


	//   ....[32]....
        /*0364*/ 	.word	0xffffffff


	//   ....[33]....
        /*0368*/ 	.word	0xffffffff


	//   ....[34]....
        /*036c*/ 	.word	0xffffffff


	//   ....[35]....
        /*0370*/ 	.word	0xffffffff


	//   ....[36]....
        /*0374*/ 	.word	0xffffffff


	//   ....[37]....
        /*0378*/ 	.word	0xffffffff


	//   ....[38]....
        /*037c*/ 	.word	0xffffffff


	//   ....[39]....
        /*0380*/ 	.word	0xffffffff


	//   ....[40]....
        /*0384*/ 	.word	0xffffffff


	//   ....[41]....
        /*0388*/ 	.word	0xffffffff


	//   ....[42]....
        /*038c*/ 	.word	0xffffffff


	//   ....[43]....
        /*0390*/ 	.word	0xffffffff


	//   ....[44]....
        /*0394*/ 	.word	0xffffffff


	//   ....[45]....
        /*0398*/ 	.word	0xffffffff


	//   ....[46]....
        /*039c*/ 	.word	0xffffffff


	//   ....[47]....
        /*03a0*/ 	.word	0xffffffff


	//   ....[48]....
        /*03a4*/ 	.word	0xffffffff


	//   ....[49]....
        /*03a8*/ 	.word	0xffffffff


	//   ....[50]....
        /*03ac*/ 	.word	0xffffffff


	//   ....[51]....
        /*03b0*/ 	.word	0xffffffff


	//   ....[52]....
        /*03b4*/ 	.word	0xffffffff


	//   ....[53]....
        /*03b8*/ 	.word	0xffffffff


	//   ....[54]....
        /*03bc*/ 	.word	0x0500000f


	//   ....[55]....
        /*03c0*/ 	.word	0x0500000f


	//   ....[56]....
        /*03c4*/ 	.word	0x0500000f


	//   ....[57]....
        /*03c8*/ 	.word	0x0500000f


	//   ....[58]....
        /*03cc*/ 	.word	0x0500000f


	//   ....[59]....
        /*03d0*/ 	.word	0x0500000f


	//   ....[60]....
        /*03d4*/ 	.word	0x0500000f


	//   ....[61]....
        /*03d8*/ 	.word	0x0500000f


	//   ....[62]....
        /*03dc*/ 	.word	0x0500000f


	//   ....[63]....
        /*03e0*/ 	.word	0x0500000f


	//   ....[64]....
        /*03e4*/ 	.word	0x0500000f


	//   ....[65]....
        /*03e8*/ 	.word	0x0500000f


	//   ....[66]....
        /*03ec*/ 	.word	0x0500000f


	//   ....[67]....
        /*03f0*/ 	.word	0x0500000f


	//   ....[68]....
        /*03f4*/ 	.word	0x0500000f


	//   ....[69]....
        /*03f8*/ 	.word	0x0500000f


	//   ....[70]....
        /*03fc*/ 	.word	0x0500000f


	//   ....[71]....
        /*0400*/ 	.word	0x0500000f


	//   ....[72]....
        /*0404*/ 	.word	0x0500000f


	//----- nvinfo : EIATTR_COOP_GROUP_INSTR_OFFSETS
	.align		4
.L_151:
        /*0408*/ 	.byte	0x04, 0x28
        /*040a*/ 	.short	(.L_153 - .L_152)


	//   ....[0]....
.L_152:
        /*040c*/ 	.word	0x00000060


	//   ....[1]....
        /*0410*/ 	.word	0x00000170


	//   ....[2]....
        /*0414*/ 	.word	0x000001c0


	//   ....[3]....
        /*0418*/ 	.word	0x000003f0


	//   ....[4]....
        /*041c*/ 	.word	0x00000550


	//   ....[5]....
        /*0420*/ 	.word	0x00000670


	//   ....[6]....
        /*0424*/ 	.word	0x000007d0


	//   ....[7]....
        /*0428*/ 	.word	0x00001610


	//   ....[8]....
        /*042c*/ 	.word	0x00004ce0


	//   ....[9]....
        /*0430*/ 	.word	0x00004d50


	//   ....[10]....
        /*0434*/ 	.word	0x000050c0


	//   ....[11]....
        /*0438*/ 	.word	0x00005170


	//   ....[12]....
        /*043c*/ 	.word	0x00008ff0


	//   ....[13]....
        /*0440*/ 	.word	0x00009050


	//   ....[14]....
        /*0444*/ 	.word	0x00009630


	//   ....[15]....
        /*0448*/ 	.word	0x00009690


	//   ....[16]....
        /*044c*/ 	.word	0x0000a700


	//   ....[17]....
        /*0450*/ 	.word	0x0000a7b0


	//   ....[18]....
        /*0454*/ 	.word	0x0000a880


	//   ....[19]....
        /*0458*/ 	.word	0x0000aa60


	//   ....[20]....
        /*045c*/ 	.word	0x0000e020


	//   ....[21]....
        /*0460*/ 	.word	0x0000e1c0


	//   ....[22]....
        /*0464*/ 	.word	0x0000e1f0


	//   ....[23]....
        /*0468*/ 	.word	0x0000e230


	//   ....[24]....
        /*046c*/ 	.word	0x0000e290


	//   ....[25]....
        /*0470*/ 	.word	0x0000e2f0


	//   ....[26]....
        /*0474*/ 	.word	0x0000e330


	//   ....[27]....
        /*0478*/ 	.word	0x0000e4f0


	//   ....[28]....
        /*047c*/ 	.word	0x0000e550


	//   ....[29]....
        /*0480*/ 	.word	0x0000e590


	//   ....[30]....
        /*0484*/ 	.word	0x0000e5d0


	//   ....[31]....
        /*0488*/ 	.word	0x0000e600


	//   ....[32]....
        /*048c*/ 	.word	0x0000e630


	//   ....[33]....
        /*0490*/ 	.word	0x0000e6c0


	//   ....[34]....
        /*0494*/ 	.word	0x0000e6f0


	//   ....[35]....
        /*0498*/ 	.word	0x0000e780


	//   ....[36]....
        /*049c*/ 	.word	0x000124b0


	//   ....[37]....
        /*04a0*/ 	.word	0x000124c0


	//   ....[38]....
        /*04a4*/ 	.word	0x000125e0


	//   ....[39]....
        /*04a8*/ 	.word	0x00012640


	//   ....[40]....
        /*04ac*/ 	.word	0x00012680


	//   ....[41]....
        /*04b0*/ 	.word	0x000126c0


	//   ....[42]....
        /*04b4*/ 	.word	0x000126f0


	//   ....[43]....
        /*04b8*/ 	.word	0x00012720


	//   ....[44]....
        /*04bc*/ 	.word	0x000128c0


	//   ....[45]....
        /*04c0*/ 	.word	0x00012920


	//   ....[46]....
        /*04c4*/ 	.word	0x00012960


	//   ....[47]....
        /*04c8*/ 	.word	0x000129a0


	//   ....[48]....
        /*04cc*/ 	.word	0x000129d0


	//   ....[49]....
        /*04d0*/ 	.word	0x00012a00


	//   ....[50]....
        /*04d4*/ 	.word	0x00012ac0


	//   ....[51]....
        /*04d8*/ 	.word	0x00012ae0


	//   ....[52]....
        /*04dc*/ 	.word	0x00012b50


	//   ....[53]....
        /*04e0*/ 	.word	0x00012fa0


	//   ....[54]....
        /*04e4*/ 	.word	0x000134c0


	//   ....[55]....
        /*04e8*/ 	.word	0x000138e0


	//   ....[56]....
        /*04ec*/ 	.word	0x00013970


	//   ....[57]....
        /*04f0*/ 	.word	0x00013a10


	//   ....[58]....
        /*04f4*/ 	.word	0x00013ac0


	//   ....[59]....
        /*04f8*/ 	.word	0x00013b40


	//   ....[60]....
        /*04fc*/ 	.word	0x00013bc0


	//   ....[61]....
        /*0500*/ 	.word	0x00013c40


	//   ....[62]....
        /*0504*/ 	.word	0x00013cc0


	//   ....[63]....
        /*0508*/ 	.word	0x00013d50


	//   ....[64]....
        /*050c*/ 	.word	0x00013e00


	//   ....[65]....
        /*0510*/ 	.word	0x00013e80


	//   ....[66]....
        /*0514*/ 	.word	0x00013f00


	//   ....[67]....
        /*0518*/ 	.word	0x00013f80


	//   ....[68]....
        /*051c*/ 	.word	0x00014000


	//   ....[69]....
        /*0520*/ 	.word	0x00014070


	//   ....[70]....
        /*0524*/ 	.word	0x00014110


	//   ....[71]....
        /*0528*/ 	.word	0x000141a0


	//   ....[72]....
        /*052c*/ 	.word	0x000142c0


	//----- nvinfo : EIATTR_REG_RECONFIG
	.align		4
.L_153:
        /*0530*/ 	.byte	0x01, 0x54
	.zero		2


	//----- nvinfo : EIATTR_SYSCALL_OFFSETS
	.align		4
        /*0534*/ 	.byte	0x04, 0x46
        /*0536*/ 	.short	(.L_155 - .L_154)


	//   ....[0]....
.L_154:
        /*0538*/ 	.word	0x000017f0


	//   ....[1]....
        /*053c*/ 	.word	0x0000f130


	//   ....[2]....
        /*0540*/ 	.word	0x0000f270


	//   ....[3]....
        /*0544*/ 	.word	0x0000f370


	//----- nvinfo : EIATTR_MBARRIER_INSTR_OFFSETS
	.align		4
.L_155:
        /*0548*/ 	.byte	0x04, 0x39
        /*054a*/ 	.short	(.L_157 - .L_156)


	//   ....[0]....
.L_156:
        /*054c*/ 	.word	0x000002a0
        /*0550*/ 	.word	0x000000ff
        /*0554*/ 	.word	0x00038800
        /*0558*/ 	.short	0x0100
        /*055a*/ 	.byte	0x08
	.zero		1


	//   ....[1]....
        /*055c*/ 	.word	0x000002b0
        /*0560*/ 	.word	0x000000ff
        /*0564*/ 	.word	0x00038820
        /*0568*/ 	.short	0x0100
        /*056a*/ 	.byte	0x08
	.zero		1


	//   ....[2]....
        /*056c*/ 	.word	0x000003a0
        /*0570*/ 	.word	0x000000ff
        /*0574*/ 	.word	0x00038830
        /*0578*/ 	.short	0x0100
        /*057a*/ 	.byte	0x08
	.zero		1


	//   ....[3]....
        /*057c*/ 	.word	0x000003b0
        /*0580*/ 	.word	0x000000ff
        /*0584*/ 	.word	0x00038840
        /*0588*/ 	.short	0x0100
        /*058a*/ 	.byte	0x08
	.zero		1


	//   ....[4]....
        /*058c*/ 	.word	0x000003c0
        /*0590*/ 	.word	0x000000ff
        /*0594*/ 	.word	0x00038838
        /*0598*/ 	.short	0x0100
        /*059a*/ 	.byte	0x08
	.zero		1


	//   ....[5]....
        /*059c*/ 	.word	0x000003d0
        /*05a0*/ 	.word	0x000000ff
        /*05a4*/ 	.word	0x00038848
        /*05a8*/ 	.short	0x0100
        /*05aa*/ 	.byte	0x08
	.zero		1


	//   ....[6]....
        /*05ac*/ 	.word	0x00000500
        /*05b0*/ 	.word	0x000000ff
        /*05b4*/ 	.word	0x00038850
        /*05b8*/ 	.short	0x0100
        /*05ba*/ 	.byte	0x08
	.zero		1


	//   ....[7]....
        /*05bc*/ 	.word	0x00000510
        /*05c0*/ 	.word	0x000000ff
        /*05c4*/ 	.word	0x00038860
        /*05c8*/ 	.short	0x0100
        /*05ca*/ 	.byte	0x08
	.zero		1


	//   ....[8]....
        /*05cc*/ 	.word	0x00000520
        /*05d0*/ 	.word	0x000000ff
        /*05d4*/ 	.word	0x00038858
        /*05d8*/ 	.short	0x0100
        /*05da*/ 	.byte	0x08
	.zero		1


	//   ....[9]....
        /*05dc*/ 	.word	0x00000530
        /*05e0*/ 	.word	0x000000ff
        /*05e4*/ 	.word	0x00038868
        /*05e8*/ 	.short	0x0100
        /*05ea*/ 	.byte	0x08
	.zero		1


	//   ....[10]....
        /*05ec*/ 	.word	0x00000620
        /*05f0*/ 	.word	0x000000ff
        /*05f4*/ 	.word	0x00038870
        /*05f8*/ 	.short	0x0100
        /*05fa*/ 	.byte	0x06
	.zero		1


	//   ....[11]....
        /*05fc*/ 	.word	0x00000630
        /*0600*/ 	.word	0x000000ff
        /*0604*/ 	.word	0x00038880
        /*0608*/ 	.short	0x0100
        /*060a*/ 	.byte	0x06
	.zero		1


	//   ....[12]....
        /*060c*/ 	.word	0x00000640
        /*0610*/ 	.word	0x000000ff
        /*0614*/ 	.word	0x00038878
        /*0618*/ 	.short	0x0100
        /*061a*/ 	.byte	0x06
	.zero		1


	//   ....[13]....
        /*061c*/ 	.word	0x00000650
        /*0620*/ 	.word	0x000000ff
        /*0624*/ 	.word	0x00038888
        /*0628*/ 	.short	0x0100
        /*062a*/ 	.byte	0x06
	.zero		1


	//   ....[14]....
        /*062c*/ 	.word	0x00000780
        /*0630*/ 	.word	0x000000ff
        /*0634*/ 	.word	0x00038890
        /*0638*/ 	.short	0x0100
        /*063a*/ 	.byte	0x08
	.zero		1


	//   ....[15]....
        /*063c*/ 	.word	0x00000790
        /*0640*/ 	.word	0x000000ff
        /*0644*/ 	.word	0x000388a0
        /*0648*/ 	.short	0x0100
        /*064a*/ 	.byte	0x08
	.zero		1


	//   ....[16]....
        /*064c*/ 	.word	0x000007a0
        /*0650*/ 	.word	0x000000ff
        /*0654*/ 	.word	0x00038898
        /*0658*/ 	.short	0x0100
        /*065a*/ 	.byte	0x08
	.zero		1


	//   ....[17]....
        /*065c*/ 	.word	0x000007b0
        /*0660*/ 	.word	0x000000ff
        /*0664*/ 	.word	0x000388a8
        /*0668*/ 	.short	0x0100
        /*066a*/ 	.byte	0x08
	.zero		1


	//   ....[18]....
        /*066c*/ 	.word	0x000008e0
        /*0670*/ 	.word	0x000000ff
        /*0674*/ 	.word	0x000388b0
        /*0678*/ 	.short	0x0100
        /*067a*/ 	.byte	0x08
	.zero		1


	//   ....[19]....
        /*067c*/ 	.word	0x000008f0
        /*0680*/ 	.word	0x000000ff
        /*0684*/ 	.word	0x000388c0
        /*0688*/ 	.short	0x0100
        /*068a*/ 	.byte	0x08
	.zero		1


	//   ....[20]....
        /*068c*/ 	.word	0x00000900
        /*0690*/ 	.word	0x000000ff
        /*0694*/ 	.word	0x000388b8
        /*0698*/ 	.short	0x0100
        /*069a*/ 	.byte	0x08
	.zero		1


	//   ....[21]....
        /*069c*/ 	.word	0x00000910
        /*06a0*/ 	.word	0x000000ff
        /*06a4*/ 	.word	0x000388c8
        /*06a8*/ 	.short	0x0100
        /*06aa*/ 	.byte	0x08
	.zero		1


	//   ....[22]....
        /*06ac*/ 	.word	0x000018c0
        /*06b0*/ 	.word	0x00000005
        /*06b4*/ 	.word	0x00038800
        /*06b8*/ 	.short	0x010a
        /*06ba*/ 	.byte	0x3f
	.zero		1


	//   ....[23]....
        /*06bc*/ 	.word	0x00001930
        /*06c0*/ 	.word	0x00000000
        /*06c4*/ 	.word	0x00038830
        /*06c8*/ 	.short	0x010a
        /*06ca*/ 	.byte	0x3f
	.zero		1


	//   ....[24]....
        /*06cc*/ 	.word	0x000019a0
        /*06d0*/ 	.word	0x00000000
        /*06d4*/ 	.word	0x00038830
        /*06d8*/ 	.short	0x010a
        /*06da*/ 	.byte	0x3f
	.zero		1


	//   ....[25]....
        /*06dc*/ 	.word	0x00004b60
        /*06e0*/ 	.word	0x00000000
        /*06e4*/ 	.word	0x00000000
        /*06e8*/ 	.short	0x0101
        /*06ea*/ 	.byte	0x3f
	.zero		1


	//   ....[26]....
        /*06ec*/ 	.word	0x00006050
        /*06f0*/ 	.word	0x000000ff
        /*06f4*/ 	.word	0x00038830
        /*06f8*/ 	.short	0x010a
        /*06fa*/ 	.byte	0x04
	.zero		1


	//   ....[27]....
        /*06fc*/ 	.word	0x000060a0
        /*0700*/ 	.word	0x000000ff
        /*0704*/ 	.word	0x00038830
        /*0708*/ 	.short	0x010a
        /*070a*/ 	.byte	0x04
	.zero		1


	//   ....[28]....
        /*070c*/ 	.word	0x00008940
        /*0710*/ 	.word	0x000000ff
        /*0714*/ 	.word	0x00038850
        /*0718*/ 	.short	0x010a
        /*071a*/ 	.byte	0x04
	.zero		1


	//   ....[29]....
        /*071c*/ 	.word	0x00008980
        /*0720*/ 	.word	0x000000ff
        /*0724*/ 	.word	0x00038850
        /*0728*/ 	.short	0x010a
        /*072a*/ 	.byte	0x04
	.zero		1


	//   ....[30]....
        /*072c*/ 	.word	0x00009be0
        /*0730*/ 	.word	0x000000ff
        /*0734*/ 	.word	0x00000000
        /*0738*/ 	.short	0x0101
        /*073a*/ 	.byte	0x06
	.zero		1


	//   ....[31]....
        /*073c*/ 	.word	0x00009c20
        /*0740*/ 	.word	0x000000ff
        /*0744*/ 	.word	0x00000000
        /*0748*/ 	.short	0x0101
        /*074a*/ 	.byte	0x04
	.zero		1


	//   ....[32]....
        /*074c*/ 	.word	0x0000a650
        /*0750*/ 	.word	0x0000000b
        /*0754*/ 	.word	0x00038850
        /*0758*/ 	.short	0x010a
        /*075a*/ 	.byte	0x3f
	.zero		1


	//   ....[33]....
        /*075c*/ 	.word	0x0000a690
        /*0760*/ 	.word	0x0000000b
        /*0764*/ 	.word	0x00038850
        /*0768*/ 	.short	0x010a
        /*076a*/ 	.byte	0x3f
	.zero		1


	//   ....[34]....
        /*076c*/ 	.word	0x0000ab80
        /*0770*/ 	.word	0x0000000b
        /*0774*/ 	.word	0x00000000
        /*0778*/ 	.short	0x0101
        /*077a*/ 	.byte	0x3f
	.zero		1


	//   ....[35]....
        /*077c*/ 	.word	0x0000cbc0
        /*0780*/ 	.word	0x00000098
        /*0784*/ 	.word	0x00000000
        /*0788*/ 	.short	0x0101
        /*078a*/ 	.byte	0x3f
	.zero		1


	//   ....[36]....
        /*078c*/ 	.word	0x0000fbc0
        /*0790*/ 	.word	0x00000008
        /*0794*/ 	.word	0x00038840
        /*0798*/ 	.short	0x010a
        /*079a*/ 	.byte	0x3f
	.zero		1


	//   ....[37]....
        /*079c*/ 	.word	0x00010240
        /*07a0*/ 	.word	0x00000009
        /*07a4*/ 	.word	0x00038820
        /*07a8*/ 	.short	0x010a
        /*07aa*/ 	.byte	0x3f
	.zero		1


	//   ....[38]....
        /*07ac*/ 	.word	0x00010590
        /*07b0*/ 	.word	0x00000002
        /*07b4*/ 	.word	0x00038840
        /*07b8*/ 	.short	0x010a
        /*07ba*/ 	.byte	0x3f
	.zero		1


	//   ....[39]....
        /*07bc*/ 	.word	0x000108e0
        /*07c0*/ 	.word	0x00000003
        /*07c4*/ 	.word	0x00000060
        /*07c8*/ 	.short	0x010a
        /*07ca*/ 	.byte	0x3f
	.zero		1


	//   ....[40]....
        /*07cc*/ 	.word	0x00010f60
        /*07d0*/ 	.word	0x00000002
        /*07d4*/ 	.word	0x00038840
        /*07d8*/ 	.short	0x010a
        /*07da*/ 	.byte	0x3f
	.zero		1


	//   ....[41]....
        /*07dc*/ 	.word	0x000112b0
        /*07e0*/ 	.word	0x00000002
        /*07e4*/ 	.word	0x00000060
        /*07e8*/ 	.short	0x010a
        /*07ea*/ 	.byte	0x3f
	.zero		1


	//   ....[42]....
        /*07ec*/ 	.word	0x00011830
        /*07f0*/ 	.word	0x00000002
        /*07f4*/ 	.word	0x00038840
        /*07f8*/ 	.short	0x010a
        /*07fa*/ 	.byte	0x3f
	.zero		1


	//   ....[43]....
        /*07fc*/ 	.word	0x00011b80
        /*0800*/ 	.word	0x00000002
        /*0804*/ 	.word	0x00000060
        /*0808*/ 	.short	0x010a
        /*080a*/ 	.byte	0x3f
	.zero		1


	//   ....[44]....
        /*080c*/ 	.word	0x000120b0
        /*0810*/ 	.word	0x00000003
        /*0814*/ 	.word	0x00038860
        /*0818*/ 	.short	0x010a
        /*081a*/ 	.byte	0x3f
	.zero		1


	//   ....[45]....
        /*081c*/ 	.word	0x00012f20
        /*0820*/ 	.word	0x00000000
        /*0824*/ 	.word	0x00038820
        /*0828*/ 	.short	0x010a
        /*082a*/ 	.byte	0x3f
	.zero		1


	//   ....[46]....
        /*082c*/ 	.word	0x00013100
        /*0830*/ 	.word	0x00000006
        /*0834*/ 	.word	0x00000000
        /*0838*/ 	.short	0x010a
        /*083a*/ 	.byte	0x3f
	.zero		1


	//   ....[47]....
        /*083c*/ 	.word	0x00013170
        /*0840*/ 	.word	0x00000007
        /*0844*/ 	.word	0x00000000
        /*0848*/ 	.short	0x010a
        /*084a*/ 	.byte	0x3f
	.zero		1


	//   ....[48]....
        /*084c*/ 	.word	0x000131e0
        /*0850*/ 	.word	0x00000004
        /*0854*/ 	.word	0x00000000
        /*0858*/ 	.short	0x010a
        /*085a*/ 	.byte	0x3f
	.zero		1


	//   ....[49]....
        /*085c*/ 	.word	0x00013210
        /*0860*/ 	.word	0x00000003
        /*0864*/ 	.word	0x00000000
        /*0868*/ 	.short	0x010a
        /*086a*/ 	.byte	0x3f
	.zero		1


	//   ....[50]....
        /*086c*/ 	.word	0x00013270
        /*0870*/ 	.word	0x00000005
        /*0874*/ 	.word	0x00038800
        /*0878*/ 	.short	0x010a
        /*087a*/ 	.byte	0x3f
	.zero		1


	//   ....[51]....
        /*087c*/ 	.word	0x000132c0
        /*0880*/ 	.word	0x00000000
        /*0884*/ 	.word	0x00038830
        /*0888*/ 	.short	0x010a
        /*088a*/ 	.byte	0x3f
	.zero		1


	//   ....[52]....
        /*088c*/ 	.word	0x00013330
        /*0890*/ 	.word	0x00000004
        /*0894*/ 	.word	0x00038830
        /*0898*/ 	.short	0x010a
        /*089a*/ 	.byte	0x3f
	.zero		1


	//   ....[53]....
        /*089c*/ 	.word	0x00013390
        /*08a0*/ 	.word	0x00000003
        /*08a4*/ 	.word	0x00038850
        /*08a8*/ 	.short	0x010a
        /*08aa*/ 	.byte	0x3f
	.zero		1


	//   ....[54]....
        /*08ac*/ 	.word	0x000133e0
        /*08b0*/ 	.word	0x0000000b
        /*08b4*/ 	.word	0x00038850
        /*08b8*/ 	.short	0x010a
        /*08ba*/ 	.byte	0x3f
	.zero		1


	//   ....[55]....
        /*08bc*/ 	.word	0x00013580
        /*08c0*/ 	.word	0x00000008
        /*08c4*/ 	.word	0x00038840
        /*08c8*/ 	.short	0x010a
        /*08ca*/ 	.byte	0x3f
	.zero		1


	//   ....[56]....
        /*08cc*/ 	.word	0x00013600
        /*08d0*/ 	.word	0x00000008
        /*08d4*/ 	.word	0x00038820
        /*08d8*/ 	.short	0x010a
        /*08da*/ 	.byte	0x3f
	.zero		1


	//   ....[57]....
        /*08dc*/ 	.word	0x00013650
        /*08e0*/ 	.word	0x00000002
        /*08e4*/ 	.word	0x00038840
        /*08e8*/ 	.short	0x010a
        /*08ea*/ 	.byte	0x3f
	.zero		1


	//   ....[58]....
        /*08ec*/ 	.word	0x000136a0
        /*08f0*/ 	.word	0x00000003
        /*08f4*/ 	.word	0x00000060
        /*08f8*/ 	.short	0x010a
        /*08fa*/ 	.byte	0x3f
	.zero		1


	//   ....[59]....
        /*08fc*/ 	.word	0x000136f0
        /*0900*/ 	.word	0x00000002
        /*0904*/ 	.word	0x00038840
        /*0908*/ 	.short	0x010a
        /*090a*/ 	.byte	0x3f
	.zero		1


	//   ....[60]....
        /*090c*/ 	.word	0x00013740
        /*0910*/ 	.word	0x00000002
        /*0914*/ 	.word	0x00000060
        /*0918*/ 	.short	0x010a
        /*091a*/ 	.byte	0x3f
	.zero		1


	//   ....[61]....
        /*091c*/ 	.word	0x00013790
        /*0920*/ 	.word	0x00000002
        /*0924*/ 	.word	0x00038840
        /*0928*/ 	.short	0x010a
        /*092a*/ 	.byte	0x3f
	.zero		1


	//   ....[62]....
        /*092c*/ 	.word	0x000137e0
        /*0930*/ 	.word	0x00000002
        /*0934*/ 	.word	0x00000060
        /*0938*/ 	.short	0x010a
        /*093a*/ 	.byte	0x3f
	.zero		1


	//   ....[63]....
        /*093c*/ 	.word	0x00013830
        /*0940*/ 	.word	0x00000003
        /*0944*/ 	.word	0x00038860
        /*0948*/ 	.short	0x010a
        /*094a*/ 	.byte	0x3f
	.zero		1


	//   ....[64]....
        /*094c*/ 	.word	0x000141e0
        /*0950*/ 	.word	0x00000000
        /*0954*/ 	.word	0x00038820
        /*0958*/ 	.short	0x010a
        /*095a*/ 	.byte	0x3f
	.zero		1


	//   ....[65]....
        /*095c*/ 	.word	0x00014380
        /*0960*/ 	.word	0x00000006
        /*0964*/ 	.word	0x00000000
        /*0968*/ 	.short	0x010a
        /*096a*/ 	.byte	0x3f
	.zero		1


	//   ....[66]....
        /*096c*/ 	.word	0x000143d0
        /*0970*/ 	.word	0x00000007
        /*0974*/ 	.word	0x00000000
        /*0978*/ 	.short	0x010a
        /*097a*/ 	.byte	0x3f
	.zero		1


	//   ....[67]....
        /*097c*/ 	.word	0x00014420
        /*0980*/ 	.word	0x00000004
        /*0984*/ 	.word	0x00000000
        /*0988*/ 	.short	0x010a
        /*098a*/ 	.byte	0x3f
	.zero		1


	//----- nvinfo : EIATTR_NUM_MBARRIERS
	.align		4
.L_157:
        /*098c*/ 	.byte	0x03, 0x38
        /*098e*/ 	.short	0x0016


	//----- nvinfo : EIATTR_EXIT_INSTR_OFFSETS
	.align		4
        /*0990*/ 	.byte	0x04, 0x1c
        /*0992*/ 	.short	(.L_159 - .L_158)


	//   ....[0]....
.L_158:
        /*0994*/ 	.word	0x00000a80


	//   ....[1]....
        /*0998*/ 	.word	0x0000dfe0


	//   ....[2]....
        /*099c*/ 	.word	0x0000e040


	//   ....[3]....
        /*09a0*/ 	.word	0x00013260


	//----- nvinfo : EIATTR_MAX_THREADS
	.align		4
.L_159:
        /*09a4*/ 	.byte	0x04, 0x05
        /*09a6*/ 	.short	(.L_161 - .L_160)
.L_160:
        /*09a8*/ 	.word	0x00000180
        /*09ac*/ 	.word	0x00000001
        /*09b0*/ 	.word	0x00000001


	//----- nvinfo : EIATTR_CRS_STACK_SIZE
	.align		4
.L_161:
        /*09b4*/ 	.byte	0x04, 0x1e
        /*09b6*/ 	.short	(.L_163 - .L_162)
.L_162:
        /*09b8*/ 	.word	0x00000000


	//----- nvinfo : EIATTR_CBANK_PARAM_SIZE
	.align		4
.L_163:
        /*09bc*/ 	.byte	0x03, 0x19
        /*09be*/ 	.short	0x0a70


	//----- nvinfo : EIATTR_PARAM_CBANK
	.align		4
        /*09c0*/ 	.byte	0x04, 0x0a
        /*09c2*/ 	.short	(.L_165 - .L_164)
	.align		4
.L_164:
        /*09c4*/ 	.word	index@(.nv.constant0._ZN7cutlass13device_kernelIN5flash11enable_sm90INS1_16FlashAttnFwdSm90INS1_25CollectiveMainloopFwdSm90ILi2EN4cute5tupleIJNS5_1CILi1EEES8_S8_EEENS6_IJNS7_ILi128EEENS7_ILi80EEENS7_ILi256EEEEEELi256ENS_10bfloat16_tEfNS_4arch4Sm90ELb0ELb0ELb1ELb1ELb0ELb0ELb0ELb1ELb1ELb0ELb0ELb0EEENS1_21CollectiveEpilogueFwdINS6_IJSA_SC_SB_EEES9_SE_SG_Li256ELb1ELb0ELb0ELb0EEENS1_36VarlenDynamicPersistentTileSchedulerILi128ELi80ELi256ELi32ELb0ELb0ELb1ELb0ELb1ELb1EEEEEEEEEvNT_6ParamsE)
        /*09c8*/ 	.short	0x0210
        /*09ca*/ 	.short	0x0a70


	//----- nvinfo : EIATTR_SW_WAR
	.align		4
.L_165:
        /*09cc*/ 	.byte	0x04, 0x36
        /*09ce*/ 	.short	(.L_167 - .L_166)
.L_166:
        /*09d0*/ 	.word	0x00000008
.L_167:


//--------------------- .nv.info._ZN7cutlass13device_kernelIN5flash11enable_sm90INS1_16FlashAttnFwdSm90INS1_25CollectiveMainloopFwdSm90ILi2EN4cute5tupleIJNS5_1CILi1EEES8_S8_EEENS6_IJNS7_ILi128EEENS7_ILi80EEENS7_ILi256EEEEEELi256ENS_10bfloat16_tEfNS_4arch4Sm90ELb0ELb0ELb1ELb1ELb0ELb1ELb0ELb1ELb1ELb0ELb0ELb0EEENS1_21CollectiveEpilogueFwdINS6_IJSA_SC_SB_EEES9_SE_SG_Li256ELb1ELb0ELb0ELb0EEENS1_36VarlenDynamicPersistentTileSchedulerILi128ELi80ELi256ELi32ELb0ELb0ELb1ELb0ELb1ELb1EEEEEEEEEvNT_6ParamsE --------------------------
	.section	.nv.info._ZN7cutlass13device_kernelIN5flash11enable_sm90INS1_16FlashAttnFwdSm90INS1_25CollectiveMainloopFwdSm90ILi2EN4cute5tupleIJNS5_1CILi1EEES8_S8_EEENS6_IJNS7_ILi128EEENS7_ILi80EEENS7_ILi256EEEEEELi256ENS_10bfloat16_tEfNS_4arch4Sm90ELb0ELb0ELb1ELb1ELb0ELb1ELb0ELb1ELb1ELb0ELb0ELb0EEENS1_21CollectiveEpilogueFwdINS6_IJSA_SC_SB_EEES9_SE_SG_Li256ELb1ELb0ELb0ELb0EEENS1_36VarlenDynamicPersistentTileSchedulerILi128ELi80ELi256ELi32ELb0ELb0ELb1ELb0ELb1ELb1EEEEEEEEEvNT_6ParamsE,"",@"SHT_CUDA_INFO"
	.sectionflags	@""
	.align	4


	//----- nvinfo : EIATTR_CUDA_API_VERSION
	.align		4
        /*0000*/ 	.byte	0x04, 0x37
        /*0002*/ 	.short	(.L_169 - .L_168)
.L_168:
        /*0004*/ 	.word	0x00000082


	//----- nvinfo : EIATTR_KPARAM_INFO
	.align		4
.L_169:
        /*0008*/ 	.byte	0x04, 0x17
        /*000a*/ 	.short	(.L_171 - .L_170)
.L_170:
        /*000c*/ 	.word	0x00000000
        /*0010*/ 	.short	0x0000
        /*0012*/ 	.short	0x0070
        /*0014*/ 	.byte	0x00, 0xf0, 0x01, 0x28


	//----- nvinfo : EIATTR_SPARSE_MMA_MASK
	.align		4
.L_171:
        /*0018*/ 	.byte	0x03, 0x50
        /*001a*/ 	.short	0x0000


	//----- nvinfo : EIATTR_MAXREG_COUNT
	.align		4
        /*001c*/ 	.byte	0x03, 0x1b
        /*001e*/ 	.short	0x00a8


	//----- nvinfo : EIATTR_NUM_BARRIERS
	.align		4
        /*0020*/ 	.byte	0x02, 0x4c
        /*0022*/ 	.byte	0x10
	.zero		1


	//----- nvinfo : EIATTR_EXTERNS
	.align		4
        /*0024*/ 	.byte	0x04, 0x0f
        /*0026*/ 	.short	(.L_173 - .L_172)


	//   ....[0]....
	.align		4
.L_172:
        /*0028*/ 	.word	index@(__assertfail)


	//----- nvinfo : EIATTR_ANNOTATIONS
	.align		4
.L_173:
        /*002c*/ 	.byte	0x04, 0x55
        /*002e*/ 	.short	(.L_175 - .L_174)


	//   ....[0]....
.L_174:
        /* <DEDUP_REMOVED lines=82> */


	//----- nvinfo : EIATTR_MERCURY_ISA_VERSION
	.align		4
.L_175:
        /*0540*/ 	.byte	0x03, 0x5f
        /*0542*/ 	.short	0x0101


	//----- nvinfo : EIATTR_UNUSED_LOAD_BYTE_OFFSET
	.align		4
        /*0544*/ 	.byte	0x04, 0x44
        /*0546*/ 	.short	(.L_177 - .L_176)


	//   ....[0]....
.L_176:
        /*0548*/ 	.word	0x00000aa0
        /*054c*/ 	.word	0x0000fff0


	//   ....[1]....
        /*0550*/ 	.word	0x0001d590
        /*0554*/ 	.word	0x0000fff0


	//----- nvinfo : EIATTR_INT_WARP_WIDE_INSTR_OFFSETS
	.align		4
.L_177:
        /*0558*/ 	.byte	0x04, 0x31
        /*055a*/ 	.short	(.L_179 - .L_178)


	//   ....[0]....
.L_178:
        /*055c*/ 	.word	0x000001b0


	//   ....[1]....
        /*0560*/ 	.word	0x000001f0


	//   ....[2]....
        /*0564*/ 	.word	0x000002b0


	//   ....[3]....
        /*0568*/ 	.word	0x00021ee0


	//   ....[4]....
        /*056c*/ 	.word	0x00021f80


	//   ....[5]....
        /*0570*/ 	.word	0x00022410


	//   ....[6]....
        /*0574*/ 	.word	0x00022440


	//   ....[7]....
        /*0578*/ 	.word	0x00022650


	//   ....[8]....
        /*057c*/ 	.word	0x00022740


	//   ....[9]....
        /*0580*/ 	.word	0x00022830


	//   ....[10]....
        /*0584*/ 	.word	0x00024f30


	//   ....[11]....
        /*0588*/ 	.word	0x00024fd0


	//----- nvinfo : EIATTR_COOP_GROUP_MASK_REGIDS
	.align		4
.L_179:
        /*058c*/ 	.byte	0x04, 0x29
        /*058e*/ 	.short	(.L_181 - .L_180)


	//   ....[0]....
.L_180:
        /*0590*/ 	.word	0xffffffff


	//   ....[1]....
        /*0594*/ 	.word	0xffffffff


	//   ....[2]....
        /*0598*/ 	.word	0xffffffff


	//   ....[3]....
        /*059c*/ 	.word	0xffffffff


	//   ....[4]....
        /*05a0*/ 	.word	0xffffffff


	//   ....[5]....
        /*05a4*/ 	.word	0xffffffff


	//   ....[6]....
        /*05a8*/ 	.word	0xffffffff


	//   ....[7]....
        /*05ac*/ 	.word	0xffffffff


	//   ....[8]....
        /*05b0*/ 	.word	0xffffffff


	//   ....[9]....
        /*05b4*/ 	.word	0xffffffff


	//   ....[10]....
        /*05b8*/ 	.word	0xffffffff


	//   ....[11]....
        /*05bc*/ 	.word	0xffffffff


	//   ....[12]....
        /*05c0*/ 	.word	0xffffffff


	//   ....[13]....
        /*05c4*/ 	.word	0xffffffff


	//   ....[14]....
        /*05c8*/ 	.word	0xffffffff


	//   ....[15]....
        /*05cc*/ 	.word	0xffffffff


	//   ....[16]....
        /*05d0*/ 	.word	0xffffffff


	//   ....[17]....
        /*05d4*/ 	.word	0xffffffff


	//   ....[18]....
        /*05d8*/ 	.word	0xffffffff


	//   ....[19]....
        /*05dc*/ 	.word	0xffffffff


	//   ....[20]....
        /*05e0*/ 	.word	0xffffffff


	//   ....[21]....
        /*05e4*/ 	.word	0xffffffff


	//   ....[22]....
        /*05e8*/ 	.word	0xffffffff


	//   ....[23]....
        /*05ec*/ 	.word	0xffffffff


	//   ....[24]....
        /*05f0*/ 	.word	0xffffffff


	//   ....[25]....
        /*05f4*/ 	.word	0xffffffff


	//   ....[26]....
        /*05f8*/ 	.word	0xffffffff


	//   ....[27]....
        /*05fc*/ 	.word	0xffffffff


	//   ....[28]....
        /*0600*/ 	.word	0xffffffff


	//   ....[29]....
        /*0604*/ 	.word	0xffffffff


	//   ....[30]....
        /*0608*/ 	.word	0xffffffff


	//   ....[31]....
        /*060c*/ 	.word	0xffffffff


	//   ....[32]....
        /*0610*/ 	.word	0xffffffff


	//   ....[33]....
        /*0614*/ 	.word	0xffffffff


	//   ....[34]....
        /*0618*/ 	.word	0xffffffff


	//   ....[35]....
        /*061c*/ 	.word	0xffffffff


	//   ....[36]....
        /*0620*/ 	.word	0xffffffff


	//   ....[37]....
        /*0624*/ 	.word	0xffffffff


	//   ....[38]....
        /*0628*/ 	.word	0xffffffff


	//   ....[39]....
        /*062c*/ 	.word	0xffffffff


	//   ....[40]....
        /*0630*/ 	.word	0xffffffff


	//   ....[41]....
        /*0634*/ 	.word	0xffffffff


	//   ....[42]....
        /*0638*/ 	.word	0xffffffff


	//   ....[43]....
        /*063c*/ 	.word	0xffffffff


	//   ....[44]....
        /*0640*/ 	.word	0xffffffff


	//   ....[45]....
        /*0644*/ 	.word	0xffffffff


	//   ....[46]....
        /*0648*/ 	.word	0xffffffff


	//   ....[47]....
        /*064c*/ 	.word	0xffffffff


	//   ....[48]....
        /*0650*/ 	.word	0xffffffff


	//   ....[49]....
        /*0654*/ 	.word	0xffffffff


	//   ....[50]....
        /*0658*/ 	.word	0xffffffff


	//   ....[51]....
        /*065c*/ 	.word	0xffffffff


	//   ....[52]....
        /*0660*/ 	.word	0xffffffff


	//   ....[53]....
        /*0664*/ 	.word	0xffffffff


	//   ....[54]....
        /*0668*/ 	.word	0x0500000f


	//   ....[55]....
        /*066c*/ 	.word	0x0500000f


	//   ....[56]....
        /*0670*/ 	.word	0x0500000f


	//   ....[57]....
        /*0674*/ 	.word	0x0500000f


	//   ....[58]....
        /*0678*/ 	.word	0x0500000f


	//   ....[59]....
        /*067c*/ 	.word	0x0500000f


	//   ....[60]....
        /*0680*/ 	.word	0x0500000f


	//   ....[61]....
        /*0684*/ 	.word	0x0500000f


	//   ....[62]....
        /*0688*/ 	.word	0x0500000f


	//   ....[63]....
        /*068c*/ 	.word	0x0500000f


	//   ....[64]....
        /*0690*/ 	.word	0x0500000f


	//   ....[65]....
        /*0694*/ 	.word	0x0500000f


	//   ....[66]....
        /*0698*/ 	.word	0x0500000f


	//   ....[67]....
        /*069c*/ 	.word	0x0500000f


	//   ....[68]....
        /*06a0*/ 	.word	0x0500000f


	//   ....[69]....
        /*06a4*/ 	.word	0x0500000f


	//   ....[70]....
        /*06a8*/ 	.word	0x0500000f


	//   ....[71]....
        /*06ac*/ 	.word	0x0500000f


	//   ....[72]....
        /*06b0*/ 	.word	0x0500000f


	//   ....[73]....
        /*06b4*/ 	.word	0x0500000f


	//   ....[74]....
        /*06b8*/ 	.word	0x0500000f


	//   ....[75]....
        /*06bc*/ 	.word	0x0500000f


	//   ....[76]....
        /*06c0*/ 	.word	0x0500000f


	//   ....[77]....
        /*06c4*/ 	.word	0x0500000f


	//   ....[78]....
        /*06c8*/ 	.word	0x0500000f


	//   ....[79]....
        /*06cc*/ 	.word	0x0500000f


	//   ....[80]....
        /*06d0*/ 	.word	0x0500000f


	//   ....[81]....
        /*06d4*/ 	.word	0x0500000f


	//----- nvinfo : EIATTR_COOP_GROUP_INSTR_OFFSETS
	.align		4
.L_181:
        /*06d8*/ 	.byte	0x04, 0x28
        /*06da*/ 	.short	(.L_183 - .L_182)


	//   ....[0]....
.L_182:
        /*06dc*/ 	.word	0x00000060


	//   ....[1]....
        /*06e0*/ 	.word	0x000001c0


	//   ....[2]....
        /*06e4*/ 	.word	0x000002c0


	//   ....[3]....
        /*06e8*/ 	.word	0x00000430


	//   ....[4]....
        /*06ec*/ 	.word	0x00000590


	//   ....[5]....
        /*06f0*/ 	.word	0x000006b0


	//   ....[6]....
        /*06f4*/ 	.word	0x00000810


	//   ....[7]....
        /*06f8*/ 	.word	0x0000b090


	//   ....[8]....
        /*06fc*/ 	.word	0x00016000


	//   ....[9]....
        /*0700*/ 	.word	0x00016050


	//   ....[10]....
        /*0704*/ 	.word	0x000163d0


	//   ....[11]....
        /*0708*/ 	.word	0x00016460


	//   ....[12]....
        /*070c*/ 	.word	0x0001b3a0


	//   ....[13]....
        /*0710*/ 	.word	0x0001b3d0


	//   ....[14]....
        /*0714*/ 	.word	0x0001b740


	//   ....[15]....
        /*0718*/ 	.word	0x0001b7e0


	//   ....[16]....
        /*071c*/ 	.word	0x0001caf0


	//   ....[17]....
        /*0720*/ 	.word	0x0001cb60


	//   ....[18]....
        /*0724*/ 	.word	0x0001cb80


	//   ....[19]....
        /*0728*/ 	.word	0x0001cba0


	//   ....[20]....
        /*072c*/ 	.word	0x0001ff10


	//   ....[21]....
        /*0730*/ 	.word	0x000200a0


	//   ....[22]....
        /*0734*/ 	.word	0x000200d0


	//   ....[23]....
        /*0738*/ 	.word	0x00020110


	//   ....[24]....
        /*073c*/ 	.word	0x00020170


	//   ....[25]....
        /*0740*/ 	.word	0x000201d0


	//   ....[26]....
        /*0744*/ 	.word	0x00020210


	//   ....[27]....
        /*0748*/ 	.word	0x000203d0


	//   ....[28]....
        /*074c*/ 	.word	0x00020430


	//   ....[29]....
        /*0750*/ 	.word	0x00020470


	//   ....[30]....
        /*0754*/ 	.word	0x000204b0


	//   ....[31]....
        /*0758*/ 	.word	0x000204e0


	//   ....[32]....
        /*075c*/ 	.word	0x00020510


	//   ....[33]....
        /*0760*/ 	.word	0x000205a0


	//   ....[34]....
        /*0764*/ 	.word	0x000205d0


	//   ....[35]....
        /*0768*/ 	.word	0x00020660


	//   ....[36]....
        /*076c*/ 	.word	0x00025490


	//   ....[37]....
        /*0770*/ 	.word	0x000254a0


	//   ....[38]....
        /*0774*/ 	.word	0x000255c0


	//   ....[39]....
        /*0778*/ 	.word	0x00025620


	//   ....[40]....
        /*077c*/ 	.word	0x00025660


	//   ....[41]....
        /*0780*/ 	.word	0x000256a0


	//   ....[42]....
        /*0784*/ 	.word	0x000256d0


	//   ....[43]....
        /*0788*/ 	.word	0x00025700


	//   ....[44]....
        /*078c*/ 	.word	0x000258a0


	//   ....[45]....
        /*0790*/ 	.word	0x00025900


	//   ....[46]....
        /*0794*/ 	.word	0x00025940


	//   ....[47]....
        /*0798*/ 	.word	0x00025980


	//   ....[48]....
        /*079c*/ 	.word	0x000259b0


	//   ....[49]....
        /*07a0*/ 	.word	0x000259e0


	//   ....[50]....
        /*07a4*/ 	.word	0x00025aa0


	//   ....[51]....
        /*07a8*/ 	.word	0x00025ac0


	//   ....[52]....
        /*07ac*/ 	.word	0x00025b30


	//   ....[53]....
        /*07b0*/ 	.word	0x00025f80


	//   ....[54]....
        /*07b4*/ 	.word	0x000263c0


	//   ....[55]....
        /*07b8*/ 	.word	0x00026460


	//   ....[56]....
        /*07bc*/ 	.word	0x00026500


	//   ....[57]....
        /*07c0*/ 	.word	0x000265a0


	//   ....[58]....
        /*07c4*/ 	.word	0x00026690


	//   ....[59]....
        /*07c8*/ 	.word	0x00026730


	//   ....[60]....
        /*07cc*/ 	.word	0x000267d0


	//   ....[61]....
        /*07d0*/ 	.word	0x00026870


	//   ....[62]....
        /*07d4*/ 	.word	0x00026ad0


	//   ....[63]....
        /*07d8*/ 	.word	0x00026db0


	//   ....[64]....
        /*07dc*/ 	.word	0x000271d0


	//   ....[65]....
        /*07e0*/ 	.word	0x00027260


	//   ....[66]....
        /*07e4*/ 	.word	0x00027300


	//   ....[67]....
        /*07e8*/ 	.word	0x000273b0


	//   ....[68]....
        /*07ec*/ 	.word	0x00027430


	//   ....[69]....
        /*07f0*/ 	.word	0x000274b0


	//   ....[70]....
        /*07f4*/ 	.word	0x00027530


	//   ....[71]....
        /*07f8*/ 	.word	0x000275b0


	//   ....[72]....
        /*07fc*/ 	.word	0x00027640


	//   ....[73]....
        /*0800*/ 	.word	0x000276f0


	//   ....[74]....
        /*0804*/ 	.word	0x00027770


	//   ....[75]....
        /*0808*/ 	.word	0x000277f0


	//   ....[76]....
        /*080c*/ 	.word	0x00027870


	//   ....[77]....
        /*0810*/ 	.word	0x000278f0


	//   ....[78]....
        /*0814*/ 	.word	0x00027960


	//   ....[79]....
        /*0818*/ 	.word	0x00027a00


	//   ....[80]....
        /*081c*/ 	.word	0x00027a90


	//   ....[81]....
        /*0820*/ 	.word	0x00027bb0


	//----- nvinfo : EIATTR_REG_RECONFIG
	.align		4
.L_183:
        /*0824*/ 	.byte	0x01, 0x54
	.zero		2


	//----- nvinfo : EIATTR_SYSCALL_OFFSETS
	.align		4
        /*0828*/ 	.byte	0x04, 0x46
        /*082a*/ 	.short	(.L_185 - .L_184)


	//   ....[0]....
.L_184:
        /*082c*/ 	.word	0x00001930


	//   ....[1]....
        /*0830*/ 	.word	0x00001a80


	//   ....[2]....
        /*0834*/ 	.word	0x0000b210


	//   ....[3]....
        /*0838*/ 	.word	0x0000b6a0


	//   ....[4]....
        /*083c*/ 	.word	0x00022110


	//   ....[5]....
        /*0840*/ 	.word	0x00022250


	//   ....[6]....
        /*0844*/ 	.word	0x00022350


	//----- nvinfo : EIATTR_MBARRIER_INSTR_OFFSETS
	.align		4
.L_185:
        /*0848*/ 	.byte	0x04, 0x39
        /*084a*/ 	.short	(.L_187 - .L_186)


	//   ....[0]....
.L_186:
        /*084c*/ 	.word	0x000002e0
        /*0850*/ 	.word	0x000000ff
        /*0854*/ 	.word	0x00038800
        /*0858*/ 	.short	0x0100
        /*085a*/ 	.byte	0x08
	.zero		1


	//   ....[1]....
        /*085c*/ 	.word	0x000002f0
        /*0860*/ 	.word	0x000000ff
        /*0864*/ 	.word	0x00038820
        /*0868*/ 	.short	0x0100
        /*086a*/ 	.byte	0x08
	.zero		1


	//   ....[2]....
        /*086c*/ 	.word	0x000003e0
        /*0870*/ 	.word	0x000000ff
        /*0874*/ 	.word	0x00038830
        /*0878*/ 	.short	0x0100
        /*087a*/ 	.byte	0x08
	.zero		1


	//   ....[3]....
        /*087c*/ 	.word	0x000003f0
        /*0880*/ 	.word	0x000000ff
        /*0884*/ 	.word	0x00038840
        /*0888*/ 	.short	0x0100
        /*088a*/ 	.byte	0x08
	.zero		1


	//   ....[4]....
        /*088c*/ 	.word	0x00000400
        /*0890*/ 	.word	0x000000ff
        /*0894*/ 	.word	0x00038838
        /*0898*/ 	.short	0x0100
        /*089a*/ 	.byte	0x08
	.zero		1


	//   ....[5]....
        /*089c*/ 	.word	0x00000410
        /*08a0*/ 	.word	0x000000ff
        /*08a4*/ 	.word	0x00038848
        /*08a8*/ 	.short	0x0100
        /*08aa*/ 	.byte	0x08
	.zero		1


	//   ....[6]....
        /*08ac*/ 	.word	0x00000540
        /*08b0*/ 	.word	0x000000ff
        /*08b4*/ 	.word	0x00038850
        /*08b8*/ 	.short	0x0100
        /*08ba*/ 	.byte	0x08
	.zero		1


	//   ....[7]....
        /*08bc*/ 	.word	0x00000550
        /*08c0*/ 	.word	0x000000ff
        /*08c4*/ 	.word	0x00038860
        /*08c8*/ 	.short	0x0100
        /*08ca*/ 	.byte	0x08
	.zero		1


	//   ....[8]....
        /*08cc*/ 	.word	0x00000560
        /*08d0*/ 	.word	0x000000ff
        /*08d4*/ 	.word	0x00038858
        /*08d8*/ 	.short	0x0100
        /*08da*/ 	.byte	0x08
	.zero		1


	//   ....[9]....
        /*08dc*/ 	.word	0x00000570
        /*08e0*/ 	.word	0x000000ff
        /*08e4*/ 	.word	0x00038868
        /*08e8*/ 	.short	0x0100
        /*08ea*/ 	.byte	0x08
	.zero		1


	//   ....[10]....
        /*08ec*/ 	.word	0x00000660
        /*08f0*/ 	.word	0x000000ff
        /*08f4*/ 	.word	0x00038870
        /*08f8*/ 	.short	0x0100
        /*08fa*/ 	.byte	0x06
	.zero		1


	//   ....[11]....
        /*08fc*/ 	.word	0x00000670
        /*0900*/ 	.word	0x000000ff
        /*0904*/ 	.word	0x00038880
        /*0908*/ 	.short	0x0100
        /*090a*/ 	.byte	0x06
	.zero		1


	//   ....[12]....
        /*090c*/ 	.word	0x00000680
        /*0910*/ 	.word	0x000000ff
        /*0914*/ 	.word	0x00038878
        /*0918*/ 	.short	0x0100
        /*091a*/ 	.byte	0x06
	.zero		1


	//   ....[13]....
        /*091c*/ 	.word	0x00000690
        /*0920*/ 	.word	0x000000ff
        /*0924*/ 	.word	0x00038888
        /*0928*/ 	.short	0x0100
        /*092a*/ 	.byte	0x06
	.zero		1


	//   ....[14]....
        /*092c*/ 	.word	0x000007c0
        /*0930*/ 	.word	0x000000ff
        /*0934*/ 	.word	0x00038890
        /*0938*/ 	.short	0x0100
        /*093a*/ 	.byte	0x08
	.zero		1


	//   ....[15]....
        /*093c*/ 	.word	0x000007d0
        /*0940*/ 	.word	0x000000ff
        /*0944*/ 	.word	0x000388a0
        /*0948*/ 	.short	0x0100
        /*094a*/ 	.byte	0x08
	.zero		1


	//   ....[16]....
        /*094c*/ 	.word	0x000007e0
        /*0950*/ 	.word	0x000000ff
        /*0954*/ 	.word	0x00038898
        /*0958*/ 	.short	0x0100
        /*095a*/ 	.byte	0x08
	.zero		1


	//   ....[17]....
        /*095c*/ 	.word	0x000007f0
        /*0960*/ 	.word	0x000000ff
        /*0964*/ 	.word	0x000388a8
        /*0968*/ 	.short	0x0100
        /*096a*/ 	.byte	0x08
	.zero		1


	//   ....[18]....
        /*096c*/ 	.word	0x00000920
        /*0970*/ 	.word	0x000000ff
        /*0974*/ 	.word	0x000388b0
        /*0978*/ 	.short	0x0100
        /*097a*/ 	.byte	0x08
	.zero		1


	//   ....[19]....
        /*097c*/ 	.word	0x00000930
        /*0980*/ 	.word	0x000000ff
        /*0984*/ 	.word	0x000388c0
        /*0988*/ 	.short	0x0100
        /*098a*/ 	.byte	0x08
	.zero		1


	//   ....[20]....
        /*098c*/ 	.word	0x00000940
        /*0990*/ 	.word	0x000000ff
        /*0994*/ 	.word	0x000388b8
        /*0998*/ 	.short	0x0100
        /*099a*/ 	.byte	0x08
	.zero		1


	//   ....[21]....
        /*099c*/ 	.word	0x00000950
        /*09a0*/ 	.word	0x000000ff
        /*09a4*/ 	.word	0x000388c8
        /*09a8*/ 	.short	0x0100
        /*09aa*/ 	.byte	0x08
	.zero		1


	//   ....[22]....
        /*09ac*/ 	.word	0x00003670
        /*09b0*/ 	.word	0x00000000
        /*09b4*/ 	.word	0x00038890
        /*09b8*/ 	.short	0x010a
        /*09ba*/ 	.byte	0x3f
	.zero		1


	//   ....[23]....
        /*09bc*/ 	.word	0x00006d30
        /*09c0*/ 	.word	0x00000000
        /*09c4*/ 	.word	0x00038890
        /*09c8*/ 	.short	0x010a
        /*09ca*/ 	.byte	0x3f
	.zero		1


	//   ....[24]....
        /*09cc*/ 	.word	0x0000a080
        /*09d0*/ 	.word	0x00000000
        /*09d4*/ 	.word	0x00038890
        /*09d8*/ 	.short	0x010a
        /*09da*/ 	.byte	0x3f
	.zero		1


	//   ....[25]....
        /*09dc*/ 	.word	0x0000a4c0
        /*09e0*/ 	.word	0x00000028
        /*09e4*/ 	.word	0x00000000
        /*09e8*/ 	.short	0x0101
        /*09ea*/ 	.byte	0x3f
	.zero		1


	//   ....[26]....
        /*09ec*/ 	.word	0x0000a500
        /*09f0*/ 	.word	0x00000000
        /*09f4*/ 	.word	0x000388b0
        /*09f8*/ 	.short	0x010a
        /*09fa*/ 	.byte	0x3f
	.zero		1


	//   ....[27]....
        /*09fc*/ 	.word	0x0000ab30
        /*0a00*/ 	.word	0x00000000
        /*0a04*/ 	.word	0x00000000
        /*0a08*/ 	.short	0x0101
        /*0a0a*/ 	.byte	0x3f
	.zero		1


	//   ....[28]....
        /*0a0c*/ 	.word	0x0000b2a0
        /*0a10*/ 	.word	0x00000010
        /*0a14*/ 	.word	0x00038800
        /*0a18*/ 	.short	0x010a
        /*0a1a*/ 	.byte	0x3f
	.zero		1


	//   ....[29]....
        /*0a1c*/ 	.word	0x0000b2f0
        /*0a20*/ 	.word	0x00000010
        /*0a24*/ 	.word	0x00038800
        /*0a28*/ 	.short	0x010a
        /*0a2a*/ 	.byte	0x3f
	.zero		1


	//   ....[30]....
        /*0a2c*/ 	.word	0x0000bbd0
        /*0a30*/ 	.word	0x00000010
        /*0a34*/ 	.word	0x00038800
        /*0a38*/ 	.short	0x010a
        /*0a3a*/ 	.byte	0x3f
	.zero		1


	//   ....[31]....
        /*0a3c*/ 	.word	0x0000ec90
        /*0a40*/ 	.word	0x00000010
        /*0a44*/ 	.word	0x00038800
        /*0a48*/ 	.short	0x010a
        /*0a4a*/ 	.byte	0x3f
	.zero		1


	//   ....[32]....
        /*0a4c*/ 	.word	0x00011ee0
        /*0a50*/ 	.word	0x00000000
        /*0a54*/ 	.word	0x00038830
        /*0a58*/ 	.short	0x010a
        /*0a5a*/ 	.byte	0x3f
	.zero		1


	//   ....[33]....
        /*0a5c*/ 	.word	0x00011f80
        /*0a60*/ 	.word	0x00000000
        /*0a64*/ 	.word	0x00038830
        /*0a68*/ 	.short	0x010a
        /*0a6a*/ 	.byte	0x3f
	.zero		1


	//   ....[34]....
        /*0a6c*/ 	.word	0x00015d70
        /*0a70*/ 	.word	0x00000000
        /*0a74*/ 	.word	0x00000000
        /*0a78*/ 	.short	0x0101
        /*0a7a*/ 	.byte	0x3f
	.zero		1


	//   ....[35]....
        /*0a7c*/ 	.word	0x000172a0
        /*0a80*/ 	.word	0x0000000b
        /*0a84*/ 	.word	0x00038830
        /*0a88*/ 	.short	0x010a
        /*0a8a*/ 	.byte	0x3f
	.zero		1


	//   ....[36]....
        /*0a8c*/ 	.word	0x00017320
        /*0a90*/ 	.word	0x0000000b
        /*0a94*/ 	.word	0x00038830
        /*0a98*/ 	.short	0x010a
        /*0a9a*/ 	.byte	0x3f
	.zero		1


	//   ....[37]....
        /*0a9c*/ 	.word	0x0001aa50
        /*0aa0*/ 	.word	0x00000009
        /*0aa4*/ 	.word	0x00038850
        /*0aa8*/ 	.short	0x010a
        /*0aaa*/ 	.byte	0x3f
	.zero		1


	//   ....[38]....
        /*0aac*/ 	.word	0x0001aaa0
        /*0ab0*/ 	.word	0x00000009
        /*0ab4*/ 	.word	0x00038850
        /*0ab8*/ 	.short	0x010a
        /*0aba*/ 	.byte	0x3f
	.zero		1


	//   ....[39]....
        /*0abc*/ 	.word	0x0001ba10
        /*0ac0*/ 	.word	0x000000a4
        /*0ac4*/ 	.word	0x00000000
        /*0ac8*/ 	.short	0x0101
        /*0aca*/ 	.byte	0x3f
	.zero		1


	//   ....[40]....
        /*0acc*/ 	.word	0x0001bb30
        /*0ad0*/ 	.word	0x00000009
        /*0ad4*/ 	.word	0x00000000
        /*0ad8*/ 	.short	0x0101
        /*0ada*/ 	.byte	0x3f
	.zero		1


	//   ....[41]....
        /*0adc*/ 	.word	0x0001c7d0
        /*0ae0*/ 	.word	0x00000000
        /*0ae4*/ 	.word	0x00038850
        /*0ae8*/ 	.short	0x010a
        /*0aea*/ 	.byte	0x3f
	.zero		1


	//   ....[42]....
        /*0aec*/ 	.word	0x0001c870
        /*0af0*/ 	.word	0x00000000
        /*0af4*/ 	.word	0x00038850
        /*0af8*/ 	.short	0x010a
        /*0afa*/ 	.byte	0x3f
	.zero		1


	//   ....[43]....
        /*0afc*/ 	.word	0x0001cd80
        /*0b00*/ 	.word	0x0000000b
        /*0b04*/ 	.word	0x00000000
        /*0b08*/ 	.short	0x0101
        /*0b0a*/ 	.byte	0x3f
	.zero		1


	//   ....[44]....
        /*0b0c*/ 	.word	0x0001eca0
        /*0b10*/ 	.word	0x00000000
        /*0b14*/ 	.word	0x00000000
        /*0b18*/ 	.short	0x0101
        /*0b1a*/ 	.byte	0x3f
	.zero		1


	//   ....[45]....
        /*0b1c*/ 	.word	0x000210d0
        /*0b20*/ 	.word	0x00000009
        /*0b24*/ 	.word	0x00038820
        /*0b28*/ 	.short	0x010a
        /*0b2a*/ 	.byte	0x3f
	.zero		1


	//   ....[46]....
        /*0b2c*/ 	.word	0x00021160
        /*0b30*/ 	.word	0x00000005
        /*0b34*/ 	.word	0x000388a0
        /*0b38*/ 	.short	0x010a
        /*0b3a*/ 	.byte	0x3f
	.zero		1


	//   ....[47]....
        /*0b3c*/ 	.word	0x00021430
        /*0b40*/ 	.word	0x00000005
        /*0b44*/ 	.word	0x000388c0
        /*0b48*/ 	.short	0x010a
        /*0b4a*/ 	.byte	0x3f
	.zero		1


	//   ....[48]....
        /*0b4c*/ 	.word	0x00021820
        /*0b50*/ 	.word	0x00000006
        /*0b54*/ 	.word	0x000388a0
        /*0b58*/ 	.short	0x010a
        /*0b5a*/ 	.byte	0x3f
	.zero		1


	//   ....[49]....
        /*0b5c*/ 	.word	0x00021ad0
        /*0b60*/ 	.word	0x00000006
        /*0b64*/ 	.word	0x000388c0
        /*0b68*/ 	.short	0x010a
        /*0b6a*/ 	.byte	0x3f
	.zero		1


	//   ....[50]....
        /*0b6c*/ 	.word	0x00022ba0
        /*0b70*/ 	.word	0x00000006
        /*0b74*/ 	.word	0x00038840
        /*0b78*/ 	.short	0x010a
        /*0b7a*/ 	.byte	0x3f
	.zero		1


	//   ....[51]....
        /*0b7c*/ 	.word	0x00023220
        /*0b80*/ 	.word	0x00000007
        /*0b84*/ 	.word	0x00038820
        /*0b88*/ 	.short	0x010a
        /*0b8a*/ 	.byte	0x3f
	.zero		1


	//   ....[52]....
        /*0b8c*/ 	.word	0x00023580
        /*0b90*/ 	.word	0x00000008
        /*0b94*/ 	.word	0x00038840
        /*0b98*/ 	.short	0x010a
        /*0b9a*/ 	.byte	0x3f
	.zero		1


	//   ....[53]....
        /*0b9c*/ 	.word	0x000238d0
        /*0ba0*/ 	.word	0x00000009
        /*0ba4*/ 	.word	0x00000060
        /*0ba8*/ 	.short	0x010a
        /*0baa*/ 	.byte	0x3f
	.zero		1


	//   ....[54]....
        /*0bac*/ 	.word	0x00023f50
        /*0bb0*/ 	.word	0x00000002
        /*0bb4*/ 	.word	0x00038840
        /*0bb8*/ 	.short	0x010a
        /*0bba*/ 	.byte	0x3f
	.zero		1


	//   ....[55]....
        /*0bbc*/ 	.word	0x000242a0
        /*0bc0*/ 	.word	0x00000003
        /*0bc4*/ 	.word	0x00000060
        /*0bc8*/ 	.short	0x010a
        /*0bca*/ 	.byte	0x3f
	.zero		1


	//   ....[56]....
        /*0bcc*/ 	.word	0x00024820
        /*0bd0*/ 	.word	0x00000002
        /*0bd4*/ 	.word	0x00038840
        /*0bd8*/ 	.short	0x010a
        /*0bda*/ 	.byte	0x3f
	.zero		1


	//   ....[57]....
        /*0bdc*/ 	.word	0x00024b70
        /*0be0*/ 	.word	0x00000002
        /*0be4*/ 	.word	0x00000060
        /*0be8*/ 	.short	0x010a
        /*0bea*/ 	.byte	0x3f
	.zero		1


	//   ....[58]....
        /*0bec*/ 	.word	0x00025090
        /*0bf0*/ 	.word	0x00000003
        /*0bf4*/ 	.word	0x00038860
        /*0bf8*/ 	.short	0x010a
        /*0bfa*/ 	.byte	0x3f
	.zero		1


	//   ....[59]....
        /*0bfc*/ 	.word	0x00025f00
        /*0c00*/ 	.word	0x00000000
        /*0c04*/ 	.word	0x00038820
        /*0c08*/ 	.short	0x010a
        /*0c0a*/ 	.byte	0x3f
	.zero		1


	//   ....[60]....
        /*0c0c*/ 	.word	0x000260b0
        /*0c10*/ 	.word	0x00000006
        /*0c14*/ 	.word	0x00000000
        /*0c18*/ 	.short	0x010a
        /*0c1a*/ 	.byte	0x3f
	.zero		1


	//   ....[61]....
        /*0c1c*/ 	.word	0x00026120
        /*0c20*/ 	.word	0x00000007
        /*0c24*/ 	.word	0x00000000
        /*0c28*/ 	.short	0x010a
        /*0c2a*/ 	.byte	0x3f
	.zero		1


	//   ....[62]....
        /*0c2c*/ 	.word	0x00026190
        /*0c30*/ 	.word	0x00000004
        /*0c34*/ 	.word	0x00000000
        /*0c38*/ 	.short	0x010a
        /*0c3a*/ 	.byte	0x3f
	.zero		1


	//   ....[63]....
        /*0c3c*/ 	.word	0x000261c0
        /*0c40*/ 	.word	0x00000003
        /*0c44*/ 	.word	0x00000000
        /*0c48*/ 	.short	0x010a
        /*0c4a*/ 	.byte	0x3f
	.zero		1


	//   ....[64]....
        /*0c4c*/ 	.word	0x00026220
        /*0c50*/ 	.word	0x00000000
        /*0c54*/ 	.word	0x00038890
        /*0c58*/ 	.short	0x010a
        /*0c5a*/ 	.byte	0x3f
	.zero		1


	//   ....[65]....
        /*0c5c*/ 	.word	0x00026270
        /*0c60*/ 	.word	0x00000000
        /*0c64*/ 	.word	0x00038890
        /*0c68*/ 	.short	0x010a
        /*0c6a*/ 	.byte	0x3f
	.zero		1


	//   ....[66]....
        /*0c6c*/ 	.word	0x000262c0
        /*0c70*/ 	.word	0x00000000
        /*0c74*/ 	.word	0x00038890
        /*0c78*/ 	.short	0x010a
        /*0c7a*/ 	.byte	0x3f
	.zero		1


	//   ....[67]....
        /*0c7c*/ 	.word	0x00026310
        /*0c80*/ 	.word	0x00000000
        /*0c84*/ 	.word	0x000388b0
        /*0c88*/ 	.short	0x010a
        /*0c8a*/ 	.byte	0x3f
	.zero		1


	//   ....[68]....
        /*0c8c*/ 	.word	0x000265e0
        /*0c90*/ 	.word	0x00000010
        /*0c94*/ 	.word	0x00038800
        /*0c98*/ 	.short	0x010a
        /*0c9a*/ 	.byte	0x3f
	.zero		1


	//   ....[69]....
        /*0c9c*/ 	.word	0x000268b0
        /*0ca0*/ 	.word	0x00000010
        /*0ca4*/ 	.word	0x00038800
        /*0ca8*/ 	.short	0x010a
        /*0caa*/ 	.byte	0x3f
	.zero		1


	//   ....[70]....
        /*0cac*/ 	.word	0x00026900
        /*0cb0*/ 	.word	0x00000000
        /*0cb4*/ 	.word	0x00038830
        /*0cb8*/ 	.short	0x010a
        /*0cba*/ 	.byte	0x3f
	.zero		1


	//   ....[71]....
        /*0cbc*/ 	.word	0x00026950
        /*0cc0*/ 	.word	0x0000000b
        /*0cc4*/ 	.word	0x00038830
        /*0cc8*/ 	.short	0x010a
        /*0cca*/ 	.byte	0x3f
	.zero		1


	//   ....[72]....
        /*0ccc*/ 	.word	0x000269a0
        /*0cd0*/ 	.word	0x00000009
        /*0cd4*/ 	.word	0x00038850
        /*0cd8*/ 	.short	0x010a
        /*0cda*/ 	.byte	0x3f
	.zero		1


	//   ....[73]....
        /*0cdc*/ 	.word	0x000269f0
        /*0ce0*/ 	.word	0x00000000
        /*0ce4*/ 	.word	0x00038850
        /*0ce8*/ 	.short	0x010a
        /*0cea*/ 	.byte	0x3f
	.zero		1


	//   ....[74]....
        /*0cec*/ 	.word	0x00026b90
        /*0cf0*/ 	.word	0x00000009
        /*0cf4*/ 	.word	0x00038820
        /*0cf8*/ 	.short	0x010a
        /*0cfa*/ 	.byte	0x3f
	.zero		1


	//   ....[75]....
        /*0cfc*/ 	.word	0x00026be0
        /*0d00*/ 	.word	0x00000005
        /*0d04*/ 	.word	0x000388a0
        /*0d08*/ 	.short	0x010a
        /*0d0a*/ 	.byte	0x3f
	.zero		1


	//   ....[76]....
        /*0d0c*/ 	.word	0x00026c30
        /*0d10*/ 	.word	0x00000005
        /*0d14*/ 	.word	0x000388c0
        /*0d18*/ 	.short	0x010a
        /*0d1a*/ 	.byte	0x3f
	.zero		1


	//   ....[77]....
        /*0d1c*/ 	.word	0x00026c80
        /*0d20*/ 	.word	0x00000006
        /*0d24*/ 	.word	0x000388a0
        /*0d28*/ 	.short	0x010a
        /*0d2a*/ 	.byte	0x3f
	.zero		1


	//   ....[78]....
        /*0d2c*/ 	.word	0x00026cd0
        /*0d30*/ 	.word	0x00000006
        /*0d34*/ 	.word	0x000388c0
        /*0d38*/ 	.short	0x010a
        /*0d3a*/ 	.byte	0x3f
	.zero		1


	//   ....[79]....
        /*0d3c*/ 	.word	0x00026e70
        /*0d40*/ 	.word	0x00000006
        /*0d44*/ 	.word	0x00038840
        /*0d48*/ 	.short	0x010a
        /*0d4a*/ 	.byte	0x3f
	.zero		1


	//   ....[80]....
        /*0d4c*/ 	.word	0x00026ef0
        /*0d50*/ 	.word	0x00000006
        /*0d54*/ 	.word	0x00038820
        /*0d58*/ 	.short	0x010a
        /*0d5a*/ 	.byte	0x3f
	.zero		1


	//   ....[81]....
        /*0d5c*/ 	.word	0x00026f40
        /*0d60*/ 	.word	0x00000008
        /*0d64*/ 	.word	0x00038840
        /*0d68*/ 	.short	0x010a
        /*0d6a*/ 	.byte	0x3f
	.zero		1


	//   ....[82]....
        /*0d6c*/ 	.word	0x00026f90
        /*0d70*/ 	.word	0x00000009
        /*0d74*/ 	.word	0x00000060
        /*0d78*/ 	.short	0x010a
        /*0d7a*/ 	.byte	0x3f
	.zero		1


	//   ....[83]....
        /*0d7c*/ 	.word	0x00026fe0
        /*0d80*/ 	.word	0x00000002
        /*0d84*/ 	.word	0x00038840
        /*0d88*/ 	.short	0x010a
        /*0d8a*/ 	.byte	0x3f
	.zero		1


	//   ....[84]....
        /*0d8c*/ 	.word	0x00027030
        /*0d90*/ 	.word	0x00000003
        /*0d94*/ 	.word	0x00000060
        /*0d98*/ 	.short	0x010a
        /*0d9a*/ 	.byte	0x3f
	.zero		1


	//   ....[85]....
        /*0d9c*/ 	.word	0x00027080
        /*0da0*/ 	.word	0x00000002
        /*0da4*/ 	.word	0x00038840
        /*0da8*/ 	.short	0x010a
        /*0daa*/ 	.byte	0x3f
	.zero		1


	//   ....[86]....
        /*0dac*/ 	.word	0x000270d0
        /*0db0*/ 	.word	0x00000002
        /*0db4*/ 	.word	0x00000060
        /*0db8*/ 	.short	0x010a
        /*0dba*/ 	.byte	0x3f
	.zero		1


	//   ....[87]....
        /*0dbc*/ 	.word	0x00027120
        /*0dc0*/ 	.word	0x00000003
        /*0dc4*/ 	.word	0x00038860
        /*0dc8*/ 	.short	0x010a
        /*0dca*/ 	.byte	0x3f
	.zero		1


	//   ....[88]....
        /*0dcc*/ 	.word	0x00027ad0
        /*0dd0*/ 	.word	0x00000000
        /*0dd4*/ 	.word	0x00038820
        /*0dd8*/ 	.short	0x010a
        /*0dda*/ 	.byte	0x3f
	.zero		1


	//   ....[89]....
        /*0ddc*/ 	.word	0x00027c70
        /*0de0*/ 	.word	0x00000006
        /*0de4*/ 	.word	0x00000000
        /*0de8*/ 	.short	0x010a
        /*0dea*/ 	.byte	0x3f
	.zero		1


	//   ....[90]....
        /*0dec*/ 	.word	0x00027cc0
        /*0df0*/ 	.word	0x00000007
        /*0df4*/ 	.word	0x00000000
        /*0df8*/ 	.short	0x010a
        /*0dfa*/ 	.byte	0x3f
	.zero		1


	//   ....[91]....
        /*0dfc*/ 	.word	0x00027d10
        /*0e00*/ 	.word	0x00000004
        /*0e04*/ 	.word	0x00000000
        /*0e08*/ 	.short	0x010a
        /*0e0a*/ 	.byte	0x3f
	.zero		1


	//----- nvinfo : EIATTR_NUM_MBARRIERS
	.align		4
.L_187:
        /*0e0c*/ 	.byte	0x03, 0x38
        /*0e0e*/ 	.short	0x0016


	//----- nvinfo : EIATTR_EXIT_INSTR_OFFSETS
	.align		4
        /*0e10*/ 	.byte	0x04, 0x1c
        /*0e12*/ 	.short	(.L_189 - .L_188)


	//   ....[0]....
.L_188:
        /*0e14*/ 	.word	0x00026210


	//----- nvinfo : EIATTR_MAX_THREADS
	.align		4
.L_189:
        /*0e18*/ 	.byte	0x04, 0x05
        /*0e1a*/ 	.short	(.L_191 - .L_190)
.L_190:
        /*0e1c*/ 	.word	0x00000180
        /*0e20*/ 	.word	0x00000001
        /*0e24*/ 	.word	0x00000001


	//----- nvinfo : EIATTR_CRS_STACK_SIZE
	.align		4
.L_191:
        /*0e28*/ 	.byte	0x04, 0x1e
        /*0e2a*/ 	.short	(.L_193 - .L_192)
.L_192:
        /*0e2c*/ 	.word	0x00000000


	//----- nvinfo : EIATTR_CBANK_PARAM_SIZE
	.align		4
.L_193:
        /*0e30*/ 	.byte	0x03, 0x19
        /*0e32*/ 	.short	0x0a70


	//----- nvinfo : EIATTR_PARAM_CBANK
	.align		4
        /*0e34*/ 	.byte	0x04, 0x0a
        /*0e36*/ 	.short	(.L_195 - .L_194)
	.align		4
.L_194:
        /*0e38*/ 	.word	index@(.nv.constant0._ZN7cutlass13device_kernelIN5flash11enable_sm90INS1_16FlashAttnFwdSm90INS1_25CollectiveMainloopFwdSm90ILi2EN4cute5tupleIJNS5_1CILi1EEES8_S8_EEENS6_IJNS7_ILi128EEENS7_ILi80EEENS7_ILi256EEEEEELi256ENS_10bfloat16_tEfNS_4arch4Sm90ELb0ELb0ELb1ELb1ELb0ELb1ELb0ELb1ELb1ELb0ELb0ELb0EEENS1_21CollectiveEpilogueFwdINS6_IJSA_SC_SB_EEES9_SE_SG_Li256ELb1ELb0ELb0ELb0EEENS1_36VarlenDynamicPersistentTileSchedulerILi128ELi80ELi256ELi32ELb0ELb0ELb1ELb0ELb1ELb1EEEEEEEEEvNT_6ParamsE)
        /*0e3c*/ 	.short	0x0210
        /*0e3e*/ 	.short	0x0a70


	//----- nvinfo : EIATTR_SW_WAR
	.align		4
.L_195:
        /*0e40*/ 	.byte	0x04, 0x36
        /*0e42*/ 	.short	(.L_197 - .L_196)
.L_196:
        /*0e44*/ 	.word	0x00000008
.L_197:


//--------------------- .nv.info._ZN7cutlass13device_kernelIN5flash11enable_sm90INS1_16FlashAttnFwdSm90INS1_25CollectiveMainloopFwdSm90ILi2EN4cute5tupleIJNS5_1CILi1EEES8_S8_EEENS6_IJNS7_ILi128EEENS7_ILi64EEENS7_ILi256EEEEEELi256ENS_10bfloat16_tEfNS_4arch4Sm90ELb0ELb1ELb1ELb0ELb0ELb0ELb0ELb1ELb1ELb0ELb0ELb0EEENS1_21CollectiveEpilogueFwdINS6_IJSA_SC_SB_EEES9_SE_SG_Li256ELb0ELb0ELb0ELb0EEENS1_30DynamicPersistentTileSchedulerILi256ELi32ELb0ELb0ELb1EEEEEEEEEvNT_6ParamsE --------------------------
	.section	.nv.info._ZN7cutlass13device_kernelIN5flash11enable_sm90INS1_16FlashAttnFwdSm90INS1_25CollectiveMainloopFwdSm90ILi2EN4cute5tupleIJNS5_1CILi1EEES8_S8_EEENS6_IJNS7_ILi128EEENS7_ILi64EEENS7_ILi256EEEEEELi256ENS_10bfloat16_tEfNS_4arch4Sm90ELb0ELb1ELb1ELb0ELb0ELb0ELb0ELb1ELb1ELb0ELb0ELb0EEENS1_21CollectiveEpilogueFwdINS6_IJSA_SC_SB_EEES9_SE_SG_Li256ELb0ELb0ELb0ELb0EEENS1_30DynamicPersistentTileSchedulerILi256ELi32ELb0ELb0ELb1EEEEEEEEEvNT_6ParamsE,"",@"SHT_CUDA_INFO"
	.sectionflags	@""
	.align	4


	//----- nvinfo : EIATTR_CUDA_API_VERSION
	.align		4
        /*0000*/ 	.byte	0x04, 0x37
        /*0002*/ 	.short	(.L_199 - .L_198)
.L_198:
        /*0004*/ 	.word	0x00000082


	//----- nvinfo : EIATTR_KPARAM_INFO
	.align		4
.L_199:
        /*0008*/ 	.byte	0x04, 0x17
        /*000a*/ 	.short	(.L_201 - .L_200)
.L_200:
        /*000c*/ 	.word	0x00000000
        /*0010*/ 	.short	0x0000
        /*0012*/ 	.short	0x0070
        /*0014*/ 	.byte	0x00, 0xf0, 0x01, 0x2e


	//----- nvinfo : EIATTR_SPARSE_MMA_MASK
	.align		4
.L_201:
        /*0018*/ 	.byte	0x03, 0x50
        /*001a*/ 	.short	0x0000


	//----- nvinfo : EIATTR_MAXREG_COUNT
	.align		4
        /*001c*/ 	.byte	0x03, 0x1b
        /*001e*/ 	.short	0x00a8


	//----- nvinfo : EIATTR_NUM_BARRIERS
	.align		4
        /*0020*/ 	.byte	0x02, 0x4c
        /*0022*/ 	.byte	0x09
	.zero		1


	//----- nvinfo : EIATTR_EXTERNS
	.align		4
        /*0024*/ 	.byte	0x04, 0x0f
        /*0026*/ 	.short	(.L_203 - .L_202)


	//   ....[0]....
	.align		4
.L_202:
        /*0028*/ 	.word	index@(__assertfail)


	//----- nvinfo : EIATTR_ANNOTATIONS
	.align		4
.L_203:
        /*002c*/ 	.byte	0x04, 0x55
        /*002e*/ 	.short	(.L_205 - .L_204)


	//   ....[0]....
.L_204:
        /*0030*/ 	.word	0x00000001
        /*0034*/ 	.byte	0x70, 0x09, 0x00, 0x00, 0x01, 0x00, 0x00, 0x00, 0x40, 0x0a, 0x00, 0x00, 0x01, 0x00, 0x00, 0x00
        /*0044*/ 	.byte	0x90, 0x25, 0x01, 0x00


	//----- nvinfo : EIATTR_MERCURY_ISA_VERSION
	.align		4
.L_205:
        /*0048*/ 	.byte	0x03, 0x5f
        /*004a*/ 	.short	0x0101


	//----- nvinfo : EIATTR_INT_WARP_WIDE_INSTR_OFFSETS
	.align		4
        /*004c*/ 	.byte	0x04, 0x31
        /*004e*/ 	.short	(.L_207 - .L_206)


	//   ....[0]....
.L_206:
        /*0050*/ 	.word	0x00000190


	//   ....[1]....
        /*0054*/ 	.word	0x000001c0


	//   ....[2]....
        /*0058*/ 	.word	0x000001d0


	//   ....[3]....
        /*005c*/ 	.word	0x0000f7e0


	//   ....[4]....
        /*0060*/ 	.word	0x0000f880


	//   ....[5]....
        /*0064*/ 	.word	0x0000fe30


	//   ....[6]....
        /*0068*/ 	.word	0x00011ef0


	//   ....[7]....
        /*006c*/ 	.word	0x00011f90


	//----- nvinfo : EIATTR_COOP_GROUP_MASK_REGIDS
	.align		4
.L_207:
        /*0070*/ 	.byte	0x04, 0x29
        /*0072*/ 	.short	(.L_209 - .L_208)


	//   ....[0]....
.L_208:
        /*0074*/ 	.word	0xffffffff


	//   ....[1]....
        /*0078*/ 	.word	0xffffffff


	//   ....[2]....
        /*007c*/ 	.word	0xffffffff


	//   ....[3]....
        /*0080*/ 	.word	0xffffffff


	//   ....[4]....
        /*0084*/ 	.word	0xffffffff


	//   ....[5]....
        /*0088*/ 	.word	0xffffffff


	//   ....[6]....
        /*008c*/ 	.word	0xffffffff


	//   ....[7]....
        /*0090*/ 	.word	0xffffffff


	//   ....[8]....
        /*0094*/ 	.word	0xffffffff


	//   ....[9]....
        /*0098*/ 	.word	0xffffffff


	//   ....[10]....
        /*009c*/ 	.word	0xffffffff


	//   ....[11]....
        /*00a0*/ 	.word	0xffffffff


	//   ....[12]....
        /*00a4*/ 	.word	0xffffffff


	//   ....[13]....
        /*00a8*/ 	.word	0xffffffff


	//   ....[14]....
        /*00ac*/ 	.word	0xffffffff


	//   ....[15]....
        /*00b0*/ 	.word	0xffffffff


	//   ....[16]....
        /*00b4*/ 	.word	0xffffffff


	//   ....[17]....
        /*00b8*/ 	.word	0xffffffff


	//   ....[18]....
        /*00bc*/ 	.word	0xffffffff


	//   ....[19]....
        /*00c0*/ 	.word	0xffffffff


	//   ....[20]....
        /*00c4*/ 	.word	0xffffffff


	//   ....[21]....
        /*00c8*/ 	.word	0xffffffff


	//   ....[22]....
        /*00cc*/ 	.word	0xffffffff


	//   ....[23]....
        /*00d0*/ 	.word	0xffffffff


	//   ....[24]....
        /*00d4*/ 	.word	0xffffffff


	//   ....[25]....
        /*00d8*/ 	.word	0xffffffff


	//   ....[26]....
        /*00dc*/ 	.word	0xffffffff


	//   ....[27]....
        /*00e0*/ 	.word	0xffffffff


	//   ....[28]....
        /*00e4*/ 	.word	0xffffffff


	//   ....[29]....
        /*00e8*/ 	.word	0xffffffff


	//   ....[30]....
        /*00ec*/ 	.word	0xffffffff


	//   ....[31]....
        /*00f0*/ 	.word	0xffffffff


	//   ....[32]....
        /*00f4*/ 	.word	0x0500000f


	//   ....[33]....
        /*00f8*/ 	.word	0x0500000f


	//----- nvinfo : EIATTR_COOP_GROUP_INSTR_OFFSETS
	.align		4
.L_209:
        /*00fc*/ 	.byte	0x04, 0x28
        /*00fe*/ 	.short	(.L_211 - .L_210)


	//   ....[0]....
.L_210:
        /*0100*/ 	.word	0x00000060


	//   ....[1]....
        /*0104*/ 	.word	0x000001a0


	//   ....[2]....
        /*0108*/ 	.word	0x000001f0


	//   ....[3]....
        /*010c*/ 	.word	0x000003e0


	//   ....[4]....
        /*0110*/ 	.word	0x00000540


	//   ....[5]....
        /*0114*/ 	.word	0x00000660


	//   ....[6]....
        /*0118*/ 	.word	0x000007c0


	//   ....[7]....
        /*011c*/ 	.word	0x00001970


	//   ....[8]....
        /*0120*/ 	.word	0x000035c0


	//   ....[9]....
        /*0124*/ 	.word	0x000036e0


	//   ....[10]....
        /*0128*/ 	.word	0x00003a50


	//   ....[11]....
        /*012c*/ 	.word	0x00003ae0


	//   ....[12]....
        /*0130*/ 	.word	0x000065a0


	//   ....[13]....
        /*0134*/ 	.word	0x000066a0


	//   ....[14]....
        /*0138*/ 	.word	0x00006a40


	//   ....[15]....
        /*013c*/ 	.word	0x00006ab0


	//   ....[16]....
        /*0140*/ 	.word	0x00008a00


	//   ....[17]....
        /*0144*/ 	.word	0x00008a80


	//   ....[18]....
        /*0148*/ 	.word	0x00008cc0


	//   ....[19]....
        /*014c*/ 	.word	0x00008d20


	//   ....[20]....
        /*0150*/ 	.word	0x0000b380


	//   ....[21]....
        /*0154*/ 	.word	0x0000b3c0


	//   ....[22]....
        /*0158*/ 	.word	0x0000b850


	//   ....[23]....
        /*015c*/ 	.word	0x0000b8c0


	//   ....[24]....
        /*0160*/ 	.word	0x0000c860


	//   ....[25]....
        /*0164*/ 	.word	0x0000c8a0


	//   ....[26]....
        /*0168*/ 	.word	0x0000c9e0


	//   ....[27]....
        /*016c*/ 	.word	0x0000ca00


	//   ....[28]....
        /*0170*/ 	.word	0x0000e210


	//   ....[29]....
        /*0174*/ 	.word	0x0000ef40


	//   ....[30]....
        /*0178*/ 	.word	0x00012360


	//   ....[31]....
        /*017c*/ 	.word	0x00012530


	//   ....[32]....
        /*0180*/ 	.word	0x00012b80


	//   ....[33]....
        /*0184*/ 	.word	0x00012f60


	//----- nvinfo : EIATTR_REG_RECONFIG
	.align		4
.L_211:
        /*0188*/ 	.byte	0x01, 0x54
	.zero		2


	//----- nvinfo : EIATTR_SYSCALL_OFFSETS
	.align		4
        /*018c*/ 	.byte	0x04, 0x46
        /*018e*/ 	.short	(.L_213 - .L_212)


	//   ....[0]....
.L_212:
        /*0190*/ 	.word	0x00001b20


	//   ....[1]....
        /*0194*/ 	.word	0x0000fa10


	//   ....[2]....
        /*0198*/ 	.word	0x0000fb50


	//   ....[3]....
        /*019c*/ 	.word	0x0000fc40


	//----- nvinfo : EIATTR_MBARRIER_INSTR_OFFSETS
	.align		4
.L_213:
        /*01a0*/ 	.byte	0x04, 0x39
        /*01a2*/ 	.short	(.L_215 - .L_214)


	//   ....[0]....
.L_214:
        /*01a4*/ 	.word	0x00000290
        /*01a8*/ 	.word	0x000000ff
        /*01ac*/ 	.word	0x00030800
        /*01b0*/ 	.short	0x0100
        /*01b2*/ 	.byte	0x06
	.zero		1


	//   ....[1]....
        /*01b4*/ 	.word	0x000002a0
        /*01b8*/ 	.word	0x000000ff
        /*01bc*/ 	.word	0x00030820
        /*01c0*/ 	.short	0x0100
        /*01c2*/ 	.byte	0x06
	.zero		1


	//   ....[2]....
        /*01c4*/ 	.word	0x00000390
        /*01c8*/ 	.word	0x000000ff
        /*01cc*/ 	.word	0x00030830
        /*01d0*/ 	.short	0x0100
        /*01d2*/ 	.byte	0x08
	.zero		1


	//   ....[3]....
        /*01d4*/ 	.word	0x000003a0
        /*01d8*/ 	.word	0x000000ff
        /*01dc*/ 	.word	0x00030840
        /*01e0*/ 	.short	0x0100
        /*01e2*/ 	.byte	0x08
	.zero		1


	//   ....[4]....
        /*01e4*/ 	.word	0x000003b0
        /*01e8*/ 	.word	0x000000ff
        /*01ec*/ 	.word	0x00030838
        /*01f0*/ 	.short	0x0100
        /*01f2*/ 	.byte	0x08
	.zero		1


	//   ....[5]....
        /*01f4*/ 	.word	0x000003c0
        /*01f8*/ 	.word	0x000000ff
        /*01fc*/ 	.word	0x00030848
        /*0200*/ 	.short	0x0100
        /*0202*/ 	.byte	0x08
	.zero		1


	//   ....[6]....
        /*0204*/ 	.word	0x000004f0
        /*0208*/ 	.word	0x000000ff
        /*020c*/ 	.word	0x00030850
        /*0210*/ 	.short	0x0100
        /*0212*/ 	.byte	0x08
	.zero		1


	//   ....[7]....
        /*0214*/ 	.word	0x00000500
        /*0218*/ 	.word	0x000000ff
        /*021c*/ 	.word	0x00030860
        /*0220*/ 	.short	0x0100
        /*0222*/ 	.byte	0x08
	.zero		1


	//   ....[8]....
        /*0224*/ 	.word	0x00000510
        /*0228*/ 	.word	0x000000ff
        /*022c*/ 	.word	0x00030858
        /*0230*/ 	.short	0x0100
        /*0232*/ 	.byte	0x08
	.zero		1


	//   ....[9]....
        /*0234*/ 	.word	0x00000520
        /*0238*/ 	.word	0x000000ff
        /*023c*/ 	.word	0x00030868
        /*0240*/ 	.short	0x0100
        /*0242*/ 	.byte	0x08
	.zero		1


	//   ....[10]....
        /*0244*/ 	.word	0x00000610
        /*0248*/ 	.word	0x000000ff
        /*024c*/ 	.word	0x00030870
        /*0250*/ 	.short	0x0100
        /*0252*/ 	.byte	0x06
	.zero		1


	//   ....[11]....
        /*0254*/ 	.word	0x00000620
        /*0258*/ 	.word	0x000000ff
        /*025c*/ 	.word	0x00030880
        /*0260*/ 	.short	0x0100
        /*0262*/ 	.byte	0x06
	.zero		1


	//   ....[12]....
        /*0264*/ 	.word	0x00000630
        /*0268*/ 	.word	0x000000ff
        /*026c*/ 	.word	0x00030878
        /*0270*/ 	.short	0x0100
        /*0272*/ 	.byte	0x06
	.zero		1


	//   ....[13]....
        /*0274*/ 	.word	0x00000640
        /*0278*/ 	.word	0x000000ff
        /*027c*/ 	.word	0x00030888
        /*0280*/ 	.short	0x0100
        /*0282*/ 	.byte	0x06
	.zero		1


	//   ....[14]....
        /*0284*/ 	.word	0x00000770
        /*0288*/ 	.word	0x000000ff
        /*028c*/ 	.word	0x00030890
        /*0290*/ 	.short	0x0100
        /*0292*/ 	.byte	0x08
	.zero		1


	//   ....[15]....
        /*0294*/ 	.word	0x00000780
        /*0298*/ 	.word	0x000000ff
        /*029c*/ 	.word	0x000308a0
        /*02a0*/ 	.short	0x0100
        /*02a2*/ 	.byte	0x08
	.zero		1


	//   ....[16]....
        /*02a4*/ 	.word	0x00000790
        /*02a8*/ 	.word	0x000000ff
        /*02ac*/ 	.word	0x00030898
        /*02b0*/ 	.short	0x0100
        /*02b2*/ 	.byte	0x08
	.zero		1


	//   ....[17]....
        /*02b4*/ 	.word	0x000007a0
        /*02b8*/ 	.word	0x000000ff
        /*02bc*/ 	.word	0x000308a8
        /*02c0*/ 	.short	0x0100
        /*02c2*/ 	.byte	0x08
	.zero		1


	//   ....[18]....
        /*02c4*/ 	.word	0x000008d0
        /*02c8*/ 	.word	0x000000ff
        /*02cc*/ 	.word	0x000308b0
        /*02d0*/ 	.short	0x0100
        /*02d2*/ 	.byte	0x08
	.zero		1


	//   ....[19]....
        /*02d4*/ 	.word	0x000008e0
        /*02d8*/ 	.word	0x000000ff
        /*02dc*/ 	.word	0x000308c0
        /*02e0*/ 	.short	0x0100
        /*02e2*/ 	.byte	0x08
	.zero		1


	//   ....[20]....
        /*02e4*/ 	.word	0x000008f0
        /*02e8*/ 	.word	0x000000ff
        /*02ec*/ 	.word	0x000308b8
        /*02f0*/ 	.short	0x0100
        /*02f2*/ 	.byte	0x08
	.zero		1


	//   ....[21]....
        /*02f4*/ 	.word	0x00000900
        /*02f8*/ 	.word	0x000000ff
        /*02fc*/ 	.word	0x000308c8
        /*0300*/ 	.short	0x0100
        /*0302*/ 	.byte	0x08
	.zero		1


	//   ....[22]....
        /*0304*/ 	.word	0x00001bc0
        /*0308*/ 	.word	0x000000ff
        /*030c*/ 	.word	0x00030800
        /*0310*/ 	.short	0x010a
        /*0312*/ 	.byte	0x26
	.zero		1


	//   ....[23]....
        /*0314*/ 	.word	0x00001c40
        /*0318*/ 	.word	0x00000003
        /*031c*/ 	.word	0x00030830
        /*0320*/ 	.short	0x010a
        /*0322*/ 	.byte	0x3f
	.zero		1


	//   ....[24]....
        /*0324*/ 	.word	0x00001ca0
        /*0328*/ 	.word	0x00000003
        /*032c*/ 	.word	0x00030830
        /*0330*/ 	.short	0x010a
        /*0332*/ 	.byte	0x3f
	.zero		1


	//   ....[25]....
        /*0334*/ 	.word	0x00002850
        /*0338*/ 	.word	0x00000002
        /*033c*/ 	.word	0x00000000
        /*0340*/ 	.short	0x0101
        /*0342*/ 	.byte	0x3f
	.zero		1


	//   ....[26]....
        /*0344*/ 	.word	0x00004760
        /*0348*/ 	.word	0x000000ff
        /*034c*/ 	.word	0x00030830
        /*0350*/ 	.short	0x010a
        /*0352*/ 	.byte	0x27
	.zero		1


	//   ....[27]....
        /*0354*/ 	.word	0x000047a0
        /*0358*/ 	.word	0x000000ff
        /*035c*/ 	.word	0x00030830
        /*0360*/ 	.short	0x010a
        /*0362*/ 	.byte	0x27
	.zero		1


	//   ....[28]....
        /*0364*/ 	.word	0x00005600
        /*0368*/ 	.word	0x000000ff
        /*036c*/ 	.word	0x00030850
        /*0370*/ 	.short	0x010a
        /*0372*/ 	.byte	0x0a
	.zero		1


	//   ....[29]....
        /*0374*/ 	.word	0x00005640
        /*0378*/ 	.word	0x000000ff
        /*037c*/ 	.word	0x00030850
        /*0380*/ 	.short	0x010a
        /*0382*/ 	.byte	0x0a
	.zero		1


	//   ....[30]....
        /*0384*/ 	.word	0x00005c10
        /*0388*/ 	.word	0x00000098
        /*038c*/ 	.word	0x00000000
        /*0390*/ 	.short	0x0101
        /*0392*/ 	.byte	0x3f
	.zero		1


	//   ....[31]....
        /*0394*/ 	.word	0x00006da0
        /*0398*/ 	.word	0x0000009b
        /*039c*/ 	.word	0x00000000
        /*03a0*/ 	.short	0x0101
        /*03a2*/ 	.byte	0x3f
	.zero		1


	//   ....[32]....
        /*03a4*/ 	.word	0x000074a0
        /*03a8*/ 	.word	0x000000ff
        /*03ac*/ 	.word	0x00030830
        /*03b0*/ 	.short	0x010a
        /*03b2*/ 	.byte	0x06
	.zero		1


	//   ....[33]....
        /*03b4*/ 	.word	0x000074e0
        /*03b8*/ 	.word	0x000000ff
        /*03bc*/ 	.word	0x00030830
        /*03c0*/ 	.short	0x010a
        /*03c2*/ 	.byte	0x06
	.zero		1


	//   ....[34]....
        /*03c4*/ 	.word	0x00008340
        /*03c8*/ 	.word	0x000000ff
        /*03cc*/ 	.word	0x00030850
        /*03d0*/ 	.short	0x010a
        /*03d2*/ 	.byte	0x0e
	.zero		1


	//   ....[35]....
        /*03d4*/ 	.word	0x00008380
        /*03d8*/ 	.word	0x000000ff
        /*03dc*/ 	.word	0x00030850
        /*03e0*/ 	.short	0x010a
        /*03e2*/ 	.byte	0x0e
	.zero		1


	//   ....[36]....
        /*03e4*/ 	.word	0x00008fc0
        /*03e8*/ 	.word	0x00000099
        /*03ec*/ 	.word	0x00000000
        /*03f0*/ 	.short	0x0101
        /*03f2*/ 	.byte	0x3f
	.zero		1


	//   ....[37]....
        /*03f4*/ 	.word	0x00009090
        /*03f8*/ 	.word	0x0000009b
        /*03fc*/ 	.word	0x00000000
        /*0400*/ 	.short	0x0101
        /*0402*/ 	.byte	0x3f
	.zero		1


	//   ....[38]....
        /*0404*/ 	.word	0x00009580
        /*0408*/ 	.word	0x000000ff
        /*040c*/ 	.word	0x00030830
        /*0410*/ 	.short	0x010a
        /*0412*/ 	.byte	0x06
	.zero		1


	//   ....[39]....
        /*0414*/ 	.word	0x000095c0
        /*0418*/ 	.word	0x000000ff
        /*041c*/ 	.word	0x00030830
        /*0420*/ 	.short	0x010a
        /*0422*/ 	.byte	0x06
	.zero		1


	//   ....[40]....
        /*0424*/ 	.word	0x0000a420
        /*0428*/ 	.word	0x000000ff
        /*042c*/ 	.word	0x00030850
        /*0430*/ 	.short	0x010a
        /*0432*/ 	.byte	0x0a
	.zero		1


	//   ....[41]....
        /*0434*/ 	.word	0x0000a460
        /*0438*/ 	.word	0x000000ff
        /*043c*/ 	.word	0x00030850
        /*0440*/ 	.short	0x010a
        /*0442*/ 	.byte	0x0a
	.zero		1


	//   ....[42]....
        /*0444*/ 	.word	0x0000a9f0
        /*0448*/ 	.word	0x00000002
        /*044c*/ 	.word	0x00000000
        /*0450*/ 	.short	0x0101
        /*0452*/ 	.byte	0x3f
	.zero		1


	//   ....[43]....
        /*0454*/ 	.word	0x0000bc10
        /*0458*/ 	.word	0x0000009d
        /*045c*/ 	.word	0x00000000
        /*0460*/ 	.short	0x0101
        /*0462*/ 	.byte	0x3f
	.zero		1


	//   ....[44]....
        /*0464*/ 	.word	0x0000c7d0
        /*0468*/ 	.word	0x000000ff
        /*046c*/ 	.word	0x00030850
        /*0470*/ 	.short	0x010a
        /*0472*/ 	.byte	0x05
	.zero		1


	//   ....[45]....
        /*0474*/ 	.word	0x0000c810
        /*0478*/ 	.word	0x000000ff
        /*047c*/ 	.word	0x00030850
        /*0480*/ 	.short	0x010a
        /*0482*/ 	.byte	0x05
	.zero		1


	//   ....[46]....
        /*0484*/ 	.word	0x0000cd80
        /*0488*/ 	.word	0x00000007
        /*048c*/ 	.word	0x00000000
        /*0490*/ 	.short	0x0101
        /*0492*/ 	.byte	0x3f
	.zero		1


	//   ....[47]....
        /*0494*/ 	.word	0x0000e450
        /*0498*/ 	.word	0x000000ff
        /*049c*/ 	.word	0x00000000
        /*04a0*/ 	.short	0x0101
        /*04a2*/ 	.byte	0x05
	.zero		1


	//   ....[48]....
        /*04a4*/ 	.word	0x00010130
        /*04a8*/ 	.word	0x00000008
        /*04ac*/ 	.word	0x00030840
        /*04b0*/ 	.short	0x010a
        /*04b2*/ 	.byte	0x3f
	.zero		1


	//   ....[49]....
        /*04b4*/ 	.word	0x00010670
        /*04b8*/ 	.word	0x000000ff
        /*04bc*/ 	.word	0x00030820
        /*04c0*/ 	.short	0x010a
        /*04c2*/ 	.byte	0x28
	.zero		1


	//   ....[50]....
        /*04c4*/ 	.word	0x00010960
        /*04c8*/ 	.word	0x00000003
        /*04cc*/ 	.word	0x00030840
        /*04d0*/ 	.short	0x010a
        /*04d2*/ 	.byte	0x3f
	.zero		1


	//   ....[51]....
        /*04d4*/ 	.word	0x00010c10
        /*04d8*/ 	.word	0x00000002
        /*04dc*/ 	.word	0x00000060
        /*04e0*/ 	.short	0x010a
        /*04e2*/ 	.byte	0x3f
	.zero		1


	//   ....[52]....
        /*04e4*/ 	.word	0x00011190
        /*04e8*/ 	.word	0x00000003
        /*04ec*/ 	.word	0x00030840
        /*04f0*/ 	.short	0x010a
        /*04f2*/ 	.byte	0x3f
	.zero		1


	//   ....[53]....
        /*04f4*/ 	.word	0x00011440
        /*04f8*/ 	.word	0x00000002
        /*04fc*/ 	.word	0x00000060
        /*0500*/ 	.short	0x010a
        /*0502*/ 	.byte	0x3f
	.zero		1


	//   ....[54]....
        /*0504*/ 	.word	0x000118e0
        /*0508*/ 	.word	0x00000002
        /*050c*/ 	.word	0x00030840
        /*0510*/ 	.short	0x010a
        /*0512*/ 	.byte	0x3f
	.zero		1


	//   ....[55]....
        /*0514*/ 	.word	0x00011bc0
        /*0518*/ 	.word	0x00000002
        /*051c*/ 	.word	0x00000060
        /*0520*/ 	.short	0x010a
        /*0522*/ 	.byte	0x3f
	.zero		1


	//   ....[56]....
        /*0524*/ 	.word	0x00012030
        /*0528*/ 	.word	0x00000003
        /*052c*/ 	.word	0x00030860
        /*0530*/ 	.short	0x010a
        /*0532*/ 	.byte	0x3f
	.zero		1


	//   ....[57]....
        /*0534*/ 	.word	0x000124e0
        /*0538*/ 	.word	0x00000007
        /*053c*/ 	.word	0x00030820
        /*0540*/ 	.short	0x010a
        /*0542*/ 	.byte	0x3f
	.zero		1


	//   ....[58]....
        /*0544*/ 	.word	0x00012650
        /*0548*/ 	.word	0x00000005
        /*054c*/ 	.word	0x00000000
        /*0550*/ 	.short	0x010a
        /*0552*/ 	.byte	0x3f
	.zero		1


	//   ....[59]....
        /*0554*/ 	.word	0x000126c0
        /*0558*/ 	.word	0x00000003
        /*055c*/ 	.word	0x00000000
        /*0560*/ 	.short	0x010a
        /*0562*/ 	.byte	0x3f
	.zero		1


	//   ....[60]....
        /*0564*/ 	.word	0x00012720
        /*0568*/ 	.word	0x00000005
        /*056c*/ 	.word	0x00000000
        /*0570*/ 	.short	0x010a
        /*0572*/ 	.byte	0x3f
	.zero		1


	//   ....[61]....
        /*0574*/ 	.word	0x00012750
        /*0578*/ 	.word	0x00000003
        /*057c*/ 	.word	0x00000000
        /*0580*/ 	.short	0x010a
        /*0582*/ 	.byte	0x3f
	.zero		1


	//   ....[62]....
        /*0584*/ 	.word	0x000127c0
        /*0588*/ 	.word	0x00000003
        /*058c*/ 	.word	0x00030800
        /*0590*/ 	.short	0x010a
        /*0592*/ 	.byte	0x3f
	.zero		1


	//   ....[63]....
        /*0594*/ 	.word	0x00012810
        /*0598*/ 	.word	0x00000003
        /*059c*/ 	.word	0x00030830
        /*05a0*/ 	.short	0x010a
        /*05a2*/ 	.byte	0x3f
	.zero		1


	//   ....[64]....
        /*05a4*/ 	.word	0x00012870
        /*05a8*/ 	.word	0x00000099
        /*05ac*/ 	.word	0x00030830
        /*05b0*/ 	.short	0x010a
        /*05b2*/ 	.byte	0x3f
	.zero		1


	//   ....[65]....
        /*05b4*/ 	.word	0x000128d0
        /*05b8*/ 	.word	0x000000d7
        /*05bc*/ 	.word	0x00030850
        /*05c0*/ 	.short	0x010a
        /*05c2*/ 	.byte	0x3f
	.zero		1


	//   ....[66]....
        /*05c4*/ 	.word	0x00012930
        /*05c8*/ 	.word	0x00000004
        /*05cc*/ 	.word	0x00030830
        /*05d0*/ 	.short	0x010a
        /*05d2*/ 	.byte	0x3f
	.zero		1


	//   ....[67]....
        /*05d4*/ 	.word	0x00012990
        /*05d8*/ 	.word	0x00000003
        /*05dc*/ 	.word	0x00030850
        /*05e0*/ 	.short	0x010a
        /*05e2*/ 	.byte	0x3f
	.zero		1


	//   ....[68]....
        /*05e4*/ 	.word	0x000129f0
        /*05e8*/ 	.word	0x00000004
        /*05ec*/ 	.word	0x00030830
        /*05f0*/ 	.short	0x010a
        /*05f2*/ 	.byte	0x3f
	.zero		1


	//   ....[69]....
        /*05f4*/ 	.word	0x00012a50
        /*05f8*/ 	.word	0x00000003
        /*05fc*/ 	.word	0x00030850
        /*0600*/ 	.short	0x010a
        /*0602*/ 	.byte	0x3f
	.zero		1


	//   ....[70]....
        /*0604*/ 	.word	0x00012ab0
        /*0608*/ 	.word	0x00000005
        /*060c*/ 	.word	0x00030850
        /*0610*/ 	.short	0x010a
        /*0612*/ 	.byte	0x3f
	.zero		1


	//   ....[71]....
        /*0614*/ 	.word	0x00012c30
        /*0618*/ 	.word	0x00000008
        /*061c*/ 	.word	0x00030840
        /*0620*/ 	.short	0x010a
        /*0622*/ 	.byte	0x3f
	.zero		1


	//   ....[72]....
        /*0624*/ 	.word	0x00012c90
        /*0628*/ 	.word	0x00000008
        /*062c*/ 	.word	0x00030820
        /*0630*/ 	.short	0x010a
        /*0632*/ 	.byte	0x3f
	.zero		1


	//   ....[73]....
        /*0634*/ 	.word	0x00012ce0
        /*0638*/ 	.word	0x00000003
        /*063c*/ 	.word	0x00030840
        /*0640*/ 	.short	0x010a
        /*0642*/ 	.byte	0x3f
	.zero		1


	//   ....[74]....
        /*0644*/ 	.word	0x00012d30
        /*0648*/ 	.word	0x00000002
        /*064c*/ 	.word	0x00000060
        /*0650*/ 	.short	0x010a
        /*0652*/ 	.byte	0x3f
	.zero		1


	//   ....[75]....
        /*0654*/ 	.word	0x00012d80
        /*0658*/ 	.word	0x00000003
        /*065c*/ 	.word	0x00030840
        /*0660*/ 	.short	0x010a
        /*0662*/ 	.byte	0x3f
	.zero		1


	//   ....[76]....
        /*0664*/ 	.word	0x00012dd0
        /*0668*/ 	.word	0x00000002
        /*066c*/ 	.word	0x00000060
        /*0670*/ 	.short	0x010a
        /*0672*/ 	.byte	0x3f
	.zero		1


	//   ....[77]....
        /*0674*/ 	.word	0x00012e20
        /*0678*/ 	.word	0x00000002
        /*067c*/ 	.word	0x00030840
        /*0680*/ 	.short	0x010a
        /*0682*/ 	.byte	0x3f
	.zero		1


	//   ....[78]....
        /*0684*/ 	.word	0x00012e70
        /*0688*/ 	.word	0x00000002
        /*068c*/ 	.word	0x00000060
        /*0690*/ 	.short	0x010a
        /*0692*/ 	.byte	0x3f
	.zero		1


	//   ....[79]....
        /*0694*/ 	.word	0x00012ec0
        /*0698*/ 	.word	0x00000003
        /*069c*/ 	.word	0x00030860
        /*06a0*/ 	.short	0x010a
        /*06a2*/ 	.byte	0x3f
	.zero		1


	//   ....[80]....
        /*06a4*/ 	.word	0x00012fa0
        /*06a8*/ 	.word	0x00000007
        /*06ac*/ 	.word	0x00030820
        /*06b0*/ 	.short	0x010a
        /*06b2*/ 	.byte	0x3f
	.zero		1


	//   ....[81]....
        /*06b4*/ 	.word	0x00012ff0
        /*06b8*/ 	.word	0x00000005
        /*06bc*/ 	.word	0x00000000
        /*06c0*/ 	.short	0x010a
        /*06c2*/ 	.byte	0x3f
	.zero		1


	//   ....[82]....
        /*06c4*/ 	.word	0x00013040
        /*06c8*/ 	.word	0x00000003
        /*06cc*/ 	.word	0x00000000
        /*06d0*/ 	.short	0x010a
        /*06d2*/ 	.byte	0x3f
	.zero		1


	//   ....[83]....
        /*06d4*/ 	.word	0x00013090
        /*06d8*/ 	.word	0x00000005
        /*06dc*/ 	.word	0x00000000
        /*06e0*/ 	.short	0x010a
        /*06e2*/ 	.byte	0x3f
	.zero		1


	//----- nvinfo : EIATTR_NUM_MBARRIERS
	.align		4
.L_215:
        /*06e4*/ 	.byte	0x03, 0x38
        /*06e6*/ 	.short	0x0016


	//----- nvinfo : EIATTR_EXIT_INSTR_OFFSETS
	.align		4
        /*06e8*/ 	.byte	0x04, 0x1c
        /*06ea*/ 	.short	(.L_217 - .L_216)


	//   ....[0]....
.L_216:
        /*06ec*/ 	.word	0x00000a30


	//   ....[1]....
        /*06f0*/ 	.word	0x0000ef00


	//   ....[2]....
        /*06f4*/ 	.word	0x0000ef60


	//   ....[3]....
        /*06f8*/ 	.word	0x00012550


	//   ....[4]....
        /*06fc*/ 	.word	0x000127a0


	//----- nvinfo : EIATTR_MAX_THREADS
	.align		4
.L_217:
        /*0700*/ 	.byte	0x04, 0x05
        /*0702*/ 	.short	(.L_219 - .L_218)
.L_218:
        /*0704*/ 	.word	0x00000180
        /*0708*/ 	.word	0x00000001
        /*070c*/ 	.word	0x00000001


	//----- nvinfo : EIATTR_CRS_STACK_SIZE
	.align		4
.L_219:
        /*0710*/ 	.byte	0x04, 0x1e
        /*0712*/ 	.short	(.L_221 - .L_220)
.L_220:
        /*0714*/ 	.word	0x00000000


	//----- nvinfo : EIATTR_CBANK_PARAM_SIZE
	.align		4
.L_221:
        /*0718*/ 	.byte	0x03, 0x19
        /*071a*/ 	.short	0x0bf0


	//----- nvinfo : EIATTR_PARAM_CBANK
	.align		4
        /*071c*/ 	.byte	0x04, 0x0a
        /*071e*/ 	.short	(.L_223 - .L_222)
	.align		4
.L_222:
        /*0720*/ 	.word	index@(.nv.constant0._ZN7cutlass13device_kernelIN5flash11enable_sm90INS1_16FlashAttnFwdSm90INS1_25CollectiveMainloopFwdSm90ILi2EN4cute5tupleIJNS5_1CILi1EEES8_S8_EEENS6_IJNS7_ILi128EEENS7_ILi64EEENS7_ILi256EEEEEELi256ENS_10bfloat16_tEfNS_4arch4Sm90ELb0ELb1ELb1ELb0ELb0ELb0ELb0ELb1ELb1ELb0ELb0ELb0EEENS1_21CollectiveEpilogueFwdINS6_IJSA_SC_SB_EEES9_SE_SG_Li256ELb0ELb0ELb0ELb0EEENS1_30DynamicPersistentTileSchedulerILi256ELi32ELb0ELb0ELb1EEEEEEEEEvNT_6ParamsE)
        /*0724*/ 	.short	0x0210
        /*0726*/ 	.short	0x0bf0


	//----- nvinfo : EIATTR_SW_WAR
	.align		4
.L_223:
        /*0728*/ 	.byte	0x04, 0x36
        /*072a*/ 	.short	(.L_225 - .L_224)
.L_224:
        /*072c*/ 	.word	0x00000008
.L_225:


//--------------------- .nv.info._ZN7cutlass13device_kernelIN5flash11enable_sm90INS1_16FlashAttnFwdSm90INS1_25CollectiveMainloopFwdSm90ILi2EN4cute5tupleIJNS5_1CILi1EEES8_S8_EEENS6_IJNS7_ILi128EEENS7_ILi64EEENS7_ILi256EEEEEELi256ENS_10bfloat16_tEfNS_4arch4Sm90ELb0ELb1ELb1ELb1ELb0ELb0ELb0ELb1ELb1ELb0ELb0ELb0EEENS1_21CollectiveEpilogueFwdINS6_IJSA_SC_SB_EEES9_SE_SG_Li256ELb1ELb0ELb0ELb0EEENS1_36VarlenDynamicPersistentTileSchedulerILi128ELi64ELi256ELi32ELb0ELb0ELb1ELb1ELb0ELb1EEEEEEEEEvNT_6ParamsE --------------------------
	.section	.nv.info._ZN7cutlass13device_kernelIN5flash11enable_sm90INS1_16FlashAttnFwdSm90INS1_25CollectiveMainloopFwdSm90ILi2EN4cute5tupleIJNS5_1CILi1EEES8_S8_EEENS6_IJNS7_ILi128EEENS7_ILi64EEENS7_ILi256EEEEEELi256ENS_10bfloat16_tEfNS_4arch4Sm90ELb0ELb1ELb1ELb1ELb0ELb0ELb0ELb1ELb1ELb0ELb0ELb0EEENS1_21CollectiveEpilogueFwdINS6_IJSA_SC_SB_EEES9_SE_SG_Li256ELb1ELb0ELb0ELb0EEENS1_36VarlenDynamicPersistentTileSchedulerILi128ELi64ELi256ELi32ELb0ELb0ELb1ELb1ELb0ELb1EEEEEEEEEvNT_6ParamsE,"",@"SHT_CUDA_INFO"
	.sectionflags	@""
	.align	4


	//----- nvinfo : EIATTR_CUDA_API_VERSION
	.align		4
        /*0000*/ 	.byte	0x04, 0x37
        /*0002*/ 	.short	(.L_227 - .L_226)
.L_226:
        /*0004*/ 	.word	0x00000082


	//----- nvinfo : EIATTR_KPARAM_INFO
	.align		4
.L_227:
        /*0008*/ 	.byte	0x04, 0x17
        /*000a*/ 	.short	(.L_229 - .L_228)
.L_228:
        /*000c*/ 	.word	0x00000000
        /*0010*/ 	.short	0x0000
        /*0012*/ 	.short	0x0070
        /*0014*/ 	.byte	0x00, 0xf0, 0x01, 0x28


	//----- nvinfo : EIATTR_SPARSE_MMA_MASK
	.align		4
.L_229:
        /*0018*/ 	.byte	0x03, 0x50
        /*001a*/ 	.short	0x0000


	//----- nvinfo : EIATTR_MAXREG_COUNT
	.align		4
        /*001c*/ 	.byte	0x03, 0x1b
        /*001e*/ 	.short	0x00a8


	//----- nvinfo : EIATTR_NUM_BARRIERS
	.align		4
        /*0020*/ 	.byte	0x02, 0x4c
        /*0022*/ 	.byte	0x09
	.zero		1


	//----- nvinfo : EIATTR_EXTERNS
	.align		4
        /*0024*/ 	.byte	0x04, 0x0f
        /*0026*/ 	.short	(.L_231 - .L_230)


	//   ....[0]....
	.align		4
.L_230:
        /*0028*/ 	.word	index@(__assertfail)


	//----- nvinfo : EIATTR_ANNOTATIONS
	.align		4
.L_231:
        /*002c*/ 	.byte	0x04, 0x55
        /*002e*/ 	.short	(.L_233 - .L_232)


	//   ....[0]....
.L_232:
        /* <DEDUP_REMOVED lines=32> */


	//----- nvinfo : EIATTR_MERCURY_ISA_VERSION
	.align		4
.L_233:
        /*0220*/ 	.byte	0x03, 0x5f
        /*0222*/ 	.short	0x0101


	//----- nvinfo : EIATTR_UNUSED_LOAD_BYTE_OFFSET
	.align		4
        /*0224*/ 	.byte	0x04, 0x44
        /*0226*/ 	.short	(.L_235 - .L_234)


	//   ....[0]....
.L_234:
        /*0228*/ 	.word	0x00000a40
        /*022c*/ 	.word	0x0000fff0


	//   ....[1]....
        /*0230*/ 	.word	0x0000d5f0
        /*0234*/ 	.word	0x0000fff0


	//----- nvinfo : EIATTR_INT_WARP_WIDE_INSTR_OFFSETS
	.align		4
.L_235:
        /*0238*/ 	.byte	0x04, 0x31
        /*023a*/ 	.short	(.L_237 - .L_236)


	//   ....[0]....
.L_236:
        /*023c*/ 	.word	0x00000160


	//   ....[1]....
        /*0240*/ 	.word	0x000001a0


	//   ....[2]....
        /*0244*/ 	.word	0x00000210


	//   ....[3]....
        /*0248*/ 	.word	0x000116f0


	//   ....[4]....
        /*024c*/ 	.word	0x00011790


	//   ....[5]....
        /*0250*/ 	.word	0x00011ca0


	//   ....[6]....
        /*0254*/ 	.word	0x00011d20


	//   ....[7]....
        /*0258*/ 	.word	0x00011e30


	//   ....[8]....
        /*025c*/ 	.word	0x00011f20


	//   ....[9]....
        /*0260*/ 	.word	0x00012010


	//   ....[10]....
        /*0264*/ 	.word	0x000146f0


	//   ....[11]....
        /*0268*/ 	.word	0x00014790


	//----- nvinfo : EIATTR_COOP_GROUP_MASK_REGIDS
	.align		4
.L_237:
        /*026c*/ 	.byte	0x04, 0x29
        /*026e*/ 	.short	(.L_239 - .L_238)


	//   ....[0]....
.L_238:
        /*0270*/ 	.word	0xffffffff


	//   ....[1]....
        /*0274*/ 	.word	0xffffffff


	//   ....[2]....
        /*0278*/ 	.word	0xffffffff


	//   ....[3]....
        /*027c*/ 	.word	0xffffffff


	//   ....[4]....
        /*0280*/ 	.word	0xffffffff


	//   ....[5]....
        /*0284*/ 	.word	0xffffffff


	//   ....[6]....
        /*0288*/ 	.word	0xffffffff


	//   ....[7]....
        /*028c*/ 	.word	0xffffffff


	//   ....[8]....
        /*0290*/ 	.word	0xffffffff


	//   ....[9]....
        /*0294*/ 	.word	0xffffffff


	//   ....[10]....
        /*0298*/ 	.word	0xffffffff


	//   ....[11]....
        /*029c*/ 	.word	0xffffffff


	//   ....[12]....
        /*02a0*/ 	.word	0xffffffff


	//   ....[13]....
        /*02a4*/ 	.word	0xffffffff


	//   ....[14]....
        /*02a8*/ 	.word	0xffffffff


	//   ....[15]....
        /*02ac*/ 	.word	0xffffffff


	//   ....[16]....
        /*02b0*/ 	.word	0xffffffff


	//   ....[17]....
        /*02b4*/ 	.word	0xffffffff


	//   ....[18]....
        /*02b8*/ 	.word	0xffffffff


	//   ....[19]....
        /*02bc*/ 	.word	0xffffffff


	//   ....[20]....
        /*02c0*/ 	.word	0xffffffff


	//   ....[21]....
        /*02c4*/ 	.word	0xffffffff


	//   ....[22]....
        /*02c8*/ 	.word	0xffffffff


	//   ....[23]....
        /*02cc*/ 	.word	0xffffffff


	//   ....[24]....
        /*02d0*/ 	.word	0xffffffff


	//   ....[25]....
        /*02d4*/ 	.word	0xffffffff


	//   ....[26]....
        /*02d8*/ 	.word	0xffffffff


	//   ....[27]....
        /*02dc*/ 	.word	0xffffffff


	//   ....[28]....
        /*02e0*/ 	.word	0xffffffff


	//   ....[29]....
        /*02e4*/ 	.word	0xffffffff


	//   ....[30]....
        /*02e8*/ 	.word	0xffffffff


	//   ....[31]....
        /*02ec*/ 	.word	0xffffffff


	//   ....[32]....
        /*02f0*/ 	.word	0xffffffff


	//   ....[33]....
        /*02f4*/ 	.word	0xffffffff


	//   ....[34]....
        /*02f8*/ 	.word	0xffffffff


	//   ....[35]....
        /*02fc*/ 	.word	0xffffffff


	//   ....[36]....
        /*0300*/ 	.word	0xffffffff


	//   ....[37]....
        /*0304*/ 	.word	0xffffffff


	//   ....[38]....
        /*0308*/ 	.word	0xffffffff


	//   ....[39]....
        /*030c*/ 	.word	0xffffffff


	//   ....[40]....
        /*0310*/ 	.word	0xffffffff


	//   ....[41]....
        /*0314*/ 	.word	0xffffffff


	//   ....[42]....
        /*0318*/ 	.word	0xffffffff


	//   ....[43]....
        /*031c*/ 	.word	0xffffffff


	//   ....[44]....
        /*0320*/ 	.word	0xffffffff


	//   ....[45]....
        /*0324*/ 	.word	0xffffffff


	//   ....[46]....
        /*0328*/ 	.word	0xffffffff


	//   ....[47]....
        /*032c*/ 	.word	0xffffffff


	//   ....[48]....
        /*0330*/ 	.word	0xffffffff


	//   ....[49]....
        /*0334*/ 	.word	0xffffffff


	//   ....[50]....
        /*0338*/ 	.word	0xffffffff


	//   ....[51]....
        /*033c*/ 	.word	0xffffffff


	//   ....[52]....
        /*0340*/ 	.word	0xffffffff


	//   ....[53]....
        /*0344*/ 	.word	0xffffffff


	//   ....[54]....
        /*0348*/ 	.word	0xffffffff


	//   ....[55]....
        /*034c*/ 	.word	0xffffffff


	//   ....[56]....
        /*0350*/ 	.word	0xffffffff


	//   ....[57]....
        /*0354*/ 	.word	0xffffffff


	//   ....[58]....
        /*0358*/ 	.word	0xffffffff


	//   ....[59]....
        /*035c*/ 	.word	0xffffffff


	//   ....[60]....
        /*0360*/ 	.word	0xffffffff


	//   ....[61]....
        /*0364*/ 	.word	0xffffffff


	//   ....[62]....
        /*0368*/ 	.word	0x0500000f


	//   ....[63]....
        /*036c*/ 	.word	0x0500000f


	//   ....[64]....
        /*0370*/ 	.word	0x0500000f


	//   ....[65]....
        /*0374*/ 	.word	0x0500000f


	//   ....[66]....
        /*0378*/ 	.word	0x0500000f


	//   ....[67]....
        /*037c*/ 	.word	0x0500000f


	//   ....[68]....
        /*0380*/ 	.word	0x0500000f


	//   ....[69]....
        /*0384*/ 	.word	0x0500000f


	//   ....[70]....
        /*0388*/ 	.word	0x0500000f


	//   ....[71]....
        /*038c*/ 	.word	0x0500000f


	//   ....[72]....
        /*0390*/ 	.word	0x0500000f


	//   ....[73]....
        /*0394*/ 	.word	0x0500000f


	//   ....[74]....
        /*0398*/ 	.word	0x0500000f


	//   ....[75]....
        /*039c*/ 	.word	0x0500000f


	//   ....[76]....
        /*03a0*/ 	.word	0x0500000f


	//   ....[77]....
        /*03a4*/ 	.word	0x0500000f


	//   ....[78]....
        /*03a8*/ 	.word	0x0500000f


	//   ....[79]....
        /*03ac*/ 	.word	0x0500000f


	//   ....[80]....
        /*03b0*/ 	.word	0x0500000f


	//----- nvinfo : EIATTR_COOP_GROUP_INSTR_OFFSETS
	.align		4
.L_239:
        /*03b4*/ 	.byte	0x04, 0x28
        /*03b6*/ 	.short	(.L_241 - .L_240)


	//   ....[0]....
.L_240:
        /*03b8*/ 	.word	0x00000060


	//   ....[1]....
        /*03bc*/ 	.word	0x00000170


	//   ....[2]....
        /*03c0*/ 	.word	0x000001c0


	//   ....[3]....
        /*03c4*/ 	.word	0x000003f0


	//   ....[4]....
        /*03c8*/ 	.word	0x00000550


	//   ....[5]....
        /*03cc*/ 	.word	0x00000670


	//   ....[6]....
        /*03d0*/ 	.word	0x000007d0


	//   ....[7]....
        /*03d4*/ 	.word	0x00001a30


	//   ....[8]....
        /*03d8*/ 	.word	0x00003620


	//   ....[9]....
        /*03dc*/ 	.word	0x00003730


	//   ....[10]....
        /*03e0*/ 	.word	0x00003ad0


	//   ....[11]....
        /*03e4*/ 	.word	0x00003b50


	//   ....[12]....
        /*03e8*/ 	.word	0x00006640


	//   ....[13]....
        /*03ec*/ 	.word	0x00006740


	//   ....[14]....
        /*03f0*/ 	.word	0x00006b00


	//   ....[15]....
        /*03f4*/ 	.word	0x00006b50


	//   ....[16]....
        /*03f8*/ 	.word	0x00008b10


	//   ....[17]....
        /*03fc*/ 	.word	0x00008c00


	//   ....[18]....
        /*0400*/ 	.word	0x00008e30


	//   ....[19]....
        /*0404*/ 	.word	0x00008eb0


	//   ....[20]....
        /*0408*/ 	.word	0x0000b4b0


	//   ....[21]....
        /*040c*/ 	.word	0x0000b5b0


	//   ....[22]....
        /*0410*/ 	.word	0x0000b950


	//   ....[23]....
        /*0414*/ 	.word	0x0000b9d0


	//   ....[24]....
        /*0418*/ 	.word	0x0000c980


	//   ....[25]....
        /*041c*/ 	.word	0x0000c9c0


	//   ....[26]....
        /*0420*/ 	.word	0x0000cb10


	//   ....[27]....
        /*0424*/ 	.word	0x0000cb20


	//   ....[28]....
        /*0428*/ 	.word	0x00010210


	//   ....[29]....
        /*042c*/ 	.word	0x000103a0


	//   ....[30]....
        /*0430*/ 	.word	0x000103d0


	//   ....[31]....
        /*0434*/ 	.word	0x00010410


	//   ....[32]....
        /*0438*/ 	.word	0x00010480


	//   ....[33]....
        /*043c*/ 	.word	0x000104e0


	//   ....[34]....
        /*0440*/ 	.word	0x00010520


	//   ....[35]....
        /*0444*/ 	.word	0x000106d0


	//   ....[36]....
        /*0448*/ 	.word	0x00010730


	//   ....[37]....
        /*044c*/ 	.word	0x00010770


	//   ....[38]....
        /*0450*/ 	.word	0x000107b0


	//   ....[39]....
        /*0454*/ 	.word	0x000107e0


	//   ....[40]....
        /*0458*/ 	.word	0x00010810


	//   ....[41]....
        /*045c*/ 	.word	0x000108b0


	//   ....[42]....
        /*0460*/ 	.word	0x00010910


	//   ....[43]....
        /*0464*/ 	.word	0x000109a0


	//   ....[44]....
        /*0468*/ 	.word	0x00014c40


	//   ....[45]....
        /*046c*/ 	.word	0x00014c50


	//   ....[46]....
        /*0470*/ 	.word	0x00014d70


	//   ....[47]....
        /*0474*/ 	.word	0x00014dd0


	//   ....[48]....
        /*0478*/ 	.word	0x00014e10


	//   ....[49]....
        /*047c*/ 	.word	0x00014e50


	//   ....[50]....
        /*0480*/ 	.word	0x00014e80


	//   ....[51]....
        /*0484*/ 	.word	0x00014eb0


	//   ....[52]....
        /*0488*/ 	.word	0x00015050


	//   ....[53]....
        /*048c*/ 	.word	0x000150b0


	//   ....[54]....
        /*0490*/ 	.word	0x000150f0


	//   ....[55]....
        /*0494*/ 	.word	0x00015130


	//   ....[56]....
        /*0498*/ 	.word	0x00015160


	//   ....[57]....
        /*049c*/ 	.word	0x00015190


	//   ....[58]....
        /*04a0*/ 	.word	0x00015250


	//   ....[59]....
        /*04a4*/ 	.word	0x00015270


	//   ....[60]....
        /*04a8*/ 	.word	0x000152e0


	//   ....[61]....
        /*04ac*/ 	.word	0x00015980


	//   ....[62]....
        /*04b0*/ 	.word	0x00016030


	//   ....[63]....
        /*04b4*/ 	.word	0x00016450


	//   ....[64]....
        /*04b8*/ 	.word	0x000164e0


	//   ....[65]....
        /*04bc*/ 	.word	0x00016580


	//   ....[66]....
        /*04c0*/ 	.word	0x00016630


	//   ....[67]....
        /*04c4*/ 	.word	0x000166b0


	//   ....[68]....
        /*04c8*/ 	.word	0x00016730


	//   ....[69]....
        /*04cc*/ 	.word	0x000167b0


	//   ....[70]....
        /*04d0*/ 	.word	0x00016830


	//   ....[71]....
        /*04d4*/ 	.word	0x000168c0


	//   ....[72]....
        /*04d8*/ 	.word	0x00016970


	//   ....[73]....
        /*04dc*/ 	.word	0x000169f0


	//   ....[74]....
        /*04e0*/ 	.word	0x00016a70


	//   ....[75]....
        /*04e4*/ 	.word	0x00016af0


	//   ....[76]....
        /*04e8*/ 	.word	0x00016b70


	//   ....[77]....
        /*04ec*/ 	.word	0x00016be0


	//   ....[78]....
        /*04f0*/ 	.word	0x00016c80


	//   ....[79]....
        /*04f4*/ 	.word	0x00016d10


	//   ....[80]....
        /*04f8*/ 	.word	0x00016e40


	//----- nvinfo : EIATTR_REG_RECONFIG
	.align		4
.L_241:
        /*04fc*/ 	.byte	0x01, 0x54
	.zero		2


	//----- nvinfo : EIATTR_SYSCALL_OFFSETS
	.align		4
        /*0500*/ 	.byte	0x04, 0x46
        /*0502*/ 	.short	(.L_243 - .L_242)


	//   ....[0]....
.L_242:
        /*0504*/ 	.word	0x00001c10


	//   ....[1]....
        /*0508*/ 	.word	0x00011920


	//   ....[2]....
        /*050c*/ 	.word	0x00011a60


	//   ....[3]....
        /*0510*/ 	.word	0x00011b60


	//----- nvinfo : EIATTR_MBARRIER_INSTR_OFFSETS
	.align		4
.L_243:
        /*0514*/ 	.byte	0x04, 0x39
        /*0516*/ 	.short	(.L_245 - .L_244)


	//   ....[0]....
.L_244:
        /*0518*/ 	.word	0x000002a0
        /*051c*/ 	.word	0x000000ff
        /*0520*/ 	.word	0x00030800
        /*0524*/ 	.short	0x0100
        /*0526*/ 	.byte	0x08
	.zero		1


	//   ....[1]....
        /*0528*/ 	.word	0x000002b0
        /*052c*/ 	.word	0x000000ff
        /*0530*/ 	.word	0x00030820
        /*0534*/ 	.short	0x0100
        /*0536*/ 	.byte	0x08
	.zero		1


	//   ....[2]....
        /*0538*/ 	.word	0x000003a0
        /*053c*/ 	.word	0x000000ff
        /*0540*/ 	.word	0x00030830
        /*0544*/ 	.short	0x0100
        /*0546*/ 	.byte	0x08
	.zero		1


	//   ....[3]....
        /*0548*/ 	.word	0x000003b0
        /*054c*/ 	.word	0x000000ff
        /*0550*/ 	.word	0x00030840
        /*0554*/ 	.short	0x0100
        /*0556*/ 	.byte	0x08
	.zero		1


	//   ....[4]....
        /*0558*/ 	.word	0x000003c0
        /*055c*/ 	.word	0x000000ff
        /*0560*/ 	.word	0x00030838
        /*0564*/ 	.short	0x0100
        /*0566*/ 	.byte	0x08
	.zero		1


	//   ....[5]....
        /*0568*/ 	.word	0x000003d0
        /*056c*/ 	.word	0x000000ff
        /*0570*/ 	.word	0x00030848
        /*0574*/ 	.short	0x0100
        /*0576*/ 	.byte	0x08
	.zero		1


	//   ....[6]....
        /*0578*/ 	.word	0x00000500
        /*057c*/ 	.word	0x000000ff
        /*0580*/ 	.word	0x00030850
        /*0584*/ 	.short	0x0100
        /*0586*/ 	.byte	0x08
	.zero		1


	//   ....[7]....
        /*0588*/ 	.word	0x00000510
        /*058c*/ 	.word	0x000000ff
        /*0590*/ 	.word	0x00030860
        /*0594*/ 	.short	0x0100
        /*0596*/ 	.byte	0x08
	.zero		1


	//   ....[8]....
        /*0598*/ 	.word	0x00000520
        /*059c*/ 	.word	0x000000ff
        /*05a0*/ 	.word	0x00030858
        /*05a4*/ 	.short	0x0100
        /*05a6*/ 	.byte	0x08
	.zero		1


	//   ....[9]....
        /*05a8*/ 	.word	0x00000530
        /*05ac*/ 	.word	0x000000ff
        /*05b0*/ 	.word	0x00030868
        /*05b4*/ 	.short	0x0100
        /*05b6*/ 	.byte	0x08
	.zero		1


	//   ....[10]....
        /*05b8*/ 	.word	0x00000620
        /*05bc*/ 	.word	0x000000ff
        /*05c0*/ 	.word	0x00030870
        /*05c4*/ 	.short	0x0100
        /*05c6*/ 	.byte	0x06
	.zero		1


	//   ....[11]....
        /*05c8*/ 	.word	0x00000630
        /*05cc*/ 	.word	0x000000ff
        /*05d0*/ 	.word	0x00030880
        /*05d4*/ 	.short	0x0100
        /*05d6*/ 	.byte	0x06
	.zero		1


	//   ....[12]....
        /*05d8*/ 	.word	0x00000640
        /*05dc*/ 	.word	0x000000ff
        /*05e0*/ 	.word	0x00030878
        /*05e4*/ 	.short	0x0100
        /*05e6*/ 	.byte	0x06
	.zero		1


	//   ....[13]....
        /*05e8*/ 	.word	0x00000650
        /*05ec*/ 	.word	0x000000ff
        /*05f0*/ 	.word	0x00030888
        /*05f4*/ 	.short	0x0100
        /*05f6*/ 	.byte	0x06
	.zero		1


	//   ....[14]....
        /*05f8*/ 	.word	0x00000780
        /*05fc*/ 	.word	0x000000ff
        /*0600*/ 	.word	0x00030890
        /*0604*/ 	.short	0x0100
        /*0606*/ 	.byte	0x08
	.zero		1


	//   ....[15]....
        /*0608*/ 	.word	0x00000790
        /*060c*/ 	.word	0x000000ff
        /*0610*/ 	.word	0x000308a0
        /*0614*/ 	.short	0x0100
        /*0616*/ 	.byte	0x08
	.zero		1


	//   ....[16]....
        /*0618*/ 	.word	0x000007a0
        /*061c*/ 	.word	0x000000ff
        /*0620*/ 	.word	0x00030898
        /*0624*/ 	.short	0x0100
        /*0626*/ 	.byte	0x08
	.zero		1


	//   ....[17]....
        /*0628*/ 	.word	0x000007b0
        /*062c*/ 	.word	0x000000ff
        /*0630*/ 	.word	0x000308a8
        /*0634*/ 	.short	0x0100
        /*0636*/ 	.byte	0x08
	.zero		1


	//   ....[18]....
        /*0638*/ 	.word	0x000008e0
        /*063c*/ 	.word	0x000000ff
        /*0640*/ 	.word	0x000308b0
        /*0644*/ 	.short	0x0100
        /*0646*/ 	.byte	0x08
	.zero		1


	//   ....[19]....
        /*0648*/ 	.word	0x000008f0
        /*064c*/ 	.word	0x000000ff
        /*0650*/ 	.word	0x000308c0
        /*0654*/ 	.short	0x0100
        /*0656*/ 	.byte	0x08
	.zero		1


	//   ....[20]....
        /*0658*/ 	.word	0x00000900
        /*065c*/ 	.word	0x000000ff
        /*0660*/ 	.word	0x000308b8
        /*0664*/ 	.short	0x0100
        /*0666*/ 	.byte	0x08
	.zero		1


	//   ....[21]....
        /*0668*/ 	.word	0x00000910
        /*066c*/ 	.word	0x000000ff
        /*0670*/ 	.word	0x000308c8
        /*0674*/ 	.short	0x0100
        /*0676*/ 	.byte	0x08
	.zero		1


	//   ....[22]....
        /*0678*/ 	.word	0x00001cb0
        /*067c*/ 	.word	0x000000ff
        /*0680*/ 	.word	0x00030800
        /*0684*/ 	.short	0x010a
        /*0686*/ 	.byte	0x27
	.zero		1


	//   ....[23]....
        /*0688*/ 	.word	0x00001d30
        /*068c*/ 	.word	0x00000005
        /*0690*/ 	.word	0x00030830
        /*0694*/ 	.short	0x010a
        /*0696*/ 	.byte	0x3f
	.zero		1


	//   ....[24]....
        /*0698*/ 	.word	0x00001d90
        /*069c*/ 	.word	0x00000005
        /*06a0*/ 	.word	0x00030830
        /*06a4*/ 	.short	0x010a
        /*06a6*/ 	.byte	0x3f
	.zero		1


	//   ....[25]....
        /*06a8*/ 	.word	0x000028f0
        /*06ac*/ 	.word	0x00000000
        /*06b0*/ 	.word	0x00000000
        /*06b4*/ 	.short	0x0101
        /*06b6*/ 	.byte	0x3f
	.zero		1


	//   ....[26]....
        /*06b8*/ 	.word	0x00004850
        /*06bc*/ 	.word	0x000000ff
        /*06c0*/ 	.word	0x00030830
        /*06c4*/ 	.short	0x010a
        /*06c6*/ 	.byte	0x06
	.zero		1


	//   ....[27]....
        /*06c8*/ 	.word	0x00004890
        /*06cc*/ 	.word	0x000000ff
        /*06d0*/ 	.word	0x00030830
        /*06d4*/ 	.short	0x010a
        /*06d6*/ 	.byte	0x06
	.zero		1


	//   ....[28]....
        /*06d8*/ 	.word	0x00005710
        /*06dc*/ 	.word	0x000000ff
        /*06e0*/ 	.word	0x00030850
        /*06e4*/ 	.short	0x010a
        /*06e6*/ 	.byte	0x0e
	.zero		1


	//   ....[29]....
        /*06e8*/ 	.word	0x00005750
        /*06ec*/ 	.word	0x000000ff
        /*06f0*/ 	.word	0x00030850
        /*06f4*/ 	.short	0x010a
        /*06f6*/ 	.byte	0x0e
	.zero		1


	//   ....[30]....
        /*06f8*/ 	.word	0x00005d30
        /*06fc*/ 	.word	0x00000098
        /*0700*/ 	.word	0x00000000
        /*0704*/ 	.short	0x0101
        /*0706*/ 	.byte	0x3f
	.zero		1


	//   ....[31]....
        /*0708*/ 	.word	0x00006f30
        /*070c*/ 	.word	0x0000009d
        /*0710*/ 	.word	0x00000000
        /*0714*/ 	.short	0x0101
        /*0716*/ 	.byte	0x3f
	.zero		1


	//   ....[32]....
        /*0718*/ 	.word	0x00007580
        /*071c*/ 	.word	0x000000ff
        /*0720*/ 	.word	0x00030830
        /*0724*/ 	.short	0x010a
        /*0726*/ 	.byte	0x06
	.zero		1


	//   ....[33]....
        /*0728*/ 	.word	0x000075c0
        /*072c*/ 	.word	0x000000ff
        /*0730*/ 	.word	0x00030830
        /*0734*/ 	.short	0x010a
        /*0736*/ 	.byte	0x06
	.zero		1


	//   ....[34]....
        /*0738*/ 	.word	0x00008440
        /*073c*/ 	.word	0x000000ff
        /*0740*/ 	.word	0x00030850
        /*0744*/ 	.short	0x010a
        /*0746*/ 	.byte	0x0e
	.zero		1


	//   ....[35]....
        /*0748*/ 	.word	0x00008480
        /*074c*/ 	.word	0x000000ff
        /*0750*/ 	.word	0x00030850
        /*0754*/ 	.short	0x010a
        /*0756*/ 	.byte	0x0e
	.zero		1


	//   ....[36]....
        /*0758*/ 	.word	0x000091d0
        /*075c*/ 	.word	0x00000099
        /*0760*/ 	.word	0x00000000
        /*0764*/ 	.short	0x0101
        /*0766*/ 	.byte	0x3f
	.zero		1


	//   ....[37]....
        /*0768*/ 	.word	0x00009260
        /*076c*/ 	.word	0x0000009b
        /*0770*/ 	.word	0x00000000
        /*0774*/ 	.short	0x0101
        /*0776*/ 	.byte	0x3f
	.zero		1


	//   ....[38]....
        /*0778*/ 	.word	0x000096c0
        /*077c*/ 	.word	0x000000ff
        /*0780*/ 	.word	0x00030830
        /*0784*/ 	.short	0x010a
        /*0786*/ 	.byte	0x06
	.zero		1


	//   ....[39]....
        /*0788*/ 	.word	0x00009700
        /*078c*/ 	.word	0x000000ff
        /*0790*/ 	.word	0x00030830
        /*0794*/ 	.short	0x010a
        /*0796*/ 	.byte	0x06
	.zero		1


	//   ....[40]....
        /*0798*/ 	.word	0x0000a580
        /*079c*/ 	.word	0x000000ff
        /*07a0*/ 	.word	0x00030850
        /*07a4*/ 	.short	0x010a
        /*07a6*/ 	.byte	0x0e
	.zero		1


	//   ....[41]....
        /*07a8*/ 	.word	0x0000a5c0
        /*07ac*/ 	.word	0x000000ff
        /*07b0*/ 	.word	0x00030850
        /*07b4*/ 	.short	0x010a
        /*07b6*/ 	.byte	0x0e
	.zero		1


	//   ....[42]....
        /*07b8*/ 	.word	0x0000ab10
        /*07bc*/ 	.word	0x00000004
        /*07c0*/ 	.word	0x00000000
        /*07c4*/ 	.short	0x0101
        /*07c6*/ 	.byte	0x3f
	.zero		1


	//   ....[43]....
        /*07c8*/ 	.word	0x0000bd40
        /*07cc*/ 	.word	0x0000009d
        /*07d0*/ 	.word	0x00000000
        /*07d4*/ 	.short	0x0101
        /*07d6*/ 	.byte	0x3f
	.zero		1


	//   ....[44]....
        /*07d8*/ 	.word	0x0000c8f0
        /*07dc*/ 	.word	0x000000ff
        /*07e0*/ 	.word	0x00030850
        /*07e4*/ 	.short	0x010a
        /*07e6*/ 	.byte	0x05
	.zero		1


	//   ....[45]....
        /*07e8*/ 	.word	0x0000c930
        /*07ec*/ 	.word	0x000000ff
        /*07f0*/ 	.word	0x00030850
        /*07f4*/ 	.short	0x010a
        /*07f6*/ 	.byte	0x05
	.zero		1


	//   ....[46]....
        /*07f8*/ 	.word	0x0000d1e0
        /*07fc*/ 	.word	0x00000010
        /*0800*/ 	.word	0x00000000
        /*0804*/ 	.short	0x0101
        /*0806*/ 	.byte	0x3f
	.zero		1


	//   ....[47]....
        /*0808*/ 	.word	0x0000ed70
        /*080c*/ 	.word	0x00000013
        /*0810*/ 	.word	0x00000000
        /*0814*/ 	.short	0x0101
        /*0816*/ 	.byte	0x3f
	.zero		1


	//   ....[48]....
        /*0818*/ 	.word	0x00012360
        /*081c*/ 	.word	0x00000009
        /*0820*/ 	.word	0x00030840
        /*0824*/ 	.short	0x010a
        /*0826*/ 	.byte	0x3f
	.zero		1


	//   ....[49]....
        /*0828*/ 	.word	0x000129d0
        /*082c*/ 	.word	0x0000000a
        /*0830*/ 	.word	0x00030820
        /*0834*/ 	.short	0x010a
        /*0836*/ 	.byte	0x3f
	.zero		1


	//   ....[50]....
        /*0838*/ 	.word	0x00012d20
        /*083c*/ 	.word	0x00000002
        /*0840*/ 	.word	0x00030840
        /*0844*/ 	.short	0x010a
        /*0846*/ 	.byte	0x3f
	.zero		1


	//   ....[51]....
        /*0848*/ 	.word	0x00013070
        /*084c*/ 	.word	0x00000003
        /*0850*/ 	.word	0x00000060
        /*0854*/ 	.short	0x010a
        /*0856*/ 	.byte	0x3f
	.zero		1


	//   ....[52]....
        /*0858*/ 	.word	0x00013710
        /*085c*/ 	.word	0x00000002
        /*0860*/ 	.word	0x00030840
        /*0864*/ 	.short	0x010a
        /*0866*/ 	.byte	0x3f
	.zero		1


	//   ....[53]....
        /*0868*/ 	.word	0x00013a60
        /*086c*/ 	.word	0x00000003
        /*0870*/ 	.word	0x00000060
        /*0874*/ 	.short	0x010a
        /*0876*/ 	.byte	0x3f
	.zero		1


	//   ....[54]....
        /*0878*/ 	.word	0x00013fe0
        /*087c*/ 	.word	0x00000002
        /*0880*/ 	.word	0x00030840
        /*0884*/ 	.short	0x010a
        /*0886*/ 	.byte	0x3f
	.zero		1


	//   ....[55]....
        /*0888*/ 	.word	0x00014330
        /*088c*/ 	.word	0x00000002
        /*0890*/ 	.word	0x00000060
        /*0894*/ 	.short	0x010a
        /*0896*/ 	.byte	0x3f
	.zero		1


	//   ....[56]....
        /*0898*/ 	.word	0x00014850
        /*089c*/ 	.word	0x00000003
        /*08a0*/ 	.word	0x00030860
        /*08a4*/ 	.short	0x010a
        /*08a6*/ 	.byte	0x3f
	.zero		1


	//   ....[57]....
        /*08a8*/ 	.word	0x00015900
        /*08ac*/ 	.word	0x00000000
        /*08b0*/ 	.word	0x00030820
        /*08b4*/ 	.short	0x010a
        /*08b6*/ 	.byte	0x3f
	.zero		1


	//   ....[58]....
        /*08b8*/ 	.word	0x00015ae0
        /*08bc*/ 	.word	0x00000006
        /*08c0*/ 	.word	0x00000000
        /*08c4*/ 	.short	0x010a
        /*08c6*/ 	.byte	0x3f
	.zero		1


	//   ....[59]....
        /*08c8*/ 	.word	0x00015b50
        /*08cc*/ 	.word	0x00000007
        /*08d0*/ 	.word	0x00000000
        /*08d4*/ 	.short	0x010a
        /*08d6*/ 	.byte	0x3f
	.zero		1


	//   ....[60]....
        /*08d8*/ 	.word	0x00015bc0
        /*08dc*/ 	.word	0x00000004
        /*08e0*/ 	.word	0x00000000
        /*08e4*/ 	.short	0x010a
        /*08e6*/ 	.byte	0x3f
	.zero		1


	//   ....[61]....
        /*08e8*/ 	.word	0x00015bf0
        /*08ec*/ 	.word	0x00000003
        /*08f0*/ 	.word	0x00000000
        /*08f4*/ 	.short	0x010a
        /*08f6*/ 	.byte	0x3f
	.zero		1


	//   ....[62]....
        /*08f8*/ 	.word	0x00015c60
        /*08fc*/ 	.word	0x00000003
        /*0900*/ 	.word	0x00030800
        /*0904*/ 	.short	0x010a
        /*0906*/ 	.byte	0x3f
	.zero		1


	//   ....[63]....
        /*0908*/ 	.word	0x00015cb0
        /*090c*/ 	.word	0x00000005
        /*0910*/ 	.word	0x00030830
        /*0914*/ 	.short	0x010a
        /*0916*/ 	.byte	0x3f
	.zero		1


	//   ....[64]....
        /*0918*/ 	.word	0x00015d10
        /*091c*/ 	.word	0x00000099
        /*0920*/ 	.word	0x00030830
        /*0924*/ 	.short	0x010a
        /*0926*/ 	.byte	0x3f
	.zero		1


	//   ....[65]....
        /*0928*/ 	.word	0x00015d70
        /*092c*/ 	.word	0x000000db
        /*0930*/ 	.word	0x00030850
        /*0934*/ 	.short	0x010a
        /*0936*/ 	.byte	0x3f
	.zero		1


	//   ....[66]....
        /*0938*/ 	.word	0x00015dd0
        /*093c*/ 	.word	0x00000005
        /*0940*/ 	.word	0x00030830
        /*0944*/ 	.short	0x010a
        /*0946*/ 	.byte	0x3f
	.zero		1


	//   ....[67]....
        /*0948*/ 	.word	0x00015e30
        /*094c*/ 	.word	0x00000005
        /*0950*/ 	.word	0x00030850
        /*0954*/ 	.short	0x010a
        /*0956*/ 	.byte	0x3f
	.zero		1


	//   ....[68]....
        /*0958*/ 	.word	0x00015e90
        /*095c*/ 	.word	0x00000005
        /*0960*/ 	.word	0x00030830
        /*0964*/ 	.short	0x010a
        /*0966*/ 	.byte	0x3f
	.zero		1


	//   ....[69]....
        /*0968*/ 	.word	0x00015ef0
        /*096c*/ 	.word	0x00000005
        /*0970*/ 	.word	0x00030850
        /*0974*/ 	.short	0x010a
        /*0976*/ 	.byte	0x3f
	.zero		1


	//   ....[70]....
        /*0978*/ 	.word	0x00015f50
        /*097c*/ 	.word	0x00000003
        /*0980*/ 	.word	0x00030850
        /*0984*/ 	.short	0x010a
        /*0986*/ 	.byte	0x3f
	.zero		1


	//   ....[71]....
        /*0988*/ 	.word	0x000160f0
        /*098c*/ 	.word	0x00000009
        /*0990*/ 	.word	0x00030840
        /*0994*/ 	.short	0x010a
        /*0996*/ 	.byte	0x3f
	.zero		1


	//   ....[72]....
        /*0998*/ 	.word	0x00016170
        /*099c*/ 	.word	0x00000008
        /*09a0*/ 	.word	0x00030820
        /*09a4*/ 	.short	0x010a
        /*09a6*/ 	.byte	0x3f
	.zero		1


	//   ....[73]....
        /*09a8*/ 	.word	0x000161c0
        /*09ac*/ 	.word	0x00000002
        /*09b0*/ 	.word	0x00030840
        /*09b4*/ 	.short	0x010a
        /*09b6*/ 	.byte	0x3f
	.zero		1


	//   ....[74]....
        /*09b8*/ 	.word	0x00016210
        /*09bc*/ 	.word	0x00000003
        /*09c0*/ 	.word	0x00000060
        /*09c4*/ 	.short	0x010a
        /*09c6*/ 	.byte	0x3f
	.zero		1


	//   ....[75]....
        /*09c8*/ 	.word	0x00016260
        /*09cc*/ 	.word	0x00000002
        /*09d0*/ 	.word	0x00030840
        /*09d4*/ 	.short	0x010a
        /*09d6*/ 	.byte	0x3f
	.zero		1


	//   ....[76]....
        /*09d8*/ 	.word	0x000162b0
        /*09dc*/ 	.word	0x00000003
        /*09e0*/ 	.word	0x00000060
        /*09e4*/ 	.short	0x010a
        /*09e6*/ 	.byte	0x3f
	.zero		1


	//   ....[77]....
        /*09e8*/ 	.word	0x00016300
        /*09ec*/ 	.word	0x00000002
        /*09f0*/ 	.word	0x00030840
        /*09f4*/ 	.short	0x010a
        /*09f6*/ 	.byte	0x3f
	.zero		1


	//   ....[78]....
        /*09f8*/ 	.word	0x00016350
        /*09fc*/ 	.word	0x00000002
        /*0a00*/ 	.word	0x00000060
        /*0a04*/ 	.short	0x010a
        /*0a06*/ 	.byte	0x3f
	.zero		1


	//   ....[79]....
        /*0a08*/ 	.word	0x000163a0
        /*0a0c*/ 	.word	0x00000003
        /*0a10*/ 	.word	0x00030860
        /*0a14*/ 	.short	0x010a
        /*0a16*/ 	.byte	0x3f
	.zero		1


	//   ....[80]....
        /*0a18*/ 	.word	0x00016d60
        /*0a1c*/ 	.word	0x00000000
        /*0a20*/ 	.word	0x00030820
        /*0a24*/ 	.short	0x010a
        /*0a26*/ 	.byte	0x3f
	.zero		1


	//   ....[81]....
        /*0a28*/ 	.word	0x00016f00
        /*0a2c*/ 	.word	0x00000006
        /*0a30*/ 	.word	0x00000000
        /*0a34*/ 	.short	0x010a
        /*0a36*/ 	.byte	0x3f
	.zero		1


	//   ....[82]....
        /*0a38*/ 	.word	0x00016f50
        /*0a3c*/ 	.word	0x00000007
        /*0a40*/ 	.word	0x00000000
        /*0a44*/ 	.short	0x010a
        /*0a46*/ 	.byte	0x3f
	.zero		1


	//   ....[83]....
        /*0a48*/ 	.word	0x00016fa0
        /*0a4c*/ 	.word	0x00000004
        /*0a50*/ 	.word	0x00000000
        /*0a54*/ 	.short	0x010a
        /*0a56*/ 	.byte	0x3f
	.zero		1


	//----- nvinfo : EIATTR_NUM_MBARRIERS
	.align		4
.L_245:
        /*0a58*/ 	.byte	0x03, 0x38
        /*0a5a*/ 	.short	0x0016


	//----- nvinfo : EIATTR_EXIT_INSTR_OFFSETS
	.align		4
        /*0a5c*/ 	.byte	0x04, 0x1c
        /*0a5e*/ 	.short	(.L_247 - .L_246)


	//   ....[0]....
.L_246:
        /*0a60*/ 	.word	0x00000a80


	//   ....[1]....
        /*0a64*/ 	.word	0x000101d0


	//   ....[2]....
        /*0a68*/ 	.word	0x00010230


	//   ....[3]....
        /*0a6c*/ 	.word	0x00015c40


	//----- nvinfo : EIATTR_MAX_THREADS
	.align		4
.L_247:
        /*0a70*/ 	.byte	0x04, 0x05
        /*0a72*/ 	.short	(.L_249 - .L_248)
.L_248:
        /*0a74*/ 	.word	0x00000180
        /*0a78*/ 	.word	0x00000001
        /*0a7c*/ 	.word	0x00000001


	//----- nvinfo : EIATTR_CRS_STACK_SIZE
	.align		4
.L_249:
        /*0a80*/ 	.byte	0x04, 0x1e
        /*0a82*/ 	.short	(.L_251 - .L_250)
.L_250:
        /*0a84*/ 	.word	0x00000000


	//----- nvinfo : EIATTR_CBANK_PARAM_SIZE
	.align		4
.L_251:
        /*0a88*/ 	.byte	0x03, 0x19
        /*0a8a*/ 	.short	0x0a70


	//----- nvinfo : EIATTR_PARAM_CBANK
	.align		4
        /*0a8c*/ 	.byte	0x04, 0x0a
        /*0a8e*/ 	.short	(.L_253 - .L_252)
	.align		4
.L_252:
        /*0a90*/ 	.word	index@(.nv.constant0._ZN7cutlass13device_kernelIN5flash11enable_sm90INS1_16FlashAttnFwdSm90INS1_25CollectiveMainloopFwdSm90ILi2EN4cute5tupleIJNS5_1CILi1EEES8_S8_EEENS6_IJNS7_ILi128EEENS7_ILi64EEENS7_ILi256EEEEEELi256ENS_10bfloat16_tEfNS_4arch4Sm90ELb0ELb1ELb1ELb1ELb0ELb0ELb0ELb1ELb1ELb0ELb0ELb0EEENS1_21CollectiveEpilogueFwdINS6_IJSA_SC_SB_EEES9_SE_SG_Li256ELb1ELb0ELb0ELb0EEENS1_36VarlenDynamicPersistentTileSchedulerILi128ELi64ELi256ELi32ELb0ELb0ELb1ELb1ELb0ELb1EEEEEEEEEvNT_6ParamsE)
        /*0a94*/ 	.short	0x0210
        /*0a96*/ 	.short	0x0a70


	//----- nvinfo : EIATTR_SW_WAR
	.align		4
.L_253:
        /*0a98*/ 	.byte	0x04, 0x36
        /*0a9a*/ 	.short	(.L_255 - .L_254)
.L_254:
        /*0a9c*/ 	.word	0x00000008
.L_255:


//--------------------- .nv.info._ZN7cutlass13device_kernelIN5flash11enable_sm90INS1_16FlashAttnFwdSm90INS1_25CollectiveMainloopFwdSm90ILi2EN4cute5tupleIJNS5_1CILi1EEES8_S8_EEENS6_IJNS7_ILi128EEENS7_ILi64EEENS7_ILi256EEEEEELi256ENS_10bfloat16_tEfNS_4arch4Sm90ELb0ELb1ELb1ELb1ELb0ELb1ELb0ELb1ELb1ELb0ELb0ELb0EEENS1_21CollectiveEpilogueFwdINS6_IJSA_SC_SB_EEES9_SE_SG_Li256ELb1ELb0ELb0ELb0EEENS1_36VarlenDynamicPersistentTileSchedulerILi128ELi64ELi256ELi32ELb0ELb0ELb1ELb1ELb0ELb1EEEEEEEEEvNT_6ParamsE --------------------------
	.section	.nv.info._ZN7cutlass13device_kernelIN5flash11enable_sm90INS1_16FlashAttnFwdSm90INS1_25CollectiveMainloopFwdSm90ILi2EN4cute5tupleIJNS5_1CILi1EEES8_S8_EEENS6_IJNS7_ILi128EEENS7_ILi64EEENS7_ILi256EEEEEELi256ENS_10bfloat16_tEfNS_4arch4Sm90ELb0ELb1ELb1ELb1ELb0ELb1ELb0ELb1ELb1ELb0ELb0ELb0EEENS1_21CollectiveEpilogueFwdINS6_IJSA_SC_SB_EEES9_SE_SG_Li256ELb1ELb0ELb0ELb0EEENS1_36VarlenDynamicPersistentTileSchedulerILi128ELi64ELi256ELi32ELb0ELb0ELb1ELb1ELb0ELb1EEEEEEEEEvNT_6ParamsE,"",@"SHT_CUDA_INFO"
	.sectionflags	@""
	.align	4


	//----- nvinfo : EIATTR_CUDA_API_VERSION
	.align		4
        /*0000*/ 	.byte	0x04, 0x37
        /*0002*/ 	.short	(.L_257 - .L_256)
.L_256:
        /*0004*/ 	.word	0x00000082


	//----- nvinfo : EIATTR_KPARAM_INFO
	.align		4
.L_257:
        /*0008*/ 	.byte	0x04, 0x17
        /*000a*/ 	.short	(.L_259 - .L_258)
.L_258:
        /*000c*/ 	.word	0x00000000
        /*0010*/ 	.short	0x0000
        /*0012*/ 	.short	0x0070
        /*0014*/ 	.byte	0x00, 0xf0, 0x01, 0x28


	//----- nvinfo : EIATTR_SPARSE_MMA_MASK
	.align		4
.L_259:
        /*0018*/ 	.byte	0x03, 0x50
        /*001a*/ 	.short	0x0000


	//----- nvinfo : EIATTR_MAXREG_COUNT
	.align		4
        /*001c*/ 	.byte	0x03, 0x1b
        /*001e*/ 	.short	0x00a8


	//----- nvinfo : EIATTR_NUM_BARRIERS
	.align		4
        /*0020*/ 	.byte	0x02, 0x4c
        /*0022*/ 	.byte	0x10
	.zero		1


	//----- nvinfo : EIATTR_EXTERNS
	.align		4
        /*0024*/ 	.byte	0x04, 0x0f
        /*0026*/ 	.short	(.L_261 - .L_260)


	//   ....[0]....
	.align		4
.L_260:
        /*0028*/ 	.word	index@(__assertfail)


	//----- nvinfo : EIATTR_ANNOTATIONS
	.align		4
.L_261:
        /*002c*/ 	.byte	0x04, 0x55
        /*002e*/ 	.short	(.L_263 - .L_262)


	//   ....[0]....
.L_262:
        /* <DEDUP_REMOVED lines=119> */
        /*0794*/ 	.byte	0x80, 0x93, 0x02, 0x00


	//----- nvinfo : EIATTR_MERCURY_ISA_VERSION
	.align		4
.L_263:
        /*0798*/ 	.byte	0x03, 0x5f
        /*079a*/ 	.short	0x0101


	//----- nvinfo : EIATTR_UNUSED_LOAD_BYTE_OFFSET
	.align		4
        /*079c*/ 	.byte	0x04, 0x44
        /*079e*/ 	.short	(.L_265 - .L_264)


	//   ....[0]....
.L_264:
        /*07a0*/ 	.word	0x00000ad0
        /*07a4*/ 	.word	0x0000fff0


	//   ....[1]....
        /*07a8*/ 	.word	0x0001fc70
        /*07ac*/ 	.word	0x0000fff0


	//----- nvinfo : EIATTR_INT_WARP_WIDE_INSTR_OFFSETS
	.align		4
.L_265:
        /*07b0*/ 	.byte	0x04, 0x31
        /*07b2*/ 	.short	(.L_267 - .L_266)


	//   ....[0]....
.L_266:
        /*07b4*/ 	.word	0x000001c0


	//   ....[1]....
        /*07b8*/ 	.word	0x00000200


	//   ....[2]....
        /*07bc*/ 	.word	0x00000270


	//   ....[3]....
        /*07c0*/ 	.word	0x00024f00


	//   ....[4]....
        /*07c4*/ 	.word	0x00024fa0


	//   ....[5]....
        /*07c8*/ 	.word	0x00025510


	//   ....[6]....
        /*07cc*/ 	.word	0x00025540


	//   ....[7]....
        /*07d0*/ 	.word	0x00025640


	//   ....[8]....
        /*07d4*/ 	.word	0x00025730


	//   ....[9]....
        /*07d8*/ 	.word	0x00025820


	//   ....[10]....
        /*07dc*/ 	.word	0x00027ef0


	//   ....[11]....
        /*07e0*/ 	.word	0x00027f90


	//----- nvinfo : EIATTR_COOP_GROUP_MASK_REGIDS
	.align		4
.L_267:
        /*07e4*/ 	.byte	0x04, 0x29
        /*07e6*/ 	.short	(.L_269 - .L_268)


	//   ....[0]....
.L_268:
        /*07e8*/ 	.word	0xffffffff


	//   ....[1]....
        /*07ec*/ 	.word	0xffffffff


	//   ....[2]....
        /*07f0*/ 	.word	0xffffffff


	//   ....[3]....
        /*07f4*/ 	.word	0xffffffff


	//   ....[4]....
        /*07f8*/ 	.word	0xffffffff


	//   ....[5]....
        /*07fc*/ 	.word	0xffffffff


	//   ....[6]....
        /*0800*/ 	.word	0xffffffff


	//   ....[7]....
        /*0804*/ 	.word	0xffffffff


	//   ....[8]....
        /*0808*/ 	.word	0xffffffff


	//   ....[9]....
        /*080c*/ 	.word	0xffffffff


	//   ....[10]....
        /*0810*/ 	.word	0xffffffff


	//   ....[11]....
        /*0814*/ 	.word	0xffffffff


	//   ....[12]....
        /*0818*/ 	.word	0xffffffff


	//   ....[13]....
        /*081c*/ 	.word	0xffffffff


	//   ....[14]....
        /*0820*/ 	.word	0xffffffff


	//   ....[15]....
        /*0824*/ 	.word	0xffffffff


	//   ....[16]....
        /*0828*/ 	.word	0xffffffff


	//   ....[17]....
        /*082c*/ 	.word	0xffffffff


	//   ....[18]....
        /*0830*/ 	.word	0xffffffff


	//   ....[19]....
        /*0834*/ 	.word	0xffffffff


	//   ....[20]....
        /*0838*/ 	.word	0xffffffff


	//   ....[21]....
        /*083c*/ 	.word	0xffffffff


	//   ....[22]....
        /*0840*/ 	.word	0xffffffff


	//   ....[23]....
        /*0844*/ 	.word	0xffffffff


	//   ....[24]....
        /*0848*/ 	.word	0xffffffff


	//   ....[25]....
        /*084c*/ 	.word	0xffffffff


	//   ....[26]....
        /*0850*/ 	.word	0xffffffff


	//   ....[27]....
        /*0854*/ 	.word	0xffffffff


	//   ....[28]....
        /*0858*/ 	.word	0xffffffff


	//   ....[29]....
        /*085c*/ 	.word	0xffffffff


	//   ....[30]....
        /*0860*/ 	.word	0xffffffff


	//   ....[31]....
        /*0864*/ 	.word	0xffffffff


	//   ....[32]....
        /*0868*/ 	.word	0xffffffff


	//   ....[33]....
        /*086c*/ 	.word	0xffffffff


	//   ....[34]....
        /*0870*/ 	.word	0xffffffff


	//   ....[35]....
        /*0874*/ 	.word	0xffffffff


	//   ....[36]....
        /*0878*/ 	.word	0xffffffff


	//   ....[37]....
        /*087c*/ 	.word	0xffffffff


	//   ....[38]....
        /*0880*/ 	.word	0xffffffff


	//   ....[39]....
        /*0884*/ 	.word	0xffffffff


	//   ....[40]....
        /*0888*/ 	.word	0xffffffff


	//   ....[41]....
        /*088c*/ 	.word	0xffffffff


	//   ....[42]....
        /*0890*/ 	.word	0xffffffff


	//   ....[43]....
        /*0894*/ 	.word	0xffffffff


	//   ....[44]....
        /*0898*/ 	.word	0xffffffff


	//   ....[45]....
        /*089c*/ 	.word	0xffffffff


	//   ....[46]....
        /*08a0*/ 	.word	0xffffffff


	//   ....[47]....
        /*08a4*/ 	.word	0xffffffff


	//   ....[48]....
        /*08a8*/ 	.word	0xffffffff


	//   ....[49]....
        /*08ac*/ 	.word	0xffffffff


	//   ....[50]....
        /*08b0*/ 	.word	0xffffffff


	//   ....[51]....
        /*08b4*/ 	.word	0xffffffff


	//   ....[52]....
        /*08b8*/ 	.word	0xffffffff


	//   ....[53]....
        /*08bc*/ 	.word	0xffffffff


	//   ....[54]....
        /*08c0*/ 	.word	0xffffffff


	//   ....[55]....
        /*08c4*/ 	.word	0xffffffff


	//   ....[56]....
        /*08c8*/ 	.word	0xffffffff


	//   ....[57]....
        /*08cc*/ 	.word	0xffffffff


	//   ....[58]....
        /*08d0*/ 	.word	0xffffffff


	//   ....[59]....
        /*08d4*/ 	.word	0xffffffff


	//   ....[60]....
        /*08d8*/ 	.word	0xffffffff


	//   ....[61]....
        /*08dc*/ 	.word	0xffffffff


	//   ....[62]....
        /*08e0*/ 	.word	0x0500000f


	//   ....[63]....
        /*08e4*/ 	.word	0x0500000f


	//   ....[64]....
        /*08e8*/ 	.word	0x0500000f


	//   ....[65]....
        /*08ec*/ 	.word	0x0500000f


	//   ....[66]....
        /*08f0*/ 	.word	0x0500000f


	//   ....[67]....
        /*08f4*/ 	.word	0x0500000f


	//   ....[68]....
        /*08f8*/ 	.word	0x0500000f


	//   ....[69]....
        /*08fc*/ 	.word	0x0500000f


	//   ....[70]....
        /*0900*/ 	.word	0x0500000f


	//   ....[71]....
        /*0904*/ 	.word	0x0500000f


	//   ....[72]....
        /*0908*/ 	.word	0x0500000f


	//   ....[73]....
        /*090c*/ 	.word	0x0500000f


	//   ....[74]....
        /*0910*/ 	.word	0x0500000f


	//   ....[75]....
        /*0914*/ 	.word	0x0500000f


	//   ....[76]....
        /*0918*/ 	.word	0x0500000f


	//   ....[77]....
        /*091c*/ 	.word	0x0500000f


	//   ....[78]....
        /*0920*/ 	.word	0x0500000f


	//   ....[79]....
        /*0924*/ 	.word	0x0500000f


	//   ....[80]....
        /*0928*/ 	.word	0x0500000f


	//   ....[81]....
        /*092c*/ 	.word	0x0500000f


	//   ....[82]....
        /*0930*/ 	.word	0x0500000f


	//   ....[83]....
        /*0934*/ 	.word	0x0500000f


	//   ....[84]....
        /*0938*/ 	.word	0x0500000f


	//   ....[85]....
        /*093c*/ 	.word	0x0500000f


	//   ....[86]....
        /*0940*/ 	.word	0x0500000f


	//   ....[87]....
        /*0944*/ 	.word	0x0500000f


	//   ....[88]....
        /*0948*/ 	.word	0x0500000f


	//   ....[89]....
        /*094c*/ 	.word	0x0500000f


	//   ....[90]....
        /*0950*/ 	.word	0x0500000f


	//   ....[91]....
        /*0954*/ 	.word	0x0500000f


	//   ....[92]....
        /*0958*/ 	.word	0x0500000f


	//   ....[93]....
        /*095c*/ 	.word	0x0500000f


	//   ....[94]....
        /*0960*/ 	.word	0x0500000f


	//   ....[95]....
        /*0964*/ 	.word	0x0500000f


	//   ....[96]....
        /*0968*/ 	.word	0x0500000f


	//   ....[97]....
        /*096c*/ 	.word	0x0500000f


	//   ....[98]....
        /*0970*/ 	.word	0x0500000f


	//   ....[99]....
        /*0974*/ 	.word	0x0500000f


	//   ....[100]....
        /*0978*/ 	.word	0x0500000f


	//   ....[101]....
        /*097c*/ 	.word	0x0500000f


	//   ....[102]....
        /*0980*/ 	.word	0x0500000f


	//   ....[103]....
        /*0984*/ 	.word	0x0500000f


	//   ....[104]....
        /*0988*/ 	.word	0x0500000f


	//   ....[105]....
        /*098c*/ 	.word	0x0500000f


	//   ....[106]....
        /*0990*/ 	.word	0x0500000f


	//   ....[107]....
        /*0994*/ 	.word	0x0500000f


	//   ....[108]....
        /*0998*/ 	.word	0x0500000f


	//   ....[109]....
        /*099c*/ 	.word	0x0500000f


	//   ....[110]....
        /*09a0*/ 	.word	0x0500000f


	//   ....[111]....
        /*09a4*/ 	.word	0x0500000f


	//   ....[112]....
        /*09a8*/ 	.word	0x0500000f


	//   ....[113]....
        /*09ac*/ 	.word	0x0500000f


	//----- nvinfo : EIATTR_COOP_GROUP_INSTR_OFFSETS
	.align		4
.L_269:
        /*09b0*/ 	.byte	0x04, 0x28
        /*09b2*/ 	.short	(.L_271 - .L_270)


	//   ....[0]....
.L_270:
        /*09b4*/ 	.word	0x00000060


	//   ....[1]....
        /*09b8*/ 	.word	0x000001d0


	//   ....[2]....
        /*09bc*/ 	.word	0x00000220


	//   ....[3]....
        /*09c0*/ 	.word	0x00000450


	//   ....[4]....
        /*09c4*/ 	.word	0x000005b0


	//   ....[5]....
        /*09c8*/ 	.word	0x000006d0


	//   ....[6]....
        /*09cc*/ 	.word	0x00000830


	//   ....[7]....
        /*09d0*/ 	.word	0x00009280


	//   ....[8]....
        /*09d4*/ 	.word	0x00015260


	//   ....[9]....
        /*09d8*/ 	.word	0x00015280


	//   ....[10]....
        /*09dc*/ 	.word	0x00015580


	//   ....[11]....
        /*09e0*/ 	.word	0x00015640


	//   ....[12]....
        /*09e4*/ 	.word	0x000184f0


	//   ....[13]....
        /*09e8*/ 	.word	0x00018580


	//   ....[14]....
        /*09ec*/ 	.word	0x00018a70


	//   ....[15]....
        /*09f0*/ 	.word	0x00018ad0


	//   ....[16]....
        /*09f4*/ 	.word	0x0001ae10


	//   ....[17]....
        /*09f8*/ 	.word	0x0001ae30


	//   ....[18]....
        /*09fc*/ 	.word	0x0001af50


	//   ....[19]....
        /*0a00*/ 	.word	0x0001b010


	//   ....[20]....
        /*0a04*/ 	.word	0x0001db20


	//   ....[21]....
        /*0a08*/ 	.word	0x0001db40


	//   ....[22]....
        /*0a0c*/ 	.word	0x0001e110


	//   ....[23]....
        /*0a10*/ 	.word	0x0001e180


	//   ....[24]....
        /*0a14*/ 	.word	0x0001f0a0


	//   ....[25]....
        /*0a18*/ 	.word	0x0001f1c0


	//   ....[26]....
        /*0a1c*/ 	.word	0x0001f260


	//   ....[27]....
        /*0a20*/ 	.word	0x0001f270


	//   ....[28]....
        /*0a24*/ 	.word	0x00022600


	//   ....[29]....
        /*0a28*/ 	.word	0x00022790


	//   ....[30]....
        /*0a2c*/ 	.word	0x000227c0


	//   ....[31]....
        /*0a30*/ 	.word	0x00022800


	//   ....[32]....
        /*0a34*/ 	.word	0x00022870


	//   ....[33]....
        /*0a38*/ 	.word	0x000228d0


	//   ....[34]....
        /*0a3c*/ 	.word	0x00022910


	//   ....[35]....
        /*0a40*/ 	.word	0x00022ac0


	//   ....[36]....
        /*0a44*/ 	.word	0x00022b20


	//   ....[37]....
        /*0a48*/ 	.word	0x00022b60


	//   ....[38]....
        /*0a4c*/ 	.word	0x00022ba0


	//   ....[39]....
        /*0a50*/ 	.word	0x00022bd0


	//   ....[40]....
        /*0a54*/ 	.word	0x00022c00


	//   ....[41]....
        /*0a58*/ 	.word	0x00022ca0


	//   ....[42]....
        /*0a5c*/ 	.word	0x00022d00


	//   ....[43]....
        /*0a60*/ 	.word	0x00022d90


	//   ....[44]....
        /*0a64*/ 	.word	0x00028440


	//   ....[45]....
        /*0a68*/ 	.word	0x00028450


	//   ....[46]....
        /*0a6c*/ 	.word	0x00028570


	//   ....[47]....
        /*0a70*/ 	.word	0x000285d0


	//   ....[48]....
        /*0a74*/ 	.word	0x00028610


	//   ....[49]....
        /*0a78*/ 	.word	0x00028650


	//   ....[50]....
        /*0a7c*/ 	.word	0x00028680


	//   ....[51]....
        /*0a80*/ 	.word	0x000286b0


	//   ....[52]....
        /*0a84*/ 	.word	0x00028850


	//   ....[53]....
        /*0a88*/ 	.word	0x000288b0


	//   ....[54]....
        /*0a8c*/ 	.word	0x000288f0


	//   ....[55]....
        /*0a90*/ 	.word	0x00028930


	//   ....[56]....
        /*0a94*/ 	.word	0x00028960


	//   ....[57]....
        /*0a98*/ 	.word	0x00028990


	//   ....[58]....
        /*0a9c*/ 	.word	0x00028a50


	//   ....[59]....
        /*0aa0*/ 	.word	0x00028a70


	//   ....[60]....
        /*0aa4*/ 	.word	0x00028ae0


	//   ....[61]....
        /*0aa8*/ 	.word	0x00029180


	//   ....[62]....
        /*0aac*/ 	.word	0x000295e0


	//   ....[63]....
        /*0ab0*/ 	.word	0x00029680


	//   ....[64]....
        /*0ab4*/ 	.word	0x00029720


	//   ....[65]....
        /*0ab8*/ 	.word	0x000297c0


	//   ....[66]....
        /*0abc*/ 	.word	0x00029860


	//   ....[67]....
        /*0ac0*/ 	.word	0x00029900


	//   ....[68]....
        /*0ac4*/ 	.word	0x000299a0


	//   ....[69]....
        /*0ac8*/ 	.word	0x00029a40


	//   ....[70]....
        /*0acc*/ 	.word	0x00029ae0


	//   ....[71]....
        /*0ad0*/ 	.word	0x00029b80


	//   ....[72]....
        /*0ad4*/ 	.word	0x00029c20


	//   ....[73]....
        /*0ad8*/ 	.word	0x00029cc0


	//   ....[74]....
        /*0adc*/ 	.word	0x00029d60


	//   ....[75]....
        /*0ae0*/ 	.word	0x00029e00


	//   ....[76]....
        /*0ae4*/ 	.word	0x00029ea0


	//   ....[77]....
        /*0ae8*/ 	.word	0x00029f40


	//   ....[78]....
        /*0aec*/ 	.word	0x0002a030


	//   ....[79]....
        /*0af0*/ 	.word	0x0002a0d0


	//   ....[80]....
        /*0af4*/ 	.word	0x0002a170


	//   ....[81]....
        /*0af8*/ 	.word	0x0002a210


	//   ....[82]....
        /*0afc*/ 	.word	0x0002a2b0


	//   ....[83]....
        /*0b00*/ 	.word	0x0002a350


	//   ....[84]....
        /*0b04*/ 	.word	0x0002a3f0


	//   ....[85]....
        /*0b08*/ 	.word	0x0002a490


	//   ....[86]....
        /*0b0c*/ 	.word	0x0002a530


	//   ....[87]....
        /*0b10*/ 	.word	0x0002a5d0


	//   ....[88]....
        /*0b14*/ 	.word	0x0002a670


	//   ....[89]....
        /*0b18*/ 	.word	0x0002a710


	//   ....[90]....
        /*0b1c*/ 	.word	0x0002a7b0


	//   ....[91]....
        /*0b20*/ 	.word	0x0002a850


	//   ....[92]....
        /*0b24*/ 	.word	0x0002a8f0


	//   ....[93]....
        /*0b28*/ 	.word	0x0002a990


	//   ....[94]....
        /*0b2c*/ 	.word	0x0002ad30


	//   ....[95]....
        /*0b30*/ 	.word	0x0002b010


	//   ....[96]....
        /*0b34*/ 	.word	0x0002b430


	//   ....[97]....
        /*0b38*/ 	.word	0x0002b4c0


	//   ....[98]....
        /*0b3c*/ 	.word	0x0002b560


	//   ....[99]....
        /*0b40*/ 	.word	0x0002b610


	//   ....[100]....
        /*0b44*/ 	.word	0x0002b690


	//   ....[101]....
        /*0b48*/ 	.word	0x0002b710


	//   ....[102]....
        /*0b4c*/ 	.word	0x0002b790


	//   ....[103]....
        /*0b50*/ 	.word	0x0002b810


	//   ....[104]....
        /*0b54*/ 	.word	0x0002b8a0


	//   ....[105]....
        /*0b58*/ 	.word	0x0002b950


	//   ....[106]....
        /*0b5c*/ 	.word	0x0002b9d0


	//   ....[107]....
        /*0b60*/ 	.word	0x0002ba50


	//   ....[108]....
        /*0b64*/ 	.word	0x0002bad0


	//   ....[109]....
        /*0b68*/ 	.word	0x0002bb50


	//   ....[110]....
        /*0b6c*/ 	.word	0x0002bbc0


	//   ....[111]....
        /*0b70*/ 	.word	0x0002bc60


	//   ....[112]....
        /*0b74*/ 	.word	0x0002bcf0


	//   ....[113]....
        /*0b78*/ 	.word	0x0002be20


	//----- nvinfo : EIATTR_REG_RECONFIG
	.align		4
.L_271:
        /*0b7c*/ 	.byte	0x01, 0x54
	.zero		2


	//----- nvinfo : EIATTR_SYSCALL_OFFSETS
	.align		4
        /*0b80*/ 	.byte	0x04, 0x46
        /*0b82*/ 	.short	(.L_273 - .L_272)


	//   ....[0]....
.L_272:
        /*0b84*/ 	.word	0x00001f60


	//   ....[1]....
        /*0b88*/ 	.word	0x000020b0


	//   ....[2]....
        /*0b8c*/ 	.word	0x00009420


	//   ....[3]....
        /*0b90*/ 	.word	0x000098b0


	//   ....[4]....
        /*0b94*/ 	.word	0x00025130


	//   ....[5]....
        /*0b98*/ 	.word	0x00025270


	//   ....[6]....
        /*0b9c*/ 	.word	0x00025370


	//----- nvinfo : EIATTR_MBARRIER_INSTR_OFFSETS
	.align		4
.L_273:
        /*0ba0*/ 	.byte	0x04, 0x39
        /*0ba2*/ 	.short	(.L_275 - .L_274)


	//   ....[0]....
.L_274:
        /*0ba4*/ 	.word	0x00000300
        /*0ba8*/ 	.word	0x000000ff
        /*0bac*/ 	.word	0x00030800
        /*0bb0*/ 	.short	0x0100
        /*0bb2*/ 	.byte	0x08
	.zero		1


	//   ....[1]....
        /*0bb4*/ 	.word	0x00000310
        /*0bb8*/ 	.word	0x000000ff
        /*0bbc*/ 	.word	0x00030820
        /*0bc0*/ 	.short	0x0100
        /*0bc2*/ 	.byte	0x08
	.zero		1


	//   ....[2]....
        /*0bc4*/ 	.word	0x00000400
        /*0bc8*/ 	.word	0x000000ff
        /*0bcc*/ 	.word	0x00030830
        /*0bd0*/ 	.short	0x0100
        /*0bd2*/ 	.byte	0x08
	.zero		1


	//   ....[3]....
        /*0bd4*/ 	.word	0x00000410
        /*0bd8*/ 	.word	0x000000ff
        /*0bdc*/ 	.word	0x00030840
        /*0be0*/ 	.short	0x0100
        /*0be2*/ 	.byte	0x08
	.zero		1


	//   ....[4]....
        /*0be4*/ 	.word	0x00000420
        /*0be8*/ 	.word	0x000000ff
        /*0bec*/ 	.word	0x00030838
        /*0bf0*/ 	.short	0x0100
        /*0bf2*/ 	.byte	0x08
	.zero		1


	//   ....[5]....
        /*0bf4*/ 	.word	0x00000430
        /*0bf8*/ 	.word	0x000000ff
        /*0bfc*/ 	.word	0x00030848
        /*0c00*/ 	.short	0x0100
        /*0c02*/ 	.byte	0x08
	.zero		1


	//   ....[6]....
        /*0c04*/ 	.word	0x00000560
        /*0c08*/ 	.word	0x000000ff
        /*0c0c*/ 	.word	0x00030850
        /*0c10*/ 	.short	0x0100
        /*0c12*/ 	.byte	0x08
	.zero		1


	//   ....[7]....
        /*0c14*/ 	.word	0x00000570
        /*0c18*/ 	.word	0x000000ff
        /*0c1c*/ 	.word	0x00030860
        /*0c20*/ 	.short	0x0100
        /*0c22*/ 	.byte	0x08
	.zero		1


	//   ....[8]....
        /*0c24*/ 	.word	0x00000580
        /*0c28*/ 	.word	0x000000ff
        /*0c2c*/ 	.word	0x00030858
        /*0c30*/ 	.short	0x0100
        /*0c32*/ 	.byte	0x08
	.zero		1


	//   ....[9]....
        /*0c34*/ 	.word	0x00000590
        /*0c38*/ 	.word	0x000000ff
        /*0c3c*/ 	.word	0x00030868
        /*0c40*/ 	.short	0x0100
        /*0c42*/ 	.byte	0x08
	.zero		1


	//   ....[10]....
        /*0c44*/ 	.word	0x00000680
        /*0c48*/ 	.word	0x000000ff
        /*0c4c*/ 	.word	0x00030870
        /*0c50*/ 	.short	0x0100
        /*0c52*/ 	.byte	0x06
	.zero		1


	//   ....[11]....
        /*0c54*/ 	.word	0x00000690
        /*0c58*/ 	.word	0x000000ff
        /*0c5c*/ 	.word	0x00030880
        /*0c60*/ 	.short	0x0100
        /*0c62*/ 	.byte	0x06
	.zero		1


	//   ....[12]....
        /*0c64*/ 	.word	0x000006a0
        /*0c68*/ 	.word	0x000000ff
        /*0c6c*/ 	.word	0x00030878
        /*0c70*/ 	.short	0x0100
        /*0c72*/ 	.byte	0x06
	.zero		1


	//   ....[13]....
        /*0c74*/ 	.word	0x000006b0
        /*0c78*/ 	.word	0x000000ff
        /*0c7c*/ 	.word	0x00030888
        /*0c80*/ 	.short	0x0100
        /*0c82*/ 	.byte	0x06
	.zero		1


	//   ....[14]....
        /*0c84*/ 	.word	0x000007e0
        /*0c88*/ 	.word	0x000000ff
        /*0c8c*/ 	.word	0x00030890
        /*0c90*/ 	.short	0x0100
        /*0c92*/ 	.byte	0x08
	.zero		1


	//   ....[15]....
        /*0c94*/ 	.word	0x000007f0
        /*0c98*/ 	.word	0x000000ff
        /*0c9c*/ 	.word	0x000308a0
        /*0ca0*/ 	.short	0x0100
        /*0ca2*/ 	.byte	0x08
	.zero		1


	//   ....[16]....
        /*0ca4*/ 	.word	0x00000800
        /*0ca8*/ 	.word	0x000000ff
        /*0cac*/ 	.word	0x00030898
        /*0cb0*/ 	.short	0x0100
        /*0cb2*/ 	.byte	0x08
	.zero		1


	//   ....[17]....
        /*0cb4*/ 	.word	0x00000810
        /*0cb8*/ 	.word	0x000000ff
        /*0cbc*/ 	.word	0x000308a8
        /*0cc0*/ 	.short	0x0100
        /*0cc2*/ 	.byte	0x08
	.zero		1


	//   ....[18]....
        /*0cc4*/ 	.word	0x00000940
        /*0cc8*/ 	.word	0x000000ff
        /*0ccc*/ 	.word	0x000308b0
        /*0cd0*/ 	.short	0x0100
        /*0cd2*/ 	.byte	0x08
	.zero		1


	//   ....[19]....
        /*0cd4*/ 	.word	0x00000950
        /*0cd8*/ 	.word	0x000000ff
        /*0cdc*/ 	.word	0x000308c0
        /*0ce0*/ 	.short	0x0100
        /*0ce2*/ 	.byte	0x08
	.zero		1


	//   ....[20]....
        /*0ce4*/ 	.word	0x00000960
        /*0ce8*/ 	.word	0x000000ff
        /*0cec*/ 	.word	0x000308b8
        /*0cf0*/ 	.short	0x0100
        /*0cf2*/ 	.byte	0x08
	.zero		1


	//   ....[21]....
        /*0cf4*/ 	.word	0x00000970
        /*0cf8*/ 	.word	0x000000ff
        /*0cfc*/ 	.word	0x000308c8
        /*0d00*/ 	.short	0x0100
        /*0d02*/ 	.byte	0x08
	.zero		1


	//   ....[22]....
        /*0d04*/ 	.word	0x00003770
        /*0d08*/ 	.word	0x00000062
        /*0d0c*/ 	.word	0x00030890
        /*0d10*/ 	.short	0x010a
        /*0d12*/ 	.byte	0x3f
	.zero		1


	//   ....[23]....
        /*0d14*/ 	.word	0x00005db0
        /*0d18*/ 	.word	0x00000062
        /*0d1c*/ 	.word	0x00030890
        /*0d20*/ 	.short	0x010a
        /*0d22*/ 	.byte	0x3f
	.zero		1


	//   ....[24]....
        /*0d24*/ 	.word	0x000080d0
        /*0d28*/ 	.word	0x00000062
        /*0d2c*/ 	.word	0x00030890
        /*0d30*/ 	.short	0x010a
        /*0d32*/ 	.byte	0x3f
	.zero		1


	//   ....[25]....
        /*0d34*/ 	.word	0x00008400
        /*0d38*/ 	.word	0x00000024
        /*0d3c*/ 	.word	0x00000000
        /*0d40*/ 	.short	0x0101
        /*0d42*/ 	.byte	0x3f
	.zero		1


	//   ....[26]....
        /*0d44*/ 	.word	0x00008440
        /*0d48*/ 	.word	0x00000062
        /*0d4c*/ 	.word	0x000308b0
        /*0d50*/ 	.short	0x010a
        /*0d52*/ 	.byte	0x3f
	.zero		1


	//   ....[27]....
        /*0d54*/ 	.word	0x00008a00
        /*0d58*/ 	.word	0x00000062
        /*0d5c*/ 	.word	0x00000000
        /*0d60*/ 	.short	0x0101
        /*0d62*/ 	.byte	0x3f
	.zero		1


	//   ....[28]....
        /*0d64*/ 	.word	0x000094c0
        /*0d68*/ 	.word	0x00000010
        /*0d6c*/ 	.word	0x00030800
        /*0d70*/ 	.short	0x010a
        /*0d72*/ 	.byte	0x3f
	.zero		1


	//   ....[29]....
        /*0d74*/ 	.word	0x00009510
        /*0d78*/ 	.word	0x00000010
        /*0d7c*/ 	.word	0x00030800
        /*0d80*/ 	.short	0x010a
        /*0d82*/ 	.byte	0x3f
	.zero		1


	//   ....[30]....
        /*0d84*/ 	.word	0x0000afa0
        /*0d88*/ 	.word	0x00000010
        /*0d8c*/ 	.word	0x00030800
        /*0d90*/ 	.short	0x010a
        /*0d92*/ 	.byte	0x3f
	.zero		1


	//   ....[31]....
        /*0d94*/ 	.word	0x0000f970
        /*0d98*/ 	.word	0x00000010
        /*0d9c*/ 	.word	0x00030800
        /*0da0*/ 	.short	0x010a
        /*0da2*/ 	.byte	0x3f
	.zero		1


	//   ....[32]....
        /*0da4*/ 	.word	0x00013490
        /*0da8*/ 	.word	0x00000017
        /*0dac*/ 	.word	0x00030830
        /*0db0*/ 	.short	0x010a
        /*0db2*/ 	.byte	0x3f
	.zero		1


	//   ....[33]....
        /*0db4*/ 	.word	0x00013500
        /*0db8*/ 	.word	0x00000017
        /*0dbc*/ 	.word	0x00030830
        /*0dc0*/ 	.short	0x010a
        /*0dc2*/ 	.byte	0x3f
	.zero		1


	//   ....[34]....
        /*0dc4*/ 	.word	0x00014360
        /*0dc8*/ 	.word	0x00000017
        /*0dcc*/ 	.word	0x00000000
        /*0dd0*/ 	.short	0x0101
        /*0dd2*/ 	.byte	0x3f
	.zero		1


	//   ....[35]....
        /*0dd4*/ 	.word	0x00016250
        /*0dd8*/ 	.word	0x00000002
        /*0ddc*/ 	.word	0x00030830
        /*0de0*/ 	.short	0x010a
        /*0de2*/ 	.byte	0x3f
	.zero		1


	//   ....[36]....
        /*0de4*/ 	.word	0x000162e0
        /*0de8*/ 	.word	0x00000002
        /*0dec*/ 	.word	0x00030830
        /*0df0*/ 	.short	0x010a
        /*0df2*/ 	.byte	0x3f
	.zero		1


	//   ....[37]....
        /*0df4*/ 	.word	0x00017410
        /*0df8*/ 	.word	0x00000000
        /*0dfc*/ 	.word	0x00030850
        /*0e00*/ 	.short	0x010a
        /*0e02*/ 	.byte	0x3f
	.zero		1


	//   ....[38]....
        /*0e04*/ 	.word	0x00017460
        /*0e08*/ 	.word	0x00000000
        /*0e0c*/ 	.word	0x00030850
        /*0e10*/ 	.short	0x010a
        /*0e12*/ 	.byte	0x3f
	.zero		1


	//   ....[39]....
        /*0e14*/ 	.word	0x00017950
        /*0e18*/ 	.word	0x00000002
        /*0e1c*/ 	.word	0x00000000
        /*0e20*/ 	.short	0x0101
        /*0e22*/ 	.byte	0x3f
	.zero		1


	//   ....[40]....
        /*0e24*/ 	.word	0x00018290
        /*0e28*/ 	.word	0x00000000
        /*0e2c*/ 	.word	0x00000000
        /*0e30*/ 	.short	0x0101
        /*0e32*/ 	.byte	0x3f
	.zero		1


	//   ....[41]....
        /*0e34*/ 	.word	0x000193d0
        /*0e38*/ 	.word	0x00000002
        /*0e3c*/ 	.word	0x00030830
        /*0e40*/ 	.short	0x010a
        /*0e42*/ 	.byte	0x3f
	.zero		1


	//   ....[42]....
        /*0e44*/ 	.word	0x00019460
        /*0e48*/ 	.word	0x00000002
        /*0e4c*/ 	.word	0x00030830
        /*0e50*/ 	.short	0x010a
        /*0e52*/ 	.byte	0x3f
	.zero		1


	//   ....[43]....
        /*0e54*/ 	.word	0x0001a580
        /*0e58*/ 	.word	0x000000e8
        /*0e5c*/ 	.word	0x00030850
        /*0e60*/ 	.short	0x010a
        /*0e62*/ 	.byte	0x3f
	.zero		1


	//   ....[44]....
        /*0e64*/ 	.word	0x0001a5d0
        /*0e68*/ 	.word	0x000000e8
        /*0e6c*/ 	.word	0x00030850
        /*0e70*/ 	.short	0x010a
        /*0e72*/ 	.byte	0x3f
	.zero		1


	//   ....[45]....
        /*0e74*/ 	.word	0x0001b500
        /*0e78*/ 	.word	0x0000009c
        /*0e7c*/ 	.word	0x00000000
        /*0e80*/ 	.short	0x0101
        /*0e82*/ 	.byte	0x3f
	.zero		1


	//   ....[46]....
        /*0e84*/ 	.word	0x0001b570
        /*0e88*/ 	.word	0x000000e8
        /*0e8c*/ 	.word	0x00000000
        /*0e90*/ 	.short	0x0101
        /*0e92*/ 	.byte	0x3f
	.zero		1


	//   ....[47]....
        /*0e94*/ 	.word	0x0001b8c0
        /*0e98*/ 	.word	0x00000004
        /*0e9c*/ 	.word	0x00030830
        /*0ea0*/ 	.short	0x010a
        /*0ea2*/ 	.byte	0x3f
	.zero		1


	//   ....[48]....
        /*0ea4*/ 	.word	0x0001b950
        /*0ea8*/ 	.word	0x00000004
        /*0eac*/ 	.word	0x00030830
        /*0eb0*/ 	.short	0x010a
        /*0eb2*/ 	.byte	0x3f
	.zero		1


	//   ....[49]....
        /*0eb4*/ 	.word	0x0001ca90
        /*0eb8*/ 	.word	0x00000000
        /*0ebc*/ 	.word	0x00030850
        /*0ec0*/ 	.short	0x010a
        /*0ec2*/ 	.byte	0x3f
	.zero		1


	//   ....[50]....
        /*0ec4*/ 	.word	0x0001cae0
        /*0ec8*/ 	.word	0x00000000
        /*0ecc*/ 	.word	0x00030850
        /*0ed0*/ 	.short	0x010a
        /*0ed2*/ 	.byte	0x3f
	.zero		1


	//   ....[51]....
        /*0ed4*/ 	.word	0x0001d0d0
        /*0ed8*/ 	.word	0x00000004
        /*0edc*/ 	.word	0x00000000
        /*0ee0*/ 	.short	0x0101
        /*0ee2*/ 	.byte	0x3f
	.zero		1


	//   ....[52]....
        /*0ee4*/ 	.word	0x0001d930
        /*0ee8*/ 	.word	0x00000000
        /*0eec*/ 	.word	0x00000000
        /*0ef0*/ 	.short	0x0101
        /*0ef2*/ 	.byte	0x3f
	.zero		1


	//   ....[53]....
        /*0ef4*/ 	.word	0x0001ef40
        /*0ef8*/ 	.word	0x0000000c
        /*0efc*/ 	.word	0x00030850
        /*0f00*/ 	.short	0x010a
        /*0f02*/ 	.byte	0x3f
	.zero		1


	//   ....[54]....
        /*0f04*/ 	.word	0x0001efe0
        /*0f08*/ 	.word	0x0000000c
        /*0f0c*/ 	.word	0x00030850
        /*0f10*/ 	.short	0x010a
        /*0f12*/ 	.byte	0x3f
	.zero		1


	//   ....[55]....
        /*0f14*/ 	.word	0x0001f450
        /*0f18*/ 	.word	0x0000000c
        /*0f1c*/ 	.word	0x00000000
        /*0f20*/ 	.short	0x0101
        /*0f22*/ 	.byte	0x3f
	.zero		1


	//   ....[56]....
        /*0f24*/ 	.word	0x00021380
        /*0f28*/ 	.word	0x00000000
        /*0f2c*/ 	.word	0x00000000
        /*0f30*/ 	.short	0x0101
        /*0f32*/ 	.byte	0x3f
	.zero		1


	//   ....[57]....
        /*0f34*/ 	.word	0x00023db0
        /*0f38*/ 	.word	0x0000000c
        /*0f3c*/ 	.word	0x00030820
        /*0f40*/ 	.short	0x010a
        /*0f42*/ 	.byte	0x3f
	.zero		1


	//   ....[58]....
        /*0f44*/ 	.word	0x00023e40
        /*0f48*/ 	.word	0x00000008
        /*0f4c*/ 	.word	0x000308a0
        /*0f50*/ 	.short	0x010a
        /*0f52*/ 	.byte	0x3f
	.zero		1


	//   ....[59]....
        /*0f54*/ 	.word	0x00024110
        /*0f58*/ 	.word	0x00000008
        /*0f5c*/ 	.word	0x000308c0
        /*0f60*/ 	.short	0x010a
        /*0f62*/ 	.byte	0x3f
	.zero		1


	//   ....[60]....
        /*0f64*/ 	.word	0x00024500
        /*0f68*/ 	.word	0x00000008
        /*0f6c*/ 	.word	0x000308a0
        /*0f70*/ 	.short	0x010a
        /*0f72*/ 	.byte	0x3f
	.zero		1


	//   ....[61]....
        /*0f74*/ 	.word	0x000247c0
        /*0f78*/ 	.word	0x00000008
        /*0f7c*/ 	.word	0x000308c0
        /*0f80*/ 	.short	0x010a
        /*0f82*/ 	.byte	0x3f
	.zero		1


	//   ....[62]....
        /*0f84*/ 	.word	0x00025b60
        /*0f88*/ 	.word	0x00000007
        /*0f8c*/ 	.word	0x00030840
        /*0f90*/ 	.short	0x010a
        /*0f92*/ 	.byte	0x3f
	.zero		1


	//   ....[63]....
        /*0f94*/ 	.word	0x000261d0
        /*0f98*/ 	.word	0x0000000a
        /*0f9c*/ 	.word	0x00030820
        /*0fa0*/ 	.short	0x010a
        /*0fa2*/ 	.byte	0x3f
	.zero		1


	//   ....[64]....
        /*0fa4*/ 	.word	0x00026520
        /*0fa8*/ 	.word	0x00000003
        /*0fac*/ 	.word	0x00030840
        /*0fb0*/ 	.short	0x010a
        /*0fb2*/ 	.byte	0x3f
	.zero		1


	//   ....[65]....
        /*0fb4*/ 	.word	0x00026870
        /*0fb8*/ 	.word	0x00000008
        /*0fbc*/ 	.word	0x00000060
        /*0fc0*/ 	.short	0x010a
        /*0fc2*/ 	.byte	0x3f
	.zero		1


	//   ....[66]....
        /*0fc4*/ 	.word	0x00026f10
        /*0fc8*/ 	.word	0x00000002
        /*0fcc*/ 	.word	0x00030840
        /*0fd0*/ 	.short	0x010a
        /*0fd2*/ 	.byte	0x3f
	.zero		1


	//   ....[67]....
        /*0fd4*/ 	.word	0x00027260
        /*0fd8*/ 	.word	0x00000003
        /*0fdc*/ 	.word	0x00000060
        /*0fe0*/ 	.short	0x010a
        /*0fe2*/ 	.byte	0x3f
	.zero		1


	//   ....[68]....
        /*0fe4*/ 	.word	0x000277e0
        /*0fe8*/ 	.word	0x00000002
        /*0fec*/ 	.word	0x00030840
        /*0ff0*/ 	.short	0x010a
        /*0ff2*/ 	.byte	0x3f
	.zero		1


	//   ....[69]....
        /*0ff4*/ 	.word	0x00027b30
        /*0ff8*/ 	.word	0x00000003
        /*0ffc*/ 	.word	0x00000060
        /*1000*/ 	.short	0x010a
        /*1002*/ 	.byte	0x3f
	.zero		1


	//   ....[70]....
        /*1004*/ 	.word	0x00028050
        /*1008*/ 	.word	0x00000003
        /*100c*/ 	.word	0x00030860
        /*1010*/ 	.short	0x010a
        /*1012*/ 	.byte	0x3f
	.zero		1


	//   ....[71]....
        /*1014*/ 	.word	0x00029100
        /*1018*/ 	.word	0x00000000
        /*101c*/ 	.word	0x00030820
        /*1020*/ 	.short	0x010a
        /*1022*/ 	.byte	0x3f
	.zero		1


	//   ....[72]....
        /*1024*/ 	.word	0x000292d0
        /*1028*/ 	.word	0x00000006
        /*102c*/ 	.word	0x00000000
        /*1030*/ 	.short	0x010a
        /*1032*/ 	.byte	0x3f
	.zero		1


	//   ....[73]....
        /*1034*/ 	.word	0x00029340
        /*1038*/ 	.word	0x00000007
        /*103c*/ 	.word	0x00000000
        /*1040*/ 	.short	0x010a
        /*1042*/ 	.byte	0x3f
	.zero		1


	//   ....[74]....
        /*1044*/ 	.word	0x000293b0
        /*1048*/ 	.word	0x00000004
        /*104c*/ 	.word	0x00000000
        /*1050*/ 	.short	0x010a
        /*1052*/ 	.byte	0x3f
	.zero		1


	//   ....[75]....
        /*1054*/ 	.word	0x000293e0
        /*1058*/ 	.word	0x00000003
        /*105c*/ 	.word	0x00000000
        /*1060*/ 	.short	0x010a
        /*1062*/ 	.byte	0x3f
	.zero		1


	//   ....[76]....
        /*1064*/ 	.word	0x00029440
        /*1068*/ 	.word	0x00000062
        /*106c*/ 	.word	0x00030890
        /*1070*/ 	.short	0x010a
        /*1072*/ 	.byte	0x3f
	.zero		1


	//   ....[77]....
        /*1074*/ 	.word	0x00029490
        /*1078*/ 	.word	0x00000062
        /*107c*/ 	.word	0x00030890
        /*1080*/ 	.short	0x010a
        /*1082*/ 	.byte	0x3f
	.zero		1


	//   ....[78]....
        /*1084*/ 	.word	0x000294e0
        /*1088*/ 	.word	0x00000062
        /*108c*/ 	.word	0x00030890
        /*1090*/ 	.short	0x010a
        /*1092*/ 	.byte	0x3f
	.zero		1


	//   ....[79]....
        /*1094*/ 	.word	0x00029530
        /*1098*/ 	.word	0x00000062
        /*109c*/ 	.word	0x000308b0
        /*10a0*/ 	.short	0x010a
        /*10a2*/ 	.byte	0x3f
	.zero		1


	//   ....[80]....
        /*10a4*/ 	.word	0x00029f80
        /*10a8*/ 	.word	0x00000010
        /*10ac*/ 	.word	0x00030800
        /*10b0*/ 	.short	0x010a
        /*10b2*/ 	.byte	0x3f
	.zero		1


	//   ....[81]....
        /*10b4*/ 	.word	0x0002a9d0
        /*10b8*/ 	.word	0x00000010
        /*10bc*/ 	.word	0x00030800
        /*10c0*/ 	.short	0x010a
        /*10c2*/ 	.byte	0x3f
	.zero		1


	//   ....[82]....
        /*10c4*/ 	.word	0x0002aa20
        /*10c8*/ 	.word	0x00000017
        /*10cc*/ 	.word	0x00030830
        /*10d0*/ 	.short	0x010a
        /*10d2*/ 	.byte	0x3f
	.zero		1


	//   ....[83]....
        /*10d4*/ 	.word	0x0002aa70
        /*10d8*/ 	.word	0x00000002
        /*10dc*/ 	.word	0x00030830
        /*10e0*/ 	.short	0x010a
        /*10e2*/ 	.byte	0x3f
	.zero		1


	//   ....[84]....
        /*10e4*/ 	.word	0x0002aac0
        /*10e8*/ 	.word	0x00000000
        /*10ec*/ 	.word	0x00030850
        /*10f0*/ 	.short	0x010a
        /*10f2*/ 	.byte	0x3f
	.zero		1


	//   ....[85]....
        /*10f4*/ 	.word	0x0002ab10
        /*10f8*/ 	.word	0x00000002
        /*10fc*/ 	.word	0x00030830
        /*1100*/ 	.short	0x010a
        /*1102*/ 	.byte	0x3f
	.zero		1


	//   ....[86]....
        /*1104*/ 	.word	0x0002ab60
        /*1108*/ 	.word	0x000000e8
        /*110c*/ 	.word	0x00030850
        /*1110*/ 	.short	0x010a
        /*1112*/ 	.byte	0x3f
	.zero		1


	//   ....[87]....
        /*1114*/ 	.word	0x0002abb0
        /*1118*/ 	.word	0x00000004
        /*111c*/ 	.word	0x00030830
        /*1120*/ 	.short	0x010a
        /*1122*/ 	.byte	0x3f
	.zero		1


	//   ....[88]....
        /*1124*/ 	.word	0x0002ac00
        /*1128*/ 	.word	0x00000000
        /*112c*/ 	.word	0x00030850
        /*1130*/ 	.short	0x010a
        /*1132*/ 	.byte	0x3f
	.zero		1


	//   ....[89]....
        /*1134*/ 	.word	0x0002ac50
        /*1138*/ 	.word	0x0000000c
        /*113c*/ 	.word	0x00030850
        /*1140*/ 	.short	0x010a
        /*1142*/ 	.byte	0x3f
	.zero		1


	//   ....[90]....
        /*1144*/ 	.word	0x0002adf0
        /*1148*/ 	.word	0x0000000c
        /*114c*/ 	.word	0x00030820
        /*1150*/ 	.short	0x010a
        /*1152*/ 	.byte	0x3f
	.zero		1


	//   ....[91]....
        /*1154*/ 	.word	0x0002ae40
        /*1158*/ 	.word	0x00000008
        /*115c*/ 	.word	0x000308a0
        /*1160*/ 	.short	0x010a
        /*1162*/ 	.byte	0x3f
	.zero		1


	//   ....[92]....
        /*1164*/ 	.word	0x0002ae90
        /*1168*/ 	.word	0x00000008
        /*116c*/ 	.word	0x000308c0
        /*1170*/ 	.short	0x010a
        /*1172*/ 	.byte	0x3f
	.zero		1


	//   ....[93]....
        /*1174*/ 	.word	0x0002aee0
        /*1178*/ 	.word	0x00000008
        /*117c*/ 	.word	0x000308a0
        /*1180*/ 	.short	0x010a
        /*1182*/ 	.byte	0x3f
	.zero		1


	//   ....[94]....
        /*1184*/ 	.word	0x0002af30
        /*1188*/ 	.word	0x00000008
        /*118c*/ 	.word	0x000308c0
        /*1190*/ 	.short	0x010a
        /*1192*/ 	.byte	0x3f
	.zero		1


	//   ....[95]....
        /*1194*/ 	.word	0x0002b0d0
        /*1198*/ 	.word	0x00000007
        /*119c*/ 	.word	0x00030840
        /*11a0*/ 	.short	0x010a
        /*11a2*/ 	.byte	0x3f
	.zero		1


	//   ....[96]....
        /*11a4*/ 	.word	0x0002b150
        /*11a8*/ 	.word	0x00000003
        /*11ac*/ 	.word	0x00030820
        /*11b0*/ 	.short	0x010a
        /*11b2*/ 	.byte	0x3f
	.zero		1


	//   ....[97]....
        /*11b4*/ 	.word	0x0002b1a0
        /*11b8*/ 	.word	0x00000003
        /*11bc*/ 	.word	0x00030840
        /*11c0*/ 	.short	0x010a
        /*11c2*/ 	.byte	0x3f
	.zero		1


	//   ....[98]....
        /*11c4*/ 	.word	0x0002b1f0
        /*11c8*/ 	.word	0x00000008
        /*11cc*/ 	.word	0x00000060
        /*11d0*/ 	.short	0x010a
        /*11d2*/ 	.byte	0x3f
	.zero		1


	//   ....[99]....
        /*11d4*/ 	.word	0x0002b240
        /*11d8*/ 	.word	0x00000002
        /*11dc*/ 	.word	0x00030840
        /*11e0*/ 	.short	0x010a
        /*11e2*/ 	.byte	0x3f
	.zero		1


	//   ....[100]....
        /*11e4*/ 	.word	0x0002b290
        /*11e8*/ 	.word	0x00000003
        /*11ec*/ 	.word	0x00000060
        /*11f0*/ 	.short	0x010a
        /*11f2*/ 	.byte	0x3f
	.zero		1


	//   ....[101]....
        /*11f4*/ 	.word	0x0002b2e0
        /*11f8*/ 	.word	0x00000002
        /*11fc*/ 	.word	0x00030840
        /*1200*/ 	.short	0x010a
        /*1202*/ 	.byte	0x3f
	.zero		1


	//   ....[102]....
        /*1204*/ 	.word	0x0002b330
        /*1208*/ 	.word	0x00000003
        /*120c*/ 	.word	0x00000060
        /*1210*/ 	.short	0x010a
        /*1212*/ 	.byte	0x3f
	.zero		1


	//   ....[103]....
        /*1214*/ 	.word	0x0002b380
        /*1218*/ 	.word	0x00000003
        /*121c*/ 	.word	0x00030860
        /*1220*/ 	.short	0x010a
        /*1222*/ 	.byte	0x3f
	.zero		1


	//   ....[104]....
        /*1224*/ 	.word	0x0002bd40
        /*1228*/ 	.word	0x00000000
        /*122c*/ 	.word	0x00030820
        /*1230*/ 	.short	0x010a
        /*1232*/ 	.byte	0x3f
	.zero		1


	//   ....[105]....
        /*1234*/ 	.word	0x0002bee0
        /*1238*/ 	.word	0x00000006
        /*123c*/ 	.word	0x00000000
        /*1240*/ 	.short	0x010a
        /*1242*/ 	.byte	0x3f
	.zero		1


	//   ....[106]....
        /*1244*/ 	.word	0x0002bf30
        /*1248*/ 	.word	0x00000007
        /*124c*/ 	.word	0x00000000
        /*1250*/ 	.short	0x010a
        /*1252*/ 	.byte	0x3f
	.zero		1


	//   ....[107]....
        /*1254*/ 	.word	0x0002bf80
        /*1258*/ 	.word	0x00000004
        /*125c*/ 	.word	0x00000000
        /*1260*/ 	.short	0x010a
        /*1262*/ 	.byte	0x3f
	.zero		1


	//----- nvinfo : EIATTR_NUM_MBARRIERS
	.align		4
.L_275:
        /*1264*/ 	.byte	0x03, 0x38
        /*1266*/ 	.short	0x0016


	//----- nvinfo : EIATTR_EXIT_INSTR_OFFSETS
	.align		4
        /*1268*/ 	.byte	0x04, 0x1c
        /*126a*/ 	.short	(.L_277 - .L_276)


	//   ....[0]....
.L_276:
        /*126c*/ 	.word	0x00029430


	//----- nvinfo : EIATTR_MAX_THREADS
	.align		4
.L_277:
        /*1270*/ 	.byte	0x04, 0x05
        /*1272*/ 	.short	(.L_279 - .L_278)
.L_278:
        /*1274*/ 	.word	0x00000180
        /*1278*/ 	.word	0x00000001
        /*127c*/ 	.word	0x00000001


	//----- nvinfo : EIATTR_CRS_STACK_SIZE
	.align		4
.L_279:
        /*1280*/ 	.byte	0x04, 0x1e
        /*1282*/ 	.short	(.L_281 - .L_280)
.L_280:
        /*1284*/ 	.word	0x00000000


	//----- nvinfo : EIATTR_CBANK_PARAM_SIZE
	.align		4
.L_281:
        /*1288*/ 	.byte	0x03, 0x19
        /*128a*/ 	.short	0x0a70


	//----- nvinfo : EIATTR_PARAM_CBANK
	.align		4
        /*128c*/ 	.byte	0x04, 0x0a
        /*128e*/ 	.short	(.L_283 - .L_282)
	.align		4
.L_282:
        /*1290*/ 	.word	index@(.nv.constant0._ZN7cutlass13device_kernelIN5flash11enable_sm90INS1_16FlashAttnFwdSm90INS1_25CollectiveMainloopFwdSm90ILi2EN4cute5tupleIJNS5_1CILi1EEES8_S8_EEENS6_IJNS7_ILi128EEENS7_ILi64EEENS7_ILi256EEEEEELi256ENS_10bfloat16_tEfNS_4arch4Sm90ELb0ELb1ELb1ELb1ELb0ELb1ELb0ELb1ELb1ELb0ELb0ELb0EEENS1_21CollectiveEpilogueFwdINS6_IJSA_SC_SB_EEES9_SE_SG_Li256ELb1ELb0ELb0ELb0EEENS1_36VarlenDynamicPersistentTileSchedulerILi128ELi64ELi256ELi32ELb0ELb0ELb1ELb1ELb0ELb1EEEEEEEEEvNT_6ParamsE)
        /*1294*/ 	.short	0x0210
        /*1296*/ 	.short	0x0a70


	//----- nvinfo : EIATTR_SW_WAR
	.align		4
.L_283:
        /*1298*/ 	.byte	0x04, 0x36
        /*129a*/ 	.short	(.L_285 - .L_284)
.L_284:
        /*129c*/ 	.word	0x00000008
.L_285:


//--------------------- .nv.info._ZN7cutlass13device_kernelIN5flash11enable_sm90INS1_16FlashAttnFwdSm90INS1_25CollectiveMainloopFwdSm90ILi2EN4cute5tupleIJNS5_1CILi1EEES8_S8_EEENS6_IJNS7_ILi128EEENS7_ILi80EEENS7_ILi256EEEEEELi256ENS_10bfloat16_tEfNS_4arch4Sm90ELb1ELb0ELb1ELb0ELb0ELb0ELb0ELb1ELb1ELb0ELb0ELb0EEENS1_21CollectiveEpilogueFwdINS6_IJSA_SC_SB_EEES9_SE_SG_Li256ELb0ELb0ELb0ELb0EEENS1_30DynamicPersistentTileSchedulerILi256ELi32ELb0ELb0ELb1EEEEEEEEEvNT_6ParamsE --------------------------
	.section	.nv.info._ZN7cutlass13device_kernelIN5flash11enable_sm90INS1_16FlashAttnFwdSm90INS1_25CollectiveMainloopFwdSm90ILi2EN4cute5tupleIJNS5_1CILi1EEES8_S8_EEENS6_IJNS7_ILi128EEENS7_ILi80EEENS7_ILi256EEEEEELi256ENS_10bfloat16_tEfNS_4arch4Sm90ELb1ELb0ELb1ELb0ELb0ELb0ELb0ELb1ELb1ELb0ELb0ELb0EEENS1_21CollectiveEpilogueFwdINS6_IJSA_SC_SB_EEES9_SE_SG_Li256ELb0ELb0ELb0ELb0EEENS1_30DynamicPersistentTileSchedulerILi256ELi32ELb0ELb0ELb1EEEEEEEEEvNT_6ParamsE,"",@"SHT_CUDA_INFO"
	.sectionflags	@""
	.align	4


	//----- nvinfo : EIATTR_CUDA_API_VERSION
	.align		4
        /*0000*/ 	.byte	0x04, 0x37
        /*0002*/ 	.short	(.L_287 - .L_286)
.L_286:
        /*0004*/ 	.word	0x00000082


	//----- nvinfo : EIATTR_KPARAM_INFO
	.align		4
.L_287:
        /*0008*/ 	.byte	0x04, 0x17
        /*000a*/ 	.short	(.L_289 - .L_288)
.L_288:
        /*000c*/ 	.word	0x00000000
        /*0010*/ 	.short	0x0000
        /*0012*/ 	.short	0x0070
        /*0014*/ 	.byte	0x00, 0xf0, 0x01, 0x2e


	//----- nvinfo : EIATTR_SPARSE_MMA_MASK
	.align		4
.L_289:
        /*0018*/ 	.byte	0x03, 0x50
        /*001a*/ 	.short	0x0000


	//----- nvinfo : EIATTR_MAXREG_COUNT
	.align		4
        /*001c*/ 	.byte	0x03, 0x1b
        /*001e*/ 	.short	0x00a8


	//----- nvinfo : EIATTR_NUM_BARRIERS
	.align		4
        /*0020*/ 	.byte	0x02, 0x4c
        /*0022*/ 	.byte	0x09
	.zero		1


	//----- nvinfo : EIATTR_EXTERNS
	.align		4
        /*0024*/ 	.byte	0x04, 0x0f
        /*0026*/ 	.short	(.L_291 - .L_290)


	//   ....[0]....
	.align		4
.L_290:
        /*0028*/ 	.word	index@(__assertfail)


	//----- nvinfo : EIATTR_ANNOTATIONS
	.align		4
.L_291:
        /*002c*/ 	.byte	0x04, 0x55
        /*002e*/ 	.short	(.L_293 - .L_292)


	//   ....[0]....
.L_292:
        /*0030*/ 	.word	0x00000001
        /*0034*/ 	.byte	0x70, 0x09, 0x00, 0x00, 0x01, 0x00, 0x00, 0x00, 0x40, 0x0a, 0x00, 0x00, 0x01, 0x00, 0x00, 0x00
        /*0044*/ 	.byte	0x80, 0x43, 0x01, 0x00


	//----- nvinfo : EIATTR_MERCURY_ISA_VERSION
	.align		4
.L_293:
        /*0048*/ 	.byte	0x03, 0x5f
        /*004a*/ 	.short	0x0101


	//----- nvinfo : EIATTR_INT_WARP_WIDE_INSTR_OFFSETS
	.align		4
        /*004c*/ 	.byte	0x04, 0x31
        /*004e*/ 	.short	(.L_295 - .L_294)


	//   ....[0]....
.L_294:
        /*0050*/ 	.word	0x00000190


	//   ....[1]....
        /*0054*/ 	.word	0x000001c0


	//   ....[2]....
        /*0058*/ 	.word	0x000001d0


	//   ....[3]....
        /*005c*/ 	.word	0x00011720


	//   ....[4]....
        /*0060*/ 	.word	0x000117c0


	//   ....[5]....
        /*0064*/ 	.word	0x00011d30


	//   ....[6]....
        /*0068*/ 	.word	0x00013d20


	//   ....[7]....
        /*006c*/ 	.word	0x00013dc0


	//----- nvinfo : EIATTR_COOP_GROUP_MASK_REGIDS
	.align		4
.L_295:
        /*0070*/ 	.byte	0x04, 0x29
        /*0072*/ 	.short	(.L_297 - .L_296)


	//   ....[0]....
.L_296:
        /*0074*/ 	.word	0xffffffff


	//   ....[1]....
        /*0078*/ 	.word	0xffffffff


	//   ....[2]....
        /*007c*/ 	.word	0xffffffff


	//   ....[3]....
        /*0080*/ 	.word	0xffffffff


	//   ....[4]....
        /*0084*/ 	.word	0xffffffff


	//   ....[5]....
        /*0088*/ 	.word	0xffffffff


	//   ....[6]....
        /*008c*/ 	.word	0xffffffff


	//   ....[7]....
        /*0090*/ 	.word	0xffffffff


	//   ....[8]....
        /*0094*/ 	.word	0xffffffff


	//   ....[9]....
        /*0098*/ 	.word	0xffffffff


	//   ....[10]....
        /*009c*/ 	.word	0xffffffff


	//   ....[11]....
        /*00a0*/ 	.word	0xffffffff


	//   ....[12]....
        /*00a4*/ 	.word	0xffffffff


	//   ....[13]....
        /*00a8*/ 	.word	0xffffffff


	//   ....[14]....
        /*00ac*/ 	.word	0xffffffff


	//   ....[15]....
        /*00b0*/ 	.word	0xffffffff


	//   ....[16]....
        /*00b4*/ 	.word	0xffffffff


	//   ....[17]....
        /*00b8*/ 	.word	0xffffffff


	//   ....[18]....
        /*00bc*/ 	.word	0xffffffff


	//   ....[19]....
        /*00c0*/ 	.word	0xffffffff


	//   ....[20]....
        /*00c4*/ 	.word	0xffffffff


	//   ....[21]....
        /*00c8*/ 	.word	0xffffffff


	//   ....[22]....
        /*00cc*/ 	.word	0xffffffff


	//   ....[23]....
        /*00d0*/ 	.word	0xffffffff


	//   ....[24]....
        /*00d4*/ 	.word	0xffffffff


	//   ....[25]....
        /*00d8*/ 	.word	0xffffffff


	//   ....[26]....
        /*00dc*/ 	.word	0xffffffff


	//   ....[27]....
        /*00e0*/ 	.word	0xffffffff


	//   ....[28]....
        /*00e4*/ 	.word	0x0500000f


	//   ....[29]....
        /*00e8*/ 	.word	0x0500000f


	//----- nvinfo : EIATTR_COOP_GROUP_INSTR_OFFSETS
	.align		4
.L_297:
        /*00ec*/ 	.byte	0x04, 0x28
        /*00ee*/ 	.short	(.L_299 - .L_298)


	//   ....[0]....
.L_298:
        /*00f0*/ 	.word	0x00000060


	//   ....[1]....
        /*00f4*/ 	.word	0x000001a0


	//   ....[2]....
        /*00f8*/ 	.word	0x000001f0


	//   ....[3]....
        /*00fc*/ 	.word	0x000003e0


	//   ....[4]....
        /*0100*/ 	.word	0x00000540


	//   ....[5]....
        /*0104*/ 	.word	0x00000660


	//   ....[6]....
        /*0108*/ 	.word	0x000007c0


	//   ....[7]....
        /*010c*/ 	.word	0x00001660


	//   ....[8]....
        /*0110*/ 	.word	0x00004ef0


	//   ....[9]....
        /*0114*/ 	.word	0x00004fe0


	//   ....[10]....
        /*0118*/ 	.word	0x00005460


	//   ....[11]....
        /*011c*/ 	.word	0x000054e0


	//   ....[12]....
        /*0120*/ 	.word	0x00009610


	//   ....[13]....
        /*0124*/ 	.word	0x00009710


	//   ....[14]....
        /*0128*/ 	.word	0x00009ce0


	//   ....[15]....
        /*012c*/ 	.word	0x00009d10


	//   ....[16]....
        /*0130*/ 	.word	0x0000d300


	//   ....[17]....
        /*0134*/ 	.word	0x0000d360


	//   ....[18]....
        /*0138*/ 	.word	0x0000d8d0


	//   ....[19]....
        /*013c*/ 	.word	0x0000d930


	//   ....[20]....
        /*0140*/ 	.word	0x0000ea70


	//   ....[21]....
        /*0144*/ 	.word	0x0000eaa0


	//   ....[22]....
        /*0148*/ 	.word	0x0000ebd0


	//   ....[23]....
        /*014c*/ 	.word	0x0000ebe0


	//   ....[24]....
        /*0150*/ 	.word	0x00010470


	//   ....[25]....
        /*0154*/ 	.word	0x000111a0


	//   ....[26]....
        /*0158*/ 	.word	0x00014170


	//   ....[27]....
        /*015c*/ 	.word	0x00014320


	//   ....[28]....
        /*0160*/ 	.word	0x000148b0


	//   ....[29]....
        /*0164*/ 	.word	0x00014c90


	//----- nvinfo : EIATTR_REG_RECONFIG
	.align		4
.L_299:
        /*0168*/ 	.byte	0x01, 0x54
	.zero		2


	//----- nvinfo : EIATTR_SYSCALL_OFFSETS
	.align		4
        /*016c*/ 	.byte	0x04, 0x46
        /*016e*/ 	.short	(.L_301 - .L_300)


	//   ....[0]....
.L_300:
        /*0170*/ 	.word	0x00001810


	//   ....[1]....
        /*0174*/ 	.word	0x00011950


	//   ....[2]....
        /*0178*/ 	.word	0x00011a90


	//   ....[3]....
        /*017c*/ 	.word	0x00011b90


	//----- nvinfo : EIATTR_MBARRIER_INSTR_OFFSETS
	.align		4
.L_301:
        /*0180*/ 	.byte	0x04, 0x39
        /*0182*/ 	.short	(.L_303 - .L_302)


	//   ....[0]....
.L_302:
        /*0184*/ 	.word	0x00000290
        /*0188*/ 	.word	0x000000ff
        /*018c*/ 	.word	0x00038800
        /*0190*/ 	.short	0x0100
        /*0192*/ 	.byte	0x06
	.zero		1


	//   ....[1]....
        /*0194*/ 	.word	0x000002a0
        /*0198*/ 	.word	0x000000ff
        /*019c*/ 	.word	0x00038820
        /*01a0*/ 	.short	0x0100
        /*01a2*/ 	.byte	0x06
	.zero		1


	//   ....[2]....
        /*01a4*/ 	.word	0x00000390
        /*01a8*/ 	.word	0x000000ff
        /*01ac*/ 	.word	0x00038830
        /*01b0*/ 	.short	0x0100
        /*01b2*/ 	.byte	0x08
	.zero		1


	//   ....[3]....
        /*01b4*/ 	.word	0x000003a0
        /*01b8*/ 	.word	0x000000ff
        /*01bc*/ 	.word	0x00038840
        /*01c0*/ 	.short	0x0100
        /*01c2*/ 	.byte	0x08
	.zero		1


	//   ....[4]....
        /*01c4*/ 	.word	0x000003b0
        /*01c8*/ 	.word	0x000000ff
        /*01cc*/ 	.word	0x00038838
        /*01d0*/ 	.short	0x0100
        /*01d2*/ 	.byte	0x08
	.zero		1


	//   ....[5]....
        /*01d4*/ 	.word	0x000003c0
        /*01d8*/ 	.word	0x000000ff
        /*01dc*/ 	.word	0x00038848
        /*01e0*/ 	.short	0x0100
        /*01e2*/ 	.byte	0x08
	.zero		1


	//   ....[6]....
        /*01e4*/ 	.word	0x000004f0
        /*01e8*/ 	.word	0x000000ff
        /*01ec*/ 	.word	0x00038850
        /*01f0*/ 	.short	0x0100
        /*01f2*/ 	.byte	0x08
	.zero		1


	//   ....[7]....
        /*01f4*/ 	.word	0x00000500
        /*01f8*/ 	.word	0x000000ff
        /*01fc*/ 	.word	0x00038860
        /*0200*/ 	.short	0x0100
        /*0202*/ 	.byte	0x08
	.zero		1


	//   ....[8]....
        /*0204*/ 	.word	0x00000510
        /*0208*/ 	.word	0x000000ff
        /*020c*/ 	.word	0x00038858
        /*0210*/ 	.short	0x0100
        /*0212*/ 	.byte	0x08
	.zero		1


	//   ....[9]....
        /*0214*/ 	.word	0x00000520
        /*0218*/ 	.word	0x000000ff
        /*021c*/ 	.word	0x00038868
        /*0220*/ 	.short	0x0100
        /*0222*/ 	.byte	0x08
	.zero		1


	//   ....[10]....
        /*0224*/ 	.word	0x00000610
        /*0228*/ 	.word	0x000000ff
        /*022c*/ 	.word	0x00038870
        /*0230*/ 	.short	0x0100
        /*0232*/ 	.byte	0x06
	.zero		1


	//   ....[11]....
        /*0234*/ 	.word	0x00000620
        /*0238*/ 	.word	0x000000ff
        /*023c*/ 	.word	0x00038880
        /*0240*/ 	.short	0x0100
        /*0242*/ 	.byte	0x06
	.zero		1


	//   ....[12]....
        /*0244*/ 	.word	0x00000630
        /*0248*/ 	.word	0x000000ff
        /*024c*/ 	.word	0x00038878
        /*0250*/ 	.short	0x0100
        /*0252*/ 	.byte	0x06
	.zero		1


	//   ....[13]....
        /*0254*/ 	.word	0x00000640
        /*0258*/ 	.word	0x000000ff
        /*025c*/ 	.word	0x00038888
        /*0260*/ 	.short	0x0100
        /*0262*/ 	.byte	0x06
	.zero		1


	//   ....[14]....
        /*0264*/ 	.word	0x00000770
        /*0268*/ 	.word	0x000000ff
        /*026c*/ 	.word	0x00038890
        /*0270*/ 	.short	0x0100
        /*0272*/ 	.byte	0x08
	.zero		1


	//   ....[15]....
        /*0274*/ 	.word	0x00000780
        /*0278*/ 	.word	0x000000ff
        /*027c*/ 	.word	0x000388a0
        /*0280*/ 	.short	0x0100
        /*0282*/ 	.byte	0x08
	.zero		1


	//   ....[16]....
        /*0284*/ 	.word	0x00000790
        /*0288*/ 	.word	0x000000ff
        /*028c*/ 	.word	0x00038898
        /*0290*/ 	.short	0x0100
        /*0292*/ 	.byte	0x08
	.zero		1


	//   ....[17]....
        /*0294*/ 	.word	0x000007a0
        /*0298*/ 	.word	0x000000ff
        /*029c*/ 	.word	0x000388a8
        /*02a0*/ 	.short	0x0100
        /*02a2*/ 	.byte	0x08
	.zero		1


	//   ....[18]....
        /*02a4*/ 	.word	0x000008d0
        /*02a8*/ 	.word	0x000000ff
        /*02ac*/ 	.word	0x000388b0
        /*02b0*/ 	.short	0x0100
        /*02b2*/ 	.byte	0x08
	.zero		1


	//   ....[19]....
        /*02b4*/ 	.word	0x000008e0
        /*02b8*/ 	.word	0x000000ff
        /*02bc*/ 	.word	0x000388c0
        /*02c0*/ 	.short	0x0100
        /*02c2*/ 	.byte	0x08
	.zero		1


	//   ....[20]....
        /*02c4*/ 	.word	0x000008f0
        /*02c8*/ 	.word	0x000000ff
        /*02cc*/ 	.word	0x000388b8
        /*02d0*/ 	.short	0x0100
        /*02d2*/ 	.byte	0x08
	.zero		1


	//   ....[21]....
        /*02d4*/ 	.word	0x00000900
        /*02d8*/ 	.word	0x000000ff
        /*02dc*/ 	.word	0x000388c8
        /*02e0*/ 	.short	0x0100
        /*02e2*/ 	.byte	0x08
	.zero		1


	//   ....[22]....
        /*02e4*/ 	.word	0x000018b0
        /*02e8*/ 	.word	0x000000ff
        /*02ec*/ 	.word	0x00038800
        /*02f0*/ 	.short	0x010a
        /*02f2*/ 	.byte	0x3c
	.zero		1


	//   ....[23]....
        /*02f4*/ 	.word	0x00001940
        /*02f8*/ 	.word	0x00000000
        /*02fc*/ 	.word	0x00038830
        /*0300*/ 	.short	0x010a
        /*0302*/ 	.byte	0x3f
	.zero		1


	//   ....[24]....
        /*0304*/ 	.word	0x000019b0
        /*0308*/ 	.word	0x00000000
        /*030c*/ 	.word	0x00038830
        /*0310*/ 	.short	0x010a
        /*0312*/ 	.byte	0x3f
	.zero		1


	//   ....[25]....
        /*0314*/ 	.word	0x00004d80
        /*0318*/ 	.word	0x00000000
        /*031c*/ 	.word	0x00000000
        /*0320*/ 	.short	0x0101
        /*0322*/ 	.byte	0x3f
	.zero		1


	//   ....[26]....
        /*0324*/ 	.word	0x000063b0
        /*0328*/ 	.word	0x000000ff
        /*032c*/ 	.word	0x00038830
        /*0330*/ 	.short	0x010a
        /*0332*/ 	.byte	0x2f
	.zero		1


	//   ....[27]....
        /*0334*/ 	.word	0x000063f0
        /*0338*/ 	.word	0x000000ff
        /*033c*/ 	.word	0x00038830
        /*0340*/ 	.short	0x010a
        /*0342*/ 	.byte	0x2f
	.zero		1


	//   ....[28]....
        /*0344*/ 	.word	0x000089f0
        /*0348*/ 	.word	0x000000ff
        /*034c*/ 	.word	0x00038850
        /*0350*/ 	.short	0x010a
        /*0352*/ 	.byte	0x05
	.zero		1


	//   ....[29]....
        /*0354*/ 	.word	0x00008a30
        /*0358*/ 	.word	0x000000ff
        /*035c*/ 	.word	0x00038850
        /*0360*/ 	.short	0x010a
        /*0362*/ 	.byte	0x05
	.zero		1


	//   ....[30]....
        /*0364*/ 	.word	0x0000a240
        /*0368*/ 	.word	0x00000011
        /*036c*/ 	.word	0x00000000
        /*0370*/ 	.short	0x0101
        /*0372*/ 	.byte	0x3f
	.zero		1


	//   ....[31]....
        /*0374*/ 	.word	0x0000a2b0
        /*0378*/ 	.word	0x0000009f
        /*037c*/ 	.word	0x00000000
        /*0380*/ 	.short	0x0101
        /*0382*/ 	.byte	0x3f
	.zero		1


	//   ....[32]....
        /*0384*/ 	.word	0x0000a630
        /*0388*/ 	.word	0x000000ff
        /*038c*/ 	.word	0x00038830
        /*0390*/ 	.short	0x010a
        /*0392*/ 	.byte	0x04
	.zero		1


	//   ....[33]....
        /*0394*/ 	.word	0x0000a670
        /*0398*/ 	.word	0x000000ff
        /*039c*/ 	.word	0x00038830
        /*03a0*/ 	.short	0x010a
        /*03a2*/ 	.byte	0x04
	.zero		1


	//   ....[34]....
        /*03a4*/ 	.word	0x0000cc80
        /*03a8*/ 	.word	0x000000ff
        /*03ac*/ 	.word	0x00038850
        /*03b0*/ 	.short	0x010a
        /*03b2*/ 	.byte	0x05
	.zero		1


	//   ....[35]....
        /*03b4*/ 	.word	0x0000ccc0
        /*03b8*/ 	.word	0x000000ff
        /*03bc*/ 	.word	0x00038850
        /*03c0*/ 	.short	0x010a
        /*03c2*/ 	.byte	0x05
	.zero		1


	//   ....[36]....
        /*03c4*/ 	.word	0x0000dca0
        /*03c8*/ 	.word	0x0000009d
        /*03cc*/ 	.word	0x00000000
        /*03d0*/ 	.short	0x0101
        /*03d2*/ 	.byte	0x3f
	.zero		1


	//   ....[37]....
        /*03d4*/ 	.word	0x0000dd20
        /*03d8*/ 	.word	0x000000ab
        /*03dc*/ 	.word	0x00000000
        /*03e0*/ 	.short	0x0101
        /*03e2*/ 	.byte	0x3f
	.zero		1


	//   ....[38]....
        /*03e4*/ 	.word	0x0000e9c0
        /*03e8*/ 	.word	0x000000ff
        /*03ec*/ 	.word	0x00038850
        /*03f0*/ 	.short	0x010a
        /*03f2*/ 	.byte	0x05
	.zero		1


	//   ....[39]....
        /*03f4*/ 	.word	0x0000ea00
        /*03f8*/ 	.word	0x000000ff
        /*03fc*/ 	.word	0x00038850
        /*0400*/ 	.short	0x010a
        /*0402*/ 	.byte	0x05
	.zero		1


	//   ....[40]....
        /*0404*/ 	.word	0x0000f340
        /*0408*/ 	.word	0x00000003
        /*040c*/ 	.word	0x00000000
        /*0410*/ 	.short	0x0101
        /*0412*/ 	.byte	0x3f
	.zero		1


	//   ....[41]....
        /*0414*/ 	.word	0x000106b0
        /*0418*/ 	.word	0x000000ff
        /*041c*/ 	.word	0x00000000
        /*0420*/ 	.short	0x0101
        /*0422*/ 	.byte	0x05
	.zero		1


	//   ....[42]....
        /*0424*/ 	.word	0x00012060
        /*0428*/ 	.word	0x00000008
        /*042c*/ 	.word	0x00038840
        /*0430*/ 	.short	0x010a
        /*0432*/ 	.byte	0x3f
	.zero		1


	//   ....[43]....
        /*0434*/ 	.word	0x00012580
        /*0438*/ 	.word	0x000000ff
        /*043c*/ 	.word	0x00038820
        /*0440*/ 	.short	0x010a
        /*0442*/ 	.byte	0x28
	.zero		1


	//   ....[44]....
        /*0444*/ 	.word	0x00012880
        /*0448*/ 	.word	0x00000003
        /*044c*/ 	.word	0x00038840
        /*0450*/ 	.short	0x010a
        /*0452*/ 	.byte	0x3f
	.zero		1


	//   ....[45]....
        /*0454*/ 	.word	0x00012b10
        /*0458*/ 	.word	0x00000002
        /*045c*/ 	.word	0x00000060
        /*0460*/ 	.short	0x010a
        /*0462*/ 	.byte	0x3f
	.zero		1


	//   ....[46]....
        /*0464*/ 	.word	0x00013050
        /*0468*/ 	.word	0x00000003
        /*046c*/ 	.word	0x00038840
        /*0470*/ 	.short	0x010a
        /*0472*/ 	.byte	0x3f
	.zero		1


	//   ....[47]....
        /*0474*/ 	.word	0x000132e0
        /*0478*/ 	.word	0x00000002
        /*047c*/ 	.word	0x00000060
        /*0480*/ 	.short	0x010a
        /*0482*/ 	.byte	0x3f
	.zero		1


	//   ....[48]....
        /*0484*/ 	.word	0x00013780
        /*0488*/ 	.word	0x00000002
        /*048c*/ 	.word	0x00038840
        /*0490*/ 	.short	0x010a
        /*0492*/ 	.byte	0x3f
	.zero		1


	//   ....[49]....
        /*0494*/ 	.word	0x00013a10
        /*0498*/ 	.word	0x00000002
        /*049c*/ 	.word	0x00000060
        /*04a0*/ 	.short	0x010a
        /*04a2*/ 	.byte	0x3f
	.zero		1


	//   ....[50]....
        /*04a4*/ 	.word	0x00013e60
        /*04a8*/ 	.word	0x00000003
        /*04ac*/ 	.word	0x00038860
        /*04b0*/ 	.short	0x010a
        /*04b2*/ 	.byte	0x3f
	.zero		1


	//   ....[51]....
        /*04b4*/ 	.word	0x000142d0
        /*04b8*/ 	.word	0x00000007
        /*04bc*/ 	.word	0x00038820
        /*04c0*/ 	.short	0x010a
        /*04c2*/ 	.byte	0x3f
	.zero		1


	//   ....[52]....
        /*04c4*/ 	.word	0x00014440
        /*04c8*/ 	.word	0x00000005
        /*04cc*/ 	.word	0x00000000
        /*04d0*/ 	.short	0x010a
        /*04d2*/ 	.byte	0x3f
	.zero		1


	//   ....[53]....
        /*04d4*/ 	.word	0x000144b0
        /*04d8*/ 	.word	0x00000003
        /*04dc*/ 	.word	0x00000000
        /*04e0*/ 	.short	0x010a
        /*04e2*/ 	.byte	0x3f
	.zero		1


	//   ....[54]....
        /*04e4*/ 	.word	0x00014510
        /*04e8*/ 	.word	0x00000005
        /*04ec*/ 	.word	0x00000000
        /*04f0*/ 	.short	0x010a
        /*04f2*/ 	.byte	0x3f
	.zero		1


	//   ....[55]....
        /*04f4*/ 	.word	0x00014540
        /*04f8*/ 	.word	0x00000003
        /*04fc*/ 	.word	0x00000000
        /*0500*/ 	.short	0x010a
        /*0502*/ 	.byte	0x3f
	.zero		1


	//   ....[56]....
        /*0504*/ 	.word	0x000145b0
        /*0508*/ 	.word	0x00000003
        /*050c*/ 	.word	0x00038800
        /*0510*/ 	.short	0x010a
        /*0512*/ 	.byte	0x3f
	.zero		1


	//   ....[57]....
        /*0514*/ 	.word	0x00014600
        /*0518*/ 	.word	0x00000000
        /*051c*/ 	.word	0x00038830
        /*0520*/ 	.short	0x010a
        /*0522*/ 	.byte	0x3f
	.zero		1


	//   ....[58]....
        /*0524*/ 	.word	0x00014660
        /*0528*/ 	.word	0x00000004
        /*052c*/ 	.word	0x00038830
        /*0530*/ 	.short	0x010a
        /*0532*/ 	.byte	0x3f
	.zero		1


	//   ....[59]....
        /*0534*/ 	.word	0x000146c0
        /*0538*/ 	.word	0x00000003
        /*053c*/ 	.word	0x00038850
        /*0540*/ 	.short	0x010a
        /*0542*/ 	.byte	0x3f
	.zero		1


	//   ....[60]....
        /*0544*/ 	.word	0x00014720
        /*0548*/ 	.word	0x00000004
        /*054c*/ 	.word	0x00038830
        /*0550*/ 	.short	0x010a
        /*0552*/ 	.byte	0x3f
	.zero		1


	//   ....[61]....
        /*0554*/ 	.word	0x00014780
        /*0558*/ 	.word	0x00000003
        /*055c*/ 	.word	0x00038850
        /*0560*/ 	.short	0x010a
        /*0562*/ 	.byte	0x3f
	.zero		1


	//   ....[62]....
        /*0564*/ 	.word	0x000147e0
        /*0568*/ 	.word	0x00000007
        /*056c*/ 	.word	0x00038850
        /*0570*/ 	.short	0x010a
        /*0572*/ 	.byte	0x3f
	.zero		1


	//   ....[63]....
        /*0574*/ 	.word	0x00014960
        /*0578*/ 	.word	0x00000008
        /*057c*/ 	.word	0x00038840
        /*0580*/ 	.short	0x010a
        /*0582*/ 	.byte	0x3f
	.zero		1


	//   ....[64]....
        /*0584*/ 	.word	0x000149c0
        /*0588*/ 	.word	0x00000008
        /*058c*/ 	.word	0x00038820
        /*0590*/ 	.short	0x010a
        /*0592*/ 	.byte	0x3f
	.zero		1


	//   ....[65]....
        /*0594*/ 	.word	0x00014a10
        /*0598*/ 	.word	0x00000003
        /*059c*/ 	.word	0x00038840
        /*05a0*/ 	.short	0x010a
        /*05a2*/ 	.byte	0x3f
	.zero		1


	//   ....[66]....
        /*05a4*/ 	.word	0x00014a60
        /*05a8*/ 	.word	0x00000002
        /*05ac*/ 	.word	0x00000060
        /*05b0*/ 	.short	0x010a
        /*05b2*/ 	.byte	0x3f
	.zero		1


	//   ....[67]....
        /*05b4*/ 	.word	0x00014ab0
        /*05b8*/ 	.word	0x00000003
        /*05bc*/ 	.word	0x00038840
        /*05c0*/ 	.short	0x010a
        /*05c2*/ 	.byte	0x3f
	.zero		1


	//   ....[68]....
        /*05c4*/ 	.word	0x00014b00
        /*05c8*/ 	.word	0x00000002
        /*05cc*/ 	.word	0x00000060
        /*05d0*/ 	.short	0x010a
        /*05d2*/ 	.byte	0x3f
	.zero		1


	//   ....[69]....
        /*05d4*/ 	.word	0x00014b50
        /*05d8*/ 	.word	0x00000002
        /*05dc*/ 	.word	0x00038840
        /*05e0*/ 	.short	0x010a
        /*05e2*/ 	.byte	0x3f
	.zero		1


	//   ....[70]....
        /*05e4*/ 	.word	0x00014ba0
        /*05e8*/ 	.word	0x00000002
        /*05ec*/ 	.word	0x00000060
        /*05f0*/ 	.short	0x010a
        /*05f2*/ 	.byte	0x3f
	.zero		1


	//   ....[71]....
        /*05f4*/ 	.word	0x00014bf0
        /*05f8*/ 	.word	0x00000003
        /*05fc*/ 	.word	0x00038860
        /*0600*/ 	.short	0x010a
        /*0602*/ 	.byte	0x3f
	.zero		1


	//   ....[72]....
        /*0604*/ 	.word	0x00014cd0
        /*0608*/ 	.word	0x00000007
        /*060c*/ 	.word	0x00038820
        /*0610*/ 	.short	0x010a
        /*0612*/ 	.byte	0x3f
	.zero		1


	//   ....[73]....
        /*0614*/ 	.word	0x00014d20
        /*0618*/ 	.word	0x00000005
        /*061c*/ 	.word	0x00000000
        /*0620*/ 	.short	0x010a
        /*0622*/ 	.byte	0x3f
	.zero		1


	//   ....[74]....
        /*0624*/ 	.word	0x00014d70
        /*0628*/ 	.word	0x00000003
        /*062c*/ 	.word	0x00000000
        /*0630*/ 	.short	0x010a
        /*0632*/ 	.byte	0x3f
	.zero		1


	//   ....[75]....
        /*0634*/ 	.word	0x00014dc0
        /*0638*/ 	.word	0x00000005
        /*063c*/ 	.word	0x00000000
        /*0640*/ 	.short	0x010a
        /*0642*/ 	.byte	0x3f
	.zero		1


	//----- nvinfo : EIATTR_NUM_MBARRIERS
	.align		4
.L_303:
        /*0644*/ 	.byte	0x03, 0x38
        /*0646*/ 	.short	0x0016


	//----- nvinfo : EIATTR_EXIT_INSTR_OFFSETS
	.align		4
        /*0648*/ 	.byte	0x04, 0x1c
        /*064a*/ 	.short	(.L_305 - .L_304)


	//   ....[0]....
.L_304:
        /*064c*/ 	.word	0x00000a30


	//   ....[1]....
        /*0650*/ 	.word	0x00011160


	//   ....[2]....
        /*0654*/ 	.word	0x000111c0


	//   ....[3]....
        /*0658*/ 	.word	0x00014340


	//   ....[4]....
        /*065c*/ 	.word	0x00014590


	//----- nvinfo : EIATTR_MAX_THREADS
	.align		4
.L_305:
        /*0660*/ 	.byte	0x04, 0x05
        /*0662*/ 	.short	(.L_307 - .L_306)
.L_306:
        /*0664*/ 	.word	0x00000180
        /*0668*/ 	.word	0x00000001
        /*066c*/ 	.word	0x00000001


	//----- nvinfo : EIATTR_CRS_STACK_SIZE
	.align		4
.L_307:
        /*0670*/ 	.byte	0x04, 0x1e
        /*0672*/ 	.short	(.L_309 - .L_308)
.L_308:
        /*0674*/ 	.word	0x00000000


	//----- nvinfo : EIATTR_CBANK_PARAM_SIZE
	.align		4
.L_309:
        /*0678*/ 	.byte	0x03, 0x19
        /*067a*/ 	.short	0x0bf0


	//----- nvinfo : EIATTR_PARAM_CBANK
	.align		4
        /*067c*/ 	.byte	0x04, 0x0a
        /*067e*/ 	.short	(.L_311 - .L_310)
	.align		4
.L_310:
        /*0680*/ 	.word	index@(.nv.constant0._ZN7cutlass13device_kernelIN5flash11enable_sm90INS1_16FlashAttnFwdSm90INS1_25CollectiveMainloopFwdSm90ILi2EN4cute5tupleIJNS5_1CILi1EEES8_S8_EEENS6_IJNS7_ILi128EEENS7_ILi80EEENS7_ILi256EEEEEELi256ENS_10bfloat16_tEfNS_4arch4Sm90ELb1ELb0ELb1ELb0ELb0ELb0ELb0ELb1ELb1ELb0ELb0ELb0EEENS1_21CollectiveEpilogueFwdINS6_IJSA_SC_SB_EEES9_SE_SG_Li256ELb0ELb0ELb0ELb0EEENS1_30DynamicPersistentTileSchedulerILi256ELi32ELb0ELb0ELb1EEEEEEEEEvNT_6ParamsE)
        /*0684*/ 	.short	0x0210
        /*0686*/ 	.short	0x0bf0


	//----- nvinfo : EIATTR_SW_WAR
	.align		4
.L_311:
        /*0688*/ 	.byte	0x04, 0x36
        /*068a*/ 	.short	(.L_313 - .L_312)
.L_312:
        /*068c*/ 	.word	0x00000008
.L_313:


//--------------------- .nv.info._ZN7cutlass13device_kernelIN5flash11enable_sm90INS1_16FlashAttnFwdSm90INS1_25CollectiveMainloopFwdSm90ILi2EN4cute5tupleIJNS5_1CILi1EEES8_S8_EEENS6_IJNS7_ILi128EEENS7_ILi80EEENS7_ILi256EEEEEELi256ENS_10bfloat16_tEfNS_4arch4Sm90ELb1ELb0ELb1ELb1ELb0ELb0ELb0ELb1ELb1ELb0ELb0ELb0EEENS1_21CollectiveEpilogueFwdINS6_IJSA_SC_SB_EEES9_SE_SG_Li256ELb1ELb0ELb0ELb0EEENS1_36VarlenDynamicPersistentTileSchedulerILi128ELi80ELi256ELi32ELb0ELb0ELb1ELb1ELb1ELb1EEEEEEEEEvNT_6ParamsE --------------------------
	.section	.nv.info._ZN7cutlass13device_kernelIN5flash11enable_sm90INS1_16FlashAttnFwdSm90INS1_25CollectiveMainloopFwdSm90ILi2EN4cute5tupleIJNS5_1CILi1EEES8_S8_EEENS6_IJNS7_ILi128EEENS7_ILi80EEENS7_ILi256EEEEEELi256ENS_10bfloat16_tEfNS_4arch4Sm90ELb1ELb0ELb1ELb1ELb0ELb0ELb0ELb1ELb1ELb0ELb0ELb0EEENS1_21CollectiveEpilogueFwdINS6_IJSA_SC_SB_EEES9_SE_SG_Li256ELb1ELb0ELb0ELb0EEENS1_36VarlenDynamicPersistentTileSchedulerILi128ELi80ELi256ELi32ELb0ELb0ELb1ELb1ELb1ELb1EEEEEEEEEvNT_6ParamsE,"",@"SHT_CUDA_INFO"
	.sectionflags	@""
	.align	4


	//----- nvinfo : EIATTR_CUDA_API_VERSION
	.align		4
        /*0000*/ 	.byte	0x04, 0x37
        /*0002*/ 	.short	(.L_315 - .L_314)
.L_314:
        /*0004*/ 	.word	0x00000082


	//----- nvinfo : EIATTR_KPARAM_INFO
	.align		4
.L_315:
        /*0008*/ 	.byte	0x04, 0x17
        /*000a*/ 	.short	(.L_317 - .L_316)
.L_316:
        /*000c*/ 	.word	0x00000000
        /*0010*/ 	.short	0x0000
        /*0012*/ 	.short	0x0070
        /*0014*/ 	.byte	0x00, 0xf0, 0x01, 0x28


	//----- nvinfo : EIATTR_SPARSE_MMA_MASK
	.align		4
.L_317:
        /*0018*/ 	.byte	0x03, 0x50
        /*001a*/ 	.short	0x0000


	//----- nvinfo : EIATTR_MAXREG_COUNT
	.align		4
        /*001c*/ 	.byte	0x03, 0x1b
        /*001e*/ 	.short	0x00a8


	//----- nvinfo : EIATTR_NUM_BARRIERS
	.align		4
        /*0020*/ 	.byte	0x02, 0x4c
        /*0022*/ 	.byte	0x09
	.zero		1


	//----- nvinfo : EIATTR_EXTERNS
	.align		4
        /*0024*/ 	.byte	0x04, 0x0f
        /*0026*/ 	.short	(.L_319 - .L_318)


	//   ....[0]....
	.align		4
.L_318:
        /*0028*/ 	.word	index@(__assertfail)


	//----- nvinfo : EIATTR_ANNOTATIONS
	.align		4
.L_319:
        /*002c*/ 	.byte	0x04, 0x55
        /*002e*/ 	.short	(.L_321 - .L_320)


	//   ....[0]....
.L_320:
        /* <DEDUP_REMOVED lines=33> */


	//----- nvinfo : EIATTR_MERCURY_ISA_VERSION
	.align		4
.L_321:
        /*0230*/ 	.byte	0x03, 0x5f
        /*0232*/ 	.short	0x0101


	//----- nvinfo : EIATTR_UNUSED_LOAD_BYTE_OFFSET
	.align		4
        /*0234*/ 	.byte	0x04, 0x44
        /*0236*/ 	.short	(.L_323 - .L_322)


	//   ....[0]....
.L_322:
        /*0238*/ 	.word	0x00000a40
        /*023c*/ 	.word	0x0000fff0


	//   ....[1]....
        /*0240*/ 	.word	0x0000fb30
        /*0244*/ 	.word	0x0000fff0


	//----- nvinfo : EIATTR_INT_WARP_WIDE_INSTR_OFFSETS
	.align		4
.L_323:
        /*0248*/ 	.byte	0x04, 0x31
        /*024a*/ 	.short	(.L_325 - .L_324)


	//   ....[0]....
.L_324:
        /*024c*/ 	.word	0x00000160


	//   ....[1]....
        /*0250*/ 	.word	0x000001a0


	//   ....[2]....
        /*0254*/ 	.word	0x00000210


	//   ....[3]....
        /*0258*/ 	.word	0x00013ac0


	//   ....[4]....
        /*025c*/ 	.word	0x00013b60


	//   ....[5]....
        /*0260*/ 	.word	0x00013ff0


	//   ....[6]....
        /*0264*/ 	.word	0x00014020


	//   ....[7]....
        /*0268*/ 	.word	0x00014230


	//   ....[8]....
        /*026c*/ 	.word	0x00014320


	//   ....[9]....
        /*0270*/ 	.word	0x00014410


	//   ....[10]....
        /*0274*/ 	.word	0x00016a90


	//   ....[11]....
        /*0278*/ 	.word	0x00016b30


	//----- nvinfo : EIATTR_COOP_GROUP_MASK_REGIDS
	.align		4
.L_325:
        /*027c*/ 	.byte	0x04, 0x29
        /*027e*/ 	.short	(.L_327 - .L_326)


	//   ....[0]....
.L_326:
        /*0280*/ 	.word	0xffffffff


	//   ....[1]....
        /*0284*/ 	.word	0xffffffff


	//   ....[2]....
        /*0288*/ 	.word	0xffffffff


	//   ....[3]....
        /*028c*/ 	.word	0xffffffff


	//   ....[4]....
        /*0290*/ 	.word	0xffffffff


	//   ....[5]....
        /*0294*/ 	.word	0xffffffff


	//   ....[6]....
        /*0298*/ 	.word	0xffffffff


	//   ....[7]....
        /*029c*/ 	.word	0xffffffff


	//   ....[8]....
        /*02a0*/ 	.word	0xffffffff


	//   ....[9]....
        /*02a4*/ 	.word	0xffffffff


	//   ....[10]....
        /*02a8*/ 	.word	0xffffffff


	//   ....[11]....
        /*02ac*/ 	.word	0xffffffff


	//   ....[12]....
        /*02b0*/ 	.word	0xffffffff


	//   ....[13]....
        /*02b4*/ 	.word	0xffffffff


	//   ....[14]....
        /*02b8*/ 	.word	0xffffffff


	//   ....[15]....
        /*02bc*/ 	.word	0xffffffff


	//   ....[16]....
        /*02c0*/ 	.word	0xffffffff


	//   ....[17]....
        /*02c4*/ 	.word	0xffffffff


	//   ....[18]....
        /*02c8*/ 	.word	0xffffffff


	//   ....[19]....
        /*02cc*/ 	.word	0xffffffff


	//   ....[20]....
        /*02d0*/ 	.word	0xffffffff


	//   ....[21]....
        /*02d4*/ 	.word	0xffffffff


	//   ....[22]....
        /*02d8*/ 	.word	0xffffffff


	//   ....[23]....
        /*02dc*/ 	.word	0xffffffff


	//   ....[24]....
        /*02e0*/ 	.word	0xffffffff


	//   ....[25]....
        /*02e4*/ 	.word	0xffffffff


	//   ....[26]....
        /*02e8*/ 	.word	0xffffffff


	//   ....[27]....
        /*02ec*/ 	.word	0xffffffff


	//   ....[28]....
        /*02f0*/ 	.word	0xffffffff


	//   ....[29]....
        /*02f4*/ 	.word	0xffffffff


	//   ....[30]....
        /*02f8*/ 	.word	0xffffffff


	//   ....[31]....
        /*02fc*/ 	.word	0xffffffff


	//   ....[32]....
        /*0300*/ 	.word	0xffffffff


	//   ....[33]....
        /*0304*/ 	.word	0xffffffff


	//   ....[34]....
        /*0308*/ 	.word	0xffffffff


	//   ....[35]....
        /*030c*/ 	.word	0xffffffff


	//   ....[36]....
        /*0310*/ 	.word	0xffffffff


	//   ....[37]....
        /*0314*/ 	.word	0xffffffff


	//   ....[38]....
        /*0318*/ 	.word	0xffffffff


	//   ....[39]....
        /*031c*/ 	.word	0xffffffff


	//   ....[40]....
        /*0320*/ 	.word	0xffffffff


	//   ....[41]....
        /*0324*/ 	.word	0xffffffff


	//   ....[42]....
        /*0328*/ 	.word	0xffffffff


	//   ....[43]....
        /*032c*/ 	.word	0xffffffff


	//   ....[44]....
        /*0330*/ 	.word	0xffffffff


	//   ....[45]....
        /*0334*/ 	.word	0xffffffff


	//   ....[46]....
        /*0338*/ 	.word	0xffffffff


	//   ....[47]....
        /*033c*/ 	.word	0xffffffff


	//   ....[48]....
        /*0340*/ 	.word	0xffffffff


	//   ....[49]....
        /*0344*/ 	.word	0xffffffff


	//   ....[50]....
        /*0348*/ 	.word	0xffffffff


	//   ....[51]....
        /*034c*/ 	.word	0xffffffff


	//   ....[52]....
        /*0350*/ 	.word	0xffffffff


	//   ....[53]....
        /*0354*/ 	.word	0xffffffff


	//   ....[54]....
        /*0358*/ 	.word	0xffffffff


	//   ....[55]....
        /*035c*/ 	.word	0xffffffff


	//   ....[56]....
        /*0360*/ 	.word	0xffffffff


	//   ....[57]....
        /*0364*/ 	.word	0xffffffff


	//   ....[58]....
        /*0368*/ 	.word	0x0500000f


	//   ....[59]....
        /*036c*/ 	.word	0x0500000f


	//   ....[60]....
        /*0370*/ 	.word	0x0500000f


	//   ....[61]....
        /*0374*/ 	.word	0x0500000f


	//   ....[62]....
        /*0378*/ 	.word	0x0500000f


	//   ....[63]....
        /*037c*/ 	.word	0x0500000f


	//   ....[64]....
        /*0380*/ 	.word	0x0500000f


	//   ....[65]....
        /*0384*/ 	.word	0x0500000f


	//   ....[66]....
        /*0388*/ 	.word	0x0500000f


	//   ....[67]....
        /*038c*/ 	.word	0x0500000f


	//   ....[68]....
        /*0390*/ 	.word	0x0500000f


	//   ....[69]....
        /*0394*/ 	.word	0x0500000f


	//   ....[70]....
        /*0398*/ 	.word	0x0500000f


	//   ....[71]....
        /*039c*/ 	.word	0x0500000f


	//   ....[72]....
        /*03a0*/ 	.word	0x0500000f


	//   ....[73]....
        /*03a4*/ 	.word	0x0500000f


	//   ....[74]....
        /*03a8*/ 	.word	0x0500000f


	//   ....[75]....
        /*03ac*/ 	.word	0x0500000f


	//   ....[76]....
        /*03b0*/ 	.word	0x0500000f


	//----- nvinfo : EIATTR_COOP_GROUP_INSTR_OFFSETS
	.align		4
.L_327:
        /*03b4*/ 	.byte	0x04, 0x28
        /*03b6*/ 	.short	(.L_329 - .L_328)


	//   ....[0]....
.L_328:
        /*03b8*/ 	.word	0x00000060


	//   ....[1]....
        /*03bc*/ 	.word	0x00000170


	//   ....[2]....
        /*03c0*/ 	.word	0x000001c0


	//   ....[3]....
        /*03c4*/ 	.word	0x000003f0


	//   ....[4]....
        /*03c8*/ 	.word	0x00000550


	//   ....[5]....
        /*03cc*/ 	.word	0x00000670


	//   ....[6]....
        /*03d0*/ 	.word	0x000007d0


	//   ....[7]....
        /*03d4*/ 	.word	0x000018a0


	//   ....[8]....
        /*03d8*/ 	.word	0x00005080


	//   ....[9]....
        /*03dc*/ 	.word	0x00005170


	//   ....[10]....
        /*03e0*/ 	.word	0x000055f0


	//   ....[11]....
        /*03e4*/ 	.word	0x00005670


	//   ....[12]....
        /*03e8*/ 	.word	0x00009680


	//   ....[13]....
        /*03ec*/ 	.word	0x00009750


	//   ....[14]....
        /*03f0*/ 	.word	0x00009d50


	//   ....[15]....
        /*03f4*/ 	.word	0x00009dd0


	//   ....[16]....
        /*03f8*/ 	.word	0x0000d6a0


	//   ....[17]....
        /*03fc*/ 	.word	0x0000d700


	//   ....[18]....
        /*0400*/ 	.word	0x0000dac0


	//   ....[19]....
        /*0404*/ 	.word	0x0000db10


	//   ....[20]....
        /*0408*/ 	.word	0x0000ee30


	//   ....[21]....
        /*040c*/ 	.word	0x0000ee70


	//   ....[22]....
        /*0410*/ 	.word	0x0000ef40


	//   ....[23]....
        /*0414*/ 	.word	0x0000ef70


	//   ....[24]....
        /*0418*/ 	.word	0x00012860


	//   ....[25]....
        /*041c*/ 	.word	0x000129f0


	//   ....[26]....
        /*0420*/ 	.word	0x00012a20


	//   ....[27]....
        /*0424*/ 	.word	0x00012a60


	//   ....[28]....
        /*0428*/ 	.word	0x00012ad0


	//   ....[29]....
        /*042c*/ 	.word	0x00012b30


	//   ....[30]....
        /*0430*/ 	.word	0x00012b70


	//   ....[31]....
        /*0434*/ 	.word	0x00012d20


	//   ....[32]....
        /*0438*/ 	.word	0x00012d80


	//   ....[33]....
        /*043c*/ 	.word	0x00012dc0


	//   ....[34]....
        /*0440*/ 	.word	0x00012e00


	//   ....[35]....
        /*0444*/ 	.word	0x00012e30


	//   ....[36]....
        /*0448*/ 	.word	0x00012e60


	//   ....[37]....
        /*044c*/ 	.word	0x00012f00


	//   ....[38]....
        /*0450*/ 	.word	0x00012f60


	//   ....[39]....
        /*0454*/ 	.word	0x00012ff0


	//   ....[40]....
        /*0458*/ 	.word	0x00016fe0


	//   ....[41]....
        /*045c*/ 	.word	0x00016ff0


	//   ....[42]....
        /*0460*/ 	.word	0x00017110


	//   ....[43]....
        /*0464*/ 	.word	0x00017170


	//   ....[44]....
        /*0468*/ 	.word	0x000171b0


	//   ....[45]....
        /*046c*/ 	.word	0x000171f0


	//   ....[46]....
        /*0470*/ 	.word	0x00017220


	//   ....[47]....
        /*0474*/ 	.word	0x00017250


	//   ....[48]....
        /*0478*/ 	.word	0x000173f0


	//   ....[49]....
        /*047c*/ 	.word	0x00017450


	//   ....[50]....
        /*0480*/ 	.word	0x00017490


	//   ....[51]....
        /*0484*/ 	.word	0x000174d0


	//   ....[52]....
        /*0488*/ 	.word	0x00017500


	//   ....[53]....
        /*048c*/ 	.word	0x00017530


	//   ....[54]....
        /*0490*/ 	.word	0x000175f0


	//   ....[55]....
        /*0494*/ 	.word	0x00017610


	//   ....[56]....
        /*0498*/ 	.word	0x00017680


	//   ....[57]....
        /*049c*/ 	.word	0x00017d20


	//   ....[58]....
        /*04a0*/ 	.word	0x00018330


	//   ....[59]....
        /*04a4*/ 	.word	0x00018750


	//   ....[60]....
        /*04a8*/ 	.word	0x000187e0


	//   ....[61]....
        /*04ac*/ 	.word	0x00018880


	//   ....[62]....
        /*04b0*/ 	.word	0x00018930


	//   ....[63]....
        /*04b4*/ 	.word	0x000189b0


	//   ....[64]....
        /*04b8*/ 	.word	0x00018a30


	//   ....[65]....
        /*04bc*/ 	.word	0x00018ab0


	//   ....[66]....
        /*04c0*/ 	.word	0x00018b30


	//   ....[67]....
        /*04c4*/ 	.word	0x00018bc0


	//   ....[68]....
        /*04c8*/ 	.word	0x00018c70


	//   ....[69]....
        /*04cc*/ 	.word	0x00018cf0


	//   ....[70]....
        /*04d0*/ 	.word	0x00018d70


	//   ....[71]....
        /*04d4*/ 	.word	0x00018df0


	//   ....[72]....
        /*04d8*/ 	.word	0x00018e70


	//   ....[73]....
        /*04dc*/ 	.word	0x00018ee0


	//   ....[74]....
        /*04e0*/ 	.word	0x00018f80


	//   ....[75]....
        /*04e4*/ 	.word	0x00019010


	//   ....[76]....
        /*04e8*/ 	.word	0x00019140


	//----- nvinfo : EIATTR_REG_RECONFIG
	.align		4
.L_329:
        /*04ec*/ 	.byte	0x01, 0x54
	.zero		2


	//----- nvinfo : EIATTR_SYSCALL_OFFSETS
	.align		4
        /*04f0*/ 	.byte	0x04, 0x46
        /*04f2*/ 	.short	(.L_331 - .L_330)


	//   ....[0]....
.L_330:
        /*04f4*/ 	.word	0x00001a90


	//   ....[1]....
        /*04f8*/ 	.word	0x00013cf0


	//   ....[2]....
        /*04fc*/ 	.word	0x00013e30


	//   ....[3]....
        /*0500*/ 	.word	0x00013f30


	//----- nvinfo : EIATTR_MBARRIER_INSTR_OFFSETS
	.align		4
.L_331:
        /*0504*/ 	.byte	0x04, 0x39
        /*0506*/ 	.short	(.L_333 - .L_332)


	//   ....[0]....
.L_332:
        /*0508*/ 	.word	0x000002a0
        /*050c*/ 	.word	0x000000ff
        /*0510*/ 	.word	0x00038800
        /*0514*/ 	.short	0x0100
        /*0516*/ 	.byte	0x08
	.zero		1


	//   ....[1]....
        /*0518*/ 	.word	0x000002b0
        /*051c*/ 	.word	0x000000ff
        /*0520*/ 	.word	0x00038820
        /*0524*/ 	.short	0x0100
        /*0526*/ 	.byte	0x08
	.zero		1


	//   ....[2]....
        /*0528*/ 	.word	0x000003a0
        /*052c*/ 	.word	0x000000ff
        /*0530*/ 	.word	0x00038830
        /*0534*/ 	.short	0x0100
        /*0536*/ 	.byte	0x08
	.zero		1


	//   ....[3]....
        /*0538*/ 	.word	0x000003b0
        /*053c*/ 	.word	0x000000ff
        /*0540*/ 	.word	0x00038840
        /*0544*/ 	.short	0x0100
        /*0546*/ 	.byte	0x08
	.zero		1


	//   ....[4]....
        /*0548*/ 	.word	0x000003c0
        /*054c*/ 	.word	0x000000ff
        /*0550*/ 	.word	0x00038838
        /*0554*/ 	.short	0x0100
        /*0556*/ 	.byte	0x08
	.zero		1


	//   ....[5]....
        /*0558*/ 	.word	0x000003d0
        /*055c*/ 	.word	0x000000ff
        /*0560*/ 	.word	0x00038848
        /*0564*/ 	.short	0x0100
        /*0566*/ 	.byte	0x08
	.zero		1


	//   ....[6]....
        /*0568*/ 	.word	0x00000500
        /*056c*/ 	.word	0x000000ff
        /*0570*/ 	.word	0x00038850
        /*0574*/ 	.short	0x0100
        /*0576*/ 	.byte	0x08
	.zero		1


	//   ....[7]....
        /*0578*/ 	.word	0x00000510
        /*057c*/ 	.word	0x000000ff
        /*0580*/ 	.word	0x00038860
        /*0584*/ 	.short	0x0100
        /*0586*/ 	.byte	0x08
	.zero		1


	//   ....[8]....
        /*0588*/ 	.word	0x00000520
        /*058c*/ 	.word	0x000000ff
        /*0590*/ 	.word	0x00038858
        /*0594*/ 	.short	0x0100
        /*0596*/ 	.byte	0x08
	.zero		1


	//   ....[9]....
        /*0598*/ 	.word	0x00000530
        /*059c*/ 	.word	0x000000ff
        /*05a0*/ 	.word	0x00038868
        /*05a4*/ 	.short	0x0100
        /*05a6*/ 	.byte	0x08
	.zero		1


	//   ....[10]....
        /*05a8*/ 	.word	0x00000620
        /*05ac*/ 	.word	0x000000ff
        /*05b0*/ 	.word	0x00038870
        /*05b4*/ 	.short	0x0100
        /*05b6*/ 	.byte	0x06
	.zero		1


	//   ....[11]....
        /*05b8*/ 	.word	0x00000630
        /*05bc*/ 	.word	0x000000ff
        /*05c0*/ 	.word	0x00038880
        /*05c4*/ 	.short	0x0100
        /*05c6*/ 	.byte	0x06
	.zero		1


	//   ....[12]....
        /*05c8*/ 	.word	0x00000640
        /*05cc*/ 	.word	0x000000ff
        /*05d0*/ 	.word	0x00038878
        /*05d4*/ 	.short	0x0100
        /*05d6*/ 	.byte	0x06
	.zero		1


	//   ....[13]....
        /*05d8*/ 	.word	0x00000650
        /*05dc*/ 	.word	0x000000ff
        /*05e0*/ 	.word	0x00038888
        /*05e4*/ 	.short	0x0100
        /*05e6*/ 	.byte	0x06
	.zero		1


	//   ....[14]....
        /*05e8*/ 	.word	0x00000780
        /*05ec*/ 	.word	0x000000ff
        /*05f0*/ 	.word	0x00038890
        /*05f4*/ 	.short	0x0100
        /*05f6*/ 	.byte	0x08
	.zero		1


	//   ....[15]....
        /*05f8*/ 	.word	0x00000790
        /*05fc*/ 	.word	0x000000ff
        /*0600*/ 	.word	0x000388a0
        /*0604*/ 	.short	0x0100
        /*0606*/ 	.byte	0x08
	.zero		1


	//   ....[16]....
        /*0608*/ 	.word	0x000007a0
        /*060c*/ 	.word	0x000000ff
        /*0610*/ 	.word	0x00038898
        /*0614*/ 	.short	0x0100
        /*0616*/ 	.byte	0x08
	.zero		1


	//   ....[17]....
        /*0618*/ 	.word	0x000007b0
        /*061c*/ 	.word	0x000000ff
        /*0620*/ 	.word	0x000388a8
        /*0624*/ 	.short	0x0100
        /*0626*/ 	.byte	0x08
	.zero		1


	//   ....[18]....
        /*0628*/ 	.word	0x000008e0
        /*062c*/ 	.word	0x000000ff
        /*0630*/ 	.word	0x000388b0
        /*0634*/ 	.short	0x0100
        /*0636*/ 	.byte	0x08
	.zero		1


	//   ....[19]....
        /*0638*/ 	.word	0x000008f0
        /*063c*/ 	.word	0x000000ff
        /*0640*/ 	.word	0x000388c0
        /*0644*/ 	.short	0x0100
        /*0646*/ 	.byte	0x08
	.zero		1


	//   ....[20]....
        /*0648*/ 	.word	0x00000900
        /*064c*/ 	.word	0x000000ff
        /*0650*/ 	.word	0x000388b8
        /*0654*/ 	.short	0x0100
        /*0656*/ 	.byte	0x08
	.zero		1


	//   ....[21]....
        /*0658*/ 	.word	0x00000910
        /*065c*/ 	.word	0x000000ff
        /*0660*/ 	.word	0x000388c8
        /*0664*/ 	.short	0x0100
        /*0666*/ 	.byte	0x08
	.zero		1


	//   ....[22]....
        /*0668*/ 	.word	0x00001b40
        /*066c*/ 	.word	0x000000ff
        /*0670*/ 	.word	0x00038800
        /*0674*/ 	.short	0x010a
        /*0676*/ 	.byte	0x06
	.zero		1


	//   ....[23]....
        /*0678*/ 	.word	0x00001be0
        /*067c*/ 	.word	0x00000000
        /*0680*/ 	.word	0x00038830
        /*0684*/ 	.short	0x010a
        /*0686*/ 	.byte	0x3f
	.zero		1


	//   ....[24]....
        /*0688*/ 	.word	0x00001c50
        /*068c*/ 	.word	0x00000000
        /*0690*/ 	.word	0x00038830
        /*0694*/ 	.short	0x010a
        /*0696*/ 	.byte	0x3f
	.zero		1


	//   ....[25]....
        /*0698*/ 	.word	0x00004ee0
        /*069c*/ 	.word	0x00000000
        /*06a0*/ 	.word	0x00000000
        /*06a4*/ 	.short	0x0101
        /*06a6*/ 	.byte	0x3f
	.zero		1


	//   ....[26]....
        /*06a8*/ 	.word	0x00006570
        /*06ac*/ 	.word	0x000000ff
        /*06b0*/ 	.word	0x00038830
        /*06b4*/ 	.short	0x010a
        /*06b6*/ 	.byte	0x04
	.zero		1


	//   ....[27]....
        /*06b8*/ 	.word	0x000065c0
        /*06bc*/ 	.word	0x000000ff
        /*06c0*/ 	.word	0x00038830
        /*06c4*/ 	.short	0x010a
        /*06c6*/ 	.byte	0x04
	.zero		1


	//   ....[28]....
        /*06c8*/ 	.word	0x00008a80
        /*06cc*/ 	.word	0x000000ff
        /*06d0*/ 	.word	0x00038850
        /*06d4*/ 	.short	0x010a
        /*06d6*/ 	.byte	0x04
	.zero		1


	//   ....[29]....
        /*06d8*/ 	.word	0x00008ac0
        /*06dc*/ 	.word	0x000000ff
        /*06e0*/ 	.word	0x00038850
        /*06e4*/ 	.short	0x010a
        /*06e6*/ 	.byte	0x04
	.zero		1


	//   ....[30]....
        /*06e8*/ 	.word	0x0000a2d0
        /*06ec*/ 	.word	0x0000000e
        /*06f0*/ 	.word	0x00000000
        /*06f4*/ 	.short	0x0101
        /*06f6*/ 	.byte	0x3f
	.zero		1


	//   ....[31]....
        /*06f8*/ 	.word	0x0000a340
        /*06fc*/ 	.word	0x0000009f
        /*0700*/ 	.word	0x00000000
        /*0704*/ 	.short	0x0101
        /*0706*/ 	.byte	0x3f
	.zero		1


	//   ....[32]....
        /*0708*/ 	.word	0x0000a740
        /*070c*/ 	.word	0x000000ff
        /*0710*/ 	.word	0x00038830
        /*0714*/ 	.short	0x010a
        /*0716*/ 	.byte	0x04
	.zero		1


	//   ....[33]....
        /*0718*/ 	.word	0x0000a780
        /*071c*/ 	.word	0x000000ff
        /*0720*/ 	.word	0x00038830
        /*0724*/ 	.short	0x010a
        /*0726*/ 	.byte	0x04
	.zero		1


	//   ....[34]....
        /*0728*/ 	.word	0x0000d030
        /*072c*/ 	.word	0x000000ff
        /*0730*/ 	.word	0x00038850
        /*0734*/ 	.short	0x010a
        /*0736*/ 	.byte	0x04
	.zero		1


	//   ....[35]....
        /*0738*/ 	.word	0x0000d070
        /*073c*/ 	.word	0x000000ff
        /*0740*/ 	.word	0x00038850
        /*0744*/ 	.short	0x010a
        /*0746*/ 	.byte	0x04
	.zero		1


	//   ....[36]....
        /*0748*/ 	.word	0x0000e1f0
        /*074c*/ 	.word	0x00000015
        /*0750*/ 	.word	0x00000000
        /*0754*/ 	.short	0x0101
        /*0756*/ 	.byte	0x3f
	.zero		1


	//   ....[37]....
        /*0758*/ 	.word	0x0000e260
        /*075c*/ 	.word	0x00000017
        /*0760*/ 	.word	0x00000000
        /*0764*/ 	.short	0x0101
        /*0766*/ 	.byte	0x3f
	.zero		1


	//   ....[38]....
        /*0768*/ 	.word	0x0000eda0
        /*076c*/ 	.word	0x000000ff
        /*0770*/ 	.word	0x00038850
        /*0774*/ 	.short	0x010a
        /*0776*/ 	.byte	0x07
	.zero		1


	//   ....[39]....
        /*0778*/ 	.word	0x0000ede0
        /*077c*/ 	.word	0x000000ff
        /*0780*/ 	.word	0x00038850
        /*0784*/ 	.short	0x010a
        /*0786*/ 	.byte	0x07
	.zero		1


	//   ....[40]....
        /*0788*/ 	.word	0x0000f2d0
        /*078c*/ 	.word	0x00000009
        /*0790*/ 	.word	0x00000000
        /*0794*/ 	.short	0x0101
        /*0796*/ 	.byte	0x3f
	.zero		1


	//   ....[41]....
        /*0798*/ 	.word	0x00011350
        /*079c*/ 	.word	0x00000013
        /*07a0*/ 	.word	0x00000000
        /*07a4*/ 	.short	0x0101
        /*07a6*/ 	.byte	0x3f
	.zero		1


	//   ....[42]....
        /*07a8*/ 	.word	0x00014760
        /*07ac*/ 	.word	0x00000008
        /*07b0*/ 	.word	0x00038840
        /*07b4*/ 	.short	0x010a
        /*07b6*/ 	.byte	0x3f
	.zero		1


	//   ....[43]....
        /*07b8*/ 	.word	0x00014dd0
        /*07bc*/ 	.word	0x00000009
        /*07c0*/ 	.word	0x00038820
        /*07c4*/ 	.short	0x010a
        /*07c6*/ 	.byte	0x3f
	.zero		1


	//   ....[44]....
        /*07c8*/ 	.word	0x00015100
        /*07cc*/ 	.word	0x00000002
        /*07d0*/ 	.word	0x00038840
        /*07d4*/ 	.short	0x010a
        /*07d6*/ 	.byte	0x3f
	.zero		1


	//   ....[45]....
        /*07d8*/ 	.word	0x00015450
        /*07dc*/ 	.word	0x00000003
        /*07e0*/ 	.word	0x00000060
        /*07e4*/ 	.short	0x010a
        /*07e6*/ 	.byte	0x3f
	.zero		1


	//   ....[46]....
        /*07e8*/ 	.word	0x00015ac0
        /*07ec*/ 	.word	0x00000002
        /*07f0*/ 	.word	0x00038840
        /*07f4*/ 	.short	0x010a
        /*07f6*/ 	.byte	0x3f
	.zero		1


	//   ....[47]....
        /*07f8*/ 	.word	0x00015e10
        /*07fc*/ 	.word	0x00000003
        /*0800*/ 	.word	0x00000060
        /*0804*/ 	.short	0x010a
        /*0806*/ 	.byte	0x3f
	.zero		1


	//   ....[48]....
        /*0808*/ 	.word	0x00016380
        /*080c*/ 	.word	0x00000002
        /*0810*/ 	.word	0x00038840
        /*0814*/ 	.short	0x010a
        /*0816*/ 	.byte	0x3f
	.zero		1


	//   ....[49]....
        /*0818*/ 	.word	0x000166d0
        /*081c*/ 	.word	0x00000002
        /*0820*/ 	.word	0x00000060
        /*0824*/ 	.short	0x010a
        /*0826*/ 	.byte	0x3f
	.zero		1


	//   ....[50]....
        /*0828*/ 	.word	0x00016bf0
        /*082c*/ 	.word	0x00000003
        /*0830*/ 	.word	0x00038860
        /*0834*/ 	.short	0x010a
        /*0836*/ 	.byte	0x3f
	.zero		1


	//   ....[51]....
        /*0838*/ 	.word	0x00017ca0
        /*083c*/ 	.word	0x00000000
        /*0840*/ 	.word	0x00038820
        /*0844*/ 	.short	0x010a
        /*0846*/ 	.byte	0x3f
	.zero		1


	//   ....[52]....
        /*0848*/ 	.word	0x00017e80
        /*084c*/ 	.word	0x00000006
        /*0850*/ 	.word	0x00000000
        /*0854*/ 	.short	0x010a
        /*0856*/ 	.byte	0x3f
	.zero		1


	//   ....[53]....
        /*0858*/ 	.word	0x00017ef0
        /*085c*/ 	.word	0x00000007
        /*0860*/ 	.word	0x00000000
        /*0864*/ 	.short	0x010a
        /*0866*/ 	.byte	0x3f
	.zero		1


	//   ....[54]....
        /*0868*/ 	.word	0x00017f60
        /*086c*/ 	.word	0x00000004
        /*0870*/ 	.word	0x00000000
        /*0874*/ 	.short	0x010a
        /*0876*/ 	.byte	0x3f
	.zero		1


	//   ....[55]....
        /*0878*/ 	.word	0x00017f90
        /*087c*/ 	.word	0x00000003
        /*0880*/ 	.word	0x00000000
        /*0884*/ 	.short	0x010a
        /*0886*/ 	.byte	0x3f
	.zero		1


	//   ....[56]....
        /*0888*/ 	.word	0x00018010
        /*088c*/ 	.word	0x00000003
        /*0890*/ 	.word	0x00038800
        /*0894*/ 	.short	0x010a
        /*0896*/ 	.byte	0x3f
	.zero		1


	//   ....[57]....
        /*0898*/ 	.word	0x00018060
        /*089c*/ 	.word	0x00000000
        /*08a0*/ 	.word	0x00038830
        /*08a4*/ 	.short	0x010a
        /*08a6*/ 	.byte	0x3f
	.zero		1


	//   ....[58]....
        /*08a8*/ 	.word	0x000180d0
        /*08ac*/ 	.word	0x00000004
        /*08b0*/ 	.word	0x00038830
        /*08b4*/ 	.short	0x010a
        /*08b6*/ 	.byte	0x3f
	.zero		1


	//   ....[59]....
        /*08b8*/ 	.word	0x00018130
        /*08bc*/ 	.word	0x00000003
        /*08c0*/ 	.word	0x00038850
        /*08c4*/ 	.short	0x010a
        /*08c6*/ 	.byte	0x3f
	.zero		1


	//   ....[60]....
        /*08c8*/ 	.word	0x00018190
        /*08cc*/ 	.word	0x00000004
        /*08d0*/ 	.word	0x00038830
        /*08d4*/ 	.short	0x010a
        /*08d6*/ 	.byte	0x3f
	.zero		1


	//   ....[61]....
        /*08d8*/ 	.word	0x000181f0
        /*08dc*/ 	.word	0x00000003
        /*08e0*/ 	.word	0x00038850
        /*08e4*/ 	.short	0x010a
        /*08e6*/ 	.byte	0x3f
	.zero		1


	//   ....[62]....
        /*08e8*/ 	.word	0x00018250
        /*08ec*/ 	.word	0x00000007
        /*08f0*/ 	.word	0x00038850
        /*08f4*/ 	.short	0x010a
        /*08f6*/ 	.byte	0x3f
	.zero		1


	//   ....[63]....
        /*08f8*/ 	.word	0x000183f0
        /*08fc*/ 	.word	0x00000008
        /*0900*/ 	.word	0x00038840
        /*0904*/ 	.short	0x010a
        /*0906*/ 	.byte	0x3f
	.zero		1


	//   ....[64]....
        /*0908*/ 	.word	0x00018470
        /*090c*/ 	.word	0x00000008
        /*0910*/ 	.word	0x00038820
        /*0914*/ 	.short	0x010a
        /*0916*/ 	.byte	0x3f
	.zero		1


	//   ....[65]....
        /*0918*/ 	.word	0x000184c0
        /*091c*/ 	.word	0x00000002
        /*0920*/ 	.word	0x00038840
        /*0924*/ 	.short	0x010a
        /*0926*/ 	.byte	0x3f
	.zero		1


	//   ....[66]....
        /*0928*/ 	.word	0x00018510
        /*092c*/ 	.word	0x00000003
        /*0930*/ 	.word	0x00000060
        /*0934*/ 	.short	0x010a
        /*0936*/ 	.byte	0x3f
	.zero		1


	//   ....[67]....
        /*0938*/ 	.word	0x00018560
        /*093c*/ 	.word	0x00000002
        /*0940*/ 	.word	0x00038840
        /*0944*/ 	.short	0x010a
        /*0946*/ 	.byte	0x3f
	.zero		1


	//   ....[68]....
        /*0948*/ 	.word	0x000185b0
        /*094c*/ 	.word	0x00000003
        /*0950*/ 	.word	0x00000060
        /*0954*/ 	.short	0x010a
        /*0956*/ 	.byte	0x3f
	.zero		1


	//   ....[69]....
        /*0958*/ 	.word	0x00018600
        /*095c*/ 	.word	0x00000002
        /*0960*/ 	.word	0x00038840
        /*0964*/ 	.short	0x010a
        /*0966*/ 	.byte	0x3f
	.zero		1


	//   ....[70]....
        /*0968*/ 	.word	0x00018650
        /*096c*/ 	.word	0x00000002
        /*0970*/ 	.word	0x00000060
        /*0974*/ 	.short	0x010a
        /*0976*/ 	.byte	0x3f
	.zero		1


	//   ....[71]....
        /*0978*/ 	.word	0x000186a0
        /*097c*/ 	.word	0x00000003
        /*0980*/ 	.word	0x00038860
        /*0984*/ 	.short	0x010a
        /*0986*/ 	.byte	0x3f
	.zero		1


	//   ....[72]....
        /*0988*/ 	.word	0x00019060
        /*098c*/ 	.word	0x00000000
        /*0990*/ 	.word	0x00038820
        /*0994*/ 	.short	0x010a
        /*0996*/ 	.byte	0x3f
	.zero		1


	//   ....[73]....
        /*0998*/ 	.word	0x00019200
        /*099c*/ 	.word	0x00000006
        /*09a0*/ 	.word	0x00000000
        /*09a4*/ 	.short	0x010a
        /*09a6*/ 	.byte	0x3f
	.zero		1


	//   ....[74]....
        /*09a8*/ 	.word	0x00019250
        /*09ac*/ 	.word	0x00000007
        /*09b0*/ 	.word	0x00000000
        /*09b4*/ 	.short	0x010a
        /*09b6*/ 	.byte	0x3f
	.zero		1


	//   ....[75]....
        /*09b8*/ 	.word	0x000192a0
        /*09bc*/ 	.word	0x00000004
        /*09c0*/ 	.word	0x00000000
        /*09c4*/ 	.short	0x010a
        /*09c6*/ 	.byte	0x3f
	.zero		1


	//----- nvinfo : EIATTR_NUM_MBARRIERS
	.align		4
.L_333:
        /*09c8*/ 	.byte	0x03, 0x38
        /*09ca*/ 	.short	0x0016


	//----- nvinfo : EIATTR_EXIT_INSTR_OFFSETS
	.align		4
        /*09cc*/ 	.byte	0x04, 0x1c
        /*09ce*/ 	.short	(.L_335 - .L_334)


	//   ....[0]....
.L_334:
        /*09d0*/ 	.word	0x00000a80


	//   ....[1]....
        /*09d4*/ 	.word	0x00012820


	//   ....[2]....
        /*09d8*/ 	.word	0x00012880


	//   ....[3]....
        /*09dc*/ 	.word	0x00017fe0


	//----- nvinfo : EIATTR_MAX_THREADS
	.align		4
.L_335:
        /*09e0*/ 	.byte	0x04, 0x05
        /*09e2*/ 	.short	(.L_337 - .L_336)
.L_336:
        /*09e4*/ 	.word	0x00000180
        /*09e8*/ 	.word	0x00000001
        /*09ec*/ 	.word	0x00000001


	//----- nvinfo : EIATTR_CRS_STACK_SIZE
	.align		4
.L_337:
        /*09f0*/ 	.byte	0x04, 0x1e
        /*09f2*/ 	.short	(.L_339 - .L_338)
.L_338:
        /*09f4*/ 	.word	0x00000000


	//----- nvinfo : EIATTR_CBANK_PARAM_SIZE
	.align		4
.L_339:
        /*09f8*/ 	.byte	0x03, 0x19
        /*09fa*/ 	.short	0x0a70


	//----- nvinfo : EIATTR_PARAM_CBANK
	.align		4
        /*09fc*/ 	.byte	0x04, 0x0a
        /*09fe*/ 	.short	(.L_341 - .L_340)
	.align		4
.L_340:
        /*0a00*/ 	.word	index@(.nv.constant0._ZN7cutlass13device_kernelIN5flash11enable_sm90INS1_16FlashAttnFwdSm90INS1_25CollectiveMainloopFwdSm90ILi2EN4cute5tupleIJNS5_1CILi1EEES8_S8_EEENS6_IJNS7_ILi128EEENS7_ILi80EEENS7_ILi256EEEEEELi256ENS_10bfloat16_tEfNS_4arch4Sm90ELb1ELb0ELb1ELb1ELb0ELb0ELb0ELb1ELb1ELb0ELb0ELb0EEENS1_21CollectiveEpilogueFwdINS6_IJSA_SC_SB_EEES9_SE_SG_Li256ELb1ELb0ELb0ELb0EEENS1_36VarlenDynamicPersistentTileSchedulerILi128ELi80ELi256ELi32ELb0ELb0ELb1ELb1ELb1ELb1EEEEEEEEEvNT_6ParamsE)
        /*0a04*/ 	.short	0x0210
        /*0a06*/ 	.short	0x0a70


	//----- nvinfo : EIATTR_SW_WAR
	.align		4
.L_341:
        /*0a08*/ 	.byte	0x04, 0x36
        /*0a0a*/ 	.short	(.L_343 - .L_342)
.L_342:
        /*0a0c*/ 	.word	0x00000008
.L_343:


//--------------------- .nv.info._ZN7cutlass13device_kernelIN5flash11enable_sm90INS1_16FlashAttnFwdSm90INS1_25CollectiveMainloopFwdSm90ILi2EN4cute5tupleIJNS5_1CILi1EEES8_S8_EEENS6_IJNS7_ILi128EEENS7_ILi80EEENS7_ILi256EEEEEELi256ENS_10bfloat16_tEfNS_4arch4Sm90ELb1ELb0ELb1ELb1ELb0ELb1ELb0ELb1ELb1ELb0ELb0ELb0EEENS1_21CollectiveEpilogueFwdINS6_IJSA_SC_SB_EEES9_SE_SG_Li256ELb1ELb0ELb0ELb0EEENS1_36VarlenDynamicPersistentTileSchedulerILi128ELi80ELi256ELi32ELb0ELb0ELb1ELb1ELb1ELb1EEEEEEEEEvNT_6ParamsE --------------------------
	.section	.nv.info._ZN7cutlass13device_kernelIN5flash11enable_sm90INS1_16FlashAttnFwdSm90INS1_25CollectiveMainloopFwdSm90ILi2EN4cute5tupleIJNS5_1CILi1EEES8_S8_EEENS6_IJNS7_ILi128EEENS7_ILi80EEENS7_ILi256EEEEEELi256ENS_10bfloat16_tEfNS_4arch4Sm90ELb1ELb0ELb1ELb1ELb0ELb1ELb0ELb1ELb1ELb0ELb0ELb0EEENS1_21CollectiveEpilogueFwdINS6_IJSA_SC_SB_EEES9_SE_SG_Li256ELb1ELb0ELb0ELb0EEENS1_36VarlenDynamicPersistentTileSchedulerILi128ELi80ELi256ELi32ELb0ELb0ELb1ELb1ELb1ELb1EEEEEEEEEvNT_6ParamsE,"",@"SHT_CUDA_INFO"
	.sectionflags	@""
	.align	4


	//----- nvinfo : EIATTR_CUDA_API_VERSION
	.align		4
        /*0000*/ 	.byte	0x04, 0x37
        /*0002*/ 	.short	(.L_345 - .L_344)
.L_344:
        /*0004*/ 	.word	0x00000082


	//----- nvinfo : EIATTR_KPARAM_INFO
	.align		4
.L_345:
        /*0008*/ 	.byte	0x04, 0x17
        /*000a*/ 	.short	(.L_347 - .L_346)
.L_346:
        /*000c*/ 	.word	0x00000000
        /*0010*/ 	.short	0x0000
        /*0012*/ 	.short	0x0070
        /*0014*/ 	.byte	0x00, 0xf0, 0x01, 0x28


	//----- nvinfo : EIATTR_SPARSE_MMA_MASK
	.align		4
.L_347:
        /*0018*/ 	.byte	0x03, 0x50
        /*001a*/ 	.short	0x0000


	//----- nvinfo : EIATTR_MAXREG_COUNT
	.align		4
        /*001c*/ 	.byte	0x03, 0x1b
        /*001e*/ 	.short	0x00a8


	//----- nvinfo : EIATTR_NUM_BARRIERS
	.align		4
        /*0020*/ 	.byte	0x02, 0x4c
        /*0022*/ 	.byte	0x10
	.zero		1


	//----- nvinfo : EIATTR_EXTERNS
	.align		4
        /*0024*/ 	.byte	0x04, 0x0f
        /*0026*/ 	.short	(.L_349 - .L_348)


	//   ....[0]....
	.align		4
.L_348:
        /*0028*/ 	.word	index@(__assertfail)


	//----- nvinfo : EIATTR_ANNOTATIONS
	.align		4
.L_349:
        /*002c*/ 	.byte	0x04, 0x55
        /*002e*/ 	.short	(.L_351 - .L_350)


	//   ....[0]....
.L_350:
        /* <DEDUP_REMOVED lines=84> */


	//----- nvinfo : EIATTR_MERCURY_ISA_VERSION
	.align		4
.L_351:
        /*0558*/ 	.byte	0x03, 0x5f
        /*055a*/ 	.short	0x0101


	//----- nvinfo : EIATTR_UNUSED_LOAD_BYTE_OFFSET
	.align		4
        /*055c*/ 	.byte	0x04, 0x44
        /*055e*/ 	.short	(.L_353 - .L_352)


	//   ....[0]....
.L_352:
        /*0560*/ 	.word	0x00000ae0
        /*0564*/ 	.word	0x0000fff0


	//   ....[1]....
        /*0568*/ 	.word	0x00026010
        /*056c*/ 	.word	0x0000fff0


	//----- nvinfo : EIATTR_INT_WARP_WIDE_INSTR_OFFSETS
	.align		4
.L_353:
        /*0570*/ 	.byte	0x04, 0x31
        /*0572*/ 	.short	(.L_355 - .L_354)


	//   ....[0]....
.L_354:
        /*0574*/ 	.word	0x000001c0


	//   ....[1]....
        /*0578*/ 	.word	0x00000200


	//   ....[2]....
        /*057c*/ 	.word	0x00000270


	//   ....[3]....
        /*0580*/ 	.word	0x0002abd0


	//   ....[4]....
        /*0584*/ 	.word	0x0002ac60


	//   ....[5]....
        /*0588*/ 	.word	0x0002b0e0


	//   ....[6]....
        /*058c*/ 	.word	0x0002b110


	//   ....[7]....
        /*0590*/ 	.word	0x0002b320


	//   ....[8]....
        /*0594*/ 	.word	0x0002b410


	//   ....[9]....
        /*0598*/ 	.word	0x0002b500


	//   ....[10]....
        /*059c*/ 	.word	0x0002db10


	//   ....[11]....
        /*05a0*/ 	.word	0x0002dba0


	//----- nvinfo : EIATTR_COOP_GROUP_MASK_REGIDS
	.align		4
.L_355:
        /*05a4*/ 	.byte	0x04, 0x29
        /*05a6*/ 	.short	(.L_357 - .L_356)


	//   ....[0]....
.L_356:
        /*05a8*/ 	.word	0xffffffff


	//   ....[1]....
        /*05ac*/ 	.word	0xffffffff


	//   ....[2]....
        /*05b0*/ 	.word	0xffffffff


	//   ....[3]....
        /*05b4*/ 	.word	0xffffffff


	//   ....[4]....
        /*05b8*/ 	.word	0xffffffff


	//   ....[5]....
        /*05bc*/ 	.word	0xffffffff


	//   ....[6]....
        /*05c0*/ 	.word	0xffffffff


	//   ....[7]....
        /*05c4*/ 	.word	0xffffffff


	//   ....[8]....
        /*05c8*/ 	.word	0xffffffff


	//   ....[9]....
        /*05cc*/ 	.word	0xffffffff


	//   ....[10]....
        /*05d0*/ 	.word	0xffffffff


	//   ....[11]....
        /*05d4*/ 	.word	0xffffffff


	//   ....[12]....
        /*05d8*/ 	.word	0xffffffff


	//   ....[13]....
        /*05dc*/ 	.word	0xffffffff


	//   ....[14]....
        /*05e0*/ 	.word	0xffffffff


	//   ....[15]....
        /*05e4*/ 	.word	0xffffffff


	//   ....[16]....
        /*05e8*/ 	.word	0xffffffff


	//   ....[17]....
        /*05ec*/ 	.word	0xffffffff


	//   ....[18]....
        /*05f0*/ 	.word	0xffffffff


	//   ....[19]....
        /*05f4*/ 	.word	0xffffffff


	//   ....[20]....
        /*05f8*/ 	.word	0xffffffff


	//   ....[21]....
        /*05fc*/ 	.word	0xffffffff


	//   ....[22]....
        /*0600*/ 	.word	0xffffffff


	//   ....[23]....
        /*0604*/ 	.word	0xffffffff


	//   ....[24]....
        /*0608*/ 	.word	0xffffffff


	//   ....[25]....
        /*060c*/ 	.word	0xffffffff


	//   ....[26]....
        /*0610*/ 	.word	0xffffffff


	//   ....[27]....
        /*0614*/ 	.word	0xffffffff


	//   ....[28]....
        /*0618*/ 	.word	0xffffffff


	//   ....[29]....
        /*061c*/ 	.word	0xffffffff


	//   ....[30]....
        /*0620*/ 	.word	0xffffffff


	//   ....[31]....
        /*0624*/ 	.word	0xffffffff


	//   ....[32]....
        /*0628*/ 	.word	0xffffffff


	//   ....[33]....
        /*062c*/ 	.word	0xffffffff


	//   ....[34]....
        /*0630*/ 	.word	0xffffffff


	//   ....[35]....
        /*0634*/ 	.word	0xffffffff


	//   ....[36]....
        /*0638*/ 	.word	0xffffffff


	//   ....[37]....
        /*063c*/ 	.word	0xffffffff


	//   ....[38]....
        /*0640*/ 	.word	0xffffffff


	//   ....[39]....
        /*0644*/ 	.word	0xffffffff


	//   ....[40]....
        /*0648*/ 	.word	0xffffffff


	//   ....[41]....
        /*064c*/ 	.word	0xffffffff


	//   ....[42]....
        /*0650*/ 	.word	0xffffffff


	//   ....[43]....
        /*0654*/ 	.word	0xffffffff


	//   ....[44]....
        /*0658*/ 	.word	0xffffffff


	//   ....[45]....
        /*065c*/ 	.word	0xffffffff


	//   ....[46]....
        /*0660*/ 	.word	0xffffffff


	//   ....[47]....
        /*0664*/ 	.word	0xffffffff


	//   ....[48]....
        /*0668*/ 	.word	0xffffffff


	//   ....[49]....
        /*066c*/ 	.word	0xffffffff


	//   ....[50]....
        /*0670*/ 	.word	0xffffffff


	//   ....[51]....
        /*0674*/ 	.word	0xffffffff


	//   ....[52]....
        /*0678*/ 	.word	0xffffffff


	//   ....[53]....
        /*067c*/ 	.word	0xffffffff


	//   ....[54]....
        /*0680*/ 	.word	0xffffffff


	//   ....[55]....
        /*0684*/ 	.word	0xffffffff


	//   ....[56]....
        /*0688*/ 	.word	0xffffffff


	//   ....[57]....
        /*068c*/ 	.word	0xffffffff


	//   ....[58]....
        /*0690*/ 	.word	0x0500000f


	//   ....[59]....
        /*0694*/ 	.word	0x0500000f


	//   ....[60]....
        /*0698*/ 	.word	0x0500000f


	//   ....[61]....
        /*069c*/ 	.word	0x0500000f


	//   ....[62]....
        /*06a0*/ 	.word	0x0500000f


	//   ....[63]....
        /*06a4*/ 	.word	0x0500000f


	//   ....[64]....
        /*06a8*/ 	.word	0x0500000f


	//   ....[65]....
        /*06ac*/ 	.word	0x0500000f


	//   ....[66]....
        /*06b0*/ 	.word	0x0500000f


	//   ....[67]....
        /*06b4*/ 	.word	0x0500000f


	//   ....[68]....
        /*06b8*/ 	.word	0x0500000f


	//   ....[69]....
        /*06bc*/ 	.word	0x0500000f


	//   ....[70]....
        /*06c0*/ 	.word	0x0500000f


	//   ....[71]....
        /*06c4*/ 	.word	0x0500000f


	//   ....[72]....
        /*06c8*/ 	.word	0x0500000f


	//   ....[73]....
        /*06cc*/ 	.word	0x0500000f


	//   ....[74]....
        /*06d0*/ 	.word	0x0500000f


	//   ....[75]....
        /*06d4*/ 	.word	0x0500000f


	//   ....[76]....
        /*06d8*/ 	.word	0x0500000f


	//   ....[77]....
        /*06dc*/ 	.word	0x0500000f


	//   ....[78]....
        /*06e0*/ 	.word	0x0500000f


	//   ....[79]....
        /*06e4*/ 	.word	0x0500000f


	//   ....[80]....
        /*06e8*/ 	.word	0x0500000f


	//   ....[81]....
        /*06ec*/ 	.word	0x0500000f


	//   ....[82]....
        /*06f0*/ 	.word	0x0500000f


	//   ....[83]....
        /*06f4*/ 	.word	0x0500000f


	//   ....[84]....
        /*06f8*/ 	.word	0x0500000f


	//   ....[85]....
        /*06fc*/ 	.word	0x0500000f


	//   ....[86]....
        /*0700*/ 	.word	0x0500000f


	//   ....[87]....
        /*0704*/ 	.word	0x0500000f


	//   ....[88]....
        /*0708*/ 	.word	0x0500000f


	//   ....[89]....
        /*070c*/ 	.word	0x0500000f


	//   ....[90]....
        /*0710*/ 	.word	0x0500000f


	//   ....[91]....
        /*0714*/ 	.word	0x0500000f


	//   ....[92]....
        /*0718*/ 	.word	0x0500000f


	//   ....[93]....
        /*071c*/ 	.word	0x0500000f


	//   ....[94]....
        /*0720*/ 	.word	0x0500000f


	//   ....[95]....
        /*0724*/ 	.word	0x0500000f


	//   ....[96]....
        /*0728*/ 	.word	0x0500000f


	//   ....[97]....
        /*072c*/ 	.word	0x0500000f


	//   ....[98]....
        /*0730*/ 	.word	0x0500000f


	//   ....[99]....
        /*0734*/ 	.word	0x0500000f


	//   ....[100]....
        /*0738*/ 	.word	0x0500000f


	//   ....[101]....
        /*073c*/ 	.word	0x0500000f


	//   ....[102]....
        /*0740*/ 	.word	0x0500000f


	//   ....[103]....
        /*0744*/ 	.word	0x0500000f


	//   ....[104]....
        /*0748*/ 	.word	0x0500000f


	//   ....[105]....
        /*074c*/ 	.word	0x0500000f


	//   ....[106]....
        /*0750*/ 	.word	0x0500000f


	//   ....[107]....
        /*0754*/ 	.word	0x0500000f


	//   ....[108]....
        /*0758*/ 	.word	0x0500000f


	//   ....[109]....
        /*075c*/ 	.word	0x0500000f


	//----- nvinfo : EIATTR_COOP_GROUP_INSTR_OFFSETS
	.align		4
.L_357:
        /*0760*/ 	.byte	0x04, 0x28
        /*0762*/ 	.short	(.L_359 - .L_358)


	//   ....[0]....
.L_358:
        /*0764*/ 	.word	0x00000060


	//   ....[1]....
        /*0768*/ 	.word	0x000001d0


	//   ....[2]....
        /*076c*/ 	.word	0x00000220


	//   ....[3]....
        /*0770*/ 	.word	0x00000450


	//   ....[4]....
        /*0774*/ 	.word	0x000005b0


	//   ....[5]....
        /*0778*/ 	.word	0x000006d0


	//   ....[6]....
        /*077c*/ 	.word	0x00000830


	//   ....[7]....
        /*0780*/ 	.word	0x0000b280


	//   ....[8]....
        /*0784*/ 	.word	0x00018d00


	//   ....[9]....
        /*0788*/ 	.word	0x00018da0


	//   ....[10]....
        /*078c*/ 	.word	0x00019320


	//   ....[11]....
        /*0790*/ 	.word	0x00019340


	//   ....[12]....
        /*0794*/ 	.word	0x0001ed70


	//   ....[13]....
        /*0798*/ 	.word	0x0001ee70


	//   ....[14]....
        /*079c*/ 	.word	0x0001f300


	//   ....[15]....
        /*07a0*/ 	.word	0x0001f370


	//   ....[16]....
        /*07a4*/ 	.word	0x00023e40


	//   ....[17]....
        /*07a8*/ 	.word	0x00023e60


	//   ....[18]....
        /*07ac*/ 	.word	0x00024160


	//   ....[19]....
        /*07b0*/ 	.word	0x00024300


	//   ....[20]....
        /*07b4*/ 	.word	0x00025570


	//   ....[21]....
        /*07b8*/ 	.word	0x000255f0


	//   ....[22]....
        /*07bc*/ 	.word	0x00025610


	//   ....[23]....
        /*07c0*/ 	.word	0x00025620


	//   ....[24]....
        /*07c4*/ 	.word	0x00028920


	//   ....[25]....
        /*07c8*/ 	.word	0x00028aa0


	//   ....[26]....
        /*07cc*/ 	.word	0x00028ad0


	//   ....[27]....
        /*07d0*/ 	.word	0x00028b10


	//   ....[28]....
        /*07d4*/ 	.word	0x00028b80


	//   ....[29]....
        /*07d8*/ 	.word	0x00028be0


	//   ....[30]....
        /*07dc*/ 	.word	0x00028c20


	//   ....[31]....
        /*07e0*/ 	.word	0x00028dc0


	//   ....[32]....
        /*07e4*/ 	.word	0x00028e20


	//   ....[33]....
        /*07e8*/ 	.word	0x00028e60


	//   ....[34]....
        /*07ec*/ 	.word	0x00028ea0


	//   ....[35]....
        /*07f0*/ 	.word	0x00028ed0


	//   ....[36]....
        /*07f4*/ 	.word	0x00028f00


	//   ....[37]....
        /*07f8*/ 	.word	0x00028f90


	//   ....[38]....
        /*07fc*/ 	.word	0x00028ff0


	//   ....[39]....
        /*0800*/ 	.word	0x00029080


	//   ....[40]....
        /*0804*/ 	.word	0x0002e050


	//   ....[41]....
        /*0808*/ 	.word	0x0002e060


	//   ....[42]....
        /*080c*/ 	.word	0x0002e170


	//   ....[43]....
        /*0810*/ 	.word	0x0002e1d0


	//   ....[44]....
        /*0814*/ 	.word	0x0002e210


	//   ....[45]....
        /*0818*/ 	.word	0x0002e250


	//   ....[46]....
        /*081c*/ 	.word	0x0002e280


	//   ....[47]....
        /*0820*/ 	.word	0x0002e2b0


	//   ....[48]....
        /*0824*/ 	.word	0x0002e440


	//   ....[49]....
        /*0828*/ 	.word	0x0002e4a0


	//   ....[50]....
        /*082c*/ 	.word	0x0002e4e0


	//   ....[51]....
        /*0830*/ 	.word	0x0002e520


	//   ....[52]....
        /*0834*/ 	.word	0x0002e550


	//   ....[53]....
        /*0838*/ 	.word	0x0002e580


	//   ....[54]....
        /*083c*/ 	.word	0x0002e640


	//   ....[55]....
        /*0840*/ 	.word	0x0002e660


	//   ....[56]....
        /*0844*/ 	.word	0x0002e6d0


	//   ....[57]....
        /*0848*/ 	.word	0x0002ed60


	//   ....[58]....
        /*084c*/ 	.word	0x0002f1c0


	//   ....[59]....
        /*0850*/ 	.word	0x0002f260


	//   ....[60]....
        /*0854*/ 	.word	0x0002f300


	//   ....[61]....
        /*0858*/ 	.word	0x0002f3a0


	//   ....[62]....
        /*085c*/ 	.word	0x0002f440


	//   ....[63]....
        /*0860*/ 	.word	0x0002f4e0


	//   ....[64]....
        /*0864*/ 	.word	0x0002f580


	//   ....[65]....
        /*0868*/ 	.word	0x0002f620


	//   ....[66]....
        /*086c*/ 	.word	0x0002f6c0


	//   ....[67]....
        /*0870*/ 	.word	0x0002f760


	//   ....[68]....
        /*0874*/ 	.word	0x0002f800


	//   ....[69]....
        /*0878*/ 	.word	0x0002f8a0


	//   ....[70]....
        /*087c*/ 	.word	0x0002f940


	//   ....[71]....
        /*0880*/ 	.word	0x0002f9e0


	//   ....[72]....
        /*0884*/ 	.word	0x0002fa80


	//   ....[73]....
        /*0888*/ 	.word	0x0002fb20


	//   ....[74]....
        /*088c*/ 	.word	0x0002fc10


	//   ....[75]....
        /*0890*/ 	.word	0x0002fcb0


	//   ....[76]....
        /*0894*/ 	.word	0x0002fd50


	//   ....[77]....
        /*0898*/ 	.word	0x0002fdf0


	//   ....[78]....
        /*089c*/ 	.word	0x0002fe90


	//   ....[79]....
        /*08a0*/ 	.word	0x0002ff30


	//   ....[80]....
        /*08a4*/ 	.word	0x0002ffd0


	//   ....[81]....
        /*08a8*/ 	.word	0x00030070


	//   ....[82]....
        /*08ac*/ 	.word	0x00030110


	//   ....[83]....
        /*08b0*/ 	.word	0x000301b0


	//   ....[84]....
        /*08b4*/ 	.word	0x00030250


	//   ....[85]....
        /*08b8*/ 	.word	0x000302f0


	//   ....[86]....
        /*08bc*/ 	.word	0x00030390


	//   ....[87]....
        /*08c0*/ 	.word	0x00030430


	//   ....[88]....
        /*08c4*/ 	.word	0x000304d0


	//   ....[89]....
        /*08c8*/ 	.word	0x00030570


	//   ....[90]....
        /*08cc*/ 	.word	0x00030870


	//   ....[91]....
        /*08d0*/ 	.word	0x00030b50


	//   ....[92]....
        /*08d4*/ 	.word	0x00030f70


	//   ....[93]....
        /*08d8*/ 	.word	0x00031000


	//   ....[94]....
        /*08dc*/ 	.word	0x000310a0


	//   ....[95]....
        /*08e0*/ 	.word	0x00031150


	//   ....[96]....
        /*08e4*/ 	.word	0x000311d0


	//   ....[97]....
        /*08e8*/ 	.word	0x00031250


	//   ....[98]....
        /*08ec*/ 	.word	0x000312d0


	//   ....[99]....
        /*08f0*/ 	.word	0x00031350


	//   ....[100]....
        /*08f4*/ 	.word	0x000313e0


	//   ....[101]....
        /*08f8*/ 	.word	0x00031490


	//   ....[102]....
        /*08fc*/ 	.word	0x00031510


	//   ....[103]....
        /*0900*/ 	.word	0x00031590


	//   ....[104]....
        /*0904*/ 	.word	0x00031610


	//   ....[105]....
        /*0908*/ 	.word	0x00031690


	//   ....[106]....
        /*090c*/ 	.word	0x00031700


	//   ....[107]....
        /*0910*/ 	.word	0x000317a0


	//   ....[108]....
        /*0914*/ 	.word	0x00031830


	//   ....[109]....
        /*0918*/ 	.word	0x00031960


	//----- nvinfo : EIATTR_REG_RECONFIG
	.align		4
.L_359:
        /*091c*/ 	.byte	0x01, 0x54
	.zero		2


	//----- nvinfo : EIATTR_SYSCALL_OFFSETS
	.align		4
        /*0920*/ 	.byte	0x04, 0x46
        /*0922*/ 	.short	(.L_361 - .L_360)


	//   ....[0]....
.L_360:
        /*0924*/ 	.word	0x00001970


	//   ....[1]....
        /*0928*/ 	.word	0x00001ac0


	//   ....[2]....
        /*092c*/ 	.word	0x0000b420


	//   ....[3]....
        /*0930*/ 	.word	0x0000b8d0


	//   ....[4]....
        /*0934*/ 	.word	0x0002adf0


	//   ....[5]....
        /*0938*/ 	.word	0x0002af30


	//   ....[6]....
        /*093c*/ 	.word	0x0002b030


	//----- nvinfo : EIATTR_MBARRIER_INSTR_OFFSETS
	.align		4
.L_361:
        /*0940*/ 	.byte	0x04, 0x39
        /*0942*/ 	.short	(.L_363 - .L_362)


	//   ....[0]....
.L_362:
        /*0944*/ 	.word	0x00000300
        /*0948*/ 	.word	0x000000ff
        /*094c*/ 	.word	0x00038800
        /*0950*/ 	.short	0x0100
        /*0952*/ 	.byte	0x08
	.zero		1


	//   ....[1]....
        /*0954*/ 	.word	0x00000310
        /*0958*/ 	.word	0x000000ff
        /*095c*/ 	.word	0x00038820
        /*0960*/ 	.short	0x0100
        /*0962*/ 	.byte	0x08
	.zero		1


	//   ....[2]....
        /*0964*/ 	.word	0x00000400
        /*0968*/ 	.word	0x000000ff
        /*096c*/ 	.word	0x00038830
        /*0970*/ 	.short	0x0100
        /*0972*/ 	.byte	0x08
	.zero		1


	//   ....[3]....
        /*0974*/ 	.word	0x00000410
        /*0978*/ 	.word	0x000000ff
        /*097c*/ 	.word	0x00038840
        /*0980*/ 	.short	0x0100
        /*0982*/ 	.byte	0x08
	.zero		1


	//   ....[4]....
        /*0984*/ 	.word	0x00000420
        /*0988*/ 	.word	0x000000ff
        /*098c*/ 	.word	0x00038838
        /*0990*/ 	.short	0x0100
        /*0992*/ 	.byte	0x08
	.zero		1


	//   ....[5]....
        /*0994*/ 	.word	0x00000430
        /*0998*/ 	.word	0x000000ff
        /*099c*/ 	.word	0x00038848
        /*09a0*/ 	.short	0x0100
        /*09a2*/ 	.byte	0x08
	.zero		1


	//   ....[6]....
        /*09a4*/ 	.word	0x00000560
        /*09a8*/ 	.word	0x000000ff
        /*09ac*/ 	.word	0x00038850
        /*09b0*/ 	.short	0x0100
        /*09b2*/ 	.byte	0x08
	.zero		1


	//   ....[7]....
        /*09b4*/ 	.word	0x00000570
        /*09b8*/ 	.word	0x000000ff
        /*09bc*/ 	.word	0x00038860
        /*09c0*/ 	.short	0x0100
        /*09c2*/ 	.byte	0x08
	.zero		1


	//   ....[8]....
        /*09c4*/ 	.word	0x00000580
        /*09c8*/ 	.word	0x000000ff
        /*09cc*/ 	.word	0x00038858
        /*09d0*/ 	.short	0x0100
        /*09d2*/ 	.byte	0x08
	.zero		1


	//   ....[9]....
        /*09d4*/ 	.word	0x00000590
        /*09d8*/ 	.word	0x000000ff
        /*09dc*/ 	.word	0x00038868
        /*09e0*/ 	.short	0x0100
        /*09e2*/ 	.byte	0x08
	.zero		1


	//   ....[10]....
        /*09e4*/ 	.word	0x00000680
        /*09e8*/ 	.word	0x000000ff
        /*09ec*/ 	.word	0x00038870
        /*09f0*/ 	.short	0x0100
        /*09f2*/ 	.byte	0x06
	.zero		1


	//   ....[11]....
        /*09f4*/ 	.word	0x00000690
        /*09f8*/ 	.word	0x000000ff
        /*09fc*/ 	.word	0x00038880
        /*0a00*/ 	.short	0x0100
        /*0a02*/ 	.byte	0x06
	.zero		1


	//   ....[12]....
        /*0a04*/ 	.word	0x000006a0
        /*0a08*/ 	.word	0x000000ff
        /*0a0c*/ 	.word	0x00038878
        /*0a10*/ 	.short	0x0100
        /*0a12*/ 	.byte	0x06
	.zero		1


	//   ....[13]....
        /*0a14*/ 	.word	0x000006b0
        /*0a18*/ 	.word	0x000000ff
        /*0a1c*/ 	.word	0x00038888
        /*0a20*/ 	.short	0x0100
        /*0a22*/ 	.byte	0x06
	.zero		1


	//   ....[14]....
        /*0a24*/ 	.word	0x000007e0
        /*0a28*/ 	.word	0x000000ff
        /*0a2c*/ 	.word	0x00038890
        /*0a30*/ 	.short	0x0100
        /*0a32*/ 	.byte	0x08
	.zero		1


	//   ....[15]....
        /*0a34*/ 	.word	0x000007f0
        /*0a38*/ 	.word	0x000000ff
        /*0a3c*/ 	.word	0x000388a0
        /*0a40*/ 	.short	0x0100
        /*0a42*/ 	.byte	0x08
	.zero		1


	//   ....[16]....
        /*0a44*/ 	.word	0x00000800
        /*0a48*/ 	.word	0x000000ff
        /*0a4c*/ 	.word	0x00038898
        /*0a50*/ 	.short	0x0100
        /*0a52*/ 	.byte	0x08
	.zero		1


	//   ....[17]....
        /*0a54*/ 	.word	0x00000810
        /*0a58*/ 	.word	0x000000ff
        /*0a5c*/ 	.word	0x000388a8
        /*0a60*/ 	.short	0x0100
        /*0a62*/ 	.byte	0x08
	.zero		1


	//   ....[18]....
        /*0a64*/ 	.word	0x00000940
        /*0a68*/ 	.word	0x000000ff
        /*0a6c*/ 	.word	0x000388b0
        /*0a70*/ 	.short	0x0100
        /*0a72*/ 	.byte	0x08
	.zero		1


	//   ....[19]....
        /*0a74*/ 	.word	0x00000950
        /*0a78*/ 	.word	0x000000ff
        /*0a7c*/ 	.word	0x000388c0
        /*0a80*/ 	.short	0x0100
        /*0a82*/ 	.byte	0x08
	.zero		1


	//   ....[20]....
        /*0a84*/ 	.word	0x00000960
        /*0a88*/ 	.word	0x000000ff
        /*0a8c*/ 	.word	0x000388b8
        /*0a90*/ 	.short	0x0100
        /*0a92*/ 	.byte	0x08
	.zero		1


	//   ....[21]....
        /*0a94*/ 	.word	0x00000970
        /*0a98*/ 	.word	0x000000ff
        /*0a9c*/ 	.word	0x000388c8
        /*0aa0*/ 	.short	0x0100
        /*0aa2*/ 	.byte	0x08
	.zero		1


	//   ....[22]....
        /*0aa4*/ 	.word	0x000036d0
        /*0aa8*/ 	.word	0x00000000
        /*0aac*/ 	.word	0x00038890
        /*0ab0*/ 	.short	0x010a
        /*0ab2*/ 	.byte	0x3f
	.zero		1


	//   ....[23]....
        /*0ab4*/ 	.word	0x00006d50
        /*0ab8*/ 	.word	0x00000000
        /*0abc*/ 	.word	0x00038890
        /*0ac0*/ 	.short	0x010a
        /*0ac2*/ 	.byte	0x3f
	.zero		1


	//   ....[24]....
        /*0ac4*/ 	.word	0x0000a060
        /*0ac8*/ 	.word	0x00000000
        /*0acc*/ 	.word	0x00038890
        /*0ad0*/ 	.short	0x010a
        /*0ad2*/ 	.byte	0x3f
	.zero		1


	//   ....[25]....
        /*0ad4*/ 	.word	0x0000a470
        /*0ad8*/ 	.word	0x00000028
        /*0adc*/ 	.word	0x00000000
        /*0ae0*/ 	.short	0x0101
        /*0ae2*/ 	.byte	0x3f
	.zero		1


	//   ....[26]....
        /*0ae4*/ 	.word	0x0000a4b0
        /*0ae8*/ 	.word	0x00000000
        /*0aec*/ 	.word	0x000388b0
        /*0af0*/ 	.short	0x010a
        /*0af2*/ 	.byte	0x3f
	.zero		1


	//   ....[27]....
        /*0af4*/ 	.word	0x0000acd0
        /*0af8*/ 	.word	0x00000000
        /*0afc*/ 	.word	0x00000000
        /*0b00*/ 	.short	0x0101
        /*0b02*/ 	.byte	0x3f
	.zero		1


	//   ....[28]....
        /*0b04*/ 	.word	0x0000b4b0
        /*0b08*/ 	.word	0x00000010
        /*0b0c*/ 	.word	0x00038800
        /*0b10*/ 	.short	0x010a
        /*0b12*/ 	.byte	0x3f
	.zero		1


	//   ....[29]....
        /*0b14*/ 	.word	0x0000b500
        /*0b18*/ 	.word	0x00000010
        /*0b1c*/ 	.word	0x00038800
        /*0b20*/ 	.short	0x010a
        /*0b22*/ 	.byte	0x3f
	.zero		1


	//   ....[30]....
        /*0b24*/ 	.word	0x0000cf70
        /*0b28*/ 	.word	0x00000010
        /*0b2c*/ 	.word	0x00038800
        /*0b30*/ 	.short	0x010a
        /*0b32*/ 	.byte	0x3f
	.zero		1


	//   ....[31]....
        /*0b34*/ 	.word	0x00011810
        /*0b38*/ 	.word	0x00000010
        /*0b3c*/ 	.word	0x00038800
        /*0b40*/ 	.short	0x010a
        /*0b42*/ 	.byte	0x3f
	.zero		1


	//   ....[32]....
        /*0b44*/ 	.word	0x00015410
        /*0b48*/ 	.word	0x00000000
        /*0b4c*/ 	.word	0x00038830
        /*0b50*/ 	.short	0x010a
        /*0b52*/ 	.byte	0x3f
	.zero		1


	//   ....[33]....
        /*0b54*/ 	.word	0x00015490
        /*0b58*/ 	.word	0x00000000
        /*0b5c*/ 	.word	0x00038830
        /*0b60*/ 	.short	0x010a
        /*0b62*/ 	.byte	0x3f
	.zero		1


	//   ....[34]....
        /*0b64*/ 	.word	0x00018a70
        /*0b68*/ 	.word	0x00000000
        /*0b6c*/ 	.word	0x00000000
        /*0b70*/ 	.short	0x0101
        /*0b72*/ 	.byte	0x3f
	.zero		1


	//   ....[35]....
        /*0b74*/ 	.word	0x0001a960
        /*0b78*/ 	.word	0x0000000b
        /*0b7c*/ 	.word	0x00038830
        /*0b80*/ 	.short	0x010a
        /*0b82*/ 	.byte	0x3f
	.zero		1


	//   ....[36]....
        /*0b84*/ 	.word	0x0001a9e0
        /*0b88*/ 	.word	0x0000000b
        /*0b8c*/ 	.word	0x00038830
        /*0b90*/ 	.short	0x010a
        /*0b92*/ 	.byte	0x3f
	.zero		1


	//   ....[37]....
        /*0b94*/ 	.word	0x0001e100
        /*0b98*/ 	.word	0x00000009
        /*0b9c*/ 	.word	0x00038850
        /*0ba0*/ 	.short	0x010a
        /*0ba2*/ 	.byte	0x3f
	.zero		1


	//   ....[38]....
        /*0ba4*/ 	.word	0x0001e150
        /*0ba8*/ 	.word	0x00000009
        /*0bac*/ 	.word	0x00038850
        /*0bb0*/ 	.short	0x010a
        /*0bb2*/ 	.byte	0x3f
	.zero		1


	//   ....[39]....
        /*0bb4*/ 	.word	0x0001f4b0
        /*0bb8*/ 	.word	0x0000000b
        /*0bbc*/ 	.word	0x00000000
        /*0bc0*/ 	.short	0x0101
        /*0bc2*/ 	.byte	0x3f
	.zero		1


	//   ....[40]....
        /*0bc4*/ 	.word	0x0001f4e0
        /*0bc8*/ 	.word	0x00000009
        /*0bcc*/ 	.word	0x00000000
        /*0bd0*/ 	.short	0x0101
        /*0bd2*/ 	.byte	0x3f
	.zero		1


	//   ....[41]....
        /*0bd4*/ 	.word	0x0001fd30
        /*0bd8*/ 	.word	0x00000003
        /*0bdc*/ 	.word	0x00038830
        /*0be0*/ 	.short	0x010a
        /*0be2*/ 	.byte	0x3f
	.zero		1


	//   ....[42]....
        /*0be4*/ 	.word	0x0001fdb0
        /*0be8*/ 	.word	0x00000003
        /*0bec*/ 	.word	0x00038830
        /*0bf0*/ 	.short	0x010a
        /*0bf2*/ 	.byte	0x3f
	.zero		1


	//   ....[43]....
        /*0bf4*/ 	.word	0x000234d0
        /*0bf8*/ 	.word	0x00000009
        /*0bfc*/ 	.word	0x00038850
        /*0c00*/ 	.short	0x010a
        /*0c02*/ 	.byte	0x3f
	.zero		1


	//   ....[44]....
        /*0c04*/ 	.word	0x00023520
        /*0c08*/ 	.word	0x00000009
        /*0c0c*/ 	.word	0x00038850
        /*0c10*/ 	.short	0x010a
        /*0c12*/ 	.byte	0x3f
	.zero		1


	//   ....[45]....
        /*0c14*/ 	.word	0x00024540
        /*0c18*/ 	.word	0x0000009d
        /*0c1c*/ 	.word	0x00000000
        /*0c20*/ 	.short	0x0101
        /*0c22*/ 	.byte	0x3f
	.zero		1


	//   ....[46]....
        /*0c24*/ 	.word	0x000245c0
        /*0c28*/ 	.word	0x00000009
        /*0c2c*/ 	.word	0x00000000
        /*0c30*/ 	.short	0x0101
        /*0c32*/ 	.byte	0x3f
	.zero		1


	//   ....[47]....
        /*0c34*/ 	.word	0x00025260
        /*0c38*/ 	.word	0x00000000
        /*0c3c*/ 	.word	0x00038850
        /*0c40*/ 	.short	0x010a
        /*0c42*/ 	.byte	0x3f
	.zero		1


	//   ....[48]....
        /*0c44*/ 	.word	0x00025300
        /*0c48*/ 	.word	0x00000000
        /*0c4c*/ 	.word	0x00038850
        /*0c50*/ 	.short	0x010a
        /*0c52*/ 	.byte	0x3f
	.zero		1


	//   ....[49]....
        /*0c54*/ 	.word	0x000257a0
        /*0c58*/ 	.word	0x0000000b
        /*0c5c*/ 	.word	0x00000000
        /*0c60*/ 	.short	0x0101
        /*0c62*/ 	.byte	0x3f
	.zero		1


	//   ....[50]....
        /*0c64*/ 	.word	0x00027750
        /*0c68*/ 	.word	0x00000000
        /*0c6c*/ 	.word	0x00000000
        /*0c70*/ 	.short	0x0101
        /*0c72*/ 	.byte	0x3f
	.zero		1


	//   ....[51]....
        /*0c74*/ 	.word	0x00029dc0
        /*0c78*/ 	.word	0x00000009
        /*0c7c*/ 	.word	0x00038820
        /*0c80*/ 	.short	0x010a
        /*0c82*/ 	.byte	0x3f
	.zero		1


	//   ....[52]....
        /*0c84*/ 	.word	0x00029e50
        /*0c88*/ 	.word	0x00000005
        /*0c8c*/ 	.word	0x000388a0
        /*0c90*/ 	.short	0x010a
        /*0c92*/ 	.byte	0x3f
	.zero		1


	//   ....[53]....
        /*0c94*/ 	.word	0x0002a120
        /*0c98*/ 	.word	0x00000005
        /*0c9c*/ 	.word	0x000388c0
        /*0ca0*/ 	.short	0x010a
        /*0ca2*/ 	.byte	0x3f
	.zero		1


	//   ....[54]....
        /*0ca4*/ 	.word	0x0002a510
        /*0ca8*/ 	.word	0x00000006
        /*0cac*/ 	.word	0x000388a0
        /*0cb0*/ 	.short	0x010a
        /*0cb2*/ 	.byte	0x3f
	.zero		1


	//   ....[55]....
        /*0cb4*/ 	.word	0x0002a7c0
        /*0cb8*/ 	.word	0x00000006
        /*0cbc*/ 	.word	0x000388c0
        /*0cc0*/ 	.short	0x010a
        /*0cc2*/ 	.byte	0x3f
	.zero		1


	//   ....[56]....
        /*0cc4*/ 	.word	0x0002b830
        /*0cc8*/ 	.word	0x00000007
        /*0ccc*/ 	.word	0x00038840
        /*0cd0*/ 	.short	0x010a
        /*0cd2*/ 	.byte	0x3f
	.zero		1


	//   ....[57]....
        /*0cd4*/ 	.word	0x0002bea0
        /*0cd8*/ 	.word	0x0000000a
        /*0cdc*/ 	.word	0x00038820
        /*0ce0*/ 	.short	0x010a
        /*0ce2*/ 	.byte	0x3f
	.zero		1


	//   ....[58]....
        /*0ce4*/ 	.word	0x0002c1b0
        /*0ce8*/ 	.word	0x00000007
        /*0cec*/ 	.word	0x00038840
        /*0cf0*/ 	.short	0x010a
        /*0cf2*/ 	.byte	0x3f
	.zero		1


	//   ....[59]....
        /*0cf4*/ 	.word	0x0002c500
        /*0cf8*/ 	.word	0x00000008
        /*0cfc*/ 	.word	0x00000060
        /*0d00*/ 	.short	0x010a
        /*0d02*/ 	.byte	0x3f
	.zero		1


	//   ....[60]....
        /*0d04*/ 	.word	0x0002cb60
        /*0d08*/ 	.word	0x00000002
        /*0d0c*/ 	.word	0x00038840
        /*0d10*/ 	.short	0x010a
        /*0d12*/ 	.byte	0x3f
	.zero		1


	//   ....[61]....
        /*0d14*/ 	.word	0x0002ceb0
        /*0d18*/ 	.word	0x00000003
        /*0d1c*/ 	.word	0x00000060
        /*0d20*/ 	.short	0x010a
        /*0d22*/ 	.byte	0x3f
	.zero		1


	//   ....[62]....
        /*0d24*/ 	.word	0x0002d410
        /*0d28*/ 	.word	0x00000002
        /*0d2c*/ 	.word	0x00038840
        /*0d30*/ 	.short	0x010a
        /*0d32*/ 	.byte	0x3f
	.zero		1


	//   ....[63]....
        /*0d34*/ 	.word	0x0002d760
        /*0d38*/ 	.word	0x00000002
        /*0d3c*/ 	.word	0x00000060
        /*0d40*/ 	.short	0x010a
        /*0d42*/ 	.byte	0x3f
	.zero		1


	//   ....[64]....
        /*0d44*/ 	.word	0x0002dc60
        /*0d48*/ 	.word	0x00000003
        /*0d4c*/ 	.word	0x00038860
        /*0d50*/ 	.short	0x010a
        /*0d52*/ 	.byte	0x3f
	.zero		1


	//   ....[65]....
        /*0d54*/ 	.word	0x0002ece0
        /*0d58*/ 	.word	0x00000000
        /*0d5c*/ 	.word	0x00038820
        /*0d60*/ 	.short	0x010a
        /*0d62*/ 	.byte	0x3f
	.zero		1


	//   ....[66]....
        /*0d64*/ 	.word	0x0002eeb0
        /*0d68*/ 	.word	0x00000006
        /*0d6c*/ 	.word	0x00000000
        /*0d70*/ 	.short	0x010a
        /*0d72*/ 	.byte	0x3f
	.zero		1


	//   ....[67]....
        /*0d74*/ 	.word	0x0002ef20
        /*0d78*/ 	.word	0x00000007
        /*0d7c*/ 	.word	0x00000000
        /*0d80*/ 	.short	0x010a
        /*0d82*/ 	.byte	0x3f
	.zero		1


	//   ....[68]....
        /*0d84*/ 	.word	0x0002ef90
        /*0d88*/ 	.word	0x00000004
        /*0d8c*/ 	.word	0x00000000
        /*0d90*/ 	.short	0x010a
        /*0d92*/ 	.byte	0x3f
	.zero		1


	//   ....[69]....
        /*0d94*/ 	.word	0x0002efc0
        /*0d98*/ 	.word	0x00000003
        /*0d9c*/ 	.word	0x00000000
        /*0da0*/ 	.short	0x010a
        /*0da2*/ 	.byte	0x3f
	.zero		1


	//   ....[70]....
        /*0da4*/ 	.word	0x0002f020
        /*0da8*/ 	.word	0x00000000
        /*0dac*/ 	.word	0x00038890
        /*0db0*/ 	.short	0x010a
        /*0db2*/ 	.byte	0x3f
	.zero		1


	//   ....[71]....
        /*0db4*/ 	.word	0x0002f070
        /*0db8*/ 	.word	0x00000000
        /*0dbc*/ 	.word	0x00038890
        /*0dc0*/ 	.short	0x010a
        /*0dc2*/ 	.byte	0x3f
	.zero		1


	//   ....[72]....
        /*0dc4*/ 	.word	0x0002f0c0
        /*0dc8*/ 	.word	0x00000000
        /*0dcc*/ 	.word	0x00038890
        /*0dd0*/ 	.short	0x010a
        /*0dd2*/ 	.byte	0x3f
	.zero		1


	//   ....[73]....
        /*0dd4*/ 	.word	0x0002f110
        /*0dd8*/ 	.word	0x00000000
        /*0ddc*/ 	.word	0x000388b0
        /*0de0*/ 	.short	0x010a
        /*0de2*/ 	.byte	0x3f
	.zero		1


	//   ....[74]....
        /*0de4*/ 	.word	0x0002fb60
        /*0de8*/ 	.word	0x00000010
        /*0dec*/ 	.word	0x00038800
        /*0df0*/ 	.short	0x010a
        /*0df2*/ 	.byte	0x3f
	.zero		1


	//   ....[75]....
        /*0df4*/ 	.word	0x000305b0
        /*0df8*/ 	.word	0x00000010
        /*0dfc*/ 	.word	0x00038800
        /*0e00*/ 	.short	0x010a
        /*0e02*/ 	.byte	0x3f
	.zero		1


	//   ....[76]....
        /*0e04*/ 	.word	0x00030600
        /*0e08*/ 	.word	0x00000000
        /*0e0c*/ 	.word	0x00038830
        /*0e10*/ 	.short	0x010a
        /*0e12*/ 	.byte	0x3f
	.zero		1


	//   ....[77]....
        /*0e14*/ 	.word	0x00030650
        /*0e18*/ 	.word	0x0000000b
        /*0e1c*/ 	.word	0x00038830
        /*0e20*/ 	.short	0x010a
        /*0e22*/ 	.byte	0x3f
	.zero		1


	//   ....[78]....
        /*0e24*/ 	.word	0x000306a0
        /*0e28*/ 	.word	0x00000009
        /*0e2c*/ 	.word	0x00038850
        /*0e30*/ 	.short	0x010a
        /*0e32*/ 	.byte	0x3f
	.zero		1


	//   ....[79]....
        /*0e34*/ 	.word	0x000306f0
        /*0e38*/ 	.word	0x00000003
        /*0e3c*/ 	.word	0x00038830
        /*0e40*/ 	.short	0x010a
        /*0e42*/ 	.byte	0x3f
	.zero		1


	//   ....[80]....
        /*0e44*/ 	.word	0x00030740
        /*0e48*/ 	.word	0x00000009
        /*0e4c*/ 	.word	0x00038850
        /*0e50*/ 	.short	0x010a
        /*0e52*/ 	.byte	0x3f
	.zero		1


	//   ....[81]....
        /*0e54*/ 	.word	0x00030790
        /*0e58*/ 	.word	0x00000000
        /*0e5c*/ 	.word	0x00038850
        /*0e60*/ 	.short	0x010a
        /*0e62*/ 	.byte	0x3f
	.zero		1


	//   ....[82]....
        /*0e64*/ 	.word	0x00030930
        /*0e68*/ 	.word	0x00000009
        /*0e6c*/ 	.word	0x00038820
        /*0e70*/ 	.short	0x010a
        /*0e72*/ 	.byte	0x3f
	.zero		1


	//   ....[83]....
        /*0e74*/ 	.word	0x00030980
        /*0e78*/ 	.word	0x00000005
        /*0e7c*/ 	.word	0x000388a0
        /*0e80*/ 	.short	0x010a
        /*0e82*/ 	.byte	0x3f
	.zero		1


	//   ....[84]....
        /*0e84*/ 	.word	0x000309d0
        /*0e88*/ 	.word	0x00000005
        /*0e8c*/ 	.word	0x000388c0
        /*0e90*/ 	.short	0x010a
        /*0e92*/ 	.byte	0x3f
	.zero		1


	//   ....[85]....
        /*0e94*/ 	.word	0x00030a20
        /*0e98*/ 	.word	0x00000006
        /*0e9c*/ 	.word	0x000388a0
        /*0ea0*/ 	.short	0x010a
        /*0ea2*/ 	.byte	0x3f
	.zero		1


	//   ....[86]....
        /*0ea4*/ 	.word	0x00030a70
        /*0ea8*/ 	.word	0x00000006
        /*0eac*/ 	.word	0x000388c0
        /*0eb0*/ 	.short	0x010a
        /*0eb2*/ 	.byte	0x3f
	.zero		1


	//   ....[87]....
        /*0eb4*/ 	.word	0x00030c10
        /*0eb8*/ 	.word	0x00000007
        /*0ebc*/ 	.word	0x00038840
        /*0ec0*/ 	.short	0x010a
        /*0ec2*/ 	.byte	0x3f
	.zero		1


	//   ....[88]....
        /*0ec4*/ 	.word	0x00030c90
        /*0ec8*/ 	.word	0x00000003
        /*0ecc*/ 	.word	0x00038820
        /*0ed0*/ 	.short	0x010a
        /*0ed2*/ 	.byte	0x3f
	.zero		1


	//   ....[89]....
        /*0ed4*/ 	.word	0x00030ce0
        /*0ed8*/ 	.word	0x00000007
        /*0edc*/ 	.word	0x00038840
        /*0ee0*/ 	.short	0x010a
        /*0ee2*/ 	.byte	0x3f
	.zero		1


	//   ....[90]....
        /*0ee4*/ 	.word	0x00030d30
        /*0ee8*/ 	.word	0x00000008
        /*0eec*/ 	.word	0x00000060
        /*0ef0*/ 	.short	0x010a
        /*0ef2*/ 	.byte	0x3f
	.zero		1


	//   ....[91]....
        /*0ef4*/ 	.word	0x00030d80
        /*0ef8*/ 	.word	0x00000002
        /*0efc*/ 	.word	0x00038840
        /*0f00*/ 	.short	0x010a
        /*0f02*/ 	.byte	0x3f
	.zero		1


	//   ....[92]....
        /*0f04*/ 	.word	0x00030dd0
        /*0f08*/ 	.word	0x00000003
        /*0f0c*/ 	.word	0x00000060
        /*0f10*/ 	.short	0x010a
        /*0f12*/ 	.byte	0x3f
	.zero		1


	//   ....[93]....
        /*0f14*/ 	.word	0x00030e20
        /*0f18*/ 	.word	0x00000002
        /*0f1c*/ 	.word	0x00038840
        /*0f20*/ 	.short	0x010a
        /*0f22*/ 	.byte	0x3f
	.zero		1


	//   ....[94]....
        /*0f24*/ 	.word	0x00030e70
        /*0f28*/ 	.word	0x00000002
        /*0f2c*/ 	.word	0x00000060
        /*0f30*/ 	.short	0x010a
        /*0f32*/ 	.byte	0x3f
	.zero		1


	//   ....[95]....
        /*0f34*/ 	.word	0x00030ec0
        /*0f38*/ 	.word	0x00000003
        /*0f3c*/ 	.word	0x00038860
        /*0f40*/ 	.short	0x010a
        /*0f42*/ 	.byte	0x3f
	.zero		1


	//   ....[96]....
        /*0f44*/ 	.word	0x00031880
        /*0f48*/ 	.word	0x00000000
        /*0f4c*/ 	.word	0x00038820
        /*0f50*/ 	.short	0x010a
        /*0f52*/ 	.byte	0x3f
	.zero		1


	//   ....[97]....
        /*0f54*/ 	.word	0x00031a20
        /*0f58*/ 	.word	0x00000006
        /*0f5c*/ 	.word	0x00000000
        /*0f60*/ 	.short	0x010a
        /*0f62*/ 	.byte	0x3f
	.zero		1


	//   ....[98]....
        /*0f64*/ 	.word	0x00031a70
        /*0f68*/ 	.word	0x00000007
        /*0f6c*/ 	.word	0x00000000
        /*0f70*/ 	.short	0x010a
        /*0f72*/ 	.byte	0x3f
	.zero		1


	//   ....[99]....
        /*0f74*/ 	.word	0x00031ac0
        /*0f78*/ 	.word	0x00000004
        /*0f7c*/ 	.word	0x00000000
        /*0f80*/ 	.short	0x010a
        /*0f82*/ 	.byte	0x3f
	.zero		1


	//----- nvinfo : EIATTR_NUM_MBARRIERS
	.align		4
.L_363:
        /*0f84*/ 	.byte	0x03, 0x38
        /*0f86*/ 	.short	0x0016


	//----- nvinfo : EIATTR_EXIT_INSTR_OFFSETS
	.align		4
        /*0f88*/ 	.byte	0x04, 0x1c
        /*0f8a*/ 	.short	(.L_365 - .L_364)


	//   ....[0]....
.L_364:
        /*0f8c*/ 	.word	0x0002f010


	//----- nvinfo : EIATTR_MAX_THREADS
	.align		4
.L_365:
        /*0f90*/ 	.byte	0x04, 0x05
        /*0f92*/ 	.short	(.L_367 - .L_366)
.L_366:
        /*0f94*/ 	.word	0x00000180
        /*0f98*/ 	.word	0x00000001
        /*0f9c*/ 	.word	0x00000001


	//----- nvinfo : EIATTR_CRS_STACK_SIZE
	.align		4
.L_367:
        /*0fa0*/ 	.byte	0x04, 0x1e
        /*0fa2*/ 	.short	(.L_369 - .L_368)
.L_368:
        /*0fa4*/ 	.word	0x00000000


	//----- nvinfo : EIATTR_CBANK_PARAM_SIZE
	.align		4
.L_369:
        /*0fa8*/ 	.byte	0x03, 0x19
        /*0faa*/ 	.short	0x0a70


	//----- nvinfo : EIATTR_PARAM_CBANK
	.align		4
        /*0fac*/ 	.byte	0x04, 0x0a
        /*0fae*/ 	.short	(.L_371 - .L_370)
	.align		4
.L_370:
        /*0fb0*/ 	.word	index@(.nv.constant0._ZN7cutlass13device_kernelIN5flash11enable_sm90INS1_16FlashAttnFwdSm90INS1_25CollectiveMainloopFwdSm90ILi2EN4cute5tupleIJNS5_1CILi1EEES8_S8_EEENS6_IJNS7_ILi128EEENS7_ILi80EEENS7_ILi256EEEEEELi256ENS_10bfloat16_tEfNS_4arch4Sm90ELb1ELb0ELb1ELb1ELb0ELb1ELb0ELb1ELb1ELb0ELb0ELb0EEENS1_21CollectiveEpilogueFwdINS6_IJSA_SC_SB_EEES9_SE_SG_Li256ELb1ELb0ELb0ELb0EEENS1_36VarlenDynamicPersistentTileSchedulerILi128ELi80ELi256ELi32ELb0ELb0ELb1ELb1ELb1ELb1EEEEEEEEEvNT_6ParamsE)
        /*0fb4*/ 	.short	0x0210
        /*0fb6*/ 	.short	0x0a70


	//----- nvinfo : EIATTR_SW_WAR
	.align		4
.L_371:
        /*0fb8*/ 	.byte	0x04, 0x36
        /*0fba*/ 	.short	(.L_373 - .L_372)
.L_372:
        /*0fbc*/ 	.word	0x00000008
.L_373:


//--------------------- .nv.callgraph             --------------------------
	.section	.nv.callgraph,"",@"SHT_CUDA_CALLGRAPH"
	.align	4
	.sectionentsize	8
	.align		4
        /*0000*/ 	.word	0x00000000
	.align		4
        /*0004*/ 	.word	0xffffffff
	.align		4
        /*0008*/ 	.word	index@(_ZN7cutlass13device_kernelIN5flash11enable_sm90INS1_16FlashAttnFwdSm90INS1_25CollectiveMainloopFwdSm90ILi2EN4cute5tupleIJNS5_1CILi1EEES8_S8_EEENS6_IJNS7_ILi128EEENS7_ILi80EEENS7_ILi256EEEEEELi256ENS_10bfloat16_tEfNS_4arch4Sm90ELb0ELb0ELb1ELb0ELb0ELb0ELb0ELb1ELb1ELb0ELb0ELb0EEENS1_21CollectiveEpilogueFwdINS6_IJSA_SC_SB_EEES9_SE_SG_Li256ELb0ELb0ELb0ELb0EEENS1_29StaticPersistentTileSchedulerILb0EEEEEEEEEvNT_6ParamsE)
	.align		4
        /*000c*/ 	.word	index@(__assertfail)
	.align		4
        /*0010*/ 	.word	index@(_ZN7cutlass13device_kernelIN5flash11enable_sm90INS1_16FlashAttnFwdSm90INS1_25CollectiveMainloopFwdSm90ILi2EN4cute5tupleIJNS5_1CILi2EEENS7_ILi1EEES9_EEENS6_IJNS7_ILi128EEENS7_ILi80EEENS7_ILi256EEEEEELi256ENS_10bfloat16_tEfNS_4arch4Sm90ELb0ELb0ELb1ELb0ELb0ELb0ELb0ELb1ELb1ELb0ELb0ELb0EEENS1_21CollectiveEpilogueFwdINS6_IJSB_SD_SC_EEESA_SF_SH_Li256ELb0ELb0ELb0ELb0EEENS1_29StaticPersistentTileSchedulerILb0EEEEEEEEEvNT_6ParamsE)
	.align		4
        /*0014*/ 	.word	index@(__assertfail)
	.align		4
        /*0018*/ 	.word	index@(_ZN7cutlass13device_kernelIN5flash11enable_sm90INS1_16FlashAttnFwdSm90INS1_25CollectiveMainloopFwdSm90ILi2EN4cute5tupleIJNS5_1CILi1EEES8_S8_EEENS6_IJNS7_ILi128EEENS7_ILi80EEENS7_ILi256EEEEEELi256ENS_10bfloat16_tEfNS_4arch4Sm90ELb0ELb0ELb1ELb1ELb0ELb0ELb0ELb1ELb1ELb0ELb0ELb0EEENS1_21CollectiveEpilogueFwdINS6_IJSA_SC_SB_EEES9_SE_SG_Li256ELb1ELb0ELb0ELb0EEENS1_36VarlenDynamicPersistentTileSchedulerILi128ELi80ELi256ELi32ELb0ELb0ELb1ELb0ELb1ELb1EEEEEEEEEvNT_6ParamsE)
	.align		4
        /*001c*/ 	.word	index@(__assertfail)
	.align		4
        /*0020*/ 	.word	index@(_ZN7cutlass13device_kernelIN5flash11enable_sm90INS1_16FlashAttnFwdSm90INS1_25CollectiveMainloopFwdSm90ILi2EN4cute5tupleIJNS5_1CILi1EEES8_S8_EEENS6_IJNS7_ILi128EEENS7_ILi80EEENS7_ILi256EEEEEELi256ENS_10bfloat16_tEfNS_4arch4Sm90ELb0ELb0ELb1ELb1ELb0ELb1ELb0ELb1ELb1ELb0ELb0ELb0EEENS1_21CollectiveEpilogueFwdINS6_IJSA_SC_SB_EEES9_SE_SG_Li256ELb1ELb0ELb0ELb0EEENS1_36VarlenDynamicPersistentTileSchedulerILi128ELi80ELi256ELi32ELb0ELb0ELb1ELb0ELb1ELb1EEEEEEEEEvNT_6ParamsE)
	.align		4
        /*0024*/ 	.word	index@(__assertfail)
	.align		4
        /*0028*/ 	.word	index@(_ZN7cutlass13device_kernelIN5flash11enable_sm90INS1_16FlashAttnFwdSm90INS1_25CollectiveMainloopFwdSm90ILi2EN4cute5tupleIJNS5_1CILi1EEES8_S8_EEENS6_IJNS7_ILi128EEENS7_ILi64EEENS7_ILi256EEEEEELi256ENS_10bfloat16_tEfNS_4arch4Sm90ELb0ELb1ELb1ELb0ELb0ELb0ELb0ELb1ELb1ELb0ELb0ELb0EEENS1_21CollectiveEpilogueFwdINS6_IJSA_SC_SB_EEES9_SE_SG_Li256ELb0ELb0ELb0ELb0EEENS1_30DynamicPersistentTileSchedulerILi256ELi32ELb0ELb0ELb1EEEEEEEEEvNT_6ParamsE)
	.align		4
        /*002c*/ 	.word	index@(__assertfail)
	.align		4
        /*0030*/ 	.word	index@(_ZN7cutlass13device_kernelIN5flash11enable_sm90INS1_16FlashAttnFwdSm90INS1_25CollectiveMainloopFwdSm90ILi2EN4cute5tupleIJNS5_1CILi1EEES8_S8_EEENS6_IJNS7_ILi128EEENS7_ILi64EEENS7_ILi256EEEEEELi256ENS_10bfloat16_tEfNS_4arch4Sm90ELb0ELb1ELb1ELb1ELb0ELb0ELb0ELb1ELb1ELb0ELb0ELb0EEENS1_21CollectiveEpilogueFwdINS6_IJSA_SC_SB_EEES9_SE_SG_Li256ELb1ELb0ELb0ELb0EEENS1_36VarlenDynamicPersistentTileSchedulerILi128ELi64ELi256ELi32ELb0ELb0ELb1ELb1ELb0ELb1EEEEEEEEEvNT_6ParamsE)
	.align		4
        /*0034*/ 	.word	index@(__assertfail)
	.align		4
        /*0038*/ 	.word	index@(_ZN7cutlass13device_kernelIN5flash11enable_sm90INS1_16FlashAttnFwdSm90INS1_25CollectiveMainloopFwdSm90ILi2EN4cute5tupleIJNS5_1CILi1EEES8_S8_EEENS6_IJNS7_ILi128EEENS7_ILi64EEENS7_ILi256EEEEEELi256ENS_10bfloat16_tEfNS_4arch4Sm90ELb0ELb1ELb1ELb1ELb0ELb1ELb0ELb1ELb1ELb0ELb0ELb0EEENS1_21CollectiveEpilogueFwdINS6_IJSA_SC_SB_EEES9_SE_SG_Li256ELb1ELb0ELb0ELb0EEENS1_36VarlenDynamicPersistentTileSchedulerILi128ELi64ELi256ELi32ELb0ELb0ELb1ELb1ELb0ELb1EEEEEEEEEvNT_6ParamsE)
	.align		4
        /*003c*/ 	.word	index@(__assertfail)
	.align		4
        /*0040*/ 	.word	index@(_ZN7cutlass13device_kernelIN5flash11enable_sm90INS1_16FlashAttnFwdSm90INS1_25CollectiveMainloopFwdSm90ILi2EN4cute5tupleIJNS5_1CILi1EEES8_S8_EEENS6_IJNS7_ILi128EEENS7_ILi80EEENS7_ILi256EEEEEELi256ENS_10bfloat16_tEfNS_4arch4Sm90ELb1ELb0ELb1ELb0ELb0ELb0ELb0ELb1ELb1ELb0ELb0ELb0EEENS1_21CollectiveEpilogueFwdINS6_IJSA_SC_SB_EEES9_SE_SG_Li256ELb0ELb0ELb0ELb0EEENS1_30DynamicPersistentTileSchedulerILi256ELi32ELb0ELb0ELb1EEEEEEEEEvNT_6ParamsE)
	.align		4
        /*0044*/ 	.word	index@(__assertfail)
	.align		4
        /*0048*/ 	.word	index@(_ZN7cutlass13device_kernelIN5flash11enable_sm90INS1_16FlashAttnFwdSm90INS1_25CollectiveMainloopFwdSm90ILi2EN4cute5tupleIJNS5_1CILi1EEES8_S8_EEENS6_IJNS7_ILi128EEENS7_ILi80EEENS7_ILi256EEEEEELi256ENS_10bfloat16_tEfNS_4arch4Sm90ELb1ELb0ELb1ELb1ELb0ELb0ELb0ELb1ELb1ELb0ELb0ELb0EEENS1_21CollectiveEpilogueFwdINS6_IJSA_SC_SB_EEES9_SE_SG_Li256ELb1ELb0ELb0ELb0EEENS1_36VarlenDynamicPersistentTileSchedulerILi128ELi80ELi256ELi32ELb0ELb0ELb1ELb1ELb1ELb1EEEEEEEEEvNT_6ParamsE)
	.align		4
        /*004c*/ 	.word	index@(__assertfail)
	.align		4
        /*0050*/ 	.word	index@(_ZN7cutlass13device_kernelIN5flash11enable_sm90INS1_16FlashAttnFwdSm90INS1_25CollectiveMainloopFwdSm90ILi2EN4cute5tupleIJNS5_1CILi1EEES8_S8_EEENS6_IJNS7_ILi128EEENS7_ILi80EEENS7_ILi256EEEEEELi256ENS_10bfloat16_tEfNS_4arch4Sm90ELb1ELb0ELb1ELb1ELb0ELb1ELb0ELb1ELb1ELb0ELb0ELb0EEENS1_21CollectiveEpilogueFwdINS6_IJSA_SC_SB_EEES9_SE_SG_Li256ELb1ELb0ELb0ELb0EEENS1_36VarlenDynamicPersistentTileSchedulerILi128ELi80ELi256ELi32ELb0ELb0ELb1ELb1ELb1ELb1EEEEEEEEEvNT_6ParamsE)
	.align		4
        /*0054*/ 	.word	index@(__assertfail)
	.align		4
        /*0058*/ 	.word	0x00000000
	.align		4
        /*005c*/ 	.word	0xfffffffe
	.align		4
        /*0060*/ 	.word	0x00000000
	.align		4
        /*0064*/ 	.word	0xfffffffd
	.align		4
        /*0068*/ 	.word	0x00000000
	.align		4
        /*006c*/ 	.word	0xfffffffc


//--------------------- .nv.constant4             --------------------------
	.section	.nv.constant4,"a",@progbits
	.align	8
	.align		8
.nv.constant4:
        /*0000*/ 	.dword	__assertfail
	.align		8
        /*0008*/ 	.dword	__unnamed_1
	.align		8
        /*0010*/ 	.dword	__unnamed_2
	.align		8
        /*0018*/ 	.dword	__unnamed_3
	.align		8
        /*0020*/ 	.dword	__unnamed_4
	.align		8
        /*0028*/ 	.dword	__unnamed_5
	.align		8
        /*0030*/ 	.dword	__unnamed_6
	.align		8
        /*0038*/ 	.dword	__unnamed_7
	.align		8
        /*0040*/ 	.dword	__unnamed_8
	.align		8
        /*0048*/ 	.dword	__unnamed_9
	.align		8
        /*0050*/ 	.dword	_ZN74_INTERNAL_cb4ef094_38_flash_fwd_hdim256_bf16_softcap_sm90_cu_61719c98_45734cuda3std3__45__cpo5beginE
	.align		8
        /*0058*/ 	.dword	_ZN74_INTERNAL_cb4ef094_38_flash_fwd_hdim256_bf16_softcap_sm90_cu_61719c98_45734cuda3std3__45__cpo3endE
	.align		8
        /*0060*/ 	.dword	_ZN74_INTERNAL_cb4ef094_38_flash_fwd_hdim256_bf16_softcap_sm90_cu_61719c98_45734cuda3std3__45__cpo6cbeginE
	.align		8
        /*0068*/ 	.dword	_ZN74_INTERNAL_cb4ef094_38_flash_fwd_hdim256_bf16_softcap_sm90_cu_61719c98_45734cuda3std3__45__cpo4cendE
	.align		8
        /*0070*/ 	.dword	_ZN74_INTERNAL_cb4ef094_38_flash_fwd_hdim256_bf16_softcap_sm90_cu_61719c98_45734cuda3std3__476_GLOBAL__N__cb4ef094_38_flash_fwd_hdim256_bf16_softcap_sm90_cu_61719c98_45736ignoreE
	.align		8
        /*0078*/ 	.dword	_ZN74_INTERNAL_cb4ef094_38_flash_fwd_hdim256_bf16_softcap_sm90_cu_61719c98_45734cuda3std3__419piecewise_constructE
	.align		8
        /*0080*/ 	.dword	_ZN74_INTERNAL_cb4ef094_38_flash_fwd_hdim256_bf16_softcap_sm90_cu_61719c98_45734cuda3std3__48in_placeE
	.align		8
        /*0088*/ 	.dword	_ZN74_INTERNAL_cb4ef094_38_flash_fwd_hdim256_bf16_softcap_sm90_cu_61719c98_45734cuda3std6ranges3__45__cpo4swapE
	.align		8
        /*0090*/ 	.dword	_ZN74_INTERNAL_cb4ef094_38_flash_fwd_hdim256_bf16_softcap_sm90_cu_61719c98_45734cuda3std6ranges3__45__cpo9iter_moveE
	.align		8
        /*0098*/ 	.dword	_ZN74_INTERNAL_cb4ef094_38_flash_fwd_hdim256_bf16_softcap_sm90_cu_61719c98_45734cute7productE
	.align		8
        /*00a0*/ 	.dword	_ZN74_INTERNAL_cb4ef094_38_flash_fwd_hdim256_bf16_softcap_sm90_cu_61719c98_45734cute1_E
	.align		8
        /*00a8*/ 	.dword	$str$23
	.align		8
        /*00b0*/ 	.dword	$str$24


//--------------------- .text._ZN7cutlass13device_kernelIN5flash11enable_sm90INS1_16FlashAttnFwdSm90INS1_25CollectiveMainloopFwdSm90ILi2EN4cute5tupleIJNS5_1CILi1EEES8_S8_EEENS6_IJNS7_ILi128EEENS7_ILi80EEENS7_ILi256EEEEEELi256ENS_10bfloat16_tEfNS_4arch4Sm90ELb0ELb0ELb1ELb0ELb0ELb0ELb0ELb1ELb1ELb0ELb0ELb0EEENS1_21CollectiveEpilogueFwdINS6_IJSA_SC_SB_EEES9_SE_SG_Li256ELb0ELb0ELb0ELb0EEENS1_29StaticPersistentTileSchedulerILb0EEEEEEEEEvNT_6ParamsE --------------------------
	.section	.text._ZN7cutlass13device_kernelIN5flash11enable_sm90INS1_16FlashAttnFwdSm90INS1_25CollectiveMainloopFwdSm90ILi2EN4cute5tupleIJNS5_1CILi1EEES8_S8_EEENS6_IJNS7_ILi128EEENS7_ILi80EEENS7_ILi256EEEEEELi256ENS_10bfloat16_tEfNS_4arch4Sm90ELb0ELb0ELb1ELb0ELb0ELb0ELb0ELb1ELb1ELb0ELb0ELb0EEENS1_21CollectiveEpilogueFwdINS6_IJSA_SC_SB_EEES9_SE_SG_Li256ELb0ELb0ELb0ELb0EEENS1_29StaticPersistentTileSchedulerILb0EEEEEEEEEvNT_6ParamsE,"ax",@progbits
	.align	128
.text._ZN7cutlass13device_kernelIN5flash11enable_sm90INS1_16FlashAttnFwdSm90INS1_25CollectiveMainloopFwdSm90ILi2EN4cute5tupleIJNS5_1CILi1EEES8_S8_EEENS6_IJNS7_ILi128EEENS7_ILi80EEENS7_ILi256EEEEEELi256ENS_10bfloat16_tEfNS_4arch4Sm90ELb0ELb0ELb1ELb0ELb0ELb0ELb0ELb1ELb1ELb0ELb0ELb0EEENS1_21CollectiveEpilogueFwdINS6_IJSA_SC_SB_EEES9_SE_SG_Li256ELb0ELb0ELb0ELb0EEENS1_29StaticPersistentTileSchedulerILb0EEEEEEEEEvNT_6ParamsE:
        .type           _ZN7cutlass13device_kernelIN5flash11enable_sm90INS1_16FlashAttnFwdSm90INS1_25CollectiveMainloopFwdSm90ILi2EN4cute5tupleIJNS5_1CILi1EEES8_S8_EEENS6_IJNS7_ILi128EEENS7_ILi80EEENS7_ILi256EEEEEELi256ENS_10bfloat16_tEfNS_4arch4Sm90ELb0ELb0ELb1ELb0ELb0ELb0ELb0ELb1ELb1ELb0ELb0ELb0EEENS1_21CollectiveEpilogueFwdINS6_IJSA_SC_SB_EEES9_SE_SG_Li256ELb0ELb0ELb0ELb0EEENS1_29StaticPersistentTileSchedulerILb0EEEEEEEEEvNT_6ParamsE,@function
        .size           _ZN7cutlass13device_kernelIN5flash11enable_sm90INS1_16FlashAttnFwdSm90INS1_25CollectiveMainloopFwdSm90ILi2EN4cute5tupleIJNS5_1CILi1EEES8_S8_EEENS6_IJNS7_ILi128EEENS7_ILi80EEENS7_ILi256EEEEEELi256ENS_10bfloat16_tEfNS_4arch4Sm90ELb0ELb0ELb1ELb0ELb0ELb0ELb0ELb1ELb1ELb0ELb0ELb0EEENS1_21CollectiveEpilogueFwdINS6_IJSA_SC_SB_EEES9_SE_SG_Li256ELb0ELb0ELb0ELb0EEENS1_29StaticPersistentTileSchedulerILb0EEEEEEEEEvNT_6ParamsE,(.L_x_2838 - _ZN7cutlass13device_kernelIN5flash11enable_sm90INS1_16FlashAttnFwdSm90INS1_25CollectiveMainloopFwdSm90ILi2EN4cute5tupleIJNS5_1CILi1EEES8_S8_EEENS6_IJNS7_ILi128EEENS7_ILi80EEENS7_ILi256EEEEEELi256ENS_10bfloat16_tEfNS_4arch4Sm90ELb0ELb0ELb1ELb0ELb0ELb0ELb0ELb1ELb1ELb0ELb0ELb0EEENS1_21CollectiveEpilogueFwdINS6_IJSA_SC_SB_EEES9_SE_SG_Li256ELb0ELb0ELb0ELb0EEENS1_29StaticPersistentTileSchedulerILb0EEEEEEEEEvNT_6ParamsE)
        .other          _ZN7cutlass13device_kernelIN5flash11enable_sm90INS1_16FlashAttnFwdSm90INS1_25CollectiveMainloopFwdSm90ILi2EN4cute5tupleIJNS5_1CILi1EEES8_S8_EEENS6_IJNS7_ILi128EEENS7_ILi80EEENS7_ILi256EEEEEELi256ENS_10bfloat16_tEfNS_4arch4Sm90ELb0ELb0ELb1ELb0ELb0ELb0ELb0ELb1ELb1ELb0ELb0ELb0EEENS1_21CollectiveEpilogueFwdINS6_IJSA_SC_SB_EEES9_SE_SG_Li256ELb0ELb0ELb0ELb0EEENS1_29StaticPersistentTileSchedulerILb0EEEEEEEEEvNT_6ParamsE,@"STO_CUDA_ENTRY STV_DEFAULT"
_ZN7cutlass13device_kernelIN5flash11enable_sm90INS1_16FlashAttnFwdSm90INS1_25CollectiveMainloopFwdSm90ILi2EN4cute5tupleIJNS5_1CILi1EEES8_S8_EEENS6_IJNS7_ILi128EEENS7_ILi80EEENS7_ILi256EEEEEELi256ENS_10bfloat16_tEfNS_4arch4Sm90ELb0ELb0ELb1ELb0ELb0ELb0ELb0ELb1ELb1ELb0ELb0ELb0EEENS1_21CollectiveEpilogueFwdINS6_IJSA_SC_SB_EEES9_SE_SG_Li256ELb0ELb0ELb0ELb0EEENS1_29StaticPersistentTileSchedulerILb0EEEEEEEEEvNT_6ParamsE:
[----:B------:R-:W1:Y:S02]  /*0000*/  LDC R1, c[0x0][0x28] ;  /* 0x00000a00ff017b82 */ /* 0x000e640000000800 */
[----:B-1----:R-:W-:Y:S01]  /*0010*/  VIADD R1, R1, 0xffffffe0 ;  /* 0xffffffe001017836 */ /* 0x002fe20000000000 */
[----:B------:R-:W1:Y:S01]  /*0020*/  S2R R3, SR_TID.X ;  /* 0x0000000000037919 */ /* 0x000e620000002100 */
[----:B------:R-:W-:Y:S01]  /*0030*/  ELECT P0, URZ, PT ;  /* 0x00000000003f782f */ /* 0x000fe20003800000 */
[----:B------:R-:W-:Y:S01]  /*0040*/  BSSY B0, `(.L_x_0) ;  /* 0x0000013000007945 */ /* 0x000fe20003800000 */
[----:B-1----:R-:W-:-:S05]  /*0050*/  SHF.R.U32.HI R0, RZ, 0x5, R3 ;  /* 0x00000005ff007819 */ /* 0x002fca0000011603 */
[----:B------:R-:W1:Y:S02]  /*0060*/  SHFL.IDX PT, R2, R0, RZ, 0x1f ;  /* 0x00001fff00027589 */ /* 0x000e6400000e0000 */
[----:B-1----:R-:W-:-:S13]  /*0070*/  ISETP.EQ.AND P0, PT, R2, RZ, P0 ;  /* 0x000000ff0200720c */ /* 0x002fda0000702270 */
[----:B------:R-:W-:Y:S05]  /*0080*/  @!P0 BRA `(.L_x_1) ;  /* 0x0000000000388947 */ /* 0x000fea0003800000 */
[----:B------:R-:W-:Y:S02]  /*0090*/  ULDC.64 UR4, c[0x0][0x198] ;  /* 0x0000660000047ab9 */ /* 0x000fe40000000a00 */
[----:B------:R-:W-:Y:S02]  /*00a0*/  UIADD3 UR6, UP0, UR4, 0x270, URZ ;  /* 0x0000027004067890 */ /* 0x000fe4000ff1e03f */
[----:B------:R-:W-:Y:S02]  /*00b0*/  UIADD3 UR8, UP1, UR4, 0x370, URZ ;  /* 0x0000037004087890 */ /* 0x000fe4000ff3e03f */
[----:B------:R-:W-:Y:S02]  /*00c0*/  UIADD3 UR10, UP2, UR4, 0x470, URZ ;  /* 0x00000470040a7890 */ /* 0x000fe4000ff5e03f */
[----:B------:R-:W-:Y:S02]  /*00d0*/  UIADD3 UR4, UP3, UR4, 0x9f0, URZ ;  /* 0x000009f004047890 */ /* 0x000fe4000ff7e03f */
[----:B------:R-:W-:-:S02]  /*00e0*/  UIADD3.X UR7, URZ, UR5, URZ, UP0, !UPT ;  /* 0x000000053f077290 */ /* 0x000fc400087fe43f */
[----:B------:R-:W-:Y:S02]  /*00f0*/  UIADD3.X UR9, URZ, UR5, URZ, UP1, !UPT ;  /* 0x000000053f097290 */ /* 0x000fe40008ffe43f */
[----:B------:R-:W-:Y:S02]  /*0100*/  UIADD3.X UR11, URZ, UR5, URZ, UP2, !UPT ;  /* 0x000000053f0b7290 */ /* 0x000fe400097fe43f */
[----:B------:R-:W-:-:S03]  /*0110*/  UIADD3.X UR5, URZ, UR5, URZ, UP3, !UPT ;  /* 0x000000053f057290 */ /* 0x000fc60009ffe43f */
[----:B------:R1:W-:Y:S02]  /*0120*/  UTMACCTL.PF [UR6] ;  /* 0x00000000060079b9 */ /* 0x0003e40008040000 */
[----:B------:R1:W-:Y:S02]  /*0130*/  UTMACCTL.PF [UR8] ;  /* 0x00000000080079b9 */ /* 0x0003e40008040000 */
[----:B------:R1:W-:Y:S02]  /*0140*/  UTMACCTL.PF [UR10] ;  /* 0x000000000a0079b9 */ /* 0x0003e40008040000 */
[----:B------:R1:W-:Y:S02]  /*0150*/  UTMACCTL.PF [UR4] ;  /* 0x00000000040079b9 */ /* 0x0003e40008040000 */
[----:B-1----:R-:W-:Y:S01]  /*0160*/  NOP ;  /* 0x0000000000007918 */ /* 0x002fe20000000000 */
.L_x_1:
[----:B------:R-:W-:Y:S05]  /*0170*/  BSYNC B0 ;  /* 0x0000000000007941 */ /* 0x000fea0003800000 */
.L_x_0:
[----:B------:R-:W-:Y:S01]  /*0180*/  VOTEU.ANY UP0, P0 ;  /* 0x00000000003f7886 */ /* 0x000fe20000000100 */
[----:B------:R-:W1:Y:S01]  /*0190*/  SHFL.IDX PT, R2, R0, RZ, 0x1f ;  /* 0x00001fff00027589 */ /* 0x000e6200000e0000 */
[----:B------:R-:W-:Y:S01]  /*01a0*/  UMOV UR4, 0x1 ;  /* 0x0000000100047882 */ /* 0x000fe20000000000 */
[----:B------:R-:W-:Y:S02]  /*01b0*/  VOTEU.ANY UP1, P0 ;  /* 0x00000000003f7886 */ /* 0x000fe40000020100 */
[----:B------:R-:W2:Y:S01]  /*01c0*/  @UP0 S2UR UR7, SR_CgaCtaId ;  /* 0x00000000000709c3 */ /* 0x000ea20000008800 */
[----:B------:R-:W-:Y:S01]  /*01d0*/  @UP0 UMOV UR6, 0x400 ;  /* 0x0000040000060882 */ /* 0x000fe20000000000 */
[----:B------:R-:W-:-:S04]  /*01e0*/  @UP0 UIADD3 UR4, -UR4, 0x100000, URZ ;  /* 0x0010000004040890 */ /* 0x000fc8000fffe13f */
[----:B------:R-:W-:Y:S02]  /*01f0*/  @UP0 USHF.L.U32 UR5, UR4, 0xb, URZ ;  /* 0x0000000b04050899 */ /* 0x000fe4000800063f */
[----:B------:R-:W-:Y:S01]  /*0200*/  @UP0 USHF.L.U32 UR4, UR4, 0x1, URZ ;  /* 0x0000000104040899 */ /* 0x000fe2000800063f */
[----:B-1----:R-:W-:Y:S02]  /*0210*/  ISETP.NE.AND P1, PT, R2, RZ, PT ;  /* 0x000000ff0200720c */ /* 0x002fe40003f25270 */
[----:B------:R-:W-:Y:S01]  /*0220*/  SHF.R.U32.HI R2, RZ, 0x7, R3 ;  /* 0x00000007ff027819 */ /* 0x000fe20000011603 */
[----:B--2---:R-:W-:Y:S01]  /*0230*/  @UP0 ULEA UR6, UR7, UR6, 0x18 ;  /* 0x0000000607060291 */ /* 0x004fe2000f8ec03f */
[----:B------:R-:W-:-:S04]  /*0240*/  VOTEU.ANY UP0, P0 ;  /* 0x00000000003f7886 */ /* 0x000fc80000000100 */
[----:B------:R-:W1:Y:S04]  /*0250*/  SHFL.IDX PT, R2, R2, RZ, 0x1f ;  /* 0x00001fff02027589 */ /* 0x000e6800000e0000 */
[----:B------:R-:W2:Y:S03]  /*0260*/  FENCE.VIEW.ASYNC.S ;  /* 0x00000000000073c6 */ /* 0x000ea60000000000 */
[----:B--2---:R2:W3:Y:S01]  /*0270*/  @UP0 SYNCS.EXCH.64 URZ, [UR6+0x38800], UR4 ;  /* 0x03880004063f05b2 */ /* 0x0044e20008000100 */
[----:B------:R2:W4:Y:S01]  /*0280*/  @UP1 SYNCS.EXCH.64 URZ, [UR6+0x38820], UR4 ;  /* 0x03882004063f15b2 */ /* 0x0005220008000100 */
[----:B------:R-:W-:Y:S05]  /*0290*/  @P1 BRA `(.L_x_2) ;  /* 0x0000000000481947 */ /* 0x000fea0003800000 */
[----:B--2---:R-:W2:Y:S01]  /*02a0*/  S2UR UR5, SR_CgaCtaId ;  /* 0x00000000000579c3 */ /* 0x004ea20000008800 */
[----:B------:R-:W-:Y:S01]  /*02b0*/  UMOV UR4, 0x400 ;  /* 0x0000040000047882 */ /* 0x000fe20000000000 */
[----:B------:R-:W-:Y:S01]  /*02c0*/  UMOV UR6, 0x1 ;  /* 0x0000000100067882 */ /* 0x000fe20000000000 */
[----:B------:R-:W-:Y:S01]  /*02d0*/  UMOV UR9, 0x2 ;  /* 0x0000000200097882 */ /* 0x000fe20000000000 */
[----:B------:R-:W-:-:S04]  /*02e0*/  UIADD3 UR6, -UR6, 0x100000, URZ ;  /* 0x0010000006067890 */ /* 0x000fc8000fffe13f */
[----:B------:R-:W-:Y:S02]  /*02f0*/  USHF.L.U32 UR7, UR6, 0xb, URZ ;  /* 0x0000000b06077899 */ /* 0x000fe4000800063f */
[----:B------:R-:W-:Y:S01]  /*0300*/  USHF.L.U32 UR6, UR6, 0x1, URZ ;  /* 0x0000000106067899 */ /* 0x000fe2000800063f */
[----:B------:R-:W-:Y:S01]  /*0310*/  ELECT P0, URZ, PT ;  /* 0x00000000003f782f */ /* 0x000fe20003800000 */
[----:B--2---:R-:W-:Y:S02]  /*0320*/  ULEA UR8, UR5, UR4, 0x18 ;  /* 0x0000000405087291 */ /* 0x004fe4000f8ec03f */
[----:B------:R-:W-:-:S04]  /*0330*/  UIADD3 UR4, -UR9, 0x100000, URZ ;  /* 0x0010000009047890 */ /* 0x000fc8000fffe13f */
[----:B------:R-:W-:Y:S02]  /*0340*/  USHF.L.U32 UR5, UR4, 0xb, URZ ;  /* 0x0000000b04057899 */ /* 0x000fe4000800063f */
[----:B------:R-:W-:Y:S01]  /*0350*/  USHF.L.U32 UR4, UR4, 0x1, URZ ;  /* 0x0000000104047899 */ /* 0x000fe2000800063f */
[----:B------:R-:W2:Y:S03]  /*0360*/  FENCE.VIEW.ASYNC.S ;  /* 0x00000000000073c6 */ /* 0x000ea60000000000 */
[----:B--2---:R2:W1:Y:S08]  /*0370*/  SYNCS.EXCH.64 URZ, [UR8+0x38830], UR6 ;  /* 0x03883006083f75b2 */ /* 0x0044700008000100 */
[----:B------:R2:W1:Y:S01]  /*0380*/  SYNCS.EXCH.64 URZ, [UR8+0x38840], UR4 ;  /* 0x03884004083f75b2 */ /* 0x0004620008000100 */
[----:B------:R2:W1:Y:S01]  /*0390*/  SYNCS.EXCH.64 URZ, [UR8+0x38838], UR6 ;  /* 0x03883806083f75b2 */ /* 0x0004620008000100 */
[----:B------:R2:W1:Y:S01]  /*03a0*/  SYNCS.EXCH.64 URZ, [UR8+0x38848], UR4 ;  /* 0x03884804083f75b2 */ /* 0x0004620008000100 */
[----:B------:R-:W-:Y:S01]  /*03b0*/  NOP ;  /* 0x0000000000007918 */ /* 0x000fe20000000000 */
.L_x_2:
[----:B------:R-:W5:Y:S01]  /*03c0*/  SHFL.IDX PT, R4, R0, RZ, 0x1f ;  /* 0x00001fff00047589 */ /* 0x000f6200000e0000 */
[----:B------:R-:W-:Y:S01]  /*03d0*/  NOP ;  /* 0x0000000000007918 */ /* 0x000fe20000000000 */
[----:B-----5:R-:W-:-:S13]  /*03e0*/  ISETP.NE.AND P0, PT, R4, RZ, PT ;  /* 0x000000ff0400720c */ /* 0x020fda0003f05270 */
[----:B------:R-:W-:Y:S05]  /*03f0*/  @P0 BRA `(.L_x_3) ;  /* 0x0000000000480947 */ /* 0x000fea0003800000 */
[----:B--2---:R-:W2:Y:S01]  /*0400*/  S2UR UR5, SR_CgaCtaId ;  /* 0x00000000000579c3 */ /* 0x004ea20000008800 */
[----:B------:R-:W-:Y:S01]  /*0410*/  UMOV UR4, 0x400 ;  /* 0x0000040000047882 */ /* 0x000fe20000000000 */
[----:B------:R-:W-:Y:S01]  /*0420*/  UMOV UR6, 0x1 ;  /* 0x0000000100067882 */ /* 0x000fe20000000000 */
[----:B------:R-:W-:Y:S01]  /*0430*/  UMOV UR7, 0x2 ;  /* 0x0000000200077882 */ /* 0x000fe20000000000 */
[----:B------:R-:W-:Y:S01]  /*0440*/  ELECT P0, URZ, PT ;  /* 0x00000000003f782f */ /* 0x000fe20003800000 */
[----:B--2---:R-:W-:Y:S02]  /*0450*/  ULEA UR8, UR5, UR4, 0x18 ;  /* 0x0000000405087291 */ /* 0x004fe4000f8ec03f */
[----:B------:R-:W-:-:S04]  /*0460*/  UIADD3 UR4, -UR6, 0x100000, URZ ;  /* 0x0010000006047890 */ /* 0x000fc8000fffe13f */
[----:B------:R-:W-:Y:S02]  /*0470*/  USHF.L.U32 UR5, UR4, 0xb, URZ ;  /* 0x0000000b04057899 */ /* 0x000fe4000800063f */
[----:B------:R-:W-:Y:S02]  /*0480*/  USHF.L.U32 UR4, UR4, 0x1, URZ ;  /* 0x0000000104047899 */ /* 0x000fe4000800063f */
        /* <DEDUP_REMOVED lines=9> */
.L_x_3:
[----:B------:R-:W5:Y:S01]  /*0520*/  SHFL.IDX PT, R4, R0, RZ, 0x1f ;  /* 0x00001fff00047589 */ /* 0x000f6200000e0000 */
[----:B------:R-:W-:Y:S01]  /*0530*/  NOP ;  /* 0x0000000000007918 */ /* 0x000fe20000000000 */
[----:B-----5:R-:W-:-:S13]  /*0540*/  ISETP.NE.AND P0, PT, R4, RZ, PT ;  /* 0x000000ff0400720c */ /* 0x020fda0003f05270 */
[----:B------:R-:W-:Y:S05]  /*0550*/  @P0 BRA `(.L_x_4) ;  /* 0x0000000000380947 */ /* 0x000fea0003800000 */
[----:B--2---:R-:W2:Y:S01]  /*0560*/  S2UR UR5, SR_CgaCtaId ;  /* 0x00000000000579c3 */ /* 0x004ea20000008800 */
[----:B------:R-:W-:Y:S01]  /*0570*/  UMOV UR4, 0x400 ;  /* 0x0000040000047882 */ /* 0x000fe20000000000 */
[----:B------:R-:W-:Y:S01]  /*0580*/  UMOV UR7, 0x1 ;  /* 0x0000000100077882 */ /* 0x000fe20000000000 */
[----:B------:R-:W-:Y:S01]  /*0590*/  ELECT P0, URZ, PT ;  /* 0x00000000003f782f */ /* 0x000fe20003800000 */
[----:B--2---:R-:W-:Y:S02]  /*05a0*/  ULEA UR6, UR5, UR4, 0x18 ;  /* 0x0000000405067291 */ /* 0x004fe4000f8ec03f */
[----:B------:R-:W-:-:S04]  /*05b0*/  UIADD3 UR4, -UR7, 0x100000, URZ ;  /* 0x0010000007047890 */ /* 0x000fc8000fffe13f */
[----:B------:R-:W-:Y:S02]  /*05c0*/  USHF.L.U32 UR5, UR4, 0xb, URZ ;  /* 0x0000000b04057899 */ /* 0x000fe4000800063f */
[----:B------:R-:W-:Y:S01]  /*05d0*/  USHF.L.U32 UR4, UR4, 0x1, URZ ;  /* 0x0000000104047899 */ /* 0x000fe2000800063f */
[----:B------:R-:W2:Y:S11]  /*05e0*/  FENCE.VIEW.ASYNC.S ;  /* 0x00000000000073c6 */ /* 0x000eb60000000000 */
[----:B--2---:R2:W1:Y:S01]  /*05f0*/  SYNCS.EXCH.64 URZ, [UR6+0x38870], UR4 ;  /* 0x03887004063f75b2 */ /* 0x0044620008000100 */
[----:B------:R2:W1:Y:S01]  /*0600*/  SYNCS.EXCH.64 URZ, [UR6+0x38880], UR4 ;  /* 0x03888004063f75b2 */ /* 0x0004620008000100 */
[----:B------:R2:W1:Y:S01]  /*0610*/  SYNCS.EXCH.64 URZ, [UR6+0x38878], UR4 ;  /* 0x03887804063f75b2 */ /* 0x0004620008000100 */
[----:B------:R2:W1:Y:S01]  /*0620*/  SYNCS.EXCH.64 URZ, [UR6+0x38888], UR4 ;  /* 0x03888804063f75b2 */ /* 0x0004620008000100 */
[----:B------:R-:W-:Y:S01]  /*0630*/  NOP ;  /* 0x0000000000007918 */ /* 0x000fe20000000000 */
.L_x_4:
        /* <DEDUP_REMOVED lines=22> */
.L_x_5:
        /* <DEDUP_REMOVED lines=22> */
.L_x_6:
[----:B-1----:R-:W-:Y:S01]  /*0900*/  ISETP.NE.AND P0, PT, R2, RZ, PT ;  /* 0x000000ff0200720c */ /* 0x002fe20003f05270 */
[----:B------:R-:W-:Y:S01]  /*0910*/  IMAD.MOV.U32 R2, RZ, RZ, 0x1 ;  /* 0x00000001ff027424 */ /* 0x000fe200078e00ff */
[----:B------:R-:W-:-:S04]  /*0920*/  NOP ;  /* 0x0000000000007918 */ /* 0x000fc80000000000 */
[----:B------:R-:W-:-:S05]  /*0930*/  SEL R2, R2, 0x2, !P0 ;  /* 0x0000000202027807 */ /* 0x000fca0004000000 */
[----:B------:R1:W-:Y:S01]  /*0940*/  STL [R1+0x1c], R2 ;  /* 0x00001c0201007387 */ /* 0x0003e20000100800 */
[----:B---34-:R-:W-:Y:S06]  /*0950*/  BAR.SYNC.DEFER_BLOCKING 0x0 ;  /* 0x0000000000007b1d */ /* 0x018fec0000010000 */
[----:B------:R-:W-:Y:S05]  /*0960*/  @!P0 BRA `(.L_x_7) ;  /* 0x000000b400048947 */ /* 0x000fea0003800000 */
.L_x_8:
[----:B------:R-:W-:-:S08]  /*0970*/  NOP ;  /* 0x0000000000007918 */ /* 0x000fd00000000000 */
[----:B------:R-:W3:Y:S02]  /*0980*/  USETMAXREG.TRY_ALLOC.CTAPOOL UP0, 0xf0 ;  /* 0x000000f0000079c8 */ /* 0x000ee40008000600 */
[----:B---3--:R-:W-:-:S13]  /*0990*/  PLOP3.LUT P0, PT, PT, PT, UP0, 0x80, 0x0 ;  /* 0x000000000000781c */ /* 0x008fda0003f0f008 */
[----:B------:R-:W-:Y:S05]  /*09a0*/  @!P0 BRA `(.L_x_8) ;  /* 0xfffffffc00f08947 */ /* 0x000fea000383ffff */
[----:B--2---:R-:W2:Y:S08]  /*09b0*/  S2UR UR7, SR_CTAID.X ;  /* 0x00000000000779c3 */ /* 0x004eb00000002500 */
[----:B------:R-:W-:Y:S08]  /*09c0*/  BAR.ARV 0x8, 0x120 ;  /* 0x0204800000007b1d */ /* 0x000ff00000002000 */
[----:B------:R-:W2:Y:S02]  /*09d0*/  LDC R0, c[0x0][0xda4] ;  /* 0x00036900ff007b82 */ /* 0x000ea40000000800 */
[----:B--2---:R-:W-:-:S13]  /*09e0*/  ISETP.LE.AND P0, PT, R0, UR7, PT ;  /* 0x0000000700007c0c */ /* 0x004fda000bf03270 */
[----:B------:R-:W-:Y:S05]  /*09f0*/  @P0 EXIT ;  /* 0x000000000000094d */ /* 0x000fea0003800000 */
[----:B------:R-:W2:Y:S01]  /*0a00*/  LDL.LU R8, [R1+0x1c] ;  /* 0x00001c0001087983 */ /* 0x000ea20000300800 */
[----:B------:R-:W-:Y:S01]  /*0a10*/  IADD3 R0, R3, -0x80, RZ ;  /* 0xffffff8003007810 */ /* 0x000fe20007ffe0ff */
[----:B------:R-:W3:Y:S01]  /*0a20*/  S2UR UR5, SR_CgaCtaId ;  /* 0x00000000000579c3 */ /* 0x000ee20000008800 */
[----:B------:R-:W-:Y:S01]  /*0a30*/  UMOV UR4, 0x400 ;  /* 0x0000040000047882 */ /* 0x000fe20000000000 */
[----:B------:R-:W-:Y:S01]  /*0a40*/  IMAD.MOV.U32 R220, RZ, RZ, -0x2 ;  /* 0xfffffffeffdc7424 */ /* 0x000fe200078e00ff */
[----:B------:R-:W-:Y:S01]  /*0a50*/  SHF.R.S32.HI R3, RZ, 0x1f, R0 ;  /* 0x0000001fff037819 */ /* 0x000fe20000011400 */
[----:B------:R-:W-:Y:S01]  /*0a60*/  IMAD.U32 R212, RZ, RZ, UR7 ;  /* 0x00000007ffd47e24 */ /* 0x000fe2000f8e00ff */
[----:B------:R-:W-:Y:S01]  /*0a70*/  UMOV UR38, URZ ;  /* 0x0000003f00267c82 */ /* 0x000fe20008000000 */
[----:B------:R-:W-:Y:S01]  /*0a80*/  IMAD.MOV.U32 R213, RZ, RZ, RZ ;  /* 0x000000ffffd57224 */ /* 0x000fe200078e00ff */
[CC--:B-1----:R-:W-:Y:S01]  /*0a90*/  LEA.HI R2, R3.reuse, R0.reuse, RZ, 0x7 ;  /* 0x0000000003027211 */ /* 0x0c2fe200078f38ff */
[----:B------:R-:W1:Y:S01]  /*0aa0*/  S2UR UR6, SR_SWINHI ;  /* 0x00000000000679c3 */ /* 0x000e620000002f00 */
[----:B------:R-:W-:-:S02]  /*0ab0*/  LEA.HI R6, R3, R0, RZ, 0x4 ;  /* 0x0000000003067211 */ /* 0x000fc400078f20ff */
[----:B------:R-:W-:Y:S02]  /*0ac0*/  LOP3.LUT R5, R2, 0xffffff80, RZ, 0xc0, !PT ;  /* 0xffffff8002057812 */ /* 0x000fe400078ec0ff */
[----:B------:R-:W-:Y:S02]  /*0ad0*/  LOP3.LUT R7, R6, 0x3fffff0, RZ, 0xc0, !PT ;  /* 0x03fffff006077812 */ /* 0x000fe400078ec0ff */
[----:B------:R-:W-:Y:S01]  /*0ae0*/  SHF.R.S32.HI R9, RZ, 0x4, R6 ;  /* 0x00000004ff097819 */ /* 0x000fe20000011406 */
[C---:B------:R-:W-:Y:S01]  /*0af0*/  IMAD.IADD R214, R0.reuse, 0x1, -R5 ;  /* 0x0000000100d67824 */ /* 0x040fe200078e0a05 */
[----:B------:R-:W-:Y:S01]  /*0b00*/  LEA.HI R218, R3, R0, RZ, 0x5 ;  /* 0x0000000003da7211 */ /* 0x000fe200078f28ff */
[----:B------:R-:W-:Y:S01]  /*0b10*/  IMAD.IADD R7, R0, 0x1, -R7 ;  /* 0x0000000100077824 */ /* 0x000fe200078e0a07 */
[----:B------:R-:W-:Y:S02]  /*0b20*/  LEA.HI R6, R6, R9, RZ, 0x1 ;  /* 0x0000000906067211 */ /* 0x000fe400078f08ff */
[----:B------:R-:W-:-:S02]  /*0b30*/  SHF.R.S32.HI R5, RZ, 0x1f, R214 ;  /* 0x0000001fff057819 */ /* 0x000fc400000114d6 */
[----:B------:R-:W-:Y:S01]  /*0b40*/  LOP3.LUT R6, R6, 0x1ffffffe, RZ, 0xc0, !PT ;  /* 0x1ffffffe06067812 */ /* 0x000fe200078ec0ff */
[----:B---3--:R-:W-:Y:S01]  /*0b50*/  ULEA UR8, UR5, UR4, 0x18 ;  /* 0x0000000405087291 */ /* 0x008fe2000f8ec03f */
[----:B------:R-:W-:Y:S02]  /*0b60*/  LEA.HI R4, R5, R214, RZ, 0x2 ;  /* 0x000000d605047211 */ /* 0x000fe400078f10ff */
[----:B------:R-:W-:Y:S02]  /*0b70*/  SHF.R.S32.HI R218, RZ, 0x5, R218 ;  /* 0x00000005ffda7819 */ /* 0x000fe400000114da */
[--C-:B------:R-:W-:Y:S02]  /*0b80*/  SHF.R.S32.HI R0, RZ, 0x2, R4.reuse ;  /* 0x00000002ff007819 */ /* 0x100fe40000011404 */
[----:B------:R-:W-:Y:S01]  /*0b90*/  SHF.R.S32.HI R3, RZ, 0x1f, R4 ;  /* 0x0000001fff037819 */ /* 0x000fe20000011404 */
[----:B------:R-:W-:Y:S01]  /*0ba0*/  IMAD R7, R218, 0x10, R7 ;  /* 0x00000010da077824 */ /* 0x000fe200078e0207 */
[----:B------:R-:W-:Y:S01]  /*0bb0*/  SHF.R.S32.HI R217, RZ, 0x7, R2 ;  /* 0x00000007ffd97819 */ /* 0x000fe20000011402 */
[----:B------:R-:W-:Y:S01]  /*0bc0*/  UMOV UR4, UR8 ;  /* 0x0000000800047c82 */ /* 0x000fe20008000000 */
[----:B-1----:R-:W-:Y:S01]  /*0bd0*/  UMOV UR5, UR6 ;  /* 0x0000000600057c82 */ /* 0x002fe20008000000 */
[----:B------:R-:W-:Y:S01]  /*0be0*/  LEA.HI R3, R3, R0, RZ, 0x3 ;  /* 0x0000000003037211 */ /* 0x000fe200078f18ff */
[----:B------:R-:W-:Y:S01]  /*0bf0*/  IMAD.U32 R17, RZ, RZ, UR5 ;  /* 0x00000005ff117e24 */ /* 0x000fe2000f8e00ff */
[----:B------:R-:W-:-:S02]  /*0c00*/  IADD3 R6, R9, -R6, RZ ;  /* 0x8000000609067210 */ /* 0x000fc40007ffe0ff */
[----:B------:R-:W-:Y:S02]  /*0c10*/  LOP3.LUT R3, R3, 0xfffffff8, RZ, 0xc0, !PT ;  /* 0xfffffff803037812 */ /* 0x000fe400078ec0ff */
[----:B------:R-:W-:Y:S01]  /*0c20*/  LEA.HI R5, R5, R214, RZ, 0x5 ;  /* 0x000000d605057211 */ /* 0x000fe200078f28ff */
[----:B------:R-:W-:Y:S01]  /*0c30*/  IMAD R6, R7, 0x8, R6 ;  /* 0x0000000807067824 */ /* 0x000fe200078e0206 */
[----:B------:R-:W-:Y:S01]  /*0c40*/  LEA.HI R2, R2, R217, RZ, 0x1 ;  /* 0x000000d902027211 */ /* 0x000fe200078f08ff */
[----:B------:R-:W-:Y:S01]  /*0c50*/  IMAD.IADD R7, R0, 0x1, -R3 ;  /* 0x0000000100077824 */ /* 0x000fe200078e0a03 */
[----:B------:R-:W-:Y:S02]  /*0c60*/  SHF.R.S32.HI R0, RZ, 0x5, R5 ;  /* 0x00000005ff007819 */ /* 0x000fe40000011405 */
[----:B------:R-:W-:Y:S02]  /*0c70*/  LOP3.LUT R2, R2, 0x3fffffe, RZ, 0xc0, !PT ;  /* 0x03fffffe02027812 */ /* 0x000fe400078ec0ff */
[----:B------:R-:W-:Y:S01]  /*0c80*/  LOP3.LUT R3, R4, 0x7ffffffc, RZ, 0xc0, !PT ;  /* 0x7ffffffc04037812 */ /* 0x000fe200078ec0ff */
[----:B------:R-:W-:Y:S01]  /*0c90*/  IMAD R7, R0, 0x10, R7 ;  /* 0x0000001000077824 */ /* 0x000fe200078e0207 */
[----:B------:R-:W-:Y:S01]  /*0ca0*/  MOV R16, UR4 ;  /* 0x0000000400107c02 */ /* 0x000fe20008000f00 */
[----:B------:R-:W-:Y:S01]  /*0cb0*/  IMAD.IADD R2, R217, 0x1, -R2 ;  /* 0x00000001d9027824 */ /* 0x000fe200078e0a02 */
[----:B------:R-:W-:Y:S01]  /*0cc0*/  SHF.L.U32 R5, R6, 0x3, RZ ;  /* 0x0000000306057819 */ /* 0x000fe200000006ff */
[----:B------:R-:W-:Y:S01]  /*0cd0*/  IMAD.IADD R3, R214, 0x1, -R3 ;  /* 0x00000001d6037824 */ /* 0x000fe200078e0a03 */
[----:B------:R-:W-:Y:S01]  /*0ce0*/  UMOV UR4, URZ ;  /* 0x0000003f00047c82 */ /* 0x000fe20008000000 */
[----:B------:R-:W-:-:S02]  /*0cf0*/  MOV R18, UR8 ;  /* 0x0000000800127c02 */ /* 0x000fc40008000f00 */
[----:B------:R-:W-:Y:S01]  /*0d00*/  IMAD R220, R3, R220, 0x50 ;  /* 0x0000005003dc7424 */ /* 0x000fe200078e02dc */
[----:B------:R-:W-:Y:S01]  /*0d10*/  LEA R219, R2, R7, 0x6 ;  /* 0x0000000702db7211 */ /* 0x000fe200078e30ff */
[----:B------:R-:W-:Y:S01]  /*0d20*/  IMAD.WIDE R16, R5, 0x2, R16 ;  /* 0x0000000205107825 */ /* 0x000fe200078e0210 */
[----:B------:R-:W-:Y:S02]  /*0d30*/  MOV R19, UR4 ;  /* 0x0000000400137c02 */ /* 0x000fe40008000f00 */
[----:B--2---:R-:W-:-:S07]  /*0d40*/  LOP3.LUT R23, R8, 0x1, RZ, 0xfc, !PT ;  /* 0x0000000108177812 */ /* 0x004fce00078efcff */
.L_x_31:
[----:B------:R-:W1:Y:S01]  /*0d50*/  SHFL.IDX PT, R0, R217, RZ, 0x1f ;  /* 0x00001fffd9007589 */ /* 0x000e6200000e0000 */
[----:B------:R-:W2:Y:S01]  /*0d60*/  LDC R65, c[0x0][0x2e0] ;  /* 0x0000b800ff417b82 */ /* 0x000ea20000000800 */
[----:B------:R-:W-:Y:S01]  /*0d70*/  R2UR UR12, R18 ;  /* 0x00000000120c72ca */ /* 0x000fe200000e0000 */
[----:B------:R-:W-:Y:S01]  /*0d80*/  ULDC UR4, c[0x0][0xda8] ;  /* 0x00036a0000047ab9 */ /* 0x000fe20000000800 */
[----:B------:R-:W-:Y:S01]  /*0d90*/  ULDC.64 UR8, c[0x0][0x3f8] ;  /* 0x0000fe0000087ab9 */ /* 0x000fe20000000a00 */
[----:B------:R-:W-:Y:S01]  /*0da0*/  R2UR UR10, R212 ;  /* 0x00000000d40a72ca */ /* 0x000fe200000e0000 */
[----:B------:R-:W-:Y:S02]  /*0db0*/  UISETP.NE.AND UP1, UPT, UR4, 0x1, UPT ;  /* 0x000000010400788c */ /* 0x000fe4000bf25270 */
[----:B------:R-:W-:Y:S01]  /*0dc0*/  UISETP.NE.U32.AND UP0, UPT, UR8, URZ, UPT ;  /* 0x0000003f0800728c */ /* 0x000fe2000bf05070 */
[----:B------:R-:W-:Y:S01]  /*0dd0*/  ULDC UR5, c[0x0][0xdb4] ;  /* 0x00036d0000057ab9 */ /* 0x000fe20000000800 */
[----:B------:R-:W-:-:S02]  /*0de0*/  ULDC UR6, c[0x0][0x404] ;  /* 0x0001010000067ab9 */ /* 0x000fc40000000800 */
[----:B------:R-:W-:Y:S02]  /*0df0*/  UISETP.NE.AND.EX UP0, UPT, UR9, URZ, UPT, UP0 ;  /* 0x0000003f0900728c */ /* 0x000fe4000bf05300 */
[----:B------:R-:W-:Y:S02]  /*0e00*/  UISETP.NE.AND UP2, UPT, UR5, 0x1, UPT ;  /* 0x000000010500788c */ /* 0x000fe4000bf45270 */
[----:B------:R-:W-:Y:S02]  /*0e10*/  UIADD3 UR9, UR12, 0x14400, URZ ;  /* 0x000144000c097890 */ /* 0x000fe4000fffe03f */
[----:B------:R-:W-:Y:S01]  /*0e20*/  USEL UR6, UR6, 0x1, UP0 ;  /* 0x0000000106067887 */ /* 0x000fe20008000000 */
[----:B------:R-:W-:Y:S01]  /*0e30*/  @UP1 ULDC UR5, c[0x0][0xdac] ;  /* 0x00036b0000051ab9 */ /* 0x000fe20000000800 */
[----:B------:R-:W-:Y:S01]  /*0e40*/  ULOP3.LUT UP0, URZ, UR9, 0x9f, URZ, 0xc0, !UPT ;  /* 0x0000009f093f7892 */ /* 0x000fe2000f80c03f */
[----:B------:R-:W-:Y:S01]  /*0e50*/  UMOV UR11, UR10 ;  /* 0x0000000a000b7c82 */ /* 0x000fe20008000000 */
[----:B-1----:R-:W-:-:S02]  /*0e60*/  R2UR UR7, R0 ;  /* 0x00000000000772ca */ /* 0x002fc400000e0000 */
[----:B--2---:R-:W-:Y:S01]  /*0e70*/  IMAD R65, R65, UR6, RZ ;  /* 0x0000000641417c24 */ /* 0x004fe2000f8e02ff */
[----:B------:R-:W-:Y:S01]  /*0e80*/  @UP1 ULDC UR6, c[0x0][0xdb0] ;  /* 0x00036c0000061ab9 */ /* 0x000fe20000000800 */
[----:B------:R-:W-:Y:S02]  /*0e90*/  PLOP3.LUT P0, PT, PT, PT, UP0, 0x80, 0x0 ;  /* 0x000000000000781c */ /* 0x000fe40003f0f008 */
[----:B------:R-:W-:-:S04]  /*0ea0*/  VIADD R0, R65, 0x4f ;  /* 0x0000004f41007836 */ /* 0x000fc80000000000 */
[----:B------:R-:W-:-:S03]  /*0eb0*/  IMAD.HI R0, R0, 0x66666667, RZ ;  /* 0x6666666700007827 */ /* 0x000fc600078e02ff */
[----:B------:R-:W-:Y:S02]  /*0ec0*/  ULEA.HI UR4, UR7, UR7, URZ, 0x1 ;  /* 0x0000000707047291 */ /* 0x000fe4000f8f083f */
[----:B------:R-:W-:Y:S02]  /*0ed0*/  SHF.R.U32.HI R3, RZ, 0x1f, R0 ;  /* 0x0000001fff037819 */ /* 0x000fe40000011600 */
[----:B------:R-:W-:Y:S02]  /*0ee0*/  ULOP3.LUT UR8, UR4, 0x1e, URZ, 0xc0, !UPT ;  /* 0x0000001e04087892 */ /* 0x000fe4000f8ec03f */
[----:B------:R-:W-:Y:S01]  /*0ef0*/  LEA.HI.SX32 R152, R0, R3, 0x1b ;  /* 0x0000000300987211 */ /* 0x000fe200078fdaff */
[----:B------:R-:W-:Y:S02]  /*0f00*/  UIMAD.WIDE.U32 UR4, UR10, UR5, URZ ;  /* 0x000000050a0472a5 */ /* 0x000fe4000f8e003f */
[----:B------:R-:W-:Y:S02]  /*0f10*/  UIADD3 UR8, UR7, -UR8, URZ ;  /* 0x8000000807087290 */ /* 0x000fe4000fffe03f */
[----:B------:R-:W-:-:S02]  /*0f20*/  @UP1 USHF.R.U32.HI UR11, URZ, UR6, UR5 ;  /* 0x000000063f0b1299 */ /* 0x000fc40008011605 */
[----:B------:R-:W-:Y:S01]  /*0f30*/  ULEA UR8, UR8, UR9, 0xd ;  /* 0x0000000908087291 */ /* 0x000fe2000f8e683f */
[----:B------:R-:W-:Y:S02]  /*0f40*/  @UP2 ULDC.64 UR6, c[0x0][0xdb8] ;  /* 0x00036e0000062ab9 */ /* 0x000fe40000000a00 */
[----:B------:R-:W-:Y:S02]  /*0f50*/  UIMAD.WIDE.U32 UR4, UR11, UR6, URZ ;  /* 0x000000060b0472a5 */ /* 0x000fe4000f8e003f */
[----:B------:R-:W-:Y:S01]  /*0f60*/  IMAD.U32 R216, RZ, RZ, UR11 ;  /* 0x0000000bffd87e24 */ /* 0x000fe2000f8e00ff */
[----:B------:R-:W-:Y:S01]  /*0f70*/  USHF.R.U32.HI UR8, URZ, 0x4, UR8 ;  /* 0x000000043f087899 */ /* 0x000fe20008011608 */
[----:B------:R-:W-:Y:S01]  /*0f80*/  UMOV UR36, UR11 ;  /* 0x0000000b00247c82 */ /* 0x000fe20008000000 */
[----:B------:R-:W-:Y:S02]  /*0f90*/  @UP2 USHF.R.U32.HI UR36, URZ, UR7, UR5 ;  /* 0x000000073f242299 */ /* 0x000fe40008011605 */
[----:B------:R-:W-:Y:S01]  /*0fa0*/  UMOV UR4, UR10 ;  /* 0x0000000a00047c82 */ /* 0x000fe20008000000 */
[----:B------:R-:W-:Y:S01]  /*0fb0*/  ULOP3.LUT UR37, UR8, 0x3fff, URZ, 0xc0, !UPT ;  /* 0x00003fff08257892 */ /* 0x000fe2000f8ec03f */
[----:B------:R-:W-:Y:S01]  /*0fc0*/  MOV R215, UR4 ;  /* 0x0000000400d77c02 */ /* 0x000fe20008000f00 */
[----:B------:R-:W-:Y:S10]  /*0fd0*/  @!P0 BRA `(.L_x_9) ;  /* 0x0000000000408947 */ /* 0x000ff40003800000 */
[----:B------:R-:W-:Y:S01]  /*0fe0*/  MOV R0, 0x0 ;  /* 0x0000000000007802 */ /* 0x000fe20000000f00 */
[----:B------:R-:W-:Y:S01]  /*0ff0*/  ULDC.64 UR4, c[0x4][0xa8] ;  /* 0x01002a0000047ab9 */ /* 0x000fe20000000a00 */
[----:B------:R-:W-:Y:S01]  /*1000*/  ULDC.64 UR6, c[0x4][0x20] ;  /* 0x0100080000067ab9 */ /* 0x000fe20000000a00 */
[----:B------:R-:W-:Y:S01]  /*1010*/  IMAD.U32 R4, RZ, RZ, UR4 ;  /* 0x00000004ff047e24 */ /* 0x000fe2000f8e00ff */
[----:B------:R1:W2:Y:S01]  /*1020*/  LDC.64 R2, c[0x4][R0] ;  /* 0x0100000000027b82 */ /* 0x0002a20000000a00 */
[----:B------:R-:W-:Y:S01]  /*1030*/  IMAD.U32 R5, RZ, RZ, UR5 ;  /* 0x00000005ff057e24 */ /* 0x000fe2000f8e00ff */
[----:B------:R-:W-:Y:S01]  /*1040*/  ULDC.64 UR4, c[0x4][0xb0] ;  /* 0x01002c0000047ab9 */ /* 0x000fe20000000a00 */
[----:B------:R-:W-:Y:S01]  /*1050*/  IMAD.U32 R10, RZ, RZ, UR6 ;  /* 0x00000006ff0a7e24 */ /* 0x000fe2000f8e00ff */
[----:B------:R-:W-:Y:S01]  /*1060*/  MOV R6, UR4 ;  /* 0x0000000400067c02 */ /* 0x000fe20008000f00 */
[----:B------:R-:W-:Y:S01]  /*1070*/  IMAD.U32 R7, RZ, RZ, UR5 ;  /* 0x00000005ff077e24 */ /* 0x000fe2000f8e00ff */
[----:B------:R-:W-:Y:S01]  /*1080*/  MOV R11, UR7 ;  /* 0x00000007000b7c02 */ /* 0x000fe20008000f00 */
[----:B------:R-:W-:Y:S01]  /*1090*/  IMAD.MOV.U32 R8, RZ, RZ, 0x70 ;  /* 0x00000070ff087424 */ /* 0x000fe200078e00ff */
[----:B------:R-:W-:Y:S01]  /*10a0*/  MOV R13, RZ ;  /* 0x000000ff000d7202 */ /* 0x000fe20000000f00 */
[----:B-1----:R-:W-:-:S07]  /*10b0*/  IMAD.MOV.U32 R12, RZ, RZ, 0x1 ;  /* 0x00000001ff0c7424 */ /* 0x002fce00078e00ff */
[----:B------:R-:W-:-:S07]  /*10c0*/  LEPC R20, `(.L_x_9) ;  /* 0x000000001014794e */ /* 0x000fce0000000000 */
[----:B--2---:R-:W-:Y:S05]  /*10d0*/  CALL.ABS.NOINC R2 ;  /* 0x0000000002007343 */ /* 0x004fea0003c00000 */
.L_x_9:
[----:B------:R-:W-:Y:S02]  /*10e0*/  R2UR UR4, R18 ;  /* 0x00000000120472ca */ /* 0x000fe400000e0000 */
[----:B------:R-:W-:Y:S02]  /*10f0*/  LOP3.LUT R0, R213, 0x1, RZ, 0xc0, !PT ;  /* 0x00000001d5007812 */ /* 0x000fe400078ec0ff */
[----:B------:R-:W-:Y:S02]  /*1100*/  ISETP.NE.AND P0, PT, R23, 0x3, PT ;  /* 0x000000031700780c */ /* 0x000fe40003f05270 */
[----:B------:R-:W-:-:S07]  /*1110*/  SHF.L.U32 R0, R0, 0x1f, RZ ;  /* 0x0000001f00007819 */ /* 0x000fce00000006ff */
[----:B------:R-:W1:Y:S02]  /*1120*/  SYNCS.PHASECHK.TRANS64.TRYWAIT P1, [UR4+0x38800], R0 ;  /* 0x03880000ff0075a7 */ /* 0x000e640008020144 */
[----:B-1----:R-:W-:Y:S05]  /*1130*/  @!P1 BRA `(.L_x_10) ;  /* 0x000000e000ac9947 */ /* 0x002fea0003800000 */
.L_x_90:
[----:B------:R-:W-:Y:S05]  /*1140*/  @!P0 BRA `(.L_x_11) ;  /* 0x0000000000048947 */ /* 0x000fea0003800000 */
[----:B------:R-:W-:Y:S01]  /*1150*/  BPT.TRAP 0x1 ;  /* 0x000000040000795c */ /* 0x000fe20000300000 */
.L_x_11:
[----:B------:R-:W-:Y:S01]  /*1160*/  R2UR UR5, R19 ;  /* 0x00000000130572ca */ /* 0x000fe200000e0000 */
[----:B-1----:R-:W-:Y:S01]  /*1170*/  IMAD.U32 R0, RZ, RZ, UR38 ;  /* 0x00000026ff007e24 */ /* 0x002fe2000f8e00ff */
[----:B------:R-:W-:-:S11]  /*1180*/  R2UR UR4, R18 ;  /* 0x00000000120472ca */ /* 0x000fd600000e0000 */
[----:B------:R-:W-:Y:S02]  /*1190*/  IMAD.U32 R3, RZ, RZ, UR5 ;  /* 0x00000005ff037e24 */ /* 0x000fe4000f8e00ff */
[----:B------:R-:W-:-:S03]  /*11a0*/  LEA R0, R0, UR4, 0x3 ;  /* 0x0000000400007c11 */ /* 0x000fc6000f8e18ff */
[----:B------:R-:W-:-:S04]  /*11b0*/  SHF.L.U32 R3, R3, 0x1f, RZ ;  /* 0x0000001f03037819 */ /* 0x000fc800000006ff */
[----:B------:R1:W2:Y:S01]  /*11c0*/  SYNCS.PHASECHK.TRANS64.TRYWAIT P2, [R0+URZ+0x38830], R3 ;  /* 0x03883003000075a7 */ /* 0x0002a2000804017f */
[----:B------:R-:W-:Y:S05]  /*11d0*/  @!P0 BRA `(.L_x_12) ;  /* 0x0000000000048947 */ /* 0x000fea0003800000 */
[----:B------:R-:W-:Y:S01]  /*11e0*/  BPT.TRAP 0x1 ;  /* 0x000000040000795c */ /* 0x000fe20000300000 */
.L_x_12:
[----:B------:R-:W3:Y:S01]  /*11f0*/  S2R R2, SR_TID.X ;  /* 0x0000000000027919 */ /* 0x000ee20000002100 */
[----:B------:R-:W-:Y:S02]  /*1200*/  MOV R151, RZ ;  /* 0x000000ff00977202 */ /* 0x000fe40000000f00 */
[----:B---3--:R-:W-:-:S04]  /*1210*/  LOP3.LUT R2, R2, 0x7f, RZ, 0xc0, !PT ;  /* 0x0000007f02027812 */ /* 0x008fc800078ec0ff */
[----:B------:R-:W-:Y:S01]  /*1220*/  ISETP.NE.AND P1, PT, R2, RZ, PT ;  /* 0x000000ff0200720c */ /* 0x000fe20003f25270 */
[----:B--2---:R-:W-:-:S12]  /*1230*/  @P2 BRA `(.L_x_13) ;  /* 0x0000000000082947 */ /* 0x004fd80003800000 */
[----:B------:R-:W2:Y:S02]  /*1240*/  SYNCS.PHASECHK.TRANS64.TRYWAIT P2, [R0+URZ+0x38830], R3 ;  /* 0x03883003000075a7 */ /* 0x000ea4000804017f */
[----:B--2---:R-:W-:Y:S05]  /*1250*/  @!P2 BRA `(.L_x_14) ;  /* 0x000000e00080a947 */ /* 0x004fea0003800000 */
.L_x_13:
[----:B------:R-:W-:Y:S05]  /*1260*/  WARPSYNC.ALL ;  /* 0x0000000000007948 */ /* 0x000fea0003800000 */
[----:B------:R-:W-:Y:S01]  /*1270*/  R2UR UR4, R18 ;  /* 0x00000000120472ca */ /* 0x000fe200000e0000 */
[----:B------:R-:W-:Y:S01]  /*1280*/  ULOP3.LUT UR5, UR37, 0x10000, URZ, 0xfc, !UPT ;  /* 0x0001000025057892 */ /* 0x000fe2000f8efc3f */
[----:B------:R-:W-:Y:S01]  /*1290*/  WARPGROUP.ARRIVE ;  /* 0x00000000000079c5 */ /* 0x000fe20000000000 */
[----:B------:R-:W-:Y:S01]  /*12a0*/  UMOV UR9, 0x40000040 ;  /* 0x4000004000097882 */ /* 0x000fe20000000000 */
[----:B------:R-:W-:Y:S01]  /*12b0*/  UMOV UR11, 0x40000040 ;  /* 0x40000040000b7882 */ /* 0x000fe20000000000 */
[----:B------:R-:W-:Y:S01]  /*12c0*/  UMOV UR21, UR9 ;  /* 0x0000000900157c82 */ /* 0x000fe20008000000 */
[----:B------:R-:W-:Y:S01]  /*12d0*/  MOV R15, UR9 ;  /* 0x00000009000f7c02 */ /* 0x000fe20008000f00 */
[----:B------:R-:W-:Y:S01]  /*12e0*/  UMOV UR13, UR21 ;  /* 0x00000015000d7c82 */ /* 0x000fe20008000000 */
[----:B------:R-:W-:Y:S01]  /*12f0*/  UMOV UR8, UR5 ;  /* 0x0000000500087c82 */ /* 0x000fe20008000000 */
[----:B------:R-:W-:Y:S01]  /*1300*/  UMOV UR15, 0x40000040 ;  /* 0x40000040000f7882 */ /* 0x000fe20000000000 */
[----:B------:R-:W-:Y:S01]  /*1310*/  UMOV UR20, UR8 ;  /* 0x0000000800147c82 */ /* 0x000fe20008000000 */
[----:B------:R-:W-:Y:S01]  /*1320*/  IMAD.U32 R14, RZ, RZ, UR8 ;  /* 0x00000008ff0e7e24 */ /* 0x000fe2000f8e00ff */
[----:B------:R-:W-:Y:S01]  /*1330*/  UMOV UR12, UR20 ;  /* 0x00000014000c7c82 */ /* 0x000fe20008000000 */
[----:B------:R-:W-:Y:S01]  /*1340*/  UIADD3 UR4, UR4, 0x24400, URZ ;  /* 0x0002440004047890 */ /* 0x000fe2000fffe03f */
[----:B------:R-:W-:Y:S01]  /*1350*/  MOV R2, UR38 ;  /* 0x0000002600027c02 */ /* 0x000fe20008000f00 */
[----:B------:R-:W-:Y:S01]  /*1360*/  UMOV UR16, UR20 ;  /* 0x0000001400107c82 */ /* 0x000fe20008000000 */
[----:B------:R-:W-:Y:S01]  /*1370*/  UMOV UR17, UR21 ;  /* 0x0000001500117c82 */ /* 0x000fe20008000000 */
[----:B------:R-:W-:Y:S01]  /*1380*/  USHF.R.U32.HI UR4, URZ, 0x4, UR4 ;  /* 0x000000043f047899 */ /* 0x000fe20008011604 */
[----:B-12---:R-:W-:Y:S01]  /*1390*/  MOV R3, UR36 ;  /* 0x0000002400037c02 */ /* 0x006fe20008000f00 */
[----:B------:R-:W-:Y:S01]  /*13a0*/  UMOV UR19, 0x40000040 ;  /* 0x4000004000137882 */ /* 0x000fe20000000000 */
[----:B------:R-:W-:Y:S01]  /*13b0*/  UMOV UR23, 0x40000040 ;  /* 0x4000004000177882 */ /* 0x000fe20000000000 */
[----:B------:R-:W-:Y:S01]  /*13c0*/  ULOP3.LUT UR4, UR4, 0x3fff, URZ, 0xc0, !UPT ;  /* 0x00003fff04047892 */ /* 0x000fe2000f8ec03f */
[----:B------:R-:W-:Y:S01]  /*13d0*/  P2R R64, PR, RZ, 0x1 ;  /* 0x00000001ff407803 */ /* 0x000fe20000000000 */
[----:B------:R-:W-:Y:S01]  /*13e0*/  UMOV UR27, 0x40000040 ;  /* 0x40000040001b7882 */ /* 0x000fe20000000000 */
[----:B------:R-:W-:Y:S01]  /*13f0*/  UMOV UR31, 0x40000040 ;  /* 0x40000040001f7882 */ /* 0x000fe20000000000 */
[----:B------:R-:W-:Y:S01]  /*1400*/  ULOP3.LUT UR6, UR4, 0x10000, URZ, 0xfc, !UPT ;  /* 0x0001000004067892 */ /* 0x000fe2000f8efc3f */
[----:B------:R-:W-:Y:S01]  /*1410*/  @!P1 VIADD R0, R0, 0x38840 ;  /* 0x0003884000009836 */ /* 0x000fe20000000000 */
[----:B------:R-:W-:Y:S01]  /*1420*/  UMOV UR35, 0x40000040 ;  /* 0x4000004000237882 */ /* 0x000fe20000000000 */
[----:B------:R-:W-:Y:S01]  /*1430*/  UMOV UR43, 0x40000040 ;  /* 0x40000040002b7882 */ /* 0x000fe20000000000 */
[----:B------:R-:W-:Y:S01]  /*1440*/  UIMAD UR4, UR38, 0xa00, UR6 ;  /* 0x00000a00260478a4 */ /* 0x000fe2000f8e0206 */
[--C-:B------:R-:W-:Y:S01]  /*1450*/  IMAD.MOV.U32 R150, RZ, RZ, R151.reuse ;  /* 0x000000ffff967224 */ /* 0x100fe200078e0097 */
[----:B------:R-:W-:Y:S01]  /*1460*/  UMOV UR47, 0x40000040 ;  /* 0x40000040002f7882 */ /* 0x000fe20000000000 */
[----:B------:R-:W-:Y:S01]  /*1470*/  IMAD.U32 R22, RZ, RZ, UR6 ;  /* 0x00000006ff167e24 */ /* 0x000fe2000f8e00ff */
[----:B------:R-:W-:Y:S01]  /*1480*/  UIADD3 UR14, UR4, 0x100, URZ ;  /* 0x00000100040e7890 */ /* 0x000fe2000fffe03f */
[----:B------:R-:W-:Y:S01]  /*1490*/  @!P1 PRMT R0, RZ, 0x654, R0 ;  /* 0x00000654ff009816 */ /* 0x000fe20000000000 */
[----:B------:R-:W-:Y:S01]  /*14a0*/  UIADD3 UR18, UR4, 0x180, URZ ;  /* 0x0000018004127890 */ /* 0x000fe2000fffe03f */
[-C--:B------:R-:W-:Y:S01]  /*14b0*/  MOV R149, R151.reuse ;  /* 0x0000009700957202 */ /* 0x080fe20000000f00 */
[----:B------:R-:W-:Y:S01]  /*14c0*/  UMOV UR10, UR4 ;  /* 0x00000004000a7c82 */ /* 0x000fe20008000000 */
[----:B------:R-:W-:Y:S01]  /*14d0*/  UIADD3 UR6, UR5, 0x2, URZ ;  /* 0x0000000205067890 */ /* 0x000fe2000fffe03f */
[----:B------:R-:W-:Y:S01]  /*14e0*/  HGMMA.64x16x16.F32.BF16 R56, gdesc[UR8], RZ, !UPT, gsb0 ;  /* 0x00200000083879f0 */ /* 0x000fe2000c0018ff */
[----:B------:R-:W-:Y:S01]  /*14f0*/  UIADD3 UR10, UR4, 0x80, URZ ;  /* 0x00000080040a7890 */ /* 0x000fe2000fffe03f */
[--C-:B------:R-:W-:Y:S01]  /*1500*/  IMAD.MOV.U32 R148, RZ, RZ, R151.reuse ;  /* 0x000000ffff947224 */ /* 0x100fe200078e0097 */
[----:B------:R-:W-:Y:S01]  /*1510*/  UMOV UR8, UR20 ;  /* 0x0000001400087c82 */ /* 0x000fe20008000000 */
[----:B------:R-:W-:Y:S01]  /*1520*/  UMOV UR9, UR21 ;  /* 0x0000001500097c82 */ /* 0x000fe20008000000 */
[----:B------:R-:W-:Y:S01]  /*1530*/  UMOV UR11, 0x40000040 ;  /* 0x40000040000b7882 */ /* 0x000fe20000000000 */
[----:B------:R-:W-:Y:S01]  /*1540*/  UIADD3 UR7, UR4, 0x2, URZ ;  /* 0x0000000204077890 */ /* 0x000fe2000fffe03f */
[--C-:B------:R-:W-:Y:S01]  /*1550*/  IMAD.MOV.U32 R147, RZ, RZ, R151.reuse ;  /* 0x000000ffff937224 */ /* 0x100fe200078e0097 */
[----:B------:R-:W-:Y:S01]  /*1560*/  UIADD3 UR22, UR4, 0x402, URZ ;  /* 0x0000040204167890 */ /* 0x000fe2000fffe03f */
[-C--:B------:R-:W-:Y:S01]  /*1570*/  MOV R146, R151.reuse ;  /* 0x0000009700927202 */ /* 0x080fe20000000f00 */
[----:B------:R-:W-:Y:S01]  /*1580*/  UIADD3 UR26, UR4, 0x404, URZ ;  /* 0x00000404041a7890 */ /* 0x000fe2000fffe03f */
[--C-:B------:R-:W-:Y:S01]  /*1590*/  IMAD.MOV.U32 R145, RZ, RZ, R151.reuse ;  /* 0x000000ffff917224 */ /* 0x100fe200078e0097 */
        /* <DEDUP_REMOVED lines=10> */
[----:B------:R-:W-:Y:S01]  /*1640*/  UMOV UR51, 0x40000040 ;  /* 0x4000004000337882 */ /* 0x000fe20000000000 */
[----:B------:R-:W-:Y:S01]  /*1650*/  UIADD3 UR54, UR4, 0x800, URZ ;  /* 0x0000080004367890 */ /* 0x000fe2000fffe03f */
[--C-:B------:R-:W-:Y:S01]  /*1660*/  IMAD.MOV.U32 R139, RZ, RZ, R151.reuse ;  /* 0x000000ffff8b7224 */ /* 0x100fe200078e0097 */
[----:B------:R-:W-:Y:S01]  /*1670*/  UMOV UR55, 0x40000040 ;  /* 0x4000004000377882 */ /* 0x000fe20000000000 */
[----:B------:R-:W-:Y:S01]  /*1680*/  UIADD3 UR58, UR4, 0x802, URZ ;  /* 0x00000802043a7890 */ /* 0x000fe2000fffe03f */
[--C-:B------:R-:W-:Y:S01]  /*1690*/  IMAD.MOV.U32 R138, RZ, RZ, R151.reuse ;  /* 0x000000ffff8a7224 */ /* 0x100fe200078e0097 */
[----:B------:R-:W-:Y:S01]  /*16a0*/  UMOV UR59, 0x40000040 ;  /* 0x40000040003b7882 */ /* 0x000fe20000000000 */
[----:B------:R-:W-:Y:S01]  /*16b0*/  UMOV UR39, 0x40000040 ;  /* 0x4000004000277882 */ /* 0x000fe20000000000 */
[-C--:B------:R-:W-:Y:S01]  /*16c0*/  MOV R137, R151.reuse ;  /* 0x0000009700897202 */ /* 0x080fe20000000f00 */
[--C-:B------:R-:W-:Y:S01]  /*16d0*/  IMAD.MOV.U32 R136, RZ, RZ, R151.reuse ;  /* 0x000000ffff887224 */ /* 0x100fe200078e0097 */
        /* <DEDUP_REMOVED lines=18> */
[----:B------:R-:W-:Y:S01]  /*1800*/  MOV R107, R151 ;  /* 0x00000097006b7202 */ /* 0x000fe20000000f00 */
[----:B------:R-:W-:Y:S01]  /*1810*/  IMAD.MOV.U32 R121, RZ, RZ, R151 ;  /* 0x000000ffff797224 */ /* 0x000fe200078e0097 */
[----:B------:R-:W-:-:S02]  /*1820*/  WARPGROUP.DEPBAR.LE gsb0, 0x0 ;  /* 0x00008000000079c5 */ /* 0x000fc40000010000 */
[----:B------:R-:W-:Y:S01]  /*1830*/  WARPGROUP.ARRIVE ;  /* 0x00000000000079c5 */ /* 0x000fe20000000000 */
[--C-:B------:R-:W-:Y:S01]  /*1840*/  IMAD.MOV.U32 R120, RZ, RZ, R151.reuse ;  /* 0x000000ffff787224 */ /* 0x100fe200078e0097 */
[-C--:B------:R-:W-:Y:S01]  /*1850*/  MOV R104, R151.reuse ;  /* 0x0000009700687202 */ /* 0x080fe20000000f00 */
[--C-:B------:R-:W-:Y:S01]  /*1860*/  IMAD.MOV.U32 R118, RZ, RZ, R151.reuse ;  /* 0x000000ffff767224 */ /* 0x100fe200078e0097 */
[-C--:B------:R-:W-:Y:S01]  /*1870*/  MOV R98, R151.reuse ;  /* 0x0000009700627202 */ /* 0x080fe20000000f00 */
[--C-:B------:R-:W-:Y:S01]  /*1880*/  IMAD.MOV.U32 R117, RZ, RZ, R151.reuse ;  /* 0x000000ffff757224 */ /* 0x100fe200078e0097 */
[----:B------:R-:W-:Y:S01]  /*1890*/  HGMMA.64x16x16.F32.BF16 R48, gdesc[UR8], RZ, !UPT, gsb0 ;  /* 0x00200000083079f0 */ /* 0x000fe2000c0018ff */
[----:B------:R-:W-:Y:S01]  /*18a0*/  UIADD3 UR10, UR4, 0x200, URZ ;  /* 0x00000200040a7890 */ /* 0x000fe2000fffe03f */
[--C-:B------:R-:W-:Y:S01]  /*18b0*/  IMAD.MOV.U32 R115, RZ, RZ, R151.reuse ;  /* 0x000000ffff737224 */ /* 0x100fe200078e0097 */
[----:B------:R-:W-:Y:S01]  /*18c0*/  UMOV UR8, UR20 ;  /* 0x0000001400087c82 */ /* 0x000fe20008000000 */
[----:B------:R-:W-:Y:S01]  /*18d0*/  UMOV UR9, UR21 ;  /* 0x0000001500097c82 */ /* 0x000fe20008000000 */
[----:B------:R-:W-:Y:S01]  /*18e0*/  UMOV UR11, 0x40000040 ;  /* 0x40000040000b7882 */ /* 0x000fe20000000000 */
        /* <DEDUP_REMOVED lines=10> */
[----:B------:R-:W-:-:S02]  /*1990*/  IMAD.MOV.U32 R106, RZ, RZ, R151 ;  /* 0x000000ffff6a7224 */ /* 0x000fc400078e0097 */
[--C-:B------:R-:W-:Y:S02]  /*19a0*/  IMAD.MOV.U32 R105, RZ, RZ, R151.reuse ;  /* 0x000000ffff697224 */ /* 0x100fe400078e0097 */
[--C-:B------:R-:W-:Y:S02]  /*19b0*/  IMAD.MOV.U32 R103, RZ, RZ, R151.reuse ;  /* 0x000000ffff677224 */ /* 0x100fe400078e0097 */
[--C-:B------:R-:W-:Y:S02]  /*19c0*/  IMAD.MOV.U32 R102, RZ, RZ, R151.reuse ;  /* 0x000000ffff667224 */ /* 0x100fe400078e0097 */
[--C-:B------:R-:W-:Y:S02]  /*19d0*/  IMAD.MOV.U32 R100, RZ, RZ, R151.reuse ;  /* 0x000000ffff647224 */ /* 0x100fe400078e0097 */
[--C-:B------:R-:W-:Y:S02]  /*19e0*/  IMAD.MOV.U32 R96, RZ, RZ, R151.reuse ;  /* 0x000000ffff607224 */ /* 0x100fe400078e0097 */
        /* <DEDUP_REMOVED lines=9> */
[----:B------:R-:W-:Y:S01]  /*1a80*/  IMAD.MOV.U32 R66, RZ, RZ, R151 ;  /* 0x000000ffff427224 */ /* 0x000fe200078e0097 */
[----:B------:R-:W-:Y:S02]  /*1a90*/  WARPGROUP.DEPBAR.LE gsb0, 0x0 ;  /* 0x00008000000079c5 */ /* 0x000fe40000010000 */
[----:B------:R-:W-:-:S06]  /*1aa0*/  WARPGROUP.ARRIVE ;  /* 0x00000000000079c5 */ /* 0x000fcc0000000000 */
[----:B------:R-:W-:Y:S01]  /*1ab0*/  HGMMA.64x16x16.F32.BF16 R40, gdesc[UR12], RZ, !UPT, gsb0 ;  /* 0x002000000c2879f0 */ /* 0x000fe2000c0018ff */
[----:B------:R-:W-:Y:S01]  /*1ac0*/  UMOV UR12, UR6 ;  /* 0x00000006000c7c82 */ /* 0x000fe20008000000 */
[----:B------:R-:W-:Y:S01]  /*1ad0*/  UMOV UR13, 0x40000040 ;  /* 0x40000040000d7882 */ /* 0x000fe20000000000 */
[----:B------:R-:W-:Y:S01]  /*1ae0*/  UMOV UR14, UR7 ;  /* 0x00000007000e7c82 */ /* 0x000fe20008000000 */
[----:B------:R-:W-:Y:S01]  /*1af0*/  UMOV UR15, 0x40000040 ;  /* 0x40000040000f7882 */ /* 0x000fe20000000000 */
[----:B------:R-:W-:Y:S01]  /*1b00*/  UMOV UR20, UR12 ;  /* 0x0000000c00147c82 */ /* 0x000fe20008000000 */
[----:B------:R-:W-:Y:S01]  /*1b10*/  UMOV UR21, UR13 ;  /* 0x0000000d00157c82 */ /* 0x000fe20008000000 */
[----:B------:R-:W-:Y:S01]  /*1b20*/  IMAD.U32 R12, RZ, RZ, UR12 ;  /* 0x0000000cff0c7e24 */ /* 0x000fe2000f8e00ff */
[----:B------:R-:W-:Y:S01]  /*1b30*/  UIADD3 UR6, UR5, 0x4, URZ ;  /* 0x0000000405067890 */ /* 0x000fe2000fffe03f */
[----:B------:R-:W-:Y:S01]  /*1b40*/  IMAD.U32 R13, RZ, RZ, UR13 ;  /* 0x0000000dff0d7e24 */ /* 0x000fe2000f8e00ff */
[----:B------:R-:W-:Y:S01]  /*1b50*/  UIADD3 UR7, UR4, 0x4, URZ ;  /* 0x0000000404077890 */ /* 0x000fe2000fffe03f */
[----:B------:R-:W-:-:S02]  /*1b60*/  WARPGROUP.DEPBAR.LE gsb0, 0x0 ;  /* 0x00008000000079c5 */ /* 0x000fc40000010000 */
[----:B------:R-:W-:-:S06]  /*1b70*/  WARPGROUP.ARRIVE ;  /* 0x00000000000079c5 */ /* 0x000fcc0000000000 */
[----:B------:R-:W-:Y:S01]  /*1b80*/  HGMMA.64x16x16.F32.BF16 R32, gdesc[UR16], RZ, !UPT, gsb0 ;  /* 0x00200000102079f0 */ /* 0x000fe2000c0018ff */
[----:B------:R-:W-:Y:S01]  /*1b90*/  UIADD3 UR18, UR4, 0x182, URZ ;  /* 0x0000018204127890 */ /* 0x000fe2000fffe03f */
[----:B------:R-:W-:Y:S01]  /*1ba0*/  UMOV UR16, UR20 ;  /* 0x0000001400107c82 */ /* 0x000fe20008000000 */
[----:B------:R-:W-:Y:S01]  /*1bb0*/  UMOV UR17, UR21 ;  /* 0x0000001500117c82 */ /* 0x000fe20008000000 */
[----:B------:R-:W-:Y:S01]  /*1bc0*/  UMOV UR19, 0x40000040 ;  /* 0x4000004000137882 */ /* 0x000fe20000000000 */
[----:B------:R-:W-:Y:S02]  /*1bd0*/  WARPGROUP.DEPBAR.LE gsb0, 0x0 ;  /* 0x00008000000079c5 */ /* 0x000fe40000010000 */
        /* <DEDUP_REMOVED lines=8> */
[----:B------:R-:W-:Y:S01]  /*1c60*/  HGMMA.64x16x16.F32.BF16 R56, gdesc[UR12], R56, gsb0 ;  /* 0x002000000c3879f0 */ /* 0x000fe20008001838 */
        /* <DEDUP_REMOVED lines=14> */
[----:B------:R-:W-:Y:S01]  /*1d50*/  UMOV UR12, UR6 ;  /* 0x00000006000c7c82 */ /* 0x000fe20008000000 */
[----:B------:R-:W-:Y:S01]  /*1d60*/  UMOV UR13, 0x40000040 ;  /* 0x40000040000d7882 */ /* 0x000fe20000000000 */
[----:B------:R-:W-:Y:S01]  /*1d70*/  UMOV UR14, UR7 ;  /* 0x00000007000e7c82 */ /* 0x000fe20008000000 */
[----:B------:R-:W-:Y:S01]  /*1d80*/  UMOV UR15, 0x40000040 ;  /* 0x40000040000f7882 */ /* 0x000fe20000000000 */
[----:B------:R-:W-:Y:S01]  /*1d90*/  UMOV UR20, UR12 ;  /* 0x0000000c00147c82 */ /* 0x000fe20008000000 */
[----:B------:R-:W-:Y:S01]  /*1da0*/  UMOV UR21, UR13 ;  /* 0x0000000d00157c82 */ /* 0x000fe20008000000 */
[----:B------:R-:W-:Y:S01]  /*1db0*/  MOV R10, UR12 ;  /* 0x0000000c000a7c02 */ /* 0x000fe20008000f00 */
[----:B------:R-:W-:Y:S01]  /*1dc0*/  IMAD.U32 R11, RZ, RZ, UR13 ;  /* 0x0000000dff0b7e24 */ /* 0x000fe2000f8e00ff */
[----:B------:R-:W-:Y:S02]  /*1dd0*/  UIADD3 UR6, UR5, 0x6, URZ ;  /* 0x0000000605067890 */ /* 0x000fe4000fffe03f */
[----:B------:R-:W-:Y:S01]  /*1de0*/  UIADD3 UR7, UR4, 0x6, URZ ;  /* 0x0000000604077890 */ /* 0x000fe2000fffe03f */
[----:B------:R-:W-:-:S02]  /*1df0*/  WARPGROUP.DEPBAR.LE gsb0, 0x0 ;  /* 0x00008000000079c5 */ /* 0x000fc40000010000 */
        /* <DEDUP_REMOVED lines=36> */
[----:B------:R-:W-:Y:S01]  /*2040*/  IMAD.U32 R8, RZ, RZ, UR12 ;  /* 0x0000000cff087e24 */ /* 0x000fe2000f8e00ff */
[----:B------:R-:W-:Y:S01]  /*2050*/  MOV R9, UR13 ;  /* 0x0000000d00097c02 */ /* 0x000fe20008000f00 */
        /* <DEDUP_REMOVED lines=49> */
[----:B------:R-:W-:Y:S01]  /*2370*/  UMOV UR16, UR8 ;  /* 0x0000000800107c82 */ /* 0x000fe20008000000 */
[----:B------:R-:W-:Y:S01]  /*2380*/  UMOV UR17, UR9 ;  /* 0x0000000900117c82 */ /* 0x000fe20008000000 */
[----:B------:R-:W-:Y:S02]  /*2390*/  UIADD3 UR6, UR5, 0x402, URZ ;  /* 0x0000040205067890 */ /* 0x000fe4000fffe03f */
[----:B------:R-:W-:Y:S01]  /*23a0*/  UIADD3 UR7, UR5, 0x804, URZ ;  /* 0x0000080405077890 */ /* 0x000fe2000fffe03f */
[----:B------:R-:W-:-:S02]  /*23b0*/  WARPGROUP.DEPBAR.LE gsb0, 0x0 ;  /* 0x00008000000079c5 */ /* 0x000fc40000010000 */
        /* <DEDUP_REMOVED lines=13> */
[----:B------:R-:W-:Y:S01]  /*2490*/  UMOV UR12, UR6 ;  /* 0x00000006000c7c82 */ /* 0x000fe20008000000 */
[----:B------:R-:W-:Y:S01]  /*24a0*/  UMOV UR13, 0x40000040 ;  /* 0x40000040000d7882 */ /* 0x000fe20000000000 */
[----:B------:R-:W-:Y:S01]  /*24b0*/  UMOV UR15, 0x40000040 ;  /* 0x40000040000f7882 */ /* 0x000fe20000000000 */
[----:B------:R-:W-:Y:S01]  /*24c0*/  UMOV UR20, UR12 ;  /* 0x0000000c00147c82 */ /* 0x000fe20008000000 */
[----:B------:R-:W-:Y:S01]  /*24d0*/  UMOV UR21, UR13 ;  /* 0x0000000d00157c82 */ /* 0x000fe20008000000 */
[----:B------:R-:W-:Y:S01]  /*24e0*/  UIADD3 UR6, UR5, 0x404, URZ ;  /* 0x0000040405067890 */ /* 0x000fe2000fffe03f */
        /* <DEDUP_REMOVED lines=10> */
[----:B------:R-:W-:Y:S02]  /*2590*/  UIADD3 UR10, UR4, 0x504, URZ ;  /* 0x00000504040a7890 */ /* 0x000fe4000fffe03f */
        /* <DEDUP_REMOVED lines=29> */
[----:B------:R-:W-:Y:S03]  /*2770*/  HGMMA.64x16x16.F32.BF16 R24, gdesc[UR12], R24, gsb0 ;  /* 0x002000000c1879f0 */ /* 0x000fe60008001818 */
        /* <DEDUP_REMOVED lines=105> */
[----:B------:R-:W-:Y:S01]  /*2e10*/  UIADD3 UR6, UR4, 0x704, URZ ;  /* 0x0000070404067890 */ /* 0x000fe2000fffe03f */
        /* <DEDUP_REMOVED lines=11> */
[----:B------:R-:W-:Y:S01]  /*2ed0*/  UIADD3 UR7, UR5, 0x806, URZ ;  /* 0x0000080605077890 */ /* 0x000fe2000fffe03f */
[----:B------:R-:W-:Y:S01]  /*2ee0*/  ULDC UR10, c[0x0][0x9d8] ;  /* 0x00027600000a7ab9 */ /* 0x000fe20000000800 */
[----:B------:R-:W-:-:S02]  /*2ef0*/  WARPGROUP.DEPBAR.LE gsb0, 0x0 ;  /* 0x00008000000079c5 */ /* 0x000fc40000010000 */
        /* <DEDUP_REMOVED lines=21> */
[----:B------:R-:W-:Y:S01]  /*3050*/  UMOV UR44, UR40 ;  /* 0x00000028002c7c82 */ /* 0x000fe20008000000 */
[----:B------:R-:W-:Y:S01]  /*3060*/  UMOV UR45, UR41 ;  /* 0x00000029002d7c82 */ /* 0x000fe20008000000 */
[----:B------:R-:W-:Y:S01]  /*3070*/  UIADD3 UR7, UR4, 0x706, URZ ;  /* 0x0000070604077890 */ /* 0x000fe2000fffe03f */
[----:B------:R-:W-:-:S02]  /*3080*/  WARPGROUP.DEPBAR.LE gsb0, 0x0 ;  /* 0x00008000000079c5 */ /* 0x000fc40000010000 */
[----:B------:R-:W-:-:S06]  /*3090*/  WARPGROUP.ARRIVE ;  /* 0x00000000000079c5 */ /* 0x000fcc0000000000 */
[----:B------:R-:W-:Y:S01]  /*30a0*/  HGMMA.64x16x16.F32.BF16 R32, gdesc[UR32], R32, gsb0 ;  /* 0x00200000202079f0 */ /* 0x000fe20008001820 */
[----:B------:R-:W-:Y:S01]  /*30b0*/  UMOV UR34, UR6 ;  /* 0x0000000600227c82 */ /* 0x000fe20008000000 */
[----:B------:R-:W-:Y:S01]  /*30c0*/  UMOV UR35, 0x40000040 ;  /* 0x4000004000237882 */ /* 0x000fe20000000000 */
[----:B------:R-:W-:Y:S01]  /*30d0*/  UIADD3 UR6, UR5, 0xc00, URZ ;  /* 0x00000c0005067890 */ /* 0x000fe2000fffe03f */
        /* <DEDUP_REMOVED lines=83> */
[----:B------:R-:W-:Y:S01]  /*3610*/  UIADD3 UR6, UR4, 0x804, URZ ;  /* 0x0000080404067890 */ /* 0x000fe2000fffe03f */
[----:B------:R-:W-:Y:S01]  /*3620*/  UMOV UR36, UR52 ;  /* 0x0000003400247c82 */ /* 0x000fe20008000000 */
[----:B------:R-:W-:Y:S01]  /*3630*/  UMOV UR37, UR53 ;  /* 0x0000003500257c82 */ /* 0x000fe20008000000 */
[----:B------:R-:W-:Y:S01]  /*3640*/  UMOV UR56, UR52 ;  /* 0x0000003400387c82 */ /* 0x000fe20008000000 */
[----:B------:R-:W-:-:S03]  /*3650*/  UMOV UR57, UR53 ;  /* 0x0000003500397c82 */ /* 0x000fc60008000000 */
[----:B------:R-:W-:Y:S01]  /*3660*/  UMOV UR38, UR6 ;  /* 0x0000000600267c82 */ /* 0x000fe20008000000 */
[----:B------:R-:W-:Y:S01]  /*3670*/  UIADD3 UR6, UR4, 0x984, URZ ;  /* 0x0000098404067890 */ /* 0x000fe2000fffe03f */
        /* <DEDUP_REMOVED lines=17> */
[----:B------:R-:W-:Y:S02]  /*3790*/  R2UR UR36, R3 ;  /* 0x00000000032472ca */ /* 0x000fe400000e0000 */
[----:B------:R-:W-:Y:S02]  /*37a0*/  IADD3 R3, R220, R65, RZ ;  /* 0x00000041dc037210 */ /* 0x000fe40007ffe0ff */
[----:B------:R-:W-:-:S03]  /*37b0*/  R2UR UR38, R2 ;  /* 0x00000000022672ca */ /* 0x000fc600000e0000 */
[----:B------:R-:W-:-:S05]  /*37c0*/  IMAD R3, R152, -0x50, R3 ;  /* 0xffffffb098037824 */ /* 0x000fca00078e0203 */
[C---:B------:R-:W-:Y:S02]  /*37d0*/  ISETP.GT.AND P6, PT, R3.reuse, RZ, PT ;  /* 0x000000ff0300720c */ /* 0x040fe40003fc4270 */
[C---:B------:R-:W-:Y:S02]  /*37e0*/  ISETP.GT.AND P5, PT, R3.reuse, 0x1, PT ;  /* 0x000000010300780c */ /* 0x040fe40003fa4270 */
[C---:B------:R-:W-:Y:S02]  /*37f0*/  ISETP.GT.AND P4, PT, R3.reuse, 0x8, PT ;  /* 0x000000080300780c */ /* 0x040fe40003f84270 */
[C---:B------:R-:W-:Y:S02]  /*3800*/  ISETP.GT.AND P2, PT, R3.reuse, 0x9, PT ;  /* 0x000000090300780c */ /* 0x040fe40003f44270 */
[----:B------:R-:W-:Y:S01]  /*3810*/  ISETP.GT.AND P3, PT, R3, 0x10, PT ;  /* 0x000000100300780c */ /* 0x000fe20003f64270 */
        /* <DEDUP_REMOVED lines=10> */
[----:B------:R-:W-:Y:S01]  /*38c0*/  UMOV UR5, UR15 ;  /* 0x0000000f00057c82 */ /* 0x000fe20008000000 */
[----:B------:R-:W-:Y:S01]  /*38d0*/  IMAD.U32 R7, RZ, RZ, UR57 ;  /* 0x00000039ff077e24 */ /* 0x000fe2000f8e00ff */
[----:B------:R-:W-:Y:S01]  /*38e0*/  UMOV UR7, 0x40000040 ;  /* 0x4000004000077882 */ /* 0x000fe20000000000 */
        /* <DEDUP_REMOVED lines=17> */
[----:B------:R-:W-:Y:S01]  /*3a00*/  WARPGROUP.ARRIVE ;  /* 0x00000000000079c5 */ /* 0x000fe20000000000 */
[----:B------:R-:W-:Y:S01]  /*3a10*/  FMUL.FTZ R56, R56, UR10 ;  /* 0x0000000a38387c20 */ /* 0x000fe20008410000 */
[----:B------:R-:W-:Y:S01]  /*3a20*/  FMUL.FTZ R57, R57, UR10 ;  /* 0x0000000a39397c20 */ /* 0x000fe20008410000 */
[----:B------:R-:W-:Y:S01]  /*3a30*/  FMUL.FTZ R60, R60, UR10 ;  /* 0x0000000a3c3c7c20 */ /* 0x000fe20008410000 */
[----:B------:R-:W-:Y:S01]  /*3a40*/  FMUL.FTZ R61, R61, UR10 ;  /* 0x0000000a3d3d7c20 */ /* 0x000fe20008410000 */
[----:B------:R-:W-:Y:S01]  /*3a50*/  FMUL.FTZ R58, R58, UR10 ;  /* 0x0000000a3a3a7c20 */ /* 0x000fe20008410000 */
[----:B------:R-:W-:Y:S01]  /*3a60*/  HGMMA.64x16x16.F32.BF16 R48, gdesc[UR56], R48, gsb0 ;  /* 0x00200000383079f0 */ /* 0x000fe20008001830 */
[----:B------:R-:W-:Y:S01]  /*3a70*/  UIADD3 UR58, UR4, 0x886, URZ ;  /* 0x00000886043a7890 */ /* 0x000fe2000fffe03f */
[----:B------:R-:W1:Y:S01]  /*3a80*/  MUFU.TANH R56, R56 ;  /* 0x0000003800387308 */ /* 0x000e620000002400 */
[----:B------:R-:W-:Y:S01]  /*3a90*/  UMOV UR56, UR14 ;  /* 0x0000000e00387c82 */ /* 0x000fe20008000000 */
[----:B------:R-:W-:Y:S01]  /*3aa0*/  UMOV UR57, UR15 ;  /* 0x0000000f00397c82 */ /* 0x000fe20008000000 */
[----:B------:R-:W-:Y:S01]  /*3ab0*/  UMOV UR59, 0x40000040 ;  /* 0x40000040003b7882 */ /* 0x000fe20000000000 */
[----:B------:R-:W-:Y:S01]  /*3ac0*/  FMUL.FTZ R59, R59, UR10 ;  /* 0x0000000a3b3b7c20 */ /* 0x000fe20008410000 */
[----:B------:R-:W-:Y:S01]  /*3ad0*/  FMUL.FTZ R62, R62, UR10 ;  /* 0x0000000a3e3e7c20 */ /* 0x000fe20008410000 */
[----:B------:R-:W-:-:S02]  /*3ae0*/  FMUL.FTZ R63, R63, UR10 ;  /* 0x0000000a3f3f7c20 */ /* 0x000fc40008410000 */
[----:B------:R-:W2:Y:S08]  /*3af0*/  MUFU.TANH R57, R57 ;  /* 0x0000003900397308 */ /* 0x000eb00000002400 */
[----:B------:R-:W3:Y:S01]  /*3b00*/  MUFU.TANH R60, R60 ;  /* 0x0000003c003c7308 */ /* 0x000ee20000002400 */
[----:B-1----:R-:W-:Y:S02]  /*3b10*/  FSEL R67, R56, -INF , P6 ;  /* 0xff80000038437808 */ /* 0x002fe40003000000 */
[----:B------:R-:W-:-:S05]  /*3b20*/  MOV R56, R151 ;  /* 0x0000009700387202 */ /* 0x000fca0000000f00 */
[----:B------:R-:W1:Y:S01]  /*3b30*/  MUFU.TANH R61, R61 ;  /* 0x0000003d003d7308 */ /* 0x000e620000002400 */
[----:B--2---:R-:W-:-:S04]  /*3b40*/  FSEL R57, R57, -INF , P5 ;  /* 0xff80000039397808 */ /* 0x004fc80002800000 */
[----:B------:R-:W-:-:S03]  /*3b50*/  FMNMX.FTZ R2, R67, R57, !PT ;  /* 0x0000003943027209 */ /* 0x000fc60007810000 */
[----:B------:R-:W2:Y:S01]  /*3b60*/  MUFU.TANH R58, R58 ;  /* 0x0000003a003a7308 */ /* 0x000ea20000002400 */
[----:B---3--:R-:W-:Y:S01]  /*3b70*/  FSEL R71, R60, -INF , P4 ;  /* 0xff8000003c477808 */ /* 0x008fe20002000000 */
[----:B------:R-:W-:-:S03]  /*3b80*/  IMAD.MOV.U32 R60, RZ, RZ, R151 ;  /* 0x000000ffff3c7224 */ /* 0x000fc600078e0097 */
[----:B------:R-:W-:-:S03]  /*3b90*/  FMNMX.FTZ R2, R71, R2, !PT ;  /* 0x0000000247027209 */ /* 0x000fc60007810000 */
[----:B------:R-:W3:Y:S01]  /*3ba0*/  MUFU.TANH R59, R59 ;  /* 0x0000003b003b7308 */ /* 0x000ee20000002400 */
[----:B-1----:R-:W-:-:S04]  /*3bb0*/  FSEL R61, R61, -INF , P2 ;  /* 0xff8000003d3d7808 */ /* 0x002fc80001000000 */
[----:B------:R-:W-:-:S03]  /*3bc0*/  FMNMX.FTZ R2, R61, R2, !PT ;  /* 0x000000023d027209 */ /* 0x000fc60007810000 */
[----:B------:R-:W1:Y:S01]  /*3bd0*/  MUFU.TANH R62, R62 ;  /* 0x0000003e003e7308 */ /* 0x000e620000002400 */
[----:B--2---:R-:W-:Y:S01]  /*3be0*/  FSEL R21, R58, -INF , P6 ;  /* 0xff8000003a157808 */ /* 0x004fe20003000000 */
        /* <DEDUP_REMOVED lines=9> */
[----:B------:R-:W2:Y:S01]  /*3c80*/  MUFU.TANH R48, R48 ;  /* 0x0000003000307308 */ /* 0x000ea20000002400 */
[----:B------:R-:W-:Y:S01]  /*3c90*/  UMOV UR56, UR14 ;  /* 0x0000000e00387c82 */ /* 0x000fe20008000000 */
[----:B------:R-:W-:Y:S01]  /*3ca0*/  UMOV UR57, UR15 ;  /* 0x0000000f00397c82 */ /* 0x000fe20008000000 */
[----:B------:R-:W-:Y:S01]  /*3cb0*/  UMOV UR59, 0x40000040 ;  /* 0x40000040003b7882 */ /* 0x000fe20000000000 */
[----:B------:R-:W-:Y:S01]  /*3cc0*/  UMOV UR4, UR14 ;  /* 0x0000000e00047c82 */ /* 0x000fe20008000000 */
[----:B------:R-:W-:Y:S01]  /*3cd0*/  FMUL.FTZ R51, R51, UR10 ;  /* 0x0000000a33337c20 */ /* 0x000fe20008410000 */
[----:B------:R-:W-:Y:S01]  /*3ce0*/  FMUL.FTZ R54, R54, UR10 ;  /* 0x0000000a36367c20 */ /* 0x000fe20008410000 */
[----:B------:R-:W-:Y:S01]  /*3cf0*/  ISETP.GT.AND P6, PT, R3, 0x11, PT ;  /* 0x000000110300780c */ /* 0x000fe20003fc4270 */
[----:B------:R-:W4:Y:S01]  /*3d00*/  MUFU.TANH R49, R49 ;  /* 0x0000003100317308 */ /* 0x000f220000002400 */
[----:B---3--:R-:W-:Y:S01]  /*3d10*/  FSEL R59, R59, -INF , P5 ;  /* 0xff8000003b3b7808 */ /* 0x008fe20002800000 */
[----:B------:R-:W-:Y:S01]  /*3d20*/  FMUL.FTZ R55, R55, UR10 ;  /* 0x0000000a37377c20 */ /* 0x000fe20008410000 */
[----:B------:R-:W-:Y:S01]  /*3d30*/  ISETP.GT.AND P5, PT, R3, 0x18, PT ;  /* 0x000000180300780c */ /* 0x000fe20003fa4270 */
[----:B------:R-:W-:Y:S01]  /*3d40*/  IMAD.MOV.U32 R58, RZ, RZ, R151 ;  /* 0x000000ffff3a7224 */ /* 0x000fe200078e0097 */
[----:B-1----:R-:W-:-:S02]  /*3d50*/  FSEL R69, R62, -INF , P4 ;  /* 0xff8000003e457808 */ /* 0x002fc40002000000 */
[----:B------:R-:W-:Y:S01]  /*3d60*/  ISETP.GT.AND P4, PT, R3, 0x19, PT ;  /* 0x000000190300780c */ /* 0x000fe20003f84270 */
[----:B------:R-:W1:Y:S01]  /*3d70*/  MUFU.TANH R52, R52 ;  /* 0x0000003400347308 */ /* 0x000e620000002400 */
[----:B--2---:R-:W-:Y:S01]  /*3d80*/  FSEL R75, R48, -INF , P3 ;  /* 0xff800000304b7808 */ /* 0x004fe20001800000 */
[----:B------:R-:W-:Y:S01]  /*3d90*/  IMAD.MOV.U32 R48, RZ, RZ, R151 ;  /* 0x000000ffff307224 */ /* 0x000fe200078e0097 */
[----:B------:R-:W-:Y:S02]  /*3da0*/  MOV R62, R151 ;  /* 0x00000097003e7202 */ /* 0x000fe40000000f00 */
[----:B------:R-:W-:-:S03]  /*3db0*/  FMNMX.FTZ R2, R75, R2, !PT ;  /* 0x000000024b027209 */ /* 0x000fc60007810000 */
[----:B------:R-:W2:Y:S01]  /*3dc0*/  MUFU.TANH R63, R63 ;  /* 0x0000003f003f7308 */ /* 0x000ea20000002400 */
[----:B----4-:R-:W-:-:S04]  /*3dd0*/  FSEL R49, R49, -INF , P6 ;  /* 0xff80000031317808 */ /* 0x010fc80003000000 */
[----:B------:R-:W-:-:S03]  /*3de0*/  FMNMX.FTZ R2, R49, R2, !PT ;  /* 0x0000000231027209 */ /* 0x000fc60007810000 */
[----:B------:R-:W3:Y:S01]  /*3df0*/  MUFU.TANH R53, R53 ;  /* 0x0000003500357308 */ /* 0x000ee20000002400 */
[----:B-1----:R-:W-:Y:S01]  /*3e00*/  FSEL R79, R52, -INF , P5 ;  /* 0xff800000344f7808 */ /* 0x002fe20002800000 */
[----:B------:R-:W-:-:S03]  /*3e10*/  IMAD.MOV.U32 R52, RZ, RZ, R151 ;  /* 0x000000ffff347224 */ /* 0x000fc600078e0097 */
[----:B------:R-:W-:-:S03]  /*3e20*/  FMNMX.FTZ R2, R79, R2, !PT ;  /* 0x000000024f027209 */ /* 0x000fc60007810000 */
[----:B------:R-:W1:Y:S01]  /*3e30*/  MUFU.TANH R50, R50 ;  /* 0x0000003200327308 */ /* 0x000e620000002400 */
[----:B--2---:R-:W-:Y:S02]  /*3e40*/  FSEL R63, R63, -INF , P2 ;  /* 0xff8000003f3f7808 */ /* 0x004fe40001000000 */
[----:B------:R-:W-:-:S05]  /*3e50*/  ISETP.GT.AND P2, PT, R3, 0x20, PT ;  /* 0x000000200300780c */ /* 0x000fca0003f44270 */
[----:B------:R-:W2:Y:S01]  /*3e60*/  MUFU.TANH R51, R51 ;  /* 0x0000003300337308 */ /* 0x000ea20000002400 */
[----:B---3--:R-:W-:Y:S01]  /*3e70*/  FSEL R53, R53, -INF , P4 ;  /* 0xff80000035357808 */ /* 0x008fe20002000000 */
[----:B------:R-:W-:Y:S02]  /*3e80*/  WARPGROUP.DEPBAR.LE gsb0, 0x0 ;  /* 0x00008000000079c5 */ /* 0x000fe40000010000 */
[----:B------:R-:W-:Y:S01]  /*3e90*/  WARPGROUP.ARRIVE ;  /* 0x00000000000079c5 */ /* 0x000fe20000000000 */
[----:B------:R-:W-:Y:S01]  /*3ea0*/  FMUL.FTZ R40, R40, UR10 ;  /* 0x0000000a28287c20 */ /* 0x000fe20008410000 */
[----:B------:R-:W-:Y:S01]  /*3eb0*/  FMUL.FTZ R41, R41, UR10 ;  /* 0x0000000a29297c20 */ /* 0x000fe20008410000 */
[----:B------:R-:W-:Y:S01]  /*3ec0*/  FMUL.FTZ R44, R44, UR10 ;  /* 0x0000000a2c2c7c20 */ /* 0x000fe20008410000 */
[----:B------:R-:W-:Y:S01]  /*3ed0*/  FMUL.FTZ R45, R45, UR10 ;  /* 0x0000000a2d2d7c20 */ /* 0x000fe20008410000 */
[----:B------:R-:W3:Y:S01]  /*3ee0*/  MUFU.TANH R54, R54 ;  /* 0x0000003600367308 */ /* 0x000ee20000002400 */
[----:B------:R-:W-:Y:S01]  /*3ef0*/  HGMMA.64x16x16.F32.BF16 R32, gdesc[UR56], R32, gsb0 ;  /* 0x00200000382079f0 */ /* 0x000fe20008001820 */
[----:B------:R-:W-:Y:S01]  /*3f00*/  FMUL.FTZ R43, R43, UR10 ;  /* 0x0000000a2b2b7c20 */ /* 0x000fe20008410000 */
[----:B------:R-:W-:Y:S01]  /*3f10*/  FMUL.FTZ R42, R42, UR10 ;  /* 0x0000000a2a2a7c20 */ /* 0x000fe20008410000 */
[----:B-1----:R-:W-:Y:S01]  /*3f20*/  FSEL R73, R50, -INF , P3 ;  /* 0xff80000032497808 */ /* 0x002fe20001800000 */
[----:B------:R-:W-:Y:S01]  /*3f30*/  FMUL.FTZ R46, R46, UR10 ;  /* 0x0000000a2e2e7c20 */ /* 0x000fe20008410000 */
[----:B------:R-:W-:Y:S01]  /*3f40*/  ISETP.GT.AND P3, PT, R3, 0x21, PT ;  /* 0x000000210300780c */ /* 0x000fe20003f64270 */
[----:B------:R-:W-:Y:S01]  /*3f50*/  FMUL.FTZ R47, R47, UR10 ;  /* 0x0000000a2f2f7c20 */ /* 0x000fe20008410000 */
[----:B------:R-:W1:Y:S01]  /*3f60*/  MUFU.TANH R40, R40 ;  /* 0x0000002800287308 */ /* 0x000e620000002400 */
[----:B------:R-:W-:-:S02]  /*3f70*/  FMNMX.FTZ R2, R53, R2, !PT ;  /* 0x0000000235027209 */ /* 0x000fc40007810000 */
[----:B--2---:R-:W-:Y:S02]  /*3f80*/  FSEL R51, R51, -INF , P6 ;  /* 0xff80000033337808 */ /* 0x004fe40003000000 */
[C---:B------:R-:W-:Y:S02]  /*3f90*/  ISETP.GT.AND P6, PT, R3.reuse, 0x28, PT ;  /* 0x000000280300780c */ /* 0x040fe40003fc4270 */
[----:B------:R-:W-:Y:S01]  /*3fa0*/  MOV R50, R151 ;  /* 0x0000009700327202 */ /* 0x000fe20000000f00 */
[----:B------:R-:W2:Y:S01]  /*3fb0*/  MUFU.TANH R41, R41 ;  /* 0x0000002900297308 */ /* 0x000ea20000002400 */
[----:B---3--:R-:W-:Y:S01]  /*3fc0*/  FSEL R77, R54, -INF , P5 ;  /* 0xff800000364d7808 */ /* 0x008fe20002800000 */
[----:B------:R-:W-:Y:S01]  /*3fd0*/  IMAD.MOV.U32 R54, RZ, RZ, R151 ;  /* 0x000000ffff367224 */ /* 0x000fe200078e0097 */
[----:B------:R-:W-:-:S05]  /*3fe0*/  ISETP.GT.AND P5, PT, R3, 0x29, PT ;  /* 0x000000290300780c */ /* 0x000fca0003fa4270 */
[----:B------:R-:W3:Y:S01]  /*3ff0*/  MUFU.TANH R44, R44 ;  /* 0x0000002c002c7308 */ /* 0x000ee20000002400 */
[----:B-1----:R-:W-:-:S04]  /*4000*/  FSEL R83, R40, -INF , P2 ;  /* 0xff80000028537808 */ /* 0x002fc80001000000 */
[----:B------:R-:W-:-:S03]  /*4010*/  FMNMX.FTZ R2, R83, R2, !PT ;  /* 0x0000000253027209 */ /* 0x000fc60007810000 */
[----:B------:R-:W1:Y:S01]  /*4020*/  MUFU.TANH R55, R55 ;  /* 0x0000003700377308 */ /* 0x000e620000002400 */
[----:B--2---:R-:W-:-:S04]  /*4030*/  FSEL R41, R41, -INF , P3 ;  /* 0xff80000029297808 */ /* 0x004fc80001800000 */
[----:B------:R-:W-:-:S03]  /*4040*/  FMNMX.FTZ R2, R41, R2, !PT ;  /* 0x0000000229027209 */ /* 0x000fc60007810000 */
[----:B------:R-:W2:Y:S01]  /*4050*/  MUFU.TANH R45, R45 ;  /* 0x0000002d002d7308 */ /* 0x000ea20000002400 */
[----:B---3--:R-:W-:-:S04]  /*4060*/  FSEL R85, R44, -INF , P6 ;  /* 0xff8000002c557808 */ /* 0x008fc80003000000 */
[----:B------:R-:W-:-:S03]  /*4070*/  FMNMX.FTZ R2, R85, R2, !PT ;  /* 0x0000000255027209 */ /* 0x000fc60007810000 */
[----:B------:R-:W3:Y:S01]  /*4080*/  MUFU.TANH R43, R43 ;  /* 0x0000002b002b7308 */ /* 0x000ee20000002400 */
[----:B-1----:R-:W-:Y:S02]  /*4090*/  FSEL R55, R55, -INF , P4 ;  /* 0xff80000037377808 */ /* 0x002fe40002000000 */
[----:B------:R-:W-:Y:S01]  /*40a0*/  ISETP.GT.AND P4, PT, R3, 0x30, PT ;  /* 0x000000300300780c */ /* 0x000fe20003f84270 */
[----:B------:R-:W-:Y:S02]  /*40b0*/  WARPGROUP.DEPBAR.LE gsb0, 0x0 ;  /* 0x00008000000079c5 */ /* 0x000fe40000010000 */
[----:B------:R-:W-:Y:S01]  /*40c0*/  WARPGROUP.ARRIVE ;  /* 0x00000000000079c5 */ /* 0x000fe20000000000 */
[----:B------:R-:W-:Y:S01]  /*40d0*/  FMUL.FTZ R32, R32, UR10 ;  /* 0x0000000a20207c20 */ /* 0x000fe20008410000 */
[----:B------:R-:W-:Y:S01]  /*40e0*/  FMUL.FTZ R33, R33, UR10 ;  /* 0x0000000a21217c20 */ /* 0x000fe20008410000 */
[----:B------:R-:W-:Y:S01]  /*40f0*/  FMUL.FTZ R36, R36, UR10 ;  /* 0x0000000a24247c20 */ /* 0x000fe20008410000 */
[----:B------:R-:W1:Y:S01]  /*4100*/  MUFU.TANH R42, R42 ;  /* 0x0000002a002a7308 */ /* 0x000e620000002400 */
[----:B------:R-:W-:Y:S01]  /*4110*/  FMUL.FTZ R37, R37, UR10 ;  /* 0x0000000a25257c20 */ /* 0x000fe20008410000 */
[----:B------:R-:W-:Y:S01]  /*4120*/  HGMMA.64x16x16.F32.BF16 R24, gdesc[UR4], R24, gsb0 ;  /* 0x00200000041879f0 */ /* 0x000fe20008001818 */
[----:B------:R-:W-:Y:S01]  /*4130*/  FMUL.FTZ R34, R34, UR10 ;  /* 0x0000000a22227c20 */ /* 0x000fe20008410000 */
[----:B------:R-:W-:Y:S01]  /*4140*/  FMUL.FTZ R35, R35, UR10 ;  /* 0x0000000a23237c20 */ /* 0x000fe20008410000 */
[----:B--2---:R-:W-:Y:S01]  /*4150*/  FSEL R87, R45, -INF , P5 ;  /* 0xff8000002d577808 */ /* 0x004fe20002800000 */
[----:B------:R-:W-:Y:S01]  /*4160*/  FMUL.FTZ R38, R38, UR10 ;  /* 0x0000000a26267c20 */ /* 0x000fe20008410000 */
[----:B---3--:R-:W-:Y:S01]  /*4170*/  FSEL R43, R43, -INF , P3 ;  /* 0xff8000002b2b7808 */ /* 0x008fe20001800000 */
[----:B------:R-:W2:Y:S01]  /*4180*/  MUFU.TANH R32, R32 ;  /* 0x0000002000207308 */ /* 0x000ea20000002400 */
[----:B------:R-:W-:Y:S01]  /*4190*/  ISETP.GT.AND P3, PT, R3, 0x31, PT ;  /* 0x000000310300780c */ /* 0x000fe20003f64270 */
[----:B------:R-:W-:Y:S01]  /*41a0*/  FMUL.FTZ R39, R39, UR10 ;  /* 0x0000000a27277c20 */ /* 0x000fe20008410000 */
[----:B------:R-:W-:Y:S01]  /*41b0*/  FMNMX.FTZ R2, R87, R2, !PT ;  /* 0x0000000257027209 */ /* 0x000fe20007810000 */
[----:B------:R-:W-:-:S04]  /*41c0*/  ULDC UR4, c[0x0][0x988] ;  /* 0x0002620000047ab9 */ /* 0x000fc80000000800 */
[----:B------:R-:W3:Y:S01]  /*41d0*/  MUFU.TANH R33, R33 ;  /* 0x0000002100217308 */ /* 0x000ee20000002400 */
[----:B-1----:R-:W-:Y:S02]  /*41e0*/  FSEL R81, R42, -INF , P2 ;  /* 0xff8000002a517808 */ /* 0x002fe40001000000 */
[----:B------:R-:W-:-:S05]  /*41f0*/  ISETP.GT.AND P2, PT, R3, 0x38, PT ;  /* 0x000000380300780c */ /* 0x000fca0003f44270 */
[----:B------:R-:W1:Y:S01]  /*4200*/  MUFU.TANH R46, R46 ;  /* 0x0000002e002e7308 */ /* 0x000e620000002400 */
[----:B--2---:R-:W-:-:S04]  /*4210*/  FSEL R89, R32, -INF , P4 ;  /* 0xff80000020597808 */ /* 0x004fc80002000000 */
[----:B------:R-:W-:-:S03]  /*4220*/  FMNMX.FTZ R2, R89, R2, !PT ;  /* 0x0000000259027209 */ /* 0x000fc60007810000 */
[----:B------:R-:W2:Y:S01]  /*4230*/  MUFU.TANH R36, R36 ;  /* 0x0000002400247308 */ /* 0x000ea20000002400 */
[----:B---3--:R-:W-:-:S04]  /*4240*/  FSEL R91, R33, -INF , P3 ;  /* 0xff800000215b7808 */ /* 0x008fc80001800000 */
[----:B------:R-:W-:-:S03]  /*4250*/  FMNMX.FTZ R2, R91, R2, !PT ;  /* 0x000000025b027209 */ /* 0x000fc60007810000 */
[----:B------:R-:W3:Y:S01]  /*4260*/  MUFU.TANH R47, R47 ;  /* 0x0000002f002f7308 */ /* 0x000ee20000002400 */
[----:B-1----:R-:W-:Y:S01]  /*4270*/  FSEL R45, R46, -INF , P6 ;  /* 0xff8000002e2d7808 */ /* 0x002fe20003000000 */
[----:B------:R-:W-:Y:S01]  /*4280*/  IMAD.MOV.U32 R46, RZ, RZ, R151 ;  /* 0x000000ffff2e7224 */ /* 0x000fe200078e0097 */
[----:B------:R-:W-:-:S05]  /*4290*/  ISETP.GT.AND P6, PT, R3, 0x39, PT ;  /* 0x000000390300780c */ /* 0x000fca0003fc4270 */
[----:B------:R-:W1:Y:S01]  /*42a0*/  MUFU.TANH R37, R37 ;  /* 0x0000002500257308 */ /* 0x000e620000002400 */
[----:B--2---:R-:W-:-:S04]  /*42b0*/  FSEL R93, R36, -INF , P2 ;  /* 0xff800000245d7808 */ /* 0x004fc80001000000 */
[----:B------:R-:W-:Y:S01]  /*42c0*/  FMNMX.FTZ R2, R93, R2, !PT ;  /* 0x000000025d027209 */ /* 0x000fe20007810000 */
[----:B------:R-:W-:Y:S02]  /*42d0*/  WARPGROUP.DEPBAR.LE gsb0, 0x0 ;  /* 0x00008000000079c5 */ /* 0x000fe40000010000 */
[----:B------:R-:W-:Y:S01]  /*42e0*/  FMUL.FTZ R24, R24, UR10 ;  /* 0x0000000a18187c20 */ /* 0x000fe20008410000 */
[----:B------:R-:W-:Y:S01]  /*42f0*/  FMUL.FTZ R25, R25, UR10 ;  /* 0x0000000a19197c20 */ /* 0x000fe20008410000 */
[----:B------:R-:W2:Y:S01]  /*4300*/  MUFU.TANH R34, R34 ;  /* 0x0000002200227308 */ /* 0x000ea20000002400 */
[----:B------:R-:W-:Y:S01]  /*4310*/  FMUL.FTZ R28, R28, UR10 ;  /* 0x0000000a1c1c7c20 */ /* 0x000fe20008410000 */
[----:B------:R-:W-:Y:S01]  /*4320*/  FMUL.FTZ R29, R29, UR10 ;  /* 0x0000000a1d1d7c20 */ /* 0x000fe20008410000 */
[----:B---3--:R-:W-:Y:S01]  /*4330*/  FSEL R47, R47, -INF , P5 ;  /* 0xff8000002f2f7808 */ /* 0x008fe20002800000 */
[----:B------:R-:W-:Y:S01]  /*4340*/  FMUL.FTZ R26, R26, UR10 ;  /* 0x0000000a1a1a7c20 */ /* 0x000fe20008410000 */
[----:B------:R-:W-:Y:S01]  /*4350*/  ISETP.GT.AND P5, PT, R3, 0x40, PT ;  /* 0x000000400300780c */ /* 0x000fe20003fa4270 */
[----:B------:R-:W-:Y:S01]  /*4360*/  FMUL.FTZ R27, R27, UR10 ;  /* 0x0000000a1b1b7c20 */ /* 0x000fe20008410000 */
[----:B-1----:R-:W-:Y:S01]  /*4370*/  FSEL R37, R37, -INF , P6 ;  /* 0xff80000025257808 */ /* 0x002fe20003000000 */
[----:B------:R-:W1:Y:S01]  /*4380*/  MUFU.TANH R24, R24 ;  /* 0x0000001800187308 */ /* 0x000e620000002400 */
[----:B------:R-:W-:Y:S01]  /*4390*/  FMUL.FTZ R30, R30, UR10 ;  /* 0x0000000a1e1e7c20 */ /* 0x000fe20008410000 */
[----:B------:R-:W-:Y:S01]  /*43a0*/  FMUL.FTZ R31, R31, UR10 ;  /* 0x0000000a1f1f7c20 */ /* 0x000fe20008410000 */
[----:B------:R-:W-:Y:S01]  /*43b0*/  FMNMX.FTZ R2, R37, R2, !PT ;  /* 0x0000000225027209 */ /* 0x000fe20007810000 */
[----:B------:R3:W-:Y:S04]  /*43c0*/  @!P1 SYNCS.ARRIVE.TRANS64.RED.A1T0 RZ, [R0+URZ], RZ ;  /* 0x000000ff00ff99a7 */ /* 0x0007e8000810043f */
[----:B------:R-:W4:Y:S01]  /*43d0*/  MUFU.TANH R35, R35 ;  /* 0x0000002300237308 */ /* 0x000f220000002400 */
[----:B--2---:R-:W-:-:S02]  /*43e0*/  FSEL R33, R34, -INF , P4 ;  /* 0xff80000022217808 */ /* 0x004fc40002000000 */
[----:B------:R-:W-:-:S05]  /*43f0*/  ISETP.GT.AND P4, PT, R3, 0x41, PT ;  /* 0x000000410300780c */ /* 0x000fca0003f84270 */
[----:B------:R-:W2:Y:S01]  /*4400*/  MUFU.TANH R25, R25 ;  /* 0x0000001900197308 */ /* 0x000ea20000002400 */
[----:B-1----:R-:W-:-:S04]  /*4410*/  FSEL R95, R24, -INF , P5 ;  /* 0xff800000185f7808 */ /* 0x002fc80002800000 */
[----:B------:R-:W-:-:S03]  /*4420*/  FMNMX.FTZ R2, R95, R2, !PT ;  /* 0x000000025f027209 */ /* 0x000fc60007810000 */
[----:B------:R-:W1:Y:S01]  /*4430*/  MUFU.TANH R38, R38 ;  /* 0x0000002600267308 */ /* 0x000e620000002400 */
[----:B----4-:R-:W-:Y:S02]  /*4440*/  FSEL R35, R35, -INF , P3 ;  /* 0xff80000023237808 */ /* 0x010fe40001800000 */
[----:B------:R-:W-:-:S05]  /*4450*/  ISETP.GT.AND P3, PT, R3, 0x48, PT ;  /* 0x000000480300780c */ /* 0x000fca0003f64270 */
[----:B------:R-:W4:Y:S01]  /*4460*/  MUFU.TANH R28, R28 ;  /* 0x0000001c001c7308 */ /* 0x000f220000002400 */
[----:B--2---:R-:W-:-:S04]  /*4470*/  FSEL R97, R25, -INF , P4 ;  /* 0xff80000019617808 */ /* 0x004fc80002000000 */
[----:B------:R-:W-:-:S03]  /*4480*/  FMNMX.FTZ R2, R97, R2, !PT ;  /* 0x0000000261027209 */ /* 0x000fc60007810000 */
[----:B------:R-:W2:Y:S01]  /*4490*/  MUFU.TANH R29, R29 ;  /* 0x0000001d001d7308 */ /* 0x000ea20000002400 */
[----:B-1----:R-:W-:Y:S02]  /*44a0*/  FSEL R25, R38, -INF , P2 ;  /* 0xff80000026197808 */ /* 0x002fe40001000000 */
[----:B------:R-:W-:-:S05]  /*44b0*/  ISETP.GT.AND P2, PT, R3, 0x49, PT ;  /* 0x000000490300780c */ /* 0x000fca0003f44270 */
[----:B------:R-:W1:Y:S01]  /*44c0*/  MUFU.TANH R39, R39 ;  /* 0x0000002700277308 */ /* 0x000e620000002400 */
[----:B----4-:R-:W-:-:S04]  /*44d0*/  FSEL R99, R28, -INF , P3 ;  /* 0xff8000001c637808 */ /* 0x010fc80001800000 */
[----:B------:R-:W-:-:S03]  /*44e0*/  FMNMX.FTZ R2, R99, R2, !PT ;  /* 0x0000000263027209 */ /* 0x000fc60007810000 */
[----:B------:R-:W-:Y:S01]  /*44f0*/  MUFU.TANH R26, R26 ;  /* 0x0000001a001a7308 */ /* 0x000fe20000002400 */
[----:B--2---:R-:W-:-:S04]  /*4500*/  FSEL R101, R29, -INF , P2 ;  /* 0xff8000001d657808 */ /* 0x004fc80001000000 */
[----:B------:R-:W-:-:S03]  /*4510*/  FMNMX.FTZ R3, R101, R2, !PT ;  /* 0x0000000265037209 */ /* 0x000fc60007810000 */
[----:B------:R-:W2:Y:S01]  /*4520*/  MUFU.TANH R27, R27 ;  /* 0x0000001b001b7308 */ /* 0x000ea20000002400 */
[----:B-1----:R-:W-:Y:S01]  /*4530*/  FSEL R39, R39, -INF , P6 ;  /* 0xff80000027277808 */ /* 0x002fe20003000000 */
[----:B------:R-:W1:Y:S06]  /*4540*/  SHFL.BFLY PT, R2, R3, 0x2, 0x1f ;  /* 0x0c401f0003027f89 */ /* 0x000e6c00000e0000 */
[----:B------:R-:W4:Y:S08]  /*4550*/  MUFU.TANH R30, R30 ;  /* 0x0000001e001e7308 */ /* 0x000f300000002400 */
[----:B------:R-:W5:Y:S01]  /*4560*/  MUFU.TANH R31, R31 ;  /* 0x0000001f001f7308 */ /* 0x000f620000002400 */
[----:B--2---:R-:W-:-:S02]  /*4570*/  FSEL R27, R27, -INF , P4 ;  /* 0xff8000001b1b7808 */ /* 0x004fc40002000000 */
[----:B----4-:R-:W-:Y:S02]  /*4580*/  FSEL R29, R30, -INF , P3 ;  /* 0xff8000001e1d7808 */ /* 0x010fe40001800000 */
[----:B-1----:R-:W-:Y:S01]  /*4590*/  FMNMX.FTZ R4, R3, R2, !PT ;  /* 0x0000000203047209 */ /* 0x002fe20007810000 */
[----:B------:R-:W-:Y:S01]  /*45a0*/  IMAD.U32 R2, RZ, RZ, UR4 ;  /* 0x00000004ff027e24 */ /* 0x000fe2000f8e00ff */
[----:B------:R-:W-:-:S03]  /*45b0*/  FSEL R3, R26, -INF , P5 ;  /* 0xff8000001a037808 */ /* 0x000fc60002800000 */
[----:B------:R-:W1:Y:S01]  /*45c0*/  SHFL.BFLY PT, R5, R4, 0x1, 0x1f ;  /* 0x0c201f0004057f89 */ /* 0x000e6200000e0000 */
[----:B-----5:R-:W-:Y:S02]  /*45d0*/  FSEL R31, R31, -INF , P2 ;  /* 0xff8000001f1f7808 */ /* 0x020fe40001000000 */
[----:B-1----:R-:W-:Y:S02]  /*45e0*/  FMNMX.FTZ R5, R4, R5, !PT ;  /* 0x0000000504057209 */ /* 0x002fe40007810000 */
[----:B------:R-:W-:Y:S02]  /*45f0*/  FMNMX.FTZ R4, R21, R59, !PT ;  /* 0x0000003b15047209 */ /* 0x000fe40007810000 */
[C---:B------:R-:W-:Y:S01]  /*4600*/  FSETP.NEU.FTZ.AND P0, PT, R5.reuse, -INF , PT ;  /* 0xff8000000500780b */ /* 0x040fe20003f1d000 */
[----:B------:R-:W-:Y:S01]  /*4610*/  FMUL.FTZ R20, R5, R2 ;  /* 0x0000000205147220 */ /* 0x000fe20000410000 */
[----:B------:R-:W-:-:S04]  /*4620*/  FMNMX.FTZ R4, R69, R4, !PT ;  /* 0x0000000445047209 */ /* 0x000fc80007810000 */
[----:B------:R-:W-:Y:S02]  /*4630*/  FMNMX.FTZ R4, R63, R4, !PT ;  /* 0x000000043f047209 */ /* 0x000fe40007810000 */
[----:B------:R-:W-:Y:S02]  /*4640*/  FSEL R20, R20, RZ, P0 ;  /* 0x000000ff14147208 */ /* 0x000fe40000000000 */
[----:B------:R-:W-:Y:S02]  /*4650*/  FMNMX.FTZ R4, R73, R4, !PT ;  /* 0x0000000449047209 */ /* 0x000fe40007810000 */
[----:B------:R-:W-:Y:S01]  /*4660*/  ISETP.NE.AND P0, PT, R64, RZ, PT ;  /* 0x000000ff4000720c */ /* 0x000fe20003f05270 */
[--C-:B------:R-:W-:Y:S01]  /*4670*/  FFMA.FTZ R24, R49, R2, -R20.reuse ;  /* 0x0000000231187223 */ /* 0x100fe20000010814 */
[----:B------:R-:W-:Y:S01]  /*4680*/  FMNMX.FTZ R4, R51, R4, !PT ;  /* 0x0000000433047209 */ /* 0x000fe20007810000 */
[-CC-:B------:R-:W-:Y:S01]  /*4690*/  FFMA.FTZ R67, R67, R2.reuse, -R20.reuse ;  /* 0x0000000243437223 */ /* 0x180fe20000010814 */
[-CC-:B------:R-:W-:Y:S01]  /*46a0*/  FFMA.FTZ R57, R57, R2.reuse, -R20.reuse ;  /* 0x0000000239397223 */ /* 0x180fe20000010814 */
[--C-:B------:R-:W-:Y:S01]  /*46b0*/  FFMA.FTZ R71, R71, R2, -R20.reuse ;  /* 0x0000000247477223 */ /* 0x100fe20000010814 */
[----:B------:R-:W-:Y:S01]  /*46c0*/  FMNMX.FTZ R4, R77, R4, !PT ;  /* 0x000000044d047209 */ /* 0x000fe20007810000 */
[-CC-:B------:R-:W-:Y:S01]  /*46d0*/  FFMA.FTZ R61, R61, R2.reuse, -R20.reuse ;  /* 0x000000023d3d7223 */ /* 0x180fe20000010814 */
[----:B------:R-:W-:Y:S01]  /*46e0*/  MUFU.EX2 R208, R57 ;  /* 0x0000003900d07308 */ /* 0x000fe20000000800 */
[--C-:B------:R-:W-:Y:S01]  /*46f0*/  FFMA.FTZ R75, R75, R2, -R20.reuse ;  /* 0x000000024b4b7223 */ /* 0x100fe20000010814 */
[----:B------:R-:W-:Y:S01]  /*4700*/  FMNMX.FTZ R4, R55, R4, !PT ;  /* 0x0000000437047209 */ /* 0x000fe20007810000 */
[-CC-:B------:R-:W-:Y:S01]  /*4710*/  FFMA.FTZ R79, R79, R2.reuse, -R20.reuse ;  /* 0x000000024f4f7223 */ /* 0x180fe20000010814 */
[-CC-:B------:R-:W-:Y:S01]  /*4720*/  FFMA.FTZ R53, R53, R2.reuse, -R20.reuse ;  /* 0x0000000235357223 */ /* 0x180fe20000010814 */
[--C-:B------:R-:W-:Y:S01]  /*4730*/  FFMA.FTZ R83, R83, R2, -R20.reuse ;  /* 0x0000000253537223 */ /* 0x100fe20000010814 */
[----:B------:R-:W-:Y:S01]  /*4740*/  FMNMX.FTZ R4, R81, R4, !PT ;  /* 0x0000000451047209 */ /* 0x000fe20007810000 */
[-CC-:B------:R-:W-:Y:S01]  /*4750*/  FFMA.FTZ R41, R41, R2.reuse, -R20.reuse ;  /* 0x0000000229297223 */ /* 0x180fe20000010814 */
[----:B------:R-:W1:Y:S01]  /*4760*/  MUFU.EX2 R67, R67 ;  /* 0x0000004300437308 */ /* 0x000e620000000800 */
        /* <DEDUP_REMOVED lines=14> */
[----:B------:R-:W-:Y:S01]  /*4850*/  FFMA.FTZ R20, R101, R2, -R20 ;  /* 0x0000000265147223 */ /* 0x000fe20000010814 */
[----:B------:R2:W-:Y:S01]  /*4860*/  MUFU.EX2 R210, R61 ;  /* 0x0000003d00d27308 */ /* 0x0005e20000000800 */
[----:B-1----:R-:W-:Y:S01]  /*4870*/  FADD.FTZ R38, R67, R208 ;  /* 0x000000d043267221 */ /* 0x002fe20000010000 */
[----:B------:R-:W-:Y:S01]  /*4880*/  FMNMX.FTZ R4, R35, R4, !PT ;  /* 0x0000000423047209 */ /* 0x000fe20007810000 */
[--C-:B------:R-:W-:Y:S01]  /*4890*/  IMAD.MOV.U32 R64, RZ, RZ, R151.reuse ;  /* 0x000000ffff407224 */ /* 0x100fe200078e0097 */
[----:B------:R-:W-:Y:S01]  /*48a0*/  F2FP.BF16.F32.PACK_AB R208, R208, R67 ;  /* 0x00000043d0d0723e */ /* 0x000fe200000010ff */
[--C-:B------:R-:W-:Y:S01]  /*48b0*/  IMAD.MOV.U32 R67, RZ, RZ, R151.reuse ;  /* 0x000000ffff437224 */ /* 0x100fe200078e0097 */
[----:B------:R-:W-:Y:S01]  /*48c0*/  FMNMX.FTZ R4, R25, R4, !PT ;  /* 0x0000000419047209 */ /* 0x000fe20007810000 */
[--C-:B------:R-:W-:Y:S01]  /*48d0*/  IMAD.MOV.U32 R57, RZ, RZ, R151.reuse ;  /* 0x000000ffff397224 */ /* 0x100fe200078e0097 */
[----:B------:R-:W-:Y:S01]  /*48e0*/  MUFU.EX2 R75, R75 ;  /* 0x0000004b004b7308 */ /* 0x000fe20000000800 */
[----:B------:R-:W-:Y:S01]  /*48f0*/  MOV R101, R151 ;  /* 0x0000009700657202 */ /* 0x000fe20000000f00 */
[----:B--2---:R-:W-:Y:S01]  /*4900*/  IMAD.MOV.U32 R61, RZ, RZ, R151 ;  /* 0x000000ffff3d7224 */ /* 0x004fe200078e0097 */
[----:B------:R-:W-:-:S04]  /*4910*/  FMNMX.FTZ R4, R39, R4, !PT ;  /* 0x0000000427047209 */ /* 0x000fc80007810000 */
[----:B------:R-:W-:Y:S01]  /*4920*/  FMNMX.FTZ R4, R3, R4, !PT ;  /* 0x0000000403047209 */ /* 0x000fe20007810000 */
[----:B------:R-:W1:Y:S03]  /*4930*/  MUFU.EX2 R24, R24 ;  /* 0x0000001800187308 */ /* 0x000e660000000800 */
[----:B------:R-:W-:-:S04]  /*4940*/  FMNMX.FTZ R4, R27, R4, !PT ;  /* 0x000000041b047209 */ /* 0x000fc80007810000 */
[----:B------:R-:W-:Y:S01]  /*4950*/  FMNMX.FTZ R4, R29, R4, !PT ;  /* 0x000000041d047209 */ /* 0x000fe20007810000 */
[----:B------:R-:W-:Y:S03]  /*4960*/  MUFU.EX2 R79, R79 ;  /* 0x0000004f004f7308 */ /* 0x000fe60000000800 */
[----:B------:R-:W-:-:S05]  /*4970*/  FMNMX.FTZ R4, R31, R4, !PT ;  /* 0x000000041f047209 */ /* 0x000fca0007810000 */
[----:B------:R-:W2:Y:S01]  /*4980*/  SHFL.BFLY PT, R49, R4, 0x2, 0x1f ;  /* 0x0c401f0004317f89 */ /* 0x000ea200000e0000 */
[----:B------:R4:W-:Y:S01]  /*4990*/  MUFU.EX2 R206, R53 ;  /* 0x0000003500ce7308 */ /* 0x0009e20000000800 */
[----:B-1----:R-:W-:-:S07]  /*49a0*/  F2FP.BF16.F32.PACK_AB R204, R24, R75 ;  /* 0x0000004b18cc723e */ /* 0x002fce00000010ff */
[----:B------:R-:W-:Y:S01]  /*49b0*/  MUFU.EX2 R83, R83 ;  /* 0x0000005300537308 */ /* 0x000fe20000000800 */
[----:B----4-:R-:W-:-:S07]  /*49c0*/  MOV R53, R151 ;  /* 0x0000009700357202 */ /* 0x010fce0000000f00 */
[----:B------:R1:W-:Y:S01]  /*49d0*/  MUFU.EX2 R200, R41 ;  /* 0x0000002900c87308 */ /* 0x0003e20000000800 */
[----:B--2---:R-:W-:-:S07]  /*49e0*/  FMNMX.FTZ R49, R4, R49, !PT ;  /* 0x0000003104317209 */ /* 0x004fce0007810000 */
[----:B------:R-:W-:Y:S01]  /*49f0*/  MUFU.EX2 R85, R85 ;  /* 0x0000005500557308 */ /* 0x000fe20000000800 */
[----:B-1----:R-:W-:Y:S01]  /*4a00*/  MOV R41, R151 ;  /* 0x0000009700297202 */ /* 0x002fe20000000f00 */
[----:B------:R-:W1:Y:S06]  /*4a10*/  SHFL.BFLY PT, R4, R49, 0x1, 0x1f ;  /* 0x0c201f0031047f89 */ /* 0x000e6c00000e0000 */
[----:B------:R-:W-:Y:S08]  /*4a20*/  MUFU.EX2 R198, R37 ;  /* 0x0000002500c67308 */ /* 0x000ff00000000800 */
[----:B------:R2:W-:Y:S08]  /*4a30*/  MUFU.EX2 R202, R87 ;  /* 0x0000005700ca7308 */ /* 0x0005f00000000800 */
[----:B------:R-:W-:Y:S01]  /*4a40*/  MUFU.EX2 R89, R89 ;  /* 0x0000005900597308 */ /* 0x000fe20000000800 */
[--C-:B--2---:R-:W-:Y:S01]  /*4a50*/  IMAD.MOV.U32 R87, RZ, RZ, R151.reuse ;  /* 0x000000ffff577224 */ /* 0x104fe200078e0097 */
[----:B-1----:R-:W-:Y:S01]  /*4a60*/  FMNMX.FTZ R4, R49, R4, !PT ;  /* 0x0000000431047209 */ /* 0x002fe20007810000 */
[----:B------:R-:W-:-:S03]  /*4a70*/  IMAD.MOV.U32 R49, RZ, RZ, R151 ;  /* 0x000000ffff317224 */ /* 0x000fc600078e0097 */
[C---:B------:R-:W-:Y:S01]  /*4a80*/  FSETP.NEU.FTZ.AND P2, PT, R4.reuse, -INF , PT ;  /* 0xff8000000400780b */ /* 0x040fe20003f5d000 */
[-C--:B------:R-:W-:Y:S01]  /*4a90*/  FMUL.FTZ R26, R4, R2.reuse ;  /* 0x00000002041a7220 */ /* 0x080fe20000410000 */
[----:B------:R-:W-:Y:S04]  /*4aa0*/  MUFU.EX2 R196, R91 ;  /* 0x0000005b00c47308 */ /* 0x000fe80000000800 */
[----:B------:R-:W-:Y:S02]  /*4ab0*/  FSEL R26, R26, RZ, P2 ;  /* 0x000000ff1a1a7208 */ /* 0x000fe40001000000 */
[----:B------:R-:W-:Y:S02]  /*4ac0*/  ISETP.GE.AND P2, PT, R65, 0x51, PT ;  /* 0x000000514100780c */ /* 0x000fe40003f46270 */
[----:B------:R-:W-:Y:S01]  /*4ad0*/  MUFU.EX2 R93, R93 ;  /* 0x0000005d005d7308 */ /* 0x000fe20000000800 */
[-CC-:B------:R-:W-:Y:S01]  /*4ae0*/  FFMA.FTZ R21, R21, R2.reuse, -R26.reuse ;  /* 0x0000000215157223 */ /* 0x180fe2000001081a */
[-CC-:B------:R-:W-:Y:S01]  /*4af0*/  FFMA.FTZ R59, R59, R2.reuse, -R26.reuse ;  /* 0x000000023b3b7223 */ /* 0x180fe2000001081a */
[-CC-:B------:R-:W-:Y:S01]  /*4b00*/  FFMA.FTZ R69, R69, R2.reuse, -R26.reuse ;  /* 0x0000000245457223 */ /* 0x180fe2000001081a */
[-CC-:B------:R-:W-:Y:S01]  /*4b10*/  FFMA.FTZ R63, R63, R2.reuse, -R26.reuse ;  /* 0x000000023f3f7223 */ /* 0x180fe2000001081a */
[-CC-:B------:R-:W-:Y:S01]  /*4b20*/  FFMA.FTZ R73, R73, R2.reuse, -R26.reuse ;  /* 0x0000000249497223 */ /* 0x180fe2000001081a */
[-CC-:B------:R-:W-:Y:S01]  /*4b30*/  FFMA.FTZ R51, R51, R2.reuse, -R26.reuse ;  /* 0x0000000233337223 */ /* 0x180fe2000001081a */
[-CC-:B------:R-:W-:Y:S01]  /*4b40*/  FFMA.FTZ R77, R77, R2.reuse, -R26.reuse ;  /* 0x000000024d4d7223 */ /* 0x180fe2000001081a */
[----:B------:R1:W-:Y:S01]  /*4b50*/  MUFU.EX2 R209, R21 ;  /* 0x0000001500d17308 */ /* 0x0003e20000000800 */
[-CC-:B------:R-:W-:Y:S01]  /*4b60*/  FFMA.FTZ R55, R55, R2.reuse, -R26.reuse ;  /* 0x0000000237377223 */ /* 0x180fe2000001081a */
[-CC-:B------:R-:W-:Y:S01]  /*4b70*/  FFMA.FTZ R81, R81, R2.reuse, -R26.reuse ;  /* 0x0000000251517223 */ /* 0x180fe2000001081a */
[-CC-:B------:R-:W-:Y:S01]  /*4b80*/  FFMA.FTZ R43, R43, R2.reuse, -R26.reuse ;  /* 0x000000022b2b7223 */ /* 0x180fe2000001081a */
[-CC-:B------:R-:W-:Y:S01]  /*4b90*/  FFMA.FTZ R45, R45, R2.reuse, -R26.reuse ;  /* 0x000000022d2d7223 */ /* 0x180fe2000001081a */
[-CC-:B------:R-:W-:Y:S01]  /*4ba0*/  FFMA.FTZ R35, R35, R2.reuse, -R26.reuse ;  /* 0x0000000223237223 */ /* 0x180fe2000001081a */
[-CC-:B------:R-:W-:Y:S01]  /*4bb0*/  FFMA.FTZ R47, R47, R2.reuse, -R26.reuse ;  /* 0x000000022f2f7223 */ /* 0x180fe2000001081a */
[-C--:B------:R-:W-:Y:S01]  /*4bc0*/  FFMA.FTZ R33, R33, R2.reuse, -R26 ;  /* 0x0000000221217223 */ /* 0x080fe2000001081a */
[----:B------:R-:W2:Y:S01]  /*4bd0*/  MUFU.EX2 R28, R59 ;  /* 0x0000003b001c7308 */ /* 0x000ea20000000800 */
[----:B-1----:R-:W-:Y:S01]  /*4be0*/  FADD.FTZ R21, R71, R38 ;  /* 0x0000002647157221 */ /* 0x002fe20000010000 */
[-CC-:B------:R-:W-:Y:S01]  /*4bf0*/  FFMA.FTZ R25, R25, R2.reuse, -R26.reuse ;  /* 0x0000000219197223 */ /* 0x180fe2000001081a */
[-CC-:B------:R-:W-:Y:S01]  /*4c00*/  FFMA.FTZ R39, R39, R2.reuse, -R26.reuse ;  /* 0x0000000227277223 */ /* 0x180fe2000001081a */
[-CC-:B------:R-:W-:Y:S01]  /*4c10*/  FFMA.FTZ R3, R3, R2.reuse, -R26.reuse ;  /* 0x0000000203037223 */ /* 0x180fe2000001081a */
[C---:B------:R-:W-:Y:S01]  /*4c20*/  FADD.FTZ R40, R210.reuse, R21 ;  /* 0x00000015d2287221 */ /* 0x040fe20000010000 */
[-CC-:B------:R-:W-:Y:S01]  /*4c30*/  FFMA.FTZ R27, R27, R2.reuse, -R26.reuse ;  /* 0x000000021b1b7223 */ /* 0x180fe2000001081a */
[-C--:B------:R-:W-:Y:S01]  /*4c40*/  FFMA.FTZ R29, R29, R2.reuse, -R26 ;  /* 0x000000021d1d7223 */ /* 0x080fe2000001081a */
[----:B------:R-:W1:Y:S01]  /*4c50*/  MUFU.EX2 R69, R69 ;  /* 0x0000004500457308 */ /* 0x000e620000000800 */
[----:B------:R-:W-:Y:S01]  /*4c60*/  FADD.FTZ R21, R75, R40 ;  /* 0x000000284b157221 */ /* 0x000fe20000010000 */
[----:B------:R-:W-:Y:S01]  /*4c70*/  FFMA.FTZ R31, R31, R2, -R26 ;  /* 0x000000021f1f7223 */ /* 0x000fe2000001081a */
[----:B------:R-:W-:Y:S01]  /*4c80*/  F2FP.BF16.F32.PACK_AB R210, R210, R71 ;  /* 0x00000047d2d2723e */ /* 0x000fe200000010ff */
[----:B------:R-:W-:-:S02]  /*4c90*/  IMAD.MOV.U32 R91, RZ, RZ, R151 ;  /* 0x000000ffff5b7224 */ /* 0x000fc400078e0097 */
[----:B------:R-:W-:Y:S01]  /*4ca0*/  FADD.FTZ R42, R24, R21 ;  /* 0x00000015182a7221 */ /* 0x000fe20000010000 */
[--C-:B------:R-:W-:Y:S01]  /*4cb0*/  IMAD.MOV.U32 R75, RZ, RZ, R151.reuse ;  /* 0x000000ffff4b7224 */ /* 0x100fe200078e0097 */
[----:B------:R-:W-:Y:S01]  /*4cc0*/  MOV R71, R151 ;  /* 0x0000009700477202 */ /* 0x000fe20000000f00 */
[----:B------:R4:W5:Y:S01]  /*4cd0*/  MUFU.EX2 R30, R63 ;  /* 0x0000003f001e7308 */ /* 0x0009620000000800 */
[----:B--2---:R-:W-:Y:S01]  /*4ce0*/  FADD.FTZ R40, R209, R28 ;  /* 0x0000001cd1287221 */ /* 0x004fe20000010000 */
[----:B------:R-:W-:Y:S01]  /*4cf0*/  FADD.FTZ R37, R79, R42 ;  /* 0x0000002a4f257221 */ /* 0x000fe20000010000 */
[----:B------:R-:W-:Y:S01]  /*4d00*/  F2FP.BF16.F32.PACK_AB R209, R28, R209 ;  /* 0x000000d11cd1723e */ /* 0x000fe200000010ff */
[----:B------:R-:W-:Y:S01]  /*4d10*/  IMAD.MOV.U32 R28, RZ, RZ, R151 ;  /* 0x000000ffff1c7224 */ /* 0x000fe200078e0097 */
[----:B------:R-:W-:Y:S01]  /*4d20*/  MOV R65, R151 ;  /* 0x0000009700417202 */ /* 0x000fe20000000f00 */
[C---:B------:R-:W-:Y:S01]  /*4d30*/  FADD.FTZ R44, R206.reuse, R37 ;  /* 0x00000025ce2c7221 */ /* 0x040fe20000010000 */
[----:B------:R-:W-:Y:S01]  /*4d40*/  F2FP.BF16.F32.PACK_AB R206, R206, R79 ;  /* 0x0000004fcece723e */ /* 0x000fe200000010ff */
[----:B------:R-:W2:Y:S01]  /*4d50*/  MUFU.EX2 R73, R73 ;  /* 0x0000004900497308 */ /* 0x000ea20000000800 */
[----:B-1----:R-:W-:Y:S01]  /*4d60*/  FADD.FTZ R21, R69, R40 ;  /* 0x0000002845157221 */ /* 0x002fe20000010000 */
[----:B------:R-:W-:Y:S01]  /*4d70*/  FADD.FTZ R37, R83, R44 ;  /* 0x0000002c53257221 */ /* 0x000fe20000010000 */
[--C-:B------:R-:W-:Y:S01]  /*4d80*/  IMAD.MOV.U32 R79, RZ, RZ, R151.reuse ;  /* 0x000000ffff4f7224 */ /* 0x100fe200078e0097 */
[----:B------:R-:W-:Y:S01]  /*4d90*/  MOV R59, R151 ;  /* 0x00000097003b7202 */ /* 0x000fe20000000f00 */
[----:B----4-:R-:W-:-:S02]  /*4da0*/  IMAD.MOV.U32 R63, RZ, RZ, R151 ;  /* 0x000000ffff3f7224 */ /* 0x010fc400078e0097 */
[C---:B------:R-:W-:Y:S01]  /*4db0*/  FADD.FTZ R44, R200.reuse, R37 ;  /* 0x00000025c82c7221 */ /* 0x040fe20000010000 */
[----:B------:R-:W-:Y:S01]  /*4dc0*/  F2FP.BF16.F32.PACK_AB R200, R200, R83 ;  /* 0x00000053c8c8723e */ /* 0x000fe200000010ff */
[----:B------:R1:W4:Y:S01]  /*4dd0*/  MUFU.EX2 R32, R51 ;  /* 0x0000003300207308 */ /* 0x0003220000000800 */
[C---:B-----5:R-:W-:Y:S01]  /*4de0*/  FADD.FTZ R42, R30.reuse, R21 ;  /* 0x000000151e2a7221 */ /* 0x060fe20000010000 */
[----:B------:R-:W-:Y:S01]  /*4df0*/  F2FP.BF16.F32.PACK_AB R211, R30, R69 ;  /* 0x000000451ed3723e */ /* 0x000fe200000010ff */
[--C-:B------:R-:W-:Y:S01]  /*4e00*/  IMAD.MOV.U32 R69, RZ, RZ, R151.reuse ;  /* 0x000000ffff457224 */ /* 0x100fe200078e0097 */
[----:B------:R-:W-:Y:S01]  /*4e10*/  MOV R83, R151 ;  /* 0x0000009700537202 */ /* 0x000fe20000000f00 */
[--C-:B------:R-:W-:Y:S02]  /*4e20*/  IMAD.MOV.U32 R37, RZ, RZ, R151.reuse ;  /* 0x000000ffff257224 */ /* 0x100fe400078e0097 */
[--C-:B------:R-:W-:Y:S01]  /*4e30*/  IMAD.MOV.U32 R30, RZ, RZ, R151.reuse ;  /* 0x000000ffff1e7224 */ /* 0x100fe200078e0097 */
[----:B------:R-:W5:Y:S01]  /*4e40*/  MUFU.EX2 R77, R77 ;  /* 0x0000004d004d7308 */ /* 0x000f620000000800 */
[----:B--2---:R-:W-:Y:S01]  /*4e50*/  FADD.FTZ R21, R73, R42 ;  /* 0x0000002a49157221 */ /* 0x004fe20000010000 */
[----:B-1----:R-:W-:-:S06]  /*4e60*/  IMAD.MOV.U32 R51, RZ, RZ, R151 ;  /* 0x000000ffff337224 */ /* 0x002fcc00078e0097 */
[----:B------:R1:W2:Y:S01]  /*4e70*/  MUFU.EX2 R34, R55 ;  /* 0x0000003700227308 */ /* 0x0002a20000000800 */
[C---:B----4-:R-:W-:Y:S01]  /*4e80*/  FADD.FTZ R42, R32.reuse, R21 ;  /* 0x00000015202a7221 */ /* 0x050fe20000010000 */
[----:B------:R-:W-:Y:S01]  /*4e90*/  F2FP.BF16.F32.PACK_AB R205, R32, R73 ;  /* 0x0000004920cd723e */ /* 0x000fe200000010ff */
[----:B------:R-:W-:Y:S01]  /*4ea0*/  IMAD.MOV.U32 R73, RZ, RZ, R151 ;  /* 0x000000ffff497224 */ /* 0x000fe200078e0097 */
[----:B------:R-:W-:-:S04]  /*4eb0*/  MOV R32, R151 ;  /* 0x0000009700207202 */ /* 0x000fc80000000f00 */
[----:B------:R-:W4:Y:S01]  /*4ec0*/  MUFU.EX2 R81, R81 ;  /* 0x0000005100517308 */ /* 0x000f220000000800 */
[----:B-----5:R-:W-:Y:S01]  /*4ed0*/  FADD.FTZ R21, R77, R42 ;  /* 0x0000002a4d157221 */ /* 0x020fe20000010000 */
[----:B-1----:R-:W-:-:S06]  /*4ee0*/  IMAD.MOV.U32 R55, RZ, RZ, R151 ;  /* 0x000000ffff377224 */ /* 0x002fcc00078e0097 */
[----:B------:R1:W5:Y:S01]  /*4ef0*/  MUFU.EX2 R36, R43 ;  /* 0x0000002b00247308 */ /* 0x0003620000000800 */
[C---:B--2---:R-:W-:Y:S01]  /*4f00*/  FADD.FTZ R42, R34.reuse, R21 ;  /* 0x00000015222a7221 */ /* 0x044fe20000010000 */
[----:B------:R-:W-:Y:S01]  /*4f10*/  F2FP.BF16.F32.PACK_AB R207, R34, R77 ;  /* 0x0000004d22cf723e */ /* 0x000fe200000010ff */
[----:B------:R-:W-:Y:S01]  /*4f20*/  IMAD.MOV.U32 R34, RZ, RZ, R151 ;  /* 0x000000ffff227224 */ /* 0x000fe200078e0097 */
[----:B------:R-:W-:-:S04]  /*4f30*/  MOV R77, R151 ;  /* 0x00000097004d7202 */ /* 0x000fc80000000f00 */
[----:B------:R-:W2:Y:S01]  /*4f40*/  MUFU.EX2 R45, R45 ;  /* 0x0000002d002d7308 */ /* 0x000ea20000000800 */
[----:B----4-:R-:W-:Y:S01]  /*4f50*/  FADD.FTZ R21, R81, R42 ;  /* 0x0000002a51157221 */ /* 0x010fe20000010000 */
[----:B-1----:R-:W-:-:S06]  /*4f60*/  IMAD.MOV.U32 R43, RZ, RZ, R151 ;  /* 0x000000ffff2b7224 */ /* 0x002fcc00078e0097 */
[----:B------:R1:W-:Y:S01]  /*4f70*/  MUFU.EX2 R40, R35 ;  /* 0x0000002300287308 */ /* 0x0003e20000000800 */
[C---:B-----5:R-:W-:Y:S01]  /*4f80*/  FADD.FTZ R42, R36.reuse, R21 ;  /* 0x00000015242a7221 */ /* 0x060fe20000010000 */
[----:B------:R-:W-:Y:S01]  /*4f90*/  F2FP.BF16.F32.PACK_AB R201, R36, R81 ;  /* 0x0000005124c9723e */ /* 0x000fe200000010ff */
[--C-:B------:R-:W-:Y:S02]  /*4fa0*/  IMAD.MOV.U32 R81, RZ, RZ, R151.reuse ;  /* 0x000000ffff517224 */ /* 0x100fe400078e0097 */
[----:B------:R-:W-:-:S03]  /*4fb0*/  IMAD.MOV.U32 R36, RZ, RZ, R151 ;  /* 0x000000ffff247224 */ /* 0x000fc600078e0097 */
[----:B------:R4:W5:Y:S01]  /*4fc0*/  MUFU.EX2 R38, R47 ;  /* 0x0000002f00267308 */ /* 0x0009620000000800 */
[----:B-1----:R-:W-:Y:S01]  /*4fd0*/  FADD.FTZ R35, R85, R44 ;  /* 0x0000002c55237221 */ /* 0x002fe20000010000 */
[----:B--2---:R-:W-:-:S03]  /*4fe0*/  FADD.FTZ R21, R45, R42 ;  /* 0x0000002a2d157221 */ /* 0x004fc60000010000 */
[C---:B------:R-:W-:Y:S01]  /*4ff0*/  FADD.FTZ R44, R202.reuse, R35 ;  /* 0x00000023ca2c7221 */ /* 0x040fe20000010000 */
[----:B------:R-:W-:Y:S01]  /*5000*/  F2FP.BF16.F32.PACK_AB R202, R202, R85 ;  /* 0x00000055caca723e */ /* 0x000fe200000010ff */
[----:B------:R-:W-:Y:S01]  /*5010*/  IMAD.MOV.U32 R85, RZ, RZ, R151 ;  /* 0x000000ffff557224 */ /* 0x000fe200078e0097 */
[----:B------:R-:W1:Y:S01]  /*5020*/  MUFU.EX2 R33, R33 ;  /* 0x0000002100217308 */ /* 0x000e620000000800 */
[----:B------:R-:W-:Y:S01]  /*5030*/  FADD.FTZ R35, R89, R44 ;  /* 0x0000002c59237221 */ /* 0x000fe20000010000 */
[-C--:B----4-:R-:W-:Y:S02]  /*5040*/  MOV R47, R151.reuse ;  /* 0x00000097002f7202 */ /* 0x090fe40000000f00 */
[----:B------:R-:W-:Y:S01]  /*5050*/  MOV R44, R151 ;  /* 0x00000097002c7202 */ /* 0x000fe20000000f00 */
[C---:B------:R-:W-:Y:S01]  /*5060*/  FADD.FTZ R26, R196.reuse, R35 ;  /* 0x00000023c41a7221 */ /* 0x040fe20000010000 */
[----:B------:R-:W-:Y:S02]  /*5070*/  F2FP.BF16.F32.PACK_AB R196, R196, R89 ;  /* 0x00000059c4c4723e */ /* 0x000fe400000010ff */
[----:B------:R-:W2:Y:S01]  /*5080*/  MUFU.EX2 R95, R95 ;  /* 0x0000005f005f7308 */ /* 0x000ea20000000800 */
[----:B------:R-:W-:Y:S01]  /*5090*/  FADD.FTZ R35, R93, R26 ;  /* 0x0000001a5d237221 */ /* 0x000fe20000010000 */
[C---:B-----5:R-:W-:Y:S01]  /*50a0*/  FADD.FTZ R42, R38.reuse, R21 ;  /* 0x00000015262a7221 */ /* 0x060fe20000010000 */
[----:B------:R-:W-:Y:S01]  /*50b0*/  F2FP.BF16.F32.PACK_AB R203, R38, R45 ;  /* 0x0000002d26cb723e */ /* 0x000fe200000010ff */
[----:B------:R-:W-:-:S02]  /*50c0*/  IMAD.MOV.U32 R45, RZ, RZ, R151 ;  /* 0x000000ffff2d7224 */ /* 0x000fc400078e0097 */
[C---:B------:R-:W-:Y:S01]  /*50d0*/  FADD.FTZ R24, R198.reuse, R35 ;  /* 0x00000023c6187221 */ /* 0x040fe20000010000 */
[----:B------:R-:W-:Y:S01]  /*50e0*/  F2FP.BF16.F32.PACK_AB R198, R198, R93 ;  /* 0x0000005dc6c6723e */ /* 0x000fe200000010ff */
[--C-:B------:R-:W-:Y:S01]  /*50f0*/  IMAD.MOV.U32 R93, RZ, RZ, R151.reuse ;  /* 0x000000ffff5d7224 */ /* 0x100fe200078e0097 */
[----:B------:R4:W5:Y:S01]  /*5100*/  MUFU.EX2 R192, R97 ;  /* 0x0000006100c07308 */ /* 0x0009620000000800 */
[----:B-1----:R-:W-:Y:S01]  /*5110*/  FADD.FTZ R21, R33, R42 ;  /* 0x0000002a21157221 */ /* 0x002fe20000010000 */
[C---:B------:R-:W-:Y:S01]  /*5120*/  F2FP.BF16.F32.PACK_AB R197, R40.reuse, R33 ;  /* 0x0000002128c5723e */ /* 0x040fe200000010ff */
[----:B------:R-:W-:Y:S01]  /*5130*/  IMAD.MOV.U32 R33, RZ, RZ, R151 ;  /* 0x000000ffff217224 */ /* 0x000fe200078e0097 */
[-C--:B------:R-:W-:Y:S02]  /*5140*/  MOV R89, R151.reuse ;  /* 0x0000009700597202 */ /* 0x080fe40000000f00 */
[----:B------:R-:W-:Y:S02]  /*5150*/  MOV R38, R151 ;  /* 0x0000009700267202 */ /* 0x000fe40000000f00 */
[----:B------:R-:W1:Y:S01]  /*5160*/  MUFU.EX2 R25, R25 ;  /* 0x0000001900197308 */ /* 0x000e620000000800 */
[----:B--2---:R-:W-:Y:S01]  /*5170*/  FADD.FTZ R35, R95, R24 ;  /* 0x000000185f237221 */ /* 0x004fe20000010000 */
[----:B------:R-:W-:Y:S01]  /*5180*/  FADD.FTZ R24, R40, R21 ;  /* 0x0000001528187221 */ /* 0x000fe20000010000 */
[----:B----4-:R-:W-:-:S02]  /*5190*/  IMAD.MOV.U32 R97, RZ, RZ, R151 ;  /* 0x000000ffff617224 */ /* 0x010fc400078e0097 */
[----:B------:R-:W-:-:S03]  /*51a0*/  IMAD.MOV.U32 R40, RZ, RZ, R151 ;  /* 0x000000ffff287224 */ /* 0x000fc600078e0097 */
[----:B------:R-:W-:Y:S01]  /*51b0*/  MUFU.EX2 R99, R99 ;  /* 0x0000006300637308 */ /* 0x000fe20000000800 */
[C---:B-----5:R-:W-:Y:S01]  /*51c0*/  FADD.FTZ R42, R192.reuse, R35 ;  /* 0x00000023c02a7221 */ /* 0x060fe20000010000 */
[----:B------:R-:W-:Y:S02]  /*51d0*/  F2FP.BF16.F32.PACK_AB R192, R192, R95 ;  /* 0x0000005fc0c0723e */ /* 0x000fe400000010ff */
[-C--:B------:R-:W-:Y:S02]  /*51e0*/  MOV R95, R151.reuse ;  /* 0x00000097005f7202 */ /* 0x080fe40000000f00 */
[----:B------:R-:W-:Y:S02]  /*51f0*/  MOV R35, R151 ;  /* 0x0000009700237202 */ /* 0x000fe40000000f00 */
[----:B---3--:R2:W3:Y:S01]  /*5200*/  MUFU.EX2 R0, R39 ;  /* 0x0000002700007308 */ /* 0x0084e20000000800 */
[----:B-1----:R-:W-:-:S07]  /*5210*/  FADD.FTZ R21, R25, R24 ;  /* 0x0000001819157221 */ /* 0x002fce0000010000 */
[----:B------:R-:W1:Y:S01]  /*5220*/  MUFU.EX2 R20, R20 ;  /* 0x0000001400147308 */ /* 0x000e620000000800 */
[----:B--2---:R-:W-:-:S07]  /*5230*/  IMAD.MOV.U32 R39, RZ, RZ, R151 ;  /* 0x000000ffff277224 */ /* 0x004fce00078e0097 */
[----:B------:R-:W2:Y:S01]  /*5240*/  MUFU.EX2 R3, R3 ;  /* 0x0000000300037308 */ /* 0x000ea20000000800 */
[----:B---3--:R-:W-:Y:S01]  /*5250*/  F2FP.BF16.F32.PACK_AB R199, R0, R25 ;  /* 0x0000001900c7723e */ /* 0x008fe200000010ff */
[----:B------:R-:W-:-:S06]  /*5260*/  IMAD.MOV.U32 R25, RZ, RZ, R151 ;  /* 0x000000ffff197224 */ /* 0x000fcc00078e0097 */
[----:B------:R3:W4:Y:S01]  /*5270*/  MUFU.EX2 R26, R27 ;  /* 0x0000001b001a7308 */ /* 0x0007220000000800 */
[----:B-1----:R-:W-:-:S07]  /*5280*/  F2FP.BF16.F32.PACK_AB R194, R20, R99 ;  /* 0x0000006314c2723e */ /* 0x002fce00000010ff */
[----:B------:R-:W1:Y:S01]  /*5290*/  MUFU.EX2 R29, R29 ;  /* 0x0000001d001d7308 */ /* 0x000e620000000800 */
[----:B---3--:R-:W-:Y:S01]  /*52a0*/  FADD.FTZ R27, R99, R42 ;  /* 0x0000002a631b7221 */ /* 0x008fe20000010000 */
[----:B------:R-:W-:Y:S01]  /*52b0*/  FADD.FTZ R42, R0, R21 ;  /* 0x00000015002a7221 */ /* 0x000fe20000010000 */
[----:B------:R-:W-:Y:S01]  /*52c0*/  MOV R0, 0x3f800000 ;  /* 0x3f80000000007802 */ /* 0x000fe20000000f00 */
[----:B------:R-:W-:Y:S02]  /*52d0*/  IMAD.MOV.U32 R99, RZ, RZ, R151 ;  /* 0x000000ffff637224 */ /* 0x000fe400078e0097 */
[----:B------:R-:W-:Y:S01]  /*52e0*/  FADD.FTZ R21, R20, R27 ;  /* 0x0000001b14157221 */ /* 0x000fe20000010000 */
[----:B--2---:R-:W-:Y:S01]  /*52f0*/  FADD.FTZ R27, R3, R42 ;  /* 0x0000002a031b7221 */ /* 0x004fe20000010000 */
[----:B------:R-:W-:Y:S01]  /*5300*/  IMAD.MOV.U32 R42, RZ, RZ, R151 ;  /* 0x000000ffff2a7224 */ /* 0x000fe200078e0097 */
[----:B------:R2:W3:Y:S01]  /*5310*/  MUFU.EX2 R24, R31 ;  /* 0x0000001f00187308 */ /* 0x0004e20000000800 */
[C---:B----4-:R-:W-:Y:S01]  /*5320*/  F2FP.BF16.F32.PACK_AB R193, R26.reuse, R3 ;  /* 0x000000031ac1723e */ /* 0x050fe200000010ff */
[----:B------:R-:W-:Y:S01]  /*5330*/  FADD.FTZ R20, R26, R27 ;  /* 0x0000001b1a147221 */ /* 0x000fe20000010000 */
[----:B------:R-:W-:Y:S01]  /*5340*/  IMAD.MOV.U32 R3, RZ, RZ, 0x3f800000 ;  /* 0x3f800000ff037424 */ /* 0x000fe200078e00ff */
[----:B------:R-:W-:-:S02]  /*5350*/  MOV R26, R151 ;  /* 0x00000097001a7202 */ /* 0x000fc40000000f00 */
[----:B-1----:R-:W-:Y:S01]  /*5360*/  FADD.FTZ R27, R29, R20 ;  /* 0x000000141d1b7221 */ /* 0x002fe20000010000 */
[----:B--2---:R-:W-:-:S03]  /*5370*/  IMAD.MOV.U32 R31, RZ, RZ, R151 ;  /* 0x000000ffff1f7224 */ /* 0x004fc600078e0097 */
[C---:B---3--:R-:W-:Y:S01]  /*5380*/  FADD.FTZ R20, R24.reuse, R27 ;  /* 0x0000001b18147221 */ /* 0x048fe20000010000 */
[----:B------:R-:W-:Y:S01]  /*5390*/  F2FP.BF16.F32.PACK_AB R195, R24, R29 ;  /* 0x0000001d18c3723e */ /* 0x000fe200000010ff */
[--C-:B------:R-:W-:Y:S01]  /*53a0*/  IMAD.MOV.U32 R27, RZ, RZ, R151.reuse ;  /* 0x000000ffff1b7224 */ /* 0x100fe200078e0097 */
[----:B------:R-:W-:Y:S01]  /*53b0*/  MOV R29, R151 ;  /* 0x00000097001d7202 */ /* 0x000fe20000000f00 */
[----:B------:R-:W-:Y:S01]  /*53c0*/  IMAD.MOV.U32 R24, RZ, RZ, R151 ;  /* 0x000000ffff187224 */ /* 0x000fe200078e0097 */
[----:B------:R-:W-:Y:S06]  /*53d0*/  @!P2 BRA `(.L_x_15) ;  /* 0x0000004000e0a947 */ /* 0x000fec0003800000 */
[----:B------:R-:W-:Y:S01]  /*53e0*/  R2UR UR61, R19 ;  /* 0x00000000133d72ca */ /* 0x000fe200000e0000 */
[----:B------:R-:W-:Y:S01]  /*53f0*/  IMAD.MOV.U32 R223, RZ, RZ, R4 ;  /* 0x000000ffffdf7224 */ /* 0x000fe200078e0004 */
[----:B------:R-:W-:Y:S01]  /*5400*/  IADD3 R221, R152, -0x2, RZ ;  /* 0xfffffffe98dd7810 */ /* 0x000fe20007ffe0ff */
[----:B------:R-:W-:Y:S01]  /*5410*/  IMAD.MOV.U32 R222, RZ, RZ, R5 ;  /* 0x000000ffffde7224 */ /* 0x000fe200078e0005 */
[----:B------:R-:W-:Y:S02]  /*5420*/  MOV R0, 0x3f800000 ;  /* 0x3f80000000007802 */ /* 0x000fe40000000f00 */
[----:B------:R-:W-:Y:S02]  /*5430*/  CS2R R150, SRZ ;  /* 0x0000000000967805 */ /* 0x000fe4000001ff00 */
[----:B------:R-:W-:Y:S02]  /*5440*/  CS2R R146, SRZ ;  /* 0x0000000000927805 */ /* 0x000fe4000001ff00 */
[----:B------:R-:W-:-:S02]  /*5450*/  CS2R R142, SRZ ;  /* 0x00000000008e7805 */ /* 0x000fc4000001ff00 */
[----:B------:R-:W-:Y:S02]  /*5460*/  CS2R R138, SRZ ;  /* 0x00000000008a7805 */ /* 0x000fe4000001ff00 */
[----:B------:R-:W-:Y:S02]  /*5470*/  CS2R R134, SRZ ;  /* 0x0000000000867805 */ /* 0x000fe4000001ff00 */
[----:B------:R-:W-:Y:S02]  /*5480*/  CS2R R130, SRZ ;  /* 0x0000000000827805 */ /* 0x000fe4000001ff00 */
        /* <DEDUP_REMOVED lines=57> */
[----:B------:R-:W-:Y:S01]  /*5820*/  CS2R R24, SRZ ;  /* 0x0000000000187805 */ /* 0x000fe2000001ff00 */
[----:B------:R-:W-:Y:S01]  /*5830*/  UMOV UR39, UR38 ;  /* 0x0000002600277c82 */ /* 0x000fe20008000000 */
[----:B------:R-:W-:-:S05]  /*5840*/  ULDC UR37, c[0x0][0x9d8] ;  /* 0x0002760000257ab9 */ /* 0x000fca0000000800 */
.L_x_24:
[----:B------:R-:W-:-:S04]  /*5850*/  UIADD3 UR4, UR39, 0x1, URZ ;  /* 0x0000000127047890 */ /* 0x000fc8000fffe03f */
[----:B------:R-:W-:-:S04]  /*5860*/  UISETP.NE.AND UP0, UPT, UR4, 0x2, UPT ;  /* 0x000000020400788c */ /* 0x000fc8000bf05270 */
[----:B------:R-:W-:Y:S02]  /*5870*/  USEL UR5, URZ, 0x1, UP0 ;  /* 0x000000013f057887 */ /* 0x000fe40008000000 */
[----:B------:R-:W-:Y:S02]  /*5880*/  USEL UR38, UR4, URZ, UP0 ;  /* 0x0000003f04267287 */ /* 0x000fe40008000000 */
[----:B------:R-:W-:-:S06]  /*5890*/  ULOP3.LUT UR4, UR61, UR5, URZ, 0x3c, !UPT ;  /* 0x000000053d047292 */ /* 0x000fcc000f8e3c3f */
[----:B------:R-:W-:Y:S01]  /*58a0*/  IMAD.U32 R19, RZ, RZ, UR4 ;  /* 0x00000004ff137e24 */ /* 0x000fe2000f8e00ff */
[----:B------:R-:W-:Y:S06]  /*58b0*/  @!P0 BRA `(.L_x_16) ;  /* 0x0000000000048947 */ /* 0x000fec0003800000 */
[----:B------:R-:W-:Y:S01]  /*58c0*/  BPT.TRAP 0x1 ;  /* 0x000000040000795c */ /* 0x000fe20000300000 */
.L_x_16:
[----:B------:R-:W-:Y:S02]  /*58d0*/  R2UR UR5, R18 ;  /* 0x00000000120572ca */ /* 0x000fe400000e0000 */
[----:B------:R-:W-:-:S11]  /*58e0*/  R2UR UR4, R19 ;  /* 0x00000000130472ca */ /* 0x000fd600000e0000 */
[----:B------:R-:W-:Y:S02]  /*58f0*/  ULEA UR60, UR38, UR5, 0x3 ;  /* 0x00000005263c7291 */ /* 0x000fe4000f8e183f */
[----:B------:R-:W-:-:S05]  /*5900*/  IMAD.U32 R2, RZ, RZ, UR4 ;  /* 0x00000004ff027e24 */ /* 0x000fca000f8e00ff */
[----:B------:R-:W-:-:S04]  /*5910*/  SHF.L.U32 R2, R2, 0x1f, RZ ;  /* 0x0000001f02027819 */ /* 0x000fc800000006ff */
[----:B------:R1:W2:Y:S01]  /*5920*/  SYNCS.PHASECHK.TRANS64.TRYWAIT P2, [UR60+0x38830], R2 ;  /* 0x03883002ff0075a7 */ /* 0x0002a2000804017c */
[----:B------:R-:W-:Y:S05]  /*5930*/  @!P0 BRA `(.L_x_17) ;  /* 0x0000000000048947 */ /* 0x000fea0003800000 */
[----:B------:R-:W-:Y:S01]  /*5940*/  BPT.TRAP 0x1 ;  /* 0x000000040000795c */ /* 0x000fe20000300000 */
.L_x_17:
[----:B--2---:R-:W-:Y:S05]  /*5950*/  @P2 BRA `(.L_x_18) ;  /* 0x0000000000082947 */ /* 0x004fea0003800000 */
[----:B------:R-:W2:Y:S02]  /*5960*/  SYNCS.PHASECHK.TRANS64.TRYWAIT P2, [UR60+0x38830], R2 ;  /* 0x03883002ff0075a7 */ /* 0x000ea4000804017c */
[----:B--2---:R-:W-:Y:S05]  /*5970*/  @!P2 BRA `(.L_x_19) ;  /* 0x0000009800cca947 */ /* 0x004fea0003800000 */
.L_x_18:
[----:B------:R-:W-:Y:S01]  /*5980*/  R2UR UR4, R22 ;  /* 0x00000000160472ca */ /* 0x000fe200000e0000 */
[----:B------:R-:W-:Y:S01]  /*5990*/  WARPGROUP.ARRIVE ;  /* 0x00000000000079c5 */ /* 0x000fe20000000000 */
[----:B------:R-:W-:Y:S01]  /*59a0*/  R2UR UR10, R14 ;  /* 0x000000000e0a72ca */ /* 0x000fe200000e0000 */
[----:B------:R-:W-:Y:S01]  /*59b0*/  UMOV UR59, 0x40000040 ;  /* 0x40000040003b7882 */ /* 0x000fe20000000000 */
        /* <DEDUP_REMOVED lines=9> */
[----:B------:R-:W-:Y:S01]  /*5a50*/  UIMAD UR4, UR38, 0xa00, UR4 ;  /* 0x00000a00260478a4 */ /* 0x000fe2000f8e0204 */
[-C--:B------:R-:W-:Y:S01]  /*5a60*/  FMUL.FTZ R24, R24, R3.reuse ;  /* 0x0000000318187220 */ /* 0x080fe20000410000 */
[----:B------:R-:W-:Y:S01]  /*5a70*/  UMOV UR56, UR10 ;  /* 0x0000000a00387c82 */ /* 0x000fe20008000000 */
[----:B------:R-:W-:Y:S01]  /*5a80*/  UMOV UR43, 0x40000040 ;  /* 0x40000040002b7882 */ /* 0x000fe20000000000 */
[----:B------:R-:W-:Y:S01]  /*5a90*/  UMOV UR57, UR11 ;  /* 0x0000000b00397c82 */ /* 0x000fe20008000000 */
[----:B------:R-:W-:Y:S01]  /*5aa0*/  UIADD3 UR5, UR4, 0x80, URZ ;  /* 0x0000008004057890 */ /* 0x000fe2000fffe03f */
[-C--:B------:R-:W-:Y:S01]  /*5ab0*/  FMUL.FTZ R25, R25, R3.reuse ;  /* 0x0000000319197220 */ /* 0x080fe20000410000 */
[----:B------:R-:W-:Y:S01]  /*5ac0*/  UMOV UR58, UR4 ;  /* 0x00000004003a7c82 */ /* 0x000fe20008000000 */
[----:B------:R-:W-:Y:S01]  /*5ad0*/  UIADD3 UR6, UR4, 0x100, URZ ;  /* 0x0000010004067890 */ /* 0x000fe2000fffe03f */
[----:B------:R-:W-:Y:S01]  /*5ae0*/  HGMMA.64x16x16.F32.BF16 R184, gdesc[UR56], RZ, !UPT, gsb0 ;  /* 0x0020000038b879f0 */ /* 0x000fe2000c0018ff */
[----:B------:R-:W-:Y:S01]  /*5af0*/  UMOV UR56, UR10 ;  /* 0x0000000a00387c82 */ /* 0x000fe20008000000 */
[----:B------:R-:W-:Y:S01]  /*5b00*/  UMOV UR57, UR11 ;  /* 0x0000000b00397c82 */ /* 0x000fe20008000000 */
[----:B------:R-:W-:Y:S01]  /*5b10*/  UMOV UR58, UR5 ;  /* 0x00000005003a7c82 */ /* 0x000fe20008000000 */
[----:B------:R-:W-:Y:S01]  /*5b20*/  UMOV UR59, 0x40000040 ;  /* 0x40000040003b7882 */ /* 0x000fe20000000000 */
[----:B------:R-:W-:Y:S01]  /*5b30*/  UIADD3 UR5, UR4, 0x180, URZ ;  /* 0x0000018004057890 */ /* 0x000fe2000fffe03f */
[-C--:B------:R-:W-:Y:S01]  /*5b40*/  FMUL.FTZ R28, R28, R3.reuse ;  /* 0x000000031c1c7220 */ /* 0x080fe20000410000 */
        /* <DEDUP_REMOVED lines=12> */
[----:B------:R-:W-:Y:S01]  /*5c10*/  UMOV UR47, 0x40000040 ;  /* 0x40000040002f7882 */ /* 0x000fe20000000000 */
[----:B------:R-:W-:Y:S01]  /*5c20*/  UIADD3 UR50, UR4, 0x782, URZ ;  /* 0x0000078204327890 */ /* 0x000fe2000fffe03f */
[-C--:B------:R-:W-:Y:S01]  /*5c30*/  FMUL.FTZ R41, R41, R3.reuse ;  /* 0x0000000329297220 */ /* 0x080fe20000410000 */
[----:B------:R-:W-:Y:S01]  /*5c40*/  UMOV UR51, 0x40000040 ;  /* 0x4000004000337882 */ /* 0x000fe20000000000 */
[----:B------:R-:W-:Y:S01]  /*5c50*/  UIADD3 UR54, UR4, 0x784, URZ ;  /* 0x0000078404367890 */ /* 0x000fe2000fffe03f */
[-C--:B------:R-:W-:Y:S01]  /*5c60*/  FMUL.FTZ R44, R44, R3.reuse ;  /* 0x000000032c2c7220 */ /* 0x080fe20000410000 */
[----:B------:R-:W-:Y:S01]  /*5c70*/  UMOV UR55, 0x40000040 ;  /* 0x4000004000377882 */ /* 0x000fe20000000000 */
[----:B------:R-:W-:Y:S01]  /*5c80*/  UMOV UR7, 0x40000040 ;  /* 0x4000004000077882 */ /* 0x000fe20000000000 */
[-C--:B------:R-:W-:Y:S01]  /*5c90*/  FMUL.FTZ R45, R45, R3.reuse ;  /* 0x000000032d2d7220 */ /* 0x080fe20000410000 */
        /* <DEDUP_REMOVED lines=23> */
[----:B------:R-:W-:Y:S01]  /*5e10*/  FMUL.FTZ R93, R93, R3 ;  /* 0x000000035d5d7220 */ /* 0x000fe20000410000 */
[----:B------:R-:W-:-:S02]  /*5e20*/  WARPGROUP.DEPBAR.LE gsb0, 0x0 ;  /* 0x00008000000079c5 */ /* 0x000fc40000010000 */
[----:B------:R-:W-:Y:S01]  /*5e30*/  WARPGROUP.ARRIVE ;  /* 0x00000000000079c5 */ /* 0x000fe20000000000 */
[-C--:B------:R-:W-:Y:S01]  /*5e40*/  FMUL.FTZ R96, R96, R3.reuse ;  /* 0x0000000360607220 */ /* 0x080fe20000410000 */
[-C--:B------:R-:W-:Y:S01]  /*5e50*/  FMUL.FTZ R97, R97, R3.reuse ;  /* 0x0000000361617220 */ /* 0x080fe20000410000 */
[-C--:B------:R-:W-:Y:S01]  /*5e60*/  FMUL.FTZ R100, R100, R3.reuse ;  /* 0x0000000364647220 */ /* 0x080fe20000410000 */
[-C--:B------:R-:W-:Y:S01]  /*5e70*/  FMUL.FTZ R101, R101, R3.reuse ;  /* 0x0000000365657220 */ /* 0x080fe20000410000 */
[-C--:B------:R-:W-:Y:S01]  /*5e80*/  FMUL.FTZ R104, R104, R3.reuse ;  /* 0x0000000368687220 */ /* 0x080fe20000410000 */
[----:B------:R-:W-:Y:S01]  /*5e90*/  HGMMA.64x16x16.F32.BF16 R176, gdesc[UR56], RZ, !UPT, gsb0 ;  /* 0x0020000038b079f0 */ /* 0x000fe2000c0018ff */
[----:B------:R-:W-:Y:S01]  /*5ea0*/  UMOV UR56, UR10 ;  /* 0x0000000a00387c82 */ /* 0x000fe20008000000 */
[----:B------:R-:W-:Y:S01]  /*5eb0*/  UMOV UR57, UR11 ;  /* 0x0000000b00397c82 */ /* 0x000fe20008000000 */
[----:B------:R-:W-:Y:S01]  /*5ec0*/  UMOV UR58, UR6 ;  /* 0x00000006003a7c82 */ /* 0x000fe20008000000 */
[----:B------:R-:W-:Y:S01]  /*5ed0*/  UMOV UR59, 0x40000040 ;  /* 0x40000040003b7882 */ /* 0x000fe20000000000 */
[----:B------:R-:W-:Y:S01]  /*5ee0*/  UIADD3 UR6, UR4, 0x200, URZ ;  /* 0x0000020004067890 */ /* 0x000fe2000fffe03f */
        /* <DEDUP_REMOVED lines=96> */
[----:B------:R-:W-:-:S06]  /*64f0*/  WARPGROUP.ARRIVE ;  /* 0x00000000000079c5 */ /* 0x000fcc0000000000 */
[----:B------:R-:W-:Y:S01]  /*6500*/  HGMMA.64x16x16.F32.BF16 R160, gdesc[UR56], RZ, !UPT, gsb0 ;  /* 0x0020000038a079f0 */ /* 0x000fe2000c0018ff */
[----:B------:R-:W-:Y:S01]  /*6510*/  UMOV UR56, UR10 ;  /* 0x0000000a00387c82 */ /* 0x000fe20008000000 */
[----:B------:R-:W-:Y:S01]  /*6520*/  UMOV UR57, UR11 ;  /* 0x0000000b00397c82 */ /* 0x000fe20008000000 */
[----:B------:R-:W-:Y:S01]  /*6530*/  UMOV UR58, UR6 ;  /* 0x00000006003a7c82 */ /* 0x000fe20008000000 */
[----:B------:R-:W-:Y:S01]  /*6540*/  UMOV UR59, 0x40000040 ;  /* 0x40000040003b7882 */ /* 0x000fe20000000000 */
[----:B------:R-:W-:Y:S01]  /*6550*/  UIADD3 UR6, UR4, 0x102, URZ ;  /* 0x0000010204067890 */ /* 0x000fe2000fffe03f */
[----:B------:R-:W-:Y:S02]  /*6560*/  R2UR UR10, R8 ;  /* 0x00000000080a72ca */ /* 0x000fe400000e0000 */
[----:B------:R-:W-:Y:S01]  /*6570*/  R2UR UR11, R9 ;  /* 0x00000000090b72ca */ /* 0x000fe200000e0000 */
        /* <DEDUP_REMOVED lines=11> */
[----:B------:R-:W-:Y:S01]  /*6630*/  UMOV UR57, UR19 ;  /* 0x0000001300397c82 */ /* 0x000fe20008000000 */
[----:B------:R-:W-:Y:S01]  /*6640*/  UMOV UR58, UR5 ;  /* 0x00000005003a7c82 */ /* 0x000fe20008000000 */
[----:B------:R-:W-:Y:S01]  /*6650*/  UMOV UR59, 0x40000040 ;  /* 0x40000040003b7882 */ /* 0x000fe20000000000 */
[----:B------:R-:W-:Y:S01]  /*6660*/  UIADD3 UR5, UR4, 0x182, URZ ;  /* 0x0000018204057890 */ /* 0x000fe2000fffe03f */
        /* <DEDUP_REMOVED lines=23> */
[----:B------:R-:W-:Y:S02]  /*67e0*/  UIADD3 UR6, UR4, 0x104, URZ ;  /* 0x0000010404067890 */ /* 0x000fe4000fffe03f */
[----:B------:R-:W-:Y:S01]  /*67f0*/  UIADD3 UR18, UR4, 0x284, URZ ;  /* 0x0000028404127890 */ /* 0x000fe2000fffe03f */
        /* <DEDUP_REMOVED lines=81> */
[----:B------:R-:W-:Y:S01]  /*6d10*/  UMOV UR11, 0x40000040 ;  /* 0x40000040000b7882 */ /* 0x000fe20000000000 */
[----:B------:R-:W-:Y:S01]  /*6d20*/  UIADD3 UR6, UR4, 0x380, URZ ;  /* 0x0000038004067890 */ /* 0x000fe2000fffe03f */
        /* <DEDUP_REMOVED lines=32> */
[----:B------:R-:W-:Y:S02]  /*6f30*/  UIADD3 UR10, UR4, 0x906, URZ ;  /* 0x00000906040a7890 */ /* 0x000fe4000fffe03f */
        /* <DEDUP_REMOVED lines=28> */
[----:B------:R-:W-:Y:S02]  /*7100*/  R2UR UR14, R6 ;  /* 0x00000000060e72ca */ /* 0x000fe400000e0000 */
[----:B------:R-:W-:-:S11]  /*7110*/  R2UR UR15, R7 ;  /* 0x00000000070f72ca */ /* 0x000fd600000e0000 */
[----:B------:R-:W-:Y:S02]  /*7120*/  UMOV UR56, UR14 ;  /* 0x0000000e00387c82 */ /* 0x000fe40008000000 */
[----:B------:R-:W-:Y:S01]  /*7130*/  UMOV UR57, UR15 ;  /* 0x0000000f00397c82 */ /* 0x000fe20008000000 */
        /* <DEDUP_REMOVED lines=239> */
[----:B------:R-:W-:-:S03]  /*8030*/  UIADD3 UR6, UR4, 0x886, URZ ;  /* 0x0000088604067890 */ /* 0x000fc6000fffe03f */
[----:B------:R-:W-:Y:S01]  /*8040*/  UMOV UR4, UR14 ;  /* 0x0000000e00047c82 */ /* 0x000fe20008000000 */
[----:B------:R-:W-:Y:S02]  /*8050*/  WARPGROUP.DEPBAR.LE gsb0, 0x0 ;  /* 0x00008000000079c5 */ /* 0x000fe40000010000 */
[----:B------:R-:W-:-:S06]  /*8060*/  WARPGROUP.ARRIVE ;  /* 0x00000000000079c5 */ /* 0x000fcc0000000000 */
[----:B------:R-:W-:Y:S03]  /*8070*/  HGMMA.64x16x16.F32.BF16 R152, gdesc[UR52], R152, gsb0 ;  /* 0x00200000349879f0 */ /* 0x000fe60008001898 */
[----:B------:R-:W-:Y:S02]  /*8080*/  WARPGROUP.DEPBAR.LE gsb0, 0x0 ;  /* 0x00008000000079c5 */ /* 0x000fe40000010000 */
[----:B------:R-:W-:-:S06]  /*8090*/  WARPGROUP.ARRIVE ;  /* 0x00000000000079c5 */ /* 0x000fcc0000000000 */
[----:B------:R-:W-:Y:S01]  /*80a0*/  HGMMA.64x16x16.F32.BF16 R184, gdesc[UR56], R184, gsb0 ;  /* 0x0020000038b879f0 */ /* 0x000fe200080018b8 */
[----:B------:R-:W-:Y:S01]  /*80b0*/  UMOV UR56, UR14 ;  /* 0x0000000e00387c82 */ /* 0x000fe20008000000 */
[----:B------:R-:W-:Y:S01]  /*80c0*/  UMOV UR57, UR15 ;  /* 0x0000000f00397c82 */ /* 0x000fe20008000000 */
[----:B------:R-:W-:Y:S01]  /*80d0*/  UMOV UR58, UR5 ;  /* 0x00000005003a7c82 */ /* 0x000fe20008000000 */
[----:B------:R-:W-:Y:S01]  /*80e0*/  UMOV UR59, 0x40000040 ;  /* 0x40000040003b7882 */ /* 0x000fe20000000000 */
[----:B------:R-:W-:Y:S01]  /*80f0*/  UMOV UR5, UR15 ;  /* 0x0000000f00057c82 */ /* 0x000fe20008000000 */
        /* <DEDUP_REMOVED lines=18> */
[----:B------:R-:W-:Y:S02]  /*8220*/  WARPGROUP.DEPBAR.LE gsb0, 0x0 ;  /* 0x00008000000079c5 */ /* 0x000fe40000010000 */
[----:B------:R-:W-:-:S06]  /*8230*/  WARPGROUP.ARRIVE ;  /* 0x00000000000079c5 */ /* 0x000fcc0000000000 */
[----:B------:R-:W-:Y:S03]  /*8240*/  HGMMA.64x16x16.F32.BF16 R152, gdesc[UR4], R152, gsb0 ;  /* 0x00200000049879f0 */ /* 0x000fe60008001898 */
[----:B------:R-:W-:Y:S02]  /*8250*/  WARPGROUP.DEPBAR.LE gsb0, 0x0 ;  /* 0x00008000000079c5 */ /* 0x000fe40000010000 */
[----:B------:R-:W-:Y:S05]  /*8260*/  @!P0 BRA `(.L_x_20) ;  /* 0x0000000000048947 */ /* 0x000fea0003800000 */
[----:B------:R-:W-:Y:S01]  /*8270*/  BPT.TRAP 0x1 ;  /* 0x000000040000795c */ /* 0x000fe20000300000 */
.L_x_20:
[----:B------:R-:W-:Y:S02]  /*8280*/  R2UR UR4, R18 ;  /* 0x00000000120472ca */ /* 0x000fe400000e0000 */
[----:B------:R-:W-:-:S04]  /*8290*/  MOV R0, UR61 ;  /* 0x0000003d00007c02 */ /* 0x000fc80008000f00 */
[----:B------:R-:W-:-:S07]  /*82a0*/  SHF.L.U32 R0, R0, 0x1f, RZ ;  /* 0x0000001f00007819 */ /* 0x000fce00000006ff */
[----:B------:R-:W-:-:S09]  /*82b0*/  ULEA UR5, UR39, UR4, 0x3 ;  /* 0x0000000427057291 */ /* 0x000fd2000f8e183f */
[----:B------:R3:W4:Y:S01]  /*82c0*/  SYNCS.PHASECHK.TRANS64.TRYWAIT P2, [UR5+0x38850], R0 ;  /* 0x03885000ff0075a7 */ /* 0x0007220008040145 */
[----:B------:R-:W-:Y:S05]  /*82d0*/  @!P0 BRA `(.L_x_21) ;  /* 0x0000000000048947 */ /* 0x000fea0003800000 */
[----:B------:R-:W-:Y:S01]  /*82e0*/  BPT.TRAP 0x1 ;  /* 0x000000040000795c */ /* 0x000fe20000300000 */
.L_x_21:
[----:B----4-:R-:W-:Y:S05]  /*82f0*/  @P2 BRA `(.L_x_22) ;  /* 0x0000000000082947 */ /* 0x010fea0003800000 */
[----:B------:R-:W4:Y:S02]  /*8300*/  SYNCS.PHASECHK.TRANS64.TRYWAIT P2, [UR5+0x38850], R0 ;  /* 0x03885000ff0075a7 */ /* 0x000f240008040145 */
[----:B----4-:R-:W-:Y:S05]  /*8310*/  @!P2 BRA `(.L_x_23) ;  /* 0x00000070007ca947 */ /* 0x010fea0003800000 */
.L_x_22:
[----:B------:R-:W-:Y:S01]  /*8320*/  R2UR UR4, R18 ;  /* 0x00000000120472ca */ /* 0x000fe200000e0000 */
[----:B------:R-:W-:Y:S01]  /*8330*/  WARPGROUP.ARRIVE ;  /* 0x00000000000079c5 */ /* 0x000fe20000000000 */
[----:B------:R-:W-:Y:S01]  /*8340*/  UMOV UR7, 0x40000040 ;  /* 0x4000004000077882 */ /* 0x000fe20000000000 */
[----:B------:R-:W-:Y:S01]  /*8350*/  FMUL.FTZ R185, R185, UR37 ;  /* 0x00000025b9b97c20 */ /* 0x000fe20008410000 */
[----:B------:R-:W-:Y:S01]  /*8360*/  FMUL.FTZ R225, R177, UR37 ;  /* 0x00000025b1e17c20 */ /* 0x000fe20008410000 */
[----:B------:R-:W-:Y:S01]  /*8370*/  FMUL.FTZ R237, R168, UR37 ;  /* 0x00000025a8ed7c20 */ /* 0x000fe20008410000 */
[----:B------:R-:W-:Y:S01]  /*8380*/  FMUL.FTZ R229, R169, UR37 ;  /* 0x00000025a9e57c20 */ /* 0x000fe20008410000 */
[----:B------:R-:W-:Y:S01]  /*8390*/  FMUL.FTZ R169, R172, UR37 ;  /* 0x00000025aca97c20 */ /* 0x000fe20008410000 */
[----:B------:R-:W-:Y:S01]  /*83a0*/  FMUL.FTZ R235, R173, UR37 ;  /* 0x00000025adeb7c20 */ /* 0x000fe20008410000 */
[----:B------:R-:W-:Y:S01]  /*83b0*/  MUFU.TANH R185, R185 ;  /* 0x000000b900b97308 */ /* 0x000fe20000002400 */
[----:B------:R-:W-:Y:S01]  /*83c0*/  FMUL.FTZ R173, R160, UR37 ;  /* 0x00000025a0ad7c20 */ /* 0x000fe20008410000 */
[----:B------:R-:W-:Y:S01]  /*83d0*/  FMUL.FTZ R233, R161, UR37 ;  /* 0x00000025a1e97c20 */ /* 0x000fe20008410000 */
[----:B------:R-:W-:Y:S01]  /*83e0*/  FMUL.FTZ R227, R164, UR37 ;  /* 0x00000025a4e37c20 */ /* 0x000fe20008410000 */
[----:B------:R-:W-:Y:S01]  /*83f0*/  UIADD3 UR4, UR4, 0x400, URZ ;  /* 0x0000040004047890 */ /* 0x000fe2000fffe03f */
[----:B------:R-:W-:Y:S01]  /*8400*/  FMUL.FTZ R231, R165, UR37 ;  /* 0x00000025a5e77c20 */ /* 0x000fe20008410000 */
[----:B------:R-:W-:Y:S01]  /*8410*/  FMUL.FTZ R161, R152, UR37 ;  /* 0x0000002598a17c20 */ /* 0x000fe20008410000 */
[----:B------:R-:W-:Y:S01]  /*8420*/  FMUL.FTZ R165, R153, UR37 ;  /* 0x0000002599a57c20 */ /* 0x000fe20008410000 */
[----:B------:R-:W-:Y:S01]  /*8430*/  USHF.R.U32.HI UR4, URZ, 0x4, UR4 ;  /* 0x000000043f047899 */ /* 0x000fe20008011604 */
[----:B------:R-:W-:Y:S01]  /*8440*/  MUFU.TANH R225, R225 ;  /* 0x000000e100e17308 */ /* 0x000fe20000002400 */
[----:B------:R-:W-:Y:S01]  /*8450*/  FMUL.FTZ R153, R156, UR37 ;  /* 0x000000259c997c20 */ /* 0x000fe20008410000 */
[----:B------:R-:W-:Y:S01]  /*8460*/  FMUL.FTZ R187, R187, UR37 ;  /* 0x00000025bbbb7c20 */ /* 0x000fe20008410000 */
[----:B------:R-:W-:Y:S01]  /*8470*/  ULOP3.LUT UR4, UR4, 0x3fff, URZ, 0xc0, !UPT ;  /* 0x00003fff04047892 */ /* 0x000fe2000f8ec03f */
[----:B------:R-:W-:Y:S01]  /*8480*/  FMUL.FTZ R191, R191, UR37 ;  /* 0x00000025bfbf7c20 */ /* 0x000fe20008410000 */
[----:B------:R-:W-:Y:S01]  /*8490*/  FMUL.FTZ R177, R178, UR37 ;  /* 0x00000025b2b17c20 */ /* 0x000fe20008410000 */
[----:B------:R-:W-:Y:S01]  /*84a0*/  FMUL.FTZ R179, R179, UR37 ;  /* 0x00000025b3b37c20 */ /* 0x000fe20008410000 */
[----:B------:R-:W-:Y:S01]  /*84b0*/  ULOP3.LUT UR4, UR4, 0x2800000, URZ, 0xfc, !UPT ;  /* 0x0280000004047892 */ /* 0x000fe2000f8efc3f */
[----:B------:R-:W-:Y:S01]  /*84c0*/  MUFU.TANH R237, R237 ;  /* 0x000000ed00ed7308 */ /* 0x000fe20000002400 */
[----:B------:R-:W-:Y:S01]  /*84d0*/  FMUL.FTZ R171, R171, UR37 ;  /* 0x00000025abab7c20 */ /* 0x000fe20008410000 */
[----:B------:R-:W-:Y:S01]  /*84e0*/  FMUL.FTZ R152, R174, UR37 ;  /* 0x00000025ae987c20 */ /* 0x000fe20008410000 */
[----:B------:R-:W-:Y:S01]  /*84f0*/  UIMAD UR4, UR39, 0xa00, UR4 ;  /* 0x00000a00270478a4 */ /* 0x000fe2000f8e0204 */
[----:B------:R-:W-:Y:S01]  /*8500*/  FMUL.FTZ R175, R175, UR37 ;  /* 0x00000025afaf7c20 */ /* 0x000fe20008410000 */
[----:B------:R-:W-:Y:S01]  /*8510*/  FMUL.FTZ R156, R162, UR37 ;  /* 0x00000025a29c7c20 */ /* 0x000fe20008410000 */
[----:B------:R-:W-:Y:S01]  /*8520*/  FMUL.FTZ R163, R163, UR37 ;  /* 0x00000025a3a37c20 */ /* 0x000fe20008410000 */
[----:B------:R-:W-:Y:S01]  /*8530*/  FMUL.FTZ R160, R166, UR37 ;  /* 0x00000025a6a07c20 */ /* 0x000fe20008410000 */
[----:B------:R-:W-:Y:S01]  /*8540*/  MUFU.TANH R229, R229 ;  /* 0x000000e500e57308 */ /* 0x000fe20000002400 */
[----:B------:R-:W-:Y:S01]  /*8550*/  FMUL.FTZ R167, R167, UR37 ;  /* 0x00000025a7a77c20 */ /* 0x000fe20008410000 */
[----:B------:R-:W-:Y:S01]  /*8560*/  UMOV UR6, UR4 ;  /* 0x0000000400067c82 */ /* 0x000fe20008000000 */
[----:B------:R-:W-:Y:S01]  /*8570*/  FMUL.FTZ R155, R155, UR37 ;  /* 0x000000259b9b7c20 */ /* 0x000fe20008410000 */
[----:B------:R-:W-:Y:S01]  /*8580*/  HGMMA.64x256x16.F32.BF16 R24, R208, gdesc[UR4].tnspB, R24, gsb0 ;  /* 0x43e00004d0187df0 */ /* 0x000fe20008001818 */
[----:B------:R-:W-:Y:S01]  /*8590*/  UIADD3 UR6, UR4, 0x80, URZ ;  /* 0x0000008004067890 */ /* 0x000fe2000fffe03f */
[----:B------:R-:W-:Y:S01]  /*85a0*/  FMUL.FTZ R159, R159, UR37 ;  /* 0x000000259f9f7c20 */ /* 0x000fe20008410000 */
[----:B------:R-:W-:Y:S01]  /*85b0*/  UMOV UR7, 0x40000040 ;  /* 0x4000004000077882 */ /* 0x000fe20000000000 */
[----:B------:R-:W-:Y:S01]  /*85c0*/  MUFU.TANH R169, R169 ;  /* 0x000000a900a97308 */ /* 0x000fe20000002400 */
[----:B------:R-:W-:Y:S01]  /*85d0*/  IMAD.U32 R174, RZ, RZ, UR60 ;  /* 0x0000003cffae7e24 */ /* 0x000fe2000f8e00ff */
[----:B------:R-:W-:Y:S01]  /*85e0*/  ISETP.GT.AND P2, PT, R221, RZ, PT ;  /* 0x000000ffdd00720c */ /* 0x000fe20003f44270 */
[----:B------:R-:W-:Y:S01]  /*85f0*/  UMOV UR39, UR38 ;  /* 0x0000002600277c82 */ /* 0x000fe20008000000 */
[----:B------:R-:W-:Y:S01]  /*8600*/  R2UR UR61, R19 ;  /* 0x00000000133d72ca */ /* 0x000fe200000e0000 */
[----:B------:R-:W-:Y:S01]  /*8610*/  @!P1 VIADD R174, R174, 0x38840 ;  /* 0x00038840aeae9836 */ /* 0x000fe20000000000 */
[----:B------:R-:W-:-:S02]  /*8620*/  IADD3 R221, R221, -0x1, RZ ;  /* 0xffffffffdddd7810 */ /* 0x000fc40007ffe0ff */
[----:B------:R-:W-:Y:S02]  /*8630*/  MUFU.TANH R235, R235 ;  /* 0x000000eb00eb7308 */ /* 0x000fe40000002400 */
[----:B------:R-:W-:-:S06]  /*8640*/  @!P1 PRMT R174, RZ, 0x654, R174 ;  /* 0x00000654ffae9816 */ /* 0x000fcc00000000ae */
[----:B------:R-:W-:Y:S08]  /*8650*/  MUFU.TANH R173, R173 ;  /* 0x000000ad00ad7308 */ /* 0x000ff00000002400 */
        /* <DEDUP_REMOVED lines=18> */
[----:B------:R-:W-:Y:S01]  /*8780*/  MUFU.TANH R159, R159 ;  /* 0x0000009f009f7308 */ /* 0x000fe20000002400 */
[----:B------:R-:W-:-:S02]  /*8790*/  WARPGROUP.DEPBAR.LE gsb0, 0x0 ;  /* 0x00008000000079c5 */ /* 0x000fc40000010000 */
[----:B------:R-:W-:Y:S01]  /*87a0*/  WARPGROUP.ARRIVE ;  /* 0x00000000000079c5 */ /* 0x000fe20000000000 */
[----:B------:R-:W-:Y:S01]  /*87b0*/  FMUL.FTZ R209, R189, UR37 ;  /* 0x00000025bdd17c20 */ /* 0x000fe20008410000 */
[----:B------:R-:W-:Y:S01]  /*87c0*/  FMUL.FTZ R211, R176, UR37 ;  /* 0x00000025b0d37c20 */ /* 0x000fe20008410000 */
[----:B------:R-:W-:Y:S01]  /*87d0*/  FMUL.FTZ R189, R190, UR37 ;  /* 0x00000025bebd7c20 */ /* 0x000fe20008410000 */
[----:B------:R-:W-:Y:S02]  /*87e0*/  MOV R176, UR5 ;  /* 0x0000000500b07c02 */ /* 0x000fe40008000f00 */
[----:B------:R-:W-:Y:S01]  /*87f0*/  HGMMA.64x256x16.F32.BF16 R24, R204, gdesc[UR4].tnspB, R24, gsb0 ;  /* 0x43e00004cc187df0 */ /* 0x000fe20008001818 */
[----:B------:R-:W-:Y:S01]  /*8800*/  UIADD3 UR6, UR4, 0x100, URZ ;  /* 0x0000010004067890 */ /* 0x000fe2000fffe03f */
[----:B------:R-:W-:Y:S01]  /*8810*/  MUFU.TANH R209, R209 ;  /* 0x000000d100d17308 */ /* 0x000fe20000002400 */
[----:B------:R-:W-:Y:S01]  /*8820*/  UMOV UR7, 0x40000040 ;  /* 0x4000004000077882 */ /* 0x000fe20000000000 */
[----:B------:R-:W-:-:S05]  /*8830*/  @!P1 VIADD R176, R176, 0x38860 ;  /* 0x00038860b0b09836 */ /* 0x000fca0000000000 */
[----:B------:R-:W-:Y:S01]  /*8840*/  @!P1 PRMT R176, RZ, 0x654, R176 ;  /* 0x00000654ffb09816 */ /* 0x000fe200000000b0 */
[----:B------:R-:W-:Y:S08]  /*8850*/  MUFU.TANH R211, R211 ;  /* 0x000000d300d37308 */ /* 0x000ff00000002400 */
[----:B------:R-:W-:Y:S01]  /*8860*/  MUFU.TANH R189, R189 ;  /* 0x000000bd00bd7308 */ /* 0x000fe20000002400 */
[----:B------:R-:W-:-:S02]  /*8870*/  WARPGROUP.DEPBAR.LE gsb0, 0x0 ;  /* 0x00008000000079c5 */ /* 0x000fc40000010000 */
[----:B------:R-:W-:Y:S01]  /*8880*/  WARPGROUP.ARRIVE ;  /* 0x00000000000079c5 */ /* 0x000fe20000000000 */
[----:B------:R-:W-:Y:S01]  /*8890*/  FMUL.FTZ R205, R184, UR37 ;  /* 0x00000025b8cd7c20 */ /* 0x000fe20008410000 */
[----:B------:R-:W-:Y:S01]  /*88a0*/  FMUL.FTZ R207, R188, UR37 ;  /* 0x00000025bccf7c20 */ /* 0x000fe20008410000 */
[----:B------:R-:W-:-:S04]  /*88b0*/  FMUL.FTZ R184, R186, UR37 ;  /* 0x00000025bab87c20 */ /* 0x000fc80008410000 */
[----:B------:R-:W-:Y:S01]  /*88c0*/  HGMMA.64x256x16.F32.BF16 R24, R200, gdesc[UR4].tnspB, R24, gsb0 ;  /* 0x43e00004c8187df0 */ /* 0x000fe20008001818 */
[----:B------:R-:W-:Y:S01]  /*88d0*/  UIADD3 UR6, UR4, 0x180, URZ ;  /* 0x0000018004067890 */ /* 0x000fe2000fffe03f */
[----:B------:R-:W3:Y:S01]  /*88e0*/  MUFU.TANH R205, R205 ;  /* 0x000000cd00cd7308 */ /* 0x000ee20000002400 */
[----:B------:R-:W-:Y:S01]  /*88f0*/  UMOV UR7, 0x40000040 ;  /* 0x4000004000077882 */ /* 0x000fe20000000000 */
[----:B------:R-:W-:-:S06]  /*8900*/  UIADD3 UR4, UR4, 0x200, URZ ;  /* 0x0000020004047890 */ /* 0x000fcc000fffe03f */
[----:B------:R-:W5:Y:S08]  /*8910*/  MUFU.TANH R207, R207 ;  /* 0x000000cf00cf7308 */ /* 0x000f700000002400 */
[----:B------:R-:W-:Y:S01]  /*8920*/  MUFU.TANH R184, R184 ;  /* 0x000000b800b87308 */ /* 0x000fe20000002400 */
[----:B---34-:R-:W-:-:S04]  /*8930*/  FMNMX.FTZ R0, R205, R222, !PT ;  /* 0x000000decd007209 */ /* 0x018fc80007810000 */
[----:B------:R-:W-:-:S04]  /*8940*/  FMNMX.FTZ R0, R185, R0, !PT ;  /* 0x00000000b9007209 */ /* 0x000fc80007810000 */
[----:B-----5:R-:W-:-:S04]  /*8950*/  FMNMX.FTZ R0, R207, R0, !PT ;  /* 0x00000000cf007209 */ /* 0x020fc80007810000 */
[----:B------:R-:W-:-:S04]  /*8960*/  FMNMX.FTZ R0, R209, R0, !PT ;  /* 0x00000000d1007209 */ /* 0x000fc80007810000 */
[----:B------:R-:W-:-:S04]  /*8970*/  FMNMX.FTZ R0, R211, R0, !PT ;  /* 0x00000000d3007209 */ /* 0x000fc80007810000 */
[----:B------:R-:W-:Y:S01]  /*8980*/  FMNMX.FTZ R0, R225, R0, !PT ;  /* 0x00000000e1007209 */ /* 0x000fe20007810000 */
[----:B------:R-:W-:Y:S02]  /*8990*/  WARPGROUP.DEPBAR.LE gsb0, 0x0 ;  /* 0x00008000000079c5 */ /* 0x000fe40000010000 */
[----:B------:R-:W-:Y:S01]  /*89a0*/  WARPGROUP.ARRIVE ;  /* 0x00000000000079c5 */ /* 0x000fe20000000000 */
[----:B------:R-:W-:Y:S01]  /*89b0*/  FMUL.FTZ R203, R180, UR37 ;  /* 0x00000025b4cb7c20 */ /* 0x000fe20008410000 */
[----:B------:R-:W-:Y:S01]  /*89c0*/  FMUL.FTZ R201, R181, UR37 ;  /* 0x00000025b5c97c20 */ /* 0x000fe20008410000 */
[----:B------:R-:W-:-:S03]  /*89d0*/  FMUL.FTZ R181, R182, UR37 ;  /* 0x00000025b6b57c20 */ /* 0x000fc60008410000 */
[----:B------:R-:W-:Y:S01]  /*89e0*/  HGMMA.64x256x16.F32.BF16 R24, R196, gdesc[UR4].tnspB, R24, gsb0 ;  /* 0x43e00004c4187df0 */ /* 0x000fe20008001818 */
[----:B------:R-:W3:Y:S01]  /*89f0*/  MUFU.TANH R203, R203 ;  /* 0x000000cb00cb7308 */ /* 0x000ee20000002400 */
[----:B------:R-:W-:Y:S01]  /*8a00*/  UMOV UR6, UR4 ;  /* 0x0000000400067c82 */ /* 0x000fe20008000000 */
[----:B------:R-:W-:-:S06]  /*8a10*/  UMOV UR7, 0x40000040 ;  /* 0x4000004000077882 */ /* 0x000fcc0000000000 */
[----:B------:R-:W4:Y:S08]  /*8a20*/  MUFU.TANH R201, R201 ;  /* 0x000000c900c97308 */ /* 0x000f300000002400 */
[----:B------:R-:W-:Y:S01]  /*8a30*/  MUFU.TANH R181, R181 ;  /* 0x000000b500b57308 */ /* 0x000fe20000002400 */
[----:B---3--:R-:W-:-:S04]  /*8a40*/  FMNMX.FTZ R0, R203, R0, !PT ;  /* 0x00000000cb007209 */ /* 0x008fc80007810000 */
[----:B----4-:R-:W-:-:S04]  /*8a50*/  FMNMX.FTZ R0, R201, R0, !PT ;  /* 0x00000000c9007209 */ /* 0x010fc80007810000 */
[----:B------:R-:W-:-:S04]  /*8a60*/  FMNMX.FTZ R0, R237, R0, !PT ;  /* 0x00000000ed007209 */ /* 0x000fc80007810000 */
[----:B------:R-:W-:-:S04]  /*8a70*/  FMNMX.FTZ R0, R229, R0, !PT ;  /* 0x00000000e5007209 */ /* 0x000fc80007810000 */
[----:B------:R-:W-:-:S04]  /*8a80*/  FMNMX.FTZ R0, R169, R0, !PT ;  /* 0x00000000a9007209 */ /* 0x000fc80007810000 */
[----:B------:R-:W-:-:S04]  /*8a90*/  FMNMX.FTZ R0, R235, R0, !PT ;  /* 0x00000000eb007209 */ /* 0x000fc80007810000 */
[----:B-12---:R-:W-:Y:S01]  /*8aa0*/  FMNMX.FTZ R2, R173, R0, !PT ;  /* 0x00000000ad027209 */ /* 0x006fe20007810000 */
[----:B------:R-:W-:Y:S01]  /*8ab0*/  FMUL.FTZ R0, R157, UR37 ;  /* 0x000000259d007c20 */ /* 0x000fe20008410000 */
[----:B------:R-:W-:Y:S01]  /*8ac0*/  FMUL.FTZ R157, R183, UR37 ;  /* 0x00000025b79d7c20 */ /* 0x000fe20008410000 */
[----:B------:R-:W-:Y:S01]  /*8ad0*/  FMUL.FTZ R183, R170, UR37 ;  /* 0x00000025aab77c20 */ /* 0x000fe20008410000 */
[----:B------:R-:W-:-:S03]  /*8ae0*/  FMNMX.FTZ R2, R233, R2, !PT ;  /* 0x00000002e9027209 */ /* 0x000fc60007810000 */
[----:B------:R-:W1:Y:S01]  /*8af0*/  MUFU.TANH R0, R0 ;  /* 0x0000000000007308 */ /* 0x000e620000002400 */
[----:B------:R-:W-:-:S04]  /*8b00*/  FMNMX.FTZ R2, R227, R2, !PT ;  /* 0x00000002e3027209 */ /* 0x000fc80007810000 */
[----:B------:R-:W-:-:S03]  /*8b10*/  FMNMX.FTZ R2, R231, R2, !PT ;  /* 0x00000002e7027209 */ /* 0x000fc60007810000 */
[----:B------:R-:W2:Y:S01]  /*8b20*/  MUFU.TANH R157, R157 ;  /* 0x0000009d009d7308 */ /* 0x000ea20000002400 */
[----:B------:R-:W-:-:S04]  /*8b30*/  FMNMX.FTZ R2, R161, R2, !PT ;  /* 0x00000002a1027209 */ /* 0x000fc80007810000 */
[----:B------:R-:W-:-:S03]  /*8b40*/  FMNMX.FTZ R2, R165, R2, !PT ;  /* 0x00000002a5027209 */ /* 0x000fc60007810000 */
[----:B------:R-:W3:Y:S01]  /*8b50*/  MUFU.TANH R183, R183 ;  /* 0x000000b700b77308 */ /* 0x000ee20000002400 */
[----:B------:R-:W-:-:S04]  /*8b60*/  FMNMX.FTZ R3, R153, R2, !PT ;  /* 0x0000000299037209 */ /* 0x000fc80007810000 */
[----:B-1----:R-:W-:-:S05]  /*8b70*/  FMNMX.FTZ R3, R0, R3, !PT ;  /* 0x0000000300037209 */ /* 0x002fca0007810000 */
[----:B------:R-:W1:Y:S02]  /*8b80*/  SHFL.BFLY PT, R2, R3, 0x2, 0x1f ;  /* 0x0c401f0003027f89 */ /* 0x000e6400000e0000 */
[----:B-1----:R-:W-:Y:S02]  /*8b90*/  FMNMX.FTZ R5, R3, R2, !PT ;  /* 0x0000000203057209 */ /* 0x002fe40007810000 */
[----:B------:R-:W1:Y:S03]  /*8ba0*/  LDC R2, c[0x0][0x988] ;  /* 0x00026200ff027b82 */ /* 0x000e660000000800 */
[----:B------:R-:W4:Y:S02]  /*8bb0*/  SHFL.BFLY PT, R4, R5, 0x1, 0x1f ;  /* 0x0c201f0005047f89 */ /* 0x000f2400000e0000 */
[----:B----4-:R-:W-:Y:S02]  /*8bc0*/  FMNMX.FTZ R5, R5, R4, !PT ;  /* 0x0000000405057209 */ /* 0x010fe40007810000 */
[----:B------:R-:W-:-:S03]  /*8bd0*/  FMNMX.FTZ R4, R184, R223, !PT ;  /* 0x000000dfb8047209 */ /* 0x000fc60007810000 */
[----:B------:R-:W-:Y:S01]  /*8be0*/  FADD.FTZ R3, -R5, R222 ;  /* 0x000000de05037221 */ /* 0x000fe20000010100 */
[----:B------:R-:W-:Y:S02]  /*8bf0*/  FMNMX.FTZ R4, R187, R4, !PT ;  /* 0x00000004bb047209 */ /* 0x000fe40007810000 */
[----:B------:R-:W-:Y:S01]  /*8c00*/  MOV R222, R5 ;  /* 0x0000000500de7202 */ /* 0x000fe20000000f00 */
[----:B-1----:R-:W-:Y:S01]  /*8c10*/  FMUL.FTZ R3, R3, R2 ;  /* 0x0000000203037220 */ /* 0x002fe20000410000 */
[----:B------:R-:W-:-:S04]  /*8c20*/  FMNMX.FTZ R4, R189, R4, !PT ;  /* 0x00000004bd047209 */ /* 0x000fc80007810000 */
[----:B------:R-:W-:Y:S01]  /*8c30*/  FMNMX.FTZ R4, R191, R4, !PT ;  /* 0x00000004bf047209 */ /* 0x000fe20007810000 */
[----:B------:R-:W-:Y:S03]  /*8c40*/  MUFU.EX2 R3, R3 ;  /* 0x0000000300037308 */ /* 0x000fe60000000800 */
[----:B------:R-:W-:-:S04]  /*8c50*/  FMNMX.FTZ R4, R177, R4, !PT ;  /* 0x00000004b1047209 */ /* 0x000fc80007810000 */
[----:B------:R-:W-:-:S04]  /*8c60*/  FMNMX.FTZ R4, R179, R4, !PT ;  /* 0x00000004b3047209 */ /* 0x000fc80007810000 */
[----:B------:R-:W-:-:S04]  /*8c70*/  FMNMX.FTZ R4, R181, R4, !PT ;  /* 0x00000004b5047209 */ /* 0x000fc80007810000 */
[----:B--2---:R-:W-:-:S04]  /*8c80*/  FMNMX.FTZ R4, R157, R4, !PT ;  /* 0x000000049d047209 */ /* 0x004fc80007810000 */
[----:B---3--:R-:W-:Y:S01]  /*8c90*/  FMNMX.FTZ R4, R183, R4, !PT ;  /* 0x00000004b7047209 */ /* 0x008fe20007810000 */
[----:B------:R-:W-:Y:S02]  /*8ca0*/  WARPGROUP.DEPBAR.LE gsb0, 0x0 ;  /* 0x00008000000079c5 */ /* 0x000fe40000010000 */
[----:B------:R-:W-:Y:S01]  /*8cb0*/  WARPGROUP.ARRIVE ;  /* 0x00000000000079c5 */ /* 0x000fe20000000000 */
[----:B------:R-:W-:Y:S01]  /*8cc0*/  FMUL.FTZ R199, R158, UR37 ;  /* 0x000000259ec77c20 */ /* 0x000fe20008410000 */
[----:B------:R-:W-:Y:S01]  /*8cd0*/  FMUL.FTZ R158, R5, R2 ;  /* 0x00000002059e7220 */ /* 0x000fe20000410000 */
[----:B------:R-:W-:-:S03]  /*8ce0*/  FMUL.FTZ R197, R154, UR37 ;  /* 0x000000259ac57c20 */ /* 0x000fc60008410000 */
[----:B------:R-:W-:Y:S01]  /*8cf0*/  HGMMA.64x256x16.F32.BF16 R24, R192, gdesc[UR4].tnspB, R24, gsb0 ;  /* 0x43e00004c0187df0 */ /* 0x000fe20008001818 */
[--C-:B------:R-:W-:Y:S01]  /*8d00*/  FFMA.FTZ R208, R205, R2, -R158.reuse ;  /* 0x00000002cdd07223 */ /* 0x100fe2000001089e */
[----:B------:R-:W-:Y:S01]  /*8d10*/  FMNMX.FTZ R205, R171, R4, !PT ;  /* 0x00000004abcd7209 */ /* 0x000fe20007810000 */
[-CC-:B------:R-:W-:Y:S01]  /*8d20*/  FFMA.FTZ R210, R207, R2.reuse, -R158.reuse ;  /* 0x00000002cfd27223 */ /* 0x180fe2000001089e */
[----:B------:R-:W1:Y:S01]  /*8d30*/  MUFU.TANH R197, R197 ;  /* 0x000000c500c57308 */ /* 0x000e620000002400 */
[-CC-:B------:R-:W-:Y:S01]  /*8d40*/  FFMA.FTZ R209, R209, R2.reuse, -R158.reuse ;  /* 0x00000002d1d17223 */ /* 0x180fe2000001089e */
[----:B------:R-:W-:Y:S01]  /*8d50*/  FMNMX.FTZ R4, R152, R205, !PT ;  /* 0x000000cd98047209 */ /* 0x000fe20007810000 */
[-CC-:B------:R-:W-:Y:S01]  /*8d60*/  FFMA.FTZ R225, R225, R2.reuse, -R158.reuse ;  /* 0x00000002e1e17223 */ /* 0x180fe2000001089e */
[-CC-:B------:R-:W-:Y:S01]  /*8d70*/  FFMA.FTZ R154, R161, R2.reuse, -R158.reuse ;  /* 0x00000002a19a7223 */ /* 0x180fe2000001089e */
[--C-:B------:R-:W-:Y:S01]  /*8d80*/  FFMA.FTZ R161, R165, R2, -R158.reuse ;  /* 0x00000002a5a17223 */ /* 0x100fe2000001089e */
[----:B------:R-:W-:Y:S01]  /*8d90*/  FMNMX.FTZ R207, R175, R4, !PT ;  /* 0x00000004afcf7209 */ /* 0x000fe20007810000 */
[-CC-:B------:R-:W-:Y:S01]  /*8da0*/  FFMA.FTZ R206, R203, R2.reuse, -R158.reuse ;  /* 0x00000002cbce7223 */ /* 0x180fe2000001089e */
[----:B------:R-:W2:Y:S01]  /*8db0*/  MUFU.TANH R199, R199 ;  /* 0x000000c700c77308 */ /* 0x000ea20000002400 */
[-CC-:B------:R-:W-:Y:S01]  /*8dc0*/  FFMA.FTZ R203, R201, R2.reuse, -R158.reuse ;  /* 0x00000002c9cb7223 */ /* 0x180fe2000001089e */
[----:B------:R-:W-:Y:S01]  /*8dd0*/  FMNMX.FTZ R4, R156, R207, !PT ;  /* 0x000000cf9c047209 */ /* 0x000fe20007810000 */
[-CC-:B------:R-:W-:Y:S01]  /*8de0*/  FFMA.FTZ R202, R169, R2.reuse, -R158.reuse ;  /* 0x00000002a9ca7223 */ /* 0x180fe2000001089e */
[-CC-:B------:R-:W-:Y:S01]  /*8df0*/  FFMA.FTZ R196, R173, R2.reuse, -R158.reuse ;  /* 0x00000002adc47223 */ /* 0x180fe2000001089e */
[--C-:B------:R-:W-:Y:S01]  /*8e00*/  FFMA.FTZ R185, R185, R2, -R158.reuse ;  /* 0x00000002b9b97223 */ /* 0x100fe2000001089e */
[----:B------:R-:W-:Y:S01]  /*8e10*/  FMNMX.FTZ R207, R163, R4, !PT ;  /* 0x00000004a3cf7209 */ /* 0x000fe20007810000 */
[-CC-:B------:R-:W-:Y:S01]  /*8e20*/  FFMA.FTZ R204, R211, R2.reuse, -R158.reuse ;  /* 0x00000002d3cc7223 */ /* 0x180fe2000001089e */
[----:B------:R-:W-:Y:S01]  /*8e30*/  MUFU.EX2 R205, R209 ;  /* 0x000000d100cd7308 */ /* 0x000fe20000000800 */
[-CC-:B------:R-:W-:Y:S01]  /*8e40*/  FFMA.FTZ R200, R237, R2.reuse, -R158.reuse ;  /* 0x00000002edc87223 */ /* 0x180fe2000001089e */
[----:B------:R-:W-:Y:S01]  /*8e50*/  FMNMX.FTZ R4, R160, R207, !PT ;  /* 0x000000cfa0047209 */ /* 0x000fe20007810000 */
[-CC-:B------:R-:W-:Y:S01]  /*8e60*/  FFMA.FTZ R201, R229, R2.reuse, -R158.reuse ;  /* 0x00000002e5c97223 */ /* 0x180fe2000001089e */
[-CC-:B------:R-:W-:Y:S01]  /*8e70*/  FFMA.FTZ R169, R235, R2.reuse, -R158.reuse ;  /* 0x00000002eba97223 */ /* 0x180fe2000001089e */
[--C-:B------:R-:W-:Y:S01]  /*8e80*/  FFMA.FTZ R198, R227, R2, -R158.reuse ;  /* 0x00000002e3c67223 */ /* 0x100fe2000001089e */
[----:B------:R-:W-:Y:S01]  /*8e90*/  FMNMX.FTZ R4, R167, R4, !PT ;  /* 0x00000004a7047209 */ /* 0x000fe20007810000 */
[-CC-:B------:R-:W-:Y:S01]  /*8ea0*/  FFMA.FTZ R173, R231, R2.reuse, -R158.reuse ;  /* 0x00000002e7ad7223 */ /* 0x180fe2000001089e */
[----:B------:R3:W-:Y:S01]  /*8eb0*/  MUFU.EX2 R207, R225 ;  /* 0x000000e100cf7308 */ /* 0x0007e20000000800 */
[----:B------:R-:W-:Y:S01]  /*8ec0*/  FFMA.FTZ R153, R153, R2, -R158 ;  /* 0x0000000299997223 */ /* 0x000fe2000001089e */
[----:B-1----:R-:W-:-:S04]  /*8ed0*/  FMNMX.FTZ R4, R197, R4, !PT ;  /* 0x00000004c5047209 */ /* 0x002fc80007810000 */
[----:B------:R-:W-:Y:S02]  /*8ee0*/  FMNMX.FTZ R4, R155, R4, !PT ;  /* 0x000000049b047209 */ /* 0x000fe40007810000 */
[----:B------:R-:W1:Y:S01]  /*8ef0*/  MUFU.EX2 R208, R208 ;  /* 0x000000d000d07308 */ /* 0x000e620000000800 */
[--C-:B---3--:R-:W-:Y:S01]  /*8f00*/  FFMA.FTZ R225, R233, R2, -R158.reuse ;  /* 0x00000002e9e17223 */ /* 0x108fe2000001089e */
[----:B--2---:R-:W-:Y:S01]  /*8f10*/  FMNMX.FTZ R4, R199, R4, !PT ;  /* 0x00000004c7047209 */ /* 0x004fe20007810000 */
[----:B------:R-:W-:-:S03]  /*8f20*/  FFMA.FTZ R158, R0, R2, -R158 ;  /* 0x00000002009e7223 */ /* 0x000fc6000001089e */
[----:B------:R-:W-:Y:S02]  /*8f30*/  FMNMX.FTZ R4, R159, R4, !PT ;  /* 0x000000049f047209 */ /* 0x000fe40007810000 */
[----:B------:R-:W-:Y:S03]  /*8f40*/  MUFU.EX2 R185, R185 ;  /* 0x000000b900b97308 */ /* 0x000fe60000000800 */
[----:B------:R-:W2:Y:S05]  /*8f50*/  SHFL.BFLY PT, R209, R4, 0x2, 0x1f ;  /* 0x0c401f0004d17f89 */ /* 0x000eaa00000e0000 */
[----:B------:R-:W-:Y:S08]  /*8f60*/  MUFU.EX2 R210, R210 ;  /* 0x000000d200d27308 */ /* 0x000ff00000000800 */
[----:B------:R-:W-:Y:S08]  /*8f70*/  MUFU.EX2 R204, R204 ;  /* 0x000000cc00cc7308 */ /* 0x000ff00000000800 */
[----:B------:R-:W-:Y:S01]  /*8f80*/  MUFU.EX2 R206, R206 ;  /* 0x000000ce00ce7308 */ /* 0x000fe20000000800 */
[----:B--2---:R-:W-:-:S05]  /*8f90*/  FMNMX.FTZ R209, R4, R209, !PT ;  /* 0x000000d104d17209 */ /* 0x004fca0007810000 */
[----:B------:R-:W2:Y:S02]  /*8fa0*/  SHFL.BFLY PT, R4, R209, 0x1, 0x1f ;  /* 0x0c201f00d1047f89 */ /* 0x000ea400000e0000 */
[----:B------:R-:W-:Y:S08]  /*8fb0*/  MUFU.EX2 R203, R203 ;  /* 0x000000cb00cb7308 */ /* 0x000ff00000000800 */
[----:B------:R-:W-:Y:S08]  /*8fc0*/  MUFU.EX2 R200, R200 ;  /* 0x000000c800c87308 */ /* 0x000ff00000000800 */
[----:B------:R-:W-:Y:S01]  /*8fd0*/  MUFU.EX2 R201, R201 ;  /* 0x000000c900c97308 */ /* 0x000fe20000000800 */
[----:B--2---:R-:W-:-:S07]  /*8fe0*/  FMNMX.FTZ R4, R209, R4, !PT ;  /* 0x00000004d1047209 */ /* 0x004fce0007810000 */
[----:B------:R-:W-:Y:S01]  /*8ff0*/  MUFU.EX2 R202, R202 ;  /* 0x000000ca00ca7308 */ /* 0x000fe20000000800 */
[C---:B------:R-:W-:Y:S01]  /*9000*/  FADD.FTZ R165, -R4.reuse, R223 ;  /* 0x000000df04a57221 */ /* 0x040fe20000010100 */
[-C--:B------:R-:W-:Y:S01]  /*9010*/  FMUL.FTZ R162, R4, R2.reuse ;  /* 0x0000000204a27220 */ /* 0x080fe20000410000 */
[----:B------:R-:W-:Y:S02]  /*9020*/  IMAD.MOV.U32 R223, RZ, RZ, R4 ;  /* 0x000000ffffdf7224 */ /* 0x000fe400078e0004 */
[-C--:B------:R-:W-:Y:S01]  /*9030*/  FMUL.FTZ R0, R165, R2.reuse ;  /* 0x00000002a5007220 */ /* 0x080fe20000410000 */
[-CC-:B------:R-:W-:Y:S01]  /*9040*/  FFMA.FTZ R209, R184, R2.reuse, -R162.reuse ;  /* 0x00000002b8d17223 */ /* 0x180fe200000108a2 */
[-CC-:B------:R-:W-:Y:S01]  /*9050*/  FFMA.FTZ R164, R187, R2.reuse, -R162.reuse ;  /* 0x00000002bba47223 */ /* 0x180fe200000108a2 */
[-CC-:B------:R-:W-:Y:S01]  /*9060*/  FFMA.FTZ R211, R189, R2.reuse, -R162.reuse ;  /* 0x00000002bdd37223 */ /* 0x180fe200000108a2 */
[-CC-:B------:R-:W-:Y:S01]  /*9070*/  FFMA.FTZ R166, R191, R2.reuse, -R162.reuse ;  /* 0x00000002bfa67223 */ /* 0x180fe200000108a2 */
[-CC-:B------:R-:W-:Y:S01]  /*9080*/  FFMA.FTZ R165, R177, R2.reuse, -R162.reuse ;  /* 0x00000002b1a57223 */ /* 0x180fe200000108a2 */
        /* <DEDUP_REMOVED lines=8> */
[----:B------:R-:W2:Y:S01]  /*9110*/  MUFU.EX2 R209, R209 ;  /* 0x000000d100d17308 */ /* 0x000ea20000000800 */
[-CC-:B------:R-:W-:Y:S01]  /*9120*/  FFMA.FTZ R175, R175, R2.reuse, -R162.reuse ;  /* 0x00000002afaf7223 */ /* 0x180fe200000108a2 */
[-CC-:B------:R-:W-:Y:S01]  /*9130*/  FFMA.FTZ R160, R160, R2.reuse, -R162.reuse ;  /* 0x00000002a0a07223 */ /* 0x180fe200000108a2 */
[-CC-:B------:R-:W-:Y:S01]  /*9140*/  FFMA.FTZ R167, R167, R2.reuse, -R162.reuse ;  /* 0x00000002a7a77223 */ /* 0x180fe200000108a2 */
[-CC-:B------:R-:W-:Y:S01]  /*9150*/  FFMA.FTZ R197, R197, R2.reuse, -R162.reuse ;  /* 0x00000002c5c57223 */ /* 0x180fe200000108a2 */
[-CC-:B------:R-:W-:Y:S01]  /*9160*/  FFMA.FTZ R199, R199, R2.reuse, -R162.reuse ;  /* 0x00000002c7c77223 */ /* 0x180fe200000108a2 */
[----:B------:R-:W-:-:S02]  /*9170*/  FFMA.FTZ R159, R159, R2, -R162 ;  /* 0x000000029f9f7223 */ /* 0x000fc400000108a2 */
[----:B------:R-:W3:Y:S08]  /*9180*/  MUFU.EX2 R164, R164 ;  /* 0x000000a400a47308 */ /* 0x000ef00000000800 */
[----:B------:R-:W4:Y:S08]  /*9190*/  MUFU.EX2 R211, R211 ;  /* 0x000000d300d37308 */ /* 0x000f300000000800 */
[----:B------:R-:W5:Y:S08]  /*91a0*/  MUFU.EX2 R166, R166 ;  /* 0x000000a600a67308 */ /* 0x000f700000000800 */
[----:B------:R-:W-:Y:S08]  /*91b0*/  MUFU.EX2 R165, R165 ;  /* 0x000000a500a57308 */ /* 0x000ff00000000800 */
[----:B------:R-:W5:Y:S08]  /*91c0*/  MUFU.EX2 R168, R168 ;  /* 0x000000a800a87308 */ /* 0x000f700000000800 */
[----:B------:R-:W-:Y:S08]  /*91d0*/  MUFU.EX2 R170, R170 ;  /* 0x000000aa00aa7308 */ /* 0x000ff00000000800 */
[----:B------:R-:W5:Y:S08]  /*91e0*/  MUFU.EX2 R157, R157 ;  /* 0x0000009d009d7308 */ /* 0x000f700000000800 */
[----:B------:R-:W5:Y:S08]  /*91f0*/  MUFU.EX2 R172, R172 ;  /* 0x000000ac00ac7308 */ /* 0x000f700000000800 */
[----:B------:R-:W-:Y:S08]  /*9200*/  MUFU.EX2 R171, R171 ;  /* 0x000000ab00ab7308 */ /* 0x000ff00000000800 */
        /* <DEDUP_REMOVED lines=8> */
[----:B------:R-:W-:Y:S01]  /*9290*/  MUFU.EX2 R161, R161 ;  /* 0x000000a100a17308 */ /* 0x000fe20000000800 */
[----:B------:R-:W-:-:S02]  /*92a0*/  WARPGROUP.DEPBAR.LE gsb0, 0x0 ;  /* 0x00008000000079c5 */ /* 0x000fc40000010000 */
[----:B------:R1:W-:Y:S05]  /*92b0*/  @!P1 SYNCS.ARRIVE.TRANS64.RED.A1T0 RZ, [R174+URZ], RZ ;  /* 0x000000ffaeff99a7 */ /* 0x0003ea000810043f */
[----:B------:R-:W-:Y:S01]  /*92c0*/  MUFU.EX2 R153, R153 ;  /* 0x0000009900997308 */ /* 0x000fe20000000800 */
[----:B-1----:R-:W-:Y:S01]  /*92d0*/  FFMA.FTZ R174, R3, R21, R208 ;  /* 0x0000001503ae7223 */ /* 0x002fe200000100d0 */
[----:B--2---:R-:W-:Y:S01]  /*92e0*/  FFMA.FTZ R21, R0, R20, R209 ;  /* 0x0000001400157223 */ /* 0x004fe200000100d1 */
[----:B------:R1:W-:Y:S05]  /*92f0*/  @!P1 SYNCS.ARRIVE.TRANS64.RED.A1T0 RZ, [R176+URZ], RZ ;  /* 0x000000ffb0ff99a7 */ /* 0x0003ea000810043f */
[----:B------:R2:W-:Y:S01]  /*9300*/  MUFU.EX2 R20, R156 ;  /* 0x0000009c00147308 */ /* 0x0005e20000000800 */
[----:B------:R-:W-:Y:S01]  /*9310*/  FADD.FTZ R177, R185, R174 ;  /* 0x000000aeb9b17221 */ /* 0x000fe20000010000 */
[C---:B---3--:R-:W-:Y:S01]  /*9320*/  FADD.FTZ R174, R164.reuse, R21 ;  /* 0x00000015a4ae7221 */ /* 0x048fe20000010000 */
[----:B------:R-:W-:Y:S01]  /*9330*/  FFMA.FTZ R21, R163, R2, -R162 ;  /* 0x00000002a3157223 */ /* 0x000fe200000108a2 */
[----:B------:R-:W-:-:S02]  /*9340*/  F2FP.BF16.F32.PACK_AB R209, R164, R209 ;  /* 0x000000d1a4d1723e */ /* 0x000fc400000010ff */
[----:B----4-:R-:W-:Y:S01]  /*9350*/  FADD.FTZ R163, R211, R174 ;  /* 0x000000aed3a37221 */ /* 0x010fe20000010000 */
[----:B-1----:R-:W-:Y:S01]  /*9360*/  FADD.FTZ R176, R210, R177 ;  /* 0x000000b1d2b07221 */ /* 0x002fe20000010000 */
[C---:B------:R-:W-:Y:S01]  /*9370*/  F2FP.BF16.F32.PACK_AB R210, R205.reuse, R210 ;  /* 0x000000d2cdd2723e */ /* 0x040fe200000010ff */
[----:B------:R-:W1:Y:S01]  /*9380*/  MUFU.EX2 R21, R21 ;  /* 0x0000001500157308 */ /* 0x000e620000000800 */
[----:B-----5:R-:W-:Y:S01]  /*9390*/  FADD.FTZ R174, R166, R163 ;  /* 0x000000a3a6ae7221 */ /* 0x020fe20000010000 */
[----:B------:R-:W-:Y:S01]  /*93a0*/  FADD.FTZ R177, R205, R176 ;  /* 0x000000b0cdb17221 */ /* 0x000fe20000010000 */
[----:B------:R-:W-:Y:S01]  /*93b0*/  FFMA.FTZ R163, R155, R2, -R162 ;  /* 0x000000029ba37223 */ /* 0x000fe200000108a2 */
[----:B------:R-:W-:Y:S02]  /*93c0*/  F2FP.BF16.F32.PACK_AB R205, R168, R165 ;  /* 0x000000a5a8cd723e */ /* 0x000fe400000010ff */
[----:B--2---:R-:W-:Y:S01]  /*93d0*/  FADD.FTZ R156, R204, R177 ;  /* 0x000000b1cc9c7221 */ /* 0x004fe20000010000 */
[----:B------:R-:W-:Y:S01]  /*93e0*/  FADD.FTZ R177, R165, R174 ;  /* 0x000000aea5b17221 */ /* 0x000fe20000010000 */
[----:B------:R2:W3:Y:S01]  /*93f0*/  MUFU.EX2 R155, R160 ;  /* 0x000000a0009b7308 */ /* 0x0004e20000000800 */
[C---:B------:R-:W-:Y:S01]  /*9400*/  F2FP.BF16.F32.PACK_AB R204, R207.reuse, R204 ;  /* 0x000000cccfcc723e */ /* 0x040fe200000010ff */
[----:B------:R-:W-:Y:S01]  /*9410*/  FADD.FTZ R179, R207, R156 ;  /* 0x0000009ccfb37221 */ /* 0x000fe20000010000 */
[----:B------:R-:W-:Y:S01]  /*9420*/  FADD.FTZ R177, R168, R177 ;  /* 0x000000b1a8b17221 */ /* 0x000fe20000010000 */
[----:B------:R-:W-:-:S02]  /*9430*/  F2FP.BF16.F32.PACK_AB R207, R157, R170 ;  /* 0x000000aa9dcf723e */ /* 0x000fc400000010ff */
[----:B------:R-:W-:Y:S01]  /*9440*/  FADD.FTZ R156, R206, R179 ;  /* 0x000000b3ce9c7221 */ /* 0x000fe20000010000 */
[----:B------:R-:W-:Y:S01]  /*9450*/  FADD.FTZ R162, R170, R177 ;  /* 0x000000b1aaa27221 */ /* 0x000fe20000010000 */
[----:B------:R1:W-:Y:S01]  /*9460*/  MUFU.EX2 R164, R197 ;  /* 0x000000c500a47308 */ /* 0x0003e20000000800 */
[----:B------:R-:W-:Y:S01]  /*9470*/  F2FP.BF16.F32.PACK_AB R211, R166, R211 ;  /* 0x000000d3a6d3723e */ /* 0x000fe200000010ff */
[----:B------:R-:W-:Y:S01]  /*9480*/  FADD.FTZ R177, R203, R156 ;  /* 0x0000009ccbb17221 */ /* 0x000fe20000010000 */
[----:B------:R-:W-:Y:S01]  /*9490*/  FADD.FTZ R179, R157, R162 ;  /* 0x000000a29db37221 */ /* 0x000fe20000010000 */
[----:B------:R-:W-:Y:S02]  /*94a0*/  F2FP.BF16.F32.PACK_AB R206, R203, R206 ;  /* 0x000000cecbce723e */ /* 0x000fe400000010ff */
[----:B--2---:R-:W-:Y:S01]  /*94b0*/  FADD.FTZ R160, R200, R177 ;  /* 0x000000b1c8a07221 */ /* 0x004fe20000010000 */
[----:B------:R-:W-:Y:S01]  /*94c0*/  FADD.FTZ R162, R172, R179 ;  /* 0x000000b3aca27221 */ /* 0x000fe20000010000 */
[----:B------:R2:W4:Y:S01]  /*94d0*/  MUFU.EX2 R156, R167 ;  /* 0x000000a7009c7308 */ /* 0x0005220000000800 */
[----:B-1----:R-:W-:Y:S01]  /*94e0*/  F2FP.BF16.F32.PACK_AB R197, R21, R20 ;  /* 0x0000001415c5723e */ /* 0x002fe200000010ff */
[----:B------:R-:W-:Y:S01]  /*94f0*/  FADD.FTZ R177, R201, R160 ;  /* 0x000000a0c9b17221 */ /* 0x000fe20000010000 */
[----:B------:R-:W-:Y:S01]  /*9500*/  FADD.FTZ R179, R171, R162 ;  /* 0x000000a2abb37221 */ /* 0x000fe20000010000 */
[----:B------:R-:W-:-:S02]  /*9510*/  F2FP.BF16.F32.PACK_AB R200, R201, R200 ;  /* 0x000000c8c9c8723e */ /* 0x000fc400000010ff */
[----:B------:R-:W-:Y:S01]  /*9520*/  FADD.FTZ R160, R202, R177 ;  /* 0x000000b1caa07221 */ /* 0x000fe20000010000 */
[----:B------:R-:W-:Y:S01]  /*9530*/  FADD.FTZ R162, R152, R179 ;  /* 0x000000b398a27221 */ /* 0x000fe20000010000 */
[----:B------:R1:W5:Y:S01]  /*9540*/  MUFU.EX2 R193, R163 ;  /* 0x000000a300c17308 */ /* 0x0003620000000800 */
[----:B------:R-:W-:Y:S01]  /*9550*/  F2FP.BF16.F32.PACK_AB R208, R185, R208 ;  /* 0x000000d0b9d0723e */ /* 0x000fe200000010ff */
[----:B------:R-:W-:Y:S01]  /*9560*/  FADD.FTZ R165, R169, R160 ;  /* 0x000000a0a9a57221 */ /* 0x000fe20000010000 */
[----:B--2---:R-:W-:Y:S01]  /*9570*/  FADD.FTZ R167, R175, R162 ;  /* 0x000000a2afa77221 */ /* 0x004fe20000010000 */
[----:B------:R-:W-:Y:S02]  /*9580*/  F2FP.BF16.F32.PACK_AB R201, R171, R172 ;  /* 0x000000acabc9723e */ /* 0x000fe400000010ff */
[----:B------:R-:W-:Y:S01]  /*9590*/  FADD.FTZ R160, R196, R165 ;  /* 0x000000a5c4a07221 */ /* 0x000fe20000010000 */
[----:B------:R-:W-:Y:S01]  /*95a0*/  FADD.FTZ R162, R20, R167 ;  /* 0x000000a714a27221 */ /* 0x000fe20000010000 */
[----:B------:R2:W5:Y:S01]  /*95b0*/  MUFU.EX2 R166, R199 ;  /* 0x000000c700a67308 */ /* 0x0005620000000800 */
[----:B------:R-:W-:Y:S01]  /*95c0*/  F2FP.BF16.F32.PACK_AB R202, R169, R202 ;  /* 0x000000caa9ca723e */ /* 0x000fe200000010ff */
[----:B------:R-:W-:Y:S01]  /*95d0*/  FADD.FTZ R157, R225, R160 ;  /* 0x000000a0e19d7221 */ /* 0x000fe20000010000 */
[----:B------:R-:W-:Y:S01]  /*95e0*/  FADD.FTZ R162, R21, R162 ;  /* 0x000000a215a27221 */ /* 0x000fe20000010000 */
[----:B------:R-:W-:-:S02]  /*95f0*/  F2FP.BF16.F32.PACK_AB R203, R175, R152 ;  /* 0x00000098afcb723e */ /* 0x000fc400000010ff */
[----:B------:R-:W-:Y:S01]  /*9600*/  FADD.FTZ R160, R198, R157 ;  /* 0x0000009dc6a07221 */ /* 0x000fe20000010000 */
[----:B---3--:R-:W-:Y:S01]  /*9610*/  FADD.FTZ R157, R155, R162 ;  /* 0x000000a29b9d7221 */ /* 0x008fe20000010000 */
[----:B------:R-:W3:Y:S01]  /*9620*/  MUFU.EX2 R158, R158 ;  /* 0x0000009e009e7308 */ /* 0x000ee20000000800 */
[----:B------:R-:W-:Y:S01]  /*9630*/  F2FP.BF16.F32.PACK_AB R196, R225, R196 ;  /* 0x000000c4e1c4723e */ /* 0x000fe200000010ff */
[C---:B-1----:R-:W-:Y:S01]  /*9640*/  FADD.FTZ R163, R173.reuse, R160 ;  /* 0x000000a0ada37221 */ /* 0x042fe20000010000 */
[----:B----4-:R-:W-:Y:S01]  /*9650*/  FADD.FTZ R157, R156, R157 ;  /* 0x0000009d9c9d7221 */ /* 0x010fe20000010000 */
[----:B------:R-:W-:Y:S02]  /*9660*/  F2FP.BF16.F32.PACK_AB R198, R173, R198 ;  /* 0x000000c6adc6723e */ /* 0x000fe400000010ff */
[----:B------:R-:W-:Y:S01]  /*9670*/  FADD.FTZ R20, R154, R163 ;  /* 0x000000a39a147221 */ /* 0x000fe20000010000 */
[----:B------:R-:W-:Y:S01]  /*9680*/  FADD.FTZ R157, R164, R157 ;  /* 0x0000009da49d7221 */ /* 0x000fe20000010000 */
[----:B------:R-:W1:Y:S01]  /*9690*/  MUFU.EX2 R159, R159 ;  /* 0x0000009f009f7308 */ /* 0x000e620000000800 */
[----:B--2---:R-:W-:Y:S01]  /*96a0*/  F2FP.BF16.F32.PACK_AB R199, R156, R155 ;  /* 0x0000009b9cc7723e */ /* 0x004fe200000010ff */
[----:B------:R-:W-:Y:S01]  /*96b0*/  FADD.FTZ R20, R161, R20 ;  /* 0x00000014a1147221 */ /* 0x000fe20000010000 */
[----:B-----5:R-:W-:Y:S01]  /*96c0*/  FADD.FTZ R157, R193, R157 ;  /* 0x0000009dc19d7221 */ /* 0x020fe20000010000 */
[----:B------:R-:W-:-:S02]  /*96d0*/  F2FP.BF16.F32.PACK_AB R192, R161, R154 ;  /* 0x0000009aa1c0723e */ /* 0x000fc400000010ff */
[----:B------:R-:W-:Y:S01]  /*96e0*/  FADD.FTZ R21, R153, R20 ;  /* 0x0000001499157221 */ /* 0x000fe20000010000 */
[----:B------:R-:W-:Y:S01]  /*96f0*/  FADD.FTZ R157, R166, R157 ;  /* 0x0000009da69d7221 */ /* 0x000fe20000010000 */
[----:B------:R-:W-:Y:S02]  /*9700*/  F2FP.BF16.F32.PACK_AB R193, R193, R164 ;  /* 0x000000a4c1c1723e */ /* 0x000fe400000010ff */
[C---:B---3--:R-:W-:Y:S01]  /*9710*/  FADD.FTZ R21, R158.reuse, R21 ;  /* 0x000000159e157221 */ /* 0x048fe20000010000 */
[----:B------:R-:W-:Y:S01]  /*9720*/  F2FP.BF16.F32.PACK_AB R194, R158, R153 ;  /* 0x000000999ec2723e */ /* 0x000fe200000010ff */
[C---:B-1----:R-:W-:Y:S01]  /*9730*/  FADD.FTZ R20, R159.reuse, R157 ;  /* 0x0000009d9f147221 */ /* 0x042fe20000010000 */
[----:B------:R-:W-:Y:S01]  /*9740*/  F2FP.BF16.F32.PACK_AB R195, R159, R166 ;  /* 0x000000a69fc3723e */ /* 0x000fe200000010ff */
[----:B------:R-:W-:Y:S06]  /*9750*/  @P2 BRA `(.L_x_24) ;  /* 0xffffffc0003c2947 */ /* 0x000fec000383ffff */
.L_x_15:
[----:B------:R-:W-:Y:S06]  /*9760*/  BAR.ARV 0x8, 0x120 ;  /* 0x0204800000007b1d */ /* 0x000fec0000002000 */
        /* <DEDUP_REMOVED lines=128> */
[----:B------:R-:W-:Y:S06]  /*9f70*/  @!P0 BRA `(.L_x_25) ;  /* 0x0000000000048947 */ /* 0x000fec0003800000 */
[----:B------:R-:W-:Y:S01]  /*9f80*/  BPT.TRAP 0x1 ;  /* 0x000000040000795c */ /* 0x000fe20000300000 */
.L_x_25:
        /* <DEDUP_REMOVED lines=8> */
.L_x_26:
[----:B--2---:R-:W-:Y:S05]  /*a010*/  @P2 BRA `(.L_x_27) ;  /* 0x0000000000082947 */ /* 0x004fea0003800000 */
[----:B------:R-:W2:Y:S02]  /*a020*/  SYNCS.PHASECHK.TRANS64.TRYWAIT P0, [UR7+0x38850], R0 ;  /* 0x03885000ff0075a7 */ /* 0x000ea40008000147 */
[----:B--2---:R-:W-:Y:S05]  /*a030*/  @!P0 BRA `(.L_x_28) ;  /* 0x00000054004c8947 */ /* 0x004fea0003800000 */
.L_x_27:
[----:B------:R-:W-:Y:S01]  /*a040*/  R2UR UR4, R18 ;  /* 0x00000000120472ca */ /* 0x000fe200000e0000 */
[----:B------:R-:W-:Y:S01]  /*a050*/  WARPGROUP.ARRIVE ;  /* 0x00000000000079c5 */ /* 0x000fe20000000000 */
[----:B------:R-:W-:Y:S01]  /*a060*/  UMOV UR11, 0x40000040 ;  /* 0x40000040000b7882 */ /* 0x000fe20000000000 */
[----:B-12---:R-:W1:Y:S01]  /*a070*/  SHFL.BFLY PT, R0, R21, 0x2, 0x1f ;  /* 0x0c401f0015007f89 */ /* 0x006e6200000e0000 */
[C---:B------:R-:W-:Y:S01]  /*a080*/  IADD3 R11, P2, R16.reuse, 0x40, RZ ;  /* 0x00000040100b7810 */ /* 0x040fe20007f5e0ff */
[----:B------:R-:W-:Y:S01]  /*a090*/  UIADD3 UR35, -UR36, URZ, URZ ;  /* 0x0000003f24237290 */ /* 0x000fe2000fffe13f */
[C---:B------:R-:W-:Y:S01]  /*a0a0*/  IADD3 R13, P4, R16.reuse, 0x4000, RZ ;  /* 0x00004000100d7810 */ /* 0x040fe20007f9e0ff */
[----:B------:R-:W2:Y:S01]  /*a0b0*/  SHFL.BFLY PT, R9, R20, 0x2, 0x1f ;  /* 0x0c401f0014097f89 */ /* 0x000ea200000e0000 */
[----:B------:R-:W-:Y:S01]  /*a0c0*/  LOP3.LUT R10, R11, 0x380, RZ, 0xc0, !PT ;  /* 0x000003800b0a7812 */ /* 0x000fe200078ec0ff */
[----:B------:R-:W-:Y:S01]  /*a0d0*/  ULDC.64 UR8, c[0x0][0xb70] ;  /* 0x0002dc0000087ab9 */ /* 0x000fe20000000a00 */
[----:B------:R-:W-:-:S02]  /*a0e0*/  IADD3 R153, P5, R16, 0x4020, RZ ;  /* 0x0000402010997810 */ /* 0x000fc40007fbe0ff */
[----:B------:R-:W-:Y:S01]  /*a0f0*/  SHF.R.U64 R10, R10, 0x3, RZ ;  /* 0x000000030a0a7819 */ /* 0x000fe200000012ff */
[----:B------:R-:W-:Y:S01]  /*a100*/  UIADD3 UR4, UR4, 0x400, URZ ;  /* 0x0000040004047890 */ /* 0x000fe2000fffe03f */
[----:B------:R-:W-:Y:S02]  /*a110*/  LOP3.LUT R12, R13, 0x380, RZ, 0xc0, !PT ;  /* 0x000003800d0c7812 */ /* 0x000fe400078ec0ff */
[----:B------:R-:W-:Y:S01]  /*a120*/  LOP3.LUT R10, R10, R11, RZ, 0x3c, !PT ;  /* 0x0000000b0a0a7212 */ /* 0x000fe200078e3cff */
[----:B------:R-:W-:Y:S01]  /*a130*/  USHF.R.U32.HI UR4, URZ, 0x4, UR4 ;  /* 0x000000043f047899 */ /* 0x000fe20008011604 */
[----:B------:R-:W-:Y:S01]  /*a140*/  IMAD.X R11, RZ, RZ, R17, P2 ;  /* 0x000000ffff0b7224 */ /* 0x000fe200010e0611 */
[----:B------:R-:W-:Y:S02]  /*a150*/  IADD3 R7, P0, R16, 0x20, RZ ;  /* 0x0000002010077810 */ /* 0x000fe40007f1e0ff */
[----:B------:R-:W-:Y:S01]  /*a160*/  ULOP3.LUT UR4, UR4, 0x3fff, URZ, 0xc0, !UPT ;  /* 0x00003fff04047892 */ /* 0x000fe2000f8ec03f */
[----:B------:R-:W-:-:S02]  /*a170*/  LOP3.LUT R152, R153, 0x380, RZ, 0xc0, !PT ;  /* 0x0000038099987812 */ /* 0x000fc400078ec0ff */
[----:B------:R-:W-:Y:S01]  /*a180*/  MOV R165, R10 ;  /* 0x0000000a00a57202 */ /* 0x000fe20000000f00 */
[----:B------:R-:W-:Y:S01]  /*a190*/  ULOP3.LUT UR4, UR4, 0x2800000, URZ, 0xfc, !UPT ;  /* 0x0280000004047892 */ /* 0x000fe2000f8efc3f */
[----:B------:R-:W-:Y:S01]  /*a1a0*/  SHF.R.U64 R12, R12, 0x3, RZ ;  /* 0x000000030c0c7819 */ /* 0x000fe200000012ff */
[----:B-1----:R-:W-:Y:S01]  /*a1b0*/  FADD.FTZ R0, R0, R21 ;  /* 0x0000001500007221 */ /* 0x002fe20000010000 */
[----:B------:R-:W-:Y:S01]  /*a1c0*/  LOP3.LUT R6, R7, 0x380, RZ, 0xc0, !PT ;  /* 0x0000038007067812 */ /* 0x000fe200078ec0ff */
[----:B------:R-:W-:Y:S01]  /*a1d0*/  UIMAD UR4, UR38, 0xa00, UR4 ;  /* 0x00000a00260478a4 */ /* 0x000fe2000f8e0204 */
[----:B------:R-:W-:Y:S01]  /*a1e0*/  SHF.R.U64 R152, R152, 0x3, RZ ;  /* 0x0000000398987819 */ /* 0x000fe200000012ff */
[----:B--2---:R-:W-:Y:S01]  /*a1f0*/  FADD.FTZ R9, R9, R20 ;  /* 0x0000001409097221 */ /* 0x004fe20000010000 */
[----:B------:R-:W1:Y:S01]  /*a200*/  SHFL.BFLY PT, R3, R0, 0x1, 0x1f ;  /* 0x0c201f0000037f89 */ /* 0x000e6200000e0000 */
[----:B------:R-:W-:Y:S01]  /*a210*/  UIADD3 UR6, UR4, 0x80, URZ ;  /* 0x0000008004067890 */ /* 0x000fe2000fffe03f */
[----:B------:R-:W-:Y:S01]  /*a220*/  LOP3.LUT R12, R12, R13, RZ, 0x3c, !PT ;  /* 0x0000000d0c0c7212 */ /* 0x000fe200078e3cff */
[----:B------:R-:W-:Y:S01]  /*a230*/  IMAD.X R13, RZ, RZ, R17, P4 ;  /* 0x000000ffff0d7224 */ /* 0x000fe200020e0611 */
[----:B------:R-:W-:Y:S01]  /*a240*/  UMOV UR10, UR4 ;  /* 0x00000004000a7c82 */ /* 0x000fe20008000000 */
[----:B------:R-:W2:Y:S01]  /*a250*/  SHFL.BFLY PT, R10, R9, 0x1, 0x1f ;  /* 0x0c201f00090a7f89 */ /* 0x000ea200000e0000 */
[----:B------:R-:W-:Y:S01]  /*a260*/  HGMMA.64x256x16.F32.BF16 R24, R208, gdesc[UR8].tnspB, R24, gsb0 ;  /* 0x43e00008d0187df0 */ /* 0x000fe20008001818 */
[----:B------:R-:W-:Y:S01]  /*a270*/  UMOV UR11, 0x40000040 ;  /* 0x40000040000b7882 */ /* 0x000fe20000000000 */
[----:B------:R-:W-:Y:S01]  /*a280*/  UMOV UR10, UR6 ;  /* 0x00000006000a7c82 */ /* 0x000fe20008000000 */
[----:B------:R-:W-:Y:S01]  /*a290*/  UIADD3 UR6, UR4, 0x100, URZ ;  /* 0x0000010004067890 */ /* 0x000fe2000fffe03f */
[----:B------:R-:W-:-:S02]  /*a2a0*/  SHF.R.U64 R6, R6, 0x3, RZ ;  /* 0x0000000306067819 */ /* 0x000fc400000012ff */
[----:B------:R-:W-:Y:S02]  /*a2b0*/  IADD3 R171, P4, R16, 0x8040, RZ ;  /* 0x0000804010ab7810 */ /* 0x000fe40007f9e0ff */
[----:B------:R-:W-:Y:S02]  /*a2c0*/  LOP3.LUT R152, R152, R153, RZ, 0x3c, !PT ;  /* 0x0000009998987212 */ /* 0x000fe400078e3cff */
[----:B------:R-:W-:Y:S02]  /*a2d0*/  IADD3.X R153, RZ, R17, RZ, P5, !PT ;  /* 0x00000011ff997210 */ /* 0x000fe40002ffe4ff */
[----:B------:R-:W-:Y:S02]  /*a2e0*/  LOP3.LUT R6, R6, R7, RZ, 0x3c, !PT ;  /* 0x0000000706067212 */ /* 0x000fe400078e3cff */
[C---:B------:R-:W-:Y:S02]  /*a2f0*/  IADD3 R175, P5, R16.reuse, 0x8060, RZ ;  /* 0x0000806010af7810 */ /* 0x040fe40007fbe0ff */
[----:B------:R-:W-:-:S02]  /*a300*/  IADD3 R15, P3, R16, 0x60, RZ ;  /* 0x00000060100f7810 */ /* 0x000fc40007f7e0ff */
[----:B------:R-:W-:Y:S02]  /*a310*/  IADD3.X R7, RZ, R17, RZ, P0, !PT ;  /* 0x00000011ff077210 */ /* 0x000fe400007fe4ff */
[----:B------:R-:W-:Y:S02]  /*a320*/  LOP3.LUT R170, R171, 0x380, RZ, 0xc0, !PT ;  /* 0x00000380abaa7812 */ /* 0x000fe400078ec0ff */
[----:B------:R-:W-:Y:S02]  /*a330*/  LOP3.LUT R174, R175, 0x380, RZ, 0xc0, !PT ;  /* 0x00000380afae7812 */ /* 0x000fe400078ec0ff */
[----:B------:R-:W-:Y:S02]  /*a340*/  LOP3.LUT R14, R15, 0x380, RZ, 0xc0, !PT ;  /* 0x000003800f0e7812 */ /* 0x000fe400078ec0ff */
[----:B------:R-:W-:Y:S02]  /*a350*/  SHF.R.U64 R170, R170, 0x3, RZ ;  /* 0x00000003aaaa7819 */ /* 0x000fe400000012ff */
[----:B------:R-:W-:Y:S01]  /*a360*/  MOV R161, R6 ;  /* 0x0000000600a17202 */ /* 0x000fe20000000f00 */
[----:B-1----:R-:W-:Y:S01]  /*a370*/  FADD.FTZ R7, R0, R3 ;  /* 0x0000000300077221 */ /* 0x002fe20000010000 */
[----:B------:R-:W-:Y:S01]  /*a380*/  SHF.R.U64 R174, R174, 0x3, RZ ;  /* 0x00000003aeae7819 */ /* 0x000fe200000012ff */
[----:B------:R-:W-:Y:S01]  /*a390*/  IMAD.MOV.U32 R6, RZ, RZ, RZ ;  /* 0x000000ffff067224 */ /* 0x000fe200078e00ff */
[----:B------:R-:W-:Y:S01]  /*a3a0*/  MOV R163, R12 ;  /* 0x0000000c00a37202 */ /* 0x000fe20000000f00 */
[----:B--2---:R-:W-:Y:S01]  /*a3b0*/  FADD.FTZ R12, R9, R10 ;  /* 0x0000000a090c7221 */ /* 0x004fe20000010000 */
[----:B------:R-:W-:Y:S01]  /*a3c0*/  SHF.R.U64 R14, R14, 0x3, RZ ;  /* 0x000000030e0e7819 */ /* 0x000fe200000012ff */
[----:B------:R-:W-:Y:S01]  /*a3d0*/  IMAD.MOV.U32 R10, RZ, RZ, RZ ;  /* 0x000000ffff0a7224 */ /* 0x000fe200078e00ff */
[----:B------:R-:W-:-:S02]  /*a3e0*/  LOP3.LUT R170, R170, R171, RZ, 0x3c, !PT ;  /* 0x000000abaaaa7212 */ /* 0x000fc400078e3cff */
[----:B------:R-:W-:Y:S02]  /*a3f0*/  IADD3.X R171, RZ, R17, RZ, P4, !PT ;  /* 0x00000011ffab7210 */ /* 0x000fe400027fe4ff */
[----:B------:R-:W-:Y:S02]  /*a400*/  FSETP.NE.FTZ.AND P4, PT, R7, RZ, PT ;  /* 0x000000ff0700720b */ /* 0x000fe40003f95000 */
[----:B------:R-:W-:Y:S01]  /*a410*/  LOP3.LUT R174, R174, R175, RZ, 0x3c, !PT ;  /* 0x000000afaeae7212 */ /* 0x000fe200078e3cff */
[----:B------:R-:W-:Y:S01]  /*a420*/  IMAD.X R175, RZ, RZ, R17, P5 ;  /* 0x000000ffffaf7224 */ /* 0x000fe200028e0611 */
[----:B------:R-:W-:Y:S02]  /*a430*/  LOP3.LUT R14, R14, R15, RZ, 0x3c, !PT ;  /* 0x0000000f0e0e7212 */ /* 0x000fe400078e3cff */
[----:B------:R-:W-:Y:S02]  /*a440*/  IADD3.X R15, RZ, R17, RZ, P3, !PT ;  /* 0x00000011ff0f7210 */ /* 0x000fe40001ffe4ff */
[----:B------:R-:W-:-:S02]  /*a450*/  FSETP.NE.FTZ.AND P5, PT, R12, RZ, PT ;  /* 0x000000ff0c00720b */ /* 0x000fc40003fb5000 */
[----:B------:R-:W-:Y:S02]  /*a460*/  R2UR UR5, R216 ;  /* 0x00000000d80572ca */ /* 0x000fe400000e0000 */
[C---:B------:R-:W-:Y:S01]  /*a470*/  IADD3 R169, P3, R16.reuse, 0x8020, RZ ;  /* 0x0000802010a97810 */ /* 0x040fe20007f7e0ff */
[----:B------:R-:W1:Y:S01]  /*a480*/  @P4 MUFU.LG2 R3, R7 ;  /* 0x0000000700034308 */ /* 0x000e620000000c00 */
[----:B------:R-:W-:Y:S02]  /*a490*/  R2UR UR12, R215 ;  /* 0x00000000d70c72ca */ /* 0x000fe400000e0000 */
[C---:B------:R-:W-:Y:S02]  /*a4a0*/  IADD3 R155, P6, R16.reuse, 0x4040, RZ ;  /* 0x00004040109b7810 */ /* 0x040fe40007fde0ff */
[----:B------:R-:W-:Y:S02]  /*a4b0*/  LOP3.LUT R168, R169, 0x380, RZ, 0xc0, !PT ;  /* 0x00000380a9a87812 */ /* 0x000fe400078ec0ff */
[----:B------:R-:W-:Y:S01]  /*a4c0*/  IADD3 R157, P0, R16, 0x4060, RZ ;  /* 0x00004060109d7810 */ /* 0x000fe20007f1e0ff */
[----:B------:R-:W2:Y:S01]  /*a4d0*/  @P5 MUFU.LG2 R11, R12 ;  /* 0x0000000c000b5308 */ /* 0x000ea20000000c00 */
[----:B------:R-:W-:Y:S01]  /*a4e0*/  MOV R13, UR7 ;  /* 0x00000007000d7c02 */ /* 0x000fe20008000f00 */
[----:B------:R-:W-:Y:S01]  /*a4f0*/  UIADD3 UR34, -UR5, URZ, URZ ;  /* 0x0000003f05227290 */ /* 0x000fe2000fffe13f */
[----:B------:R-:W-:Y:S01]  /*a500*/  LOP3.LUT R154, R155, 0x380, RZ, 0xc0, !PT ;  /* 0x000003809b9a7812 */ /* 0x000fe200078ec0ff */
[----:B------:R-:W-:Y:S01]  /*a510*/  ULDC UR7, c[0x0][0xa88] ;  /* 0x0002a20000077ab9 */ /* 0x000fe20000000800 */
[----:B------:R-:W-:Y:S01]  /*a520*/  SHF.R.U64 R168, R168, 0x3, RZ ;  /* 0x00000003a8a87819 */ /* 0x000fe200000012ff */
[----:B------:R-:W-:Y:S01]  /*a530*/  @!P1 VIADD R13, R13, 0x38860 ;  /* 0x000388600d0d9836 */ /* 0x000fe20000000000 */
[----:B------:R-:W-:Y:S01]  /*a540*/  IADD3 R159, P2, R16, 0x8000, RZ ;  /* 0x00008000109f7810 */ /* 0x000fe20007f5e0ff */
[----:B------:R1:W3:Y:S01]  /*a550*/  @P4 MUFU.RCP R6, R7 ;  /* 0x0000000700064308 */ /* 0x0002e20000001000 */
[----:B------:R-:W-:-:S02]  /*a560*/  LOP3.LUT R156, R157, 0x380, RZ, 0xc0, !PT ;  /* 0x000003809d9c7812 */ /* 0x000fc400078ec0ff */
[----:B------:R-:W-:Y:S02]  /*a570*/  SHF.R.U64 R154, R154, 0x3, RZ ;  /* 0x000000039a9a7819 */ /* 0x000fe400000012ff */
[----:B------:R-:W-:Y:S02]  /*a580*/  LOP3.LUT R168, R168, R169, RZ, 0x3c, !PT ;  /* 0x000000a9a8a87212 */ /* 0x000fe400078e3cff */
[----:B------:R-:W-:Y:S01]  /*a590*/  LOP3.LUT R158, R159, 0x380, RZ, 0xc0, !PT ;  /* 0x000003809f9e7812 */ /* 0x000fe200078ec0ff */
[----:B------:R4:W5:Y:S01]  /*a5a0*/  @P5 MUFU.RCP R10, R12 ;  /* 0x0000000c000a5308 */ /* 0x0009620000001000 */
[----:B------:R-:W-:Y:S01]  /*a5b0*/  SHF.R.U64 R156, R156, 0x3, RZ ;  /* 0x000000039c9c7819 */ /* 0x000fe200000012ff */
[----:B-1----:R-:W-:Y:S01]  /*a5c0*/  @P4 FMUL.FTZ R7, R3, 0.69314718246459960938 ;  /* 0x3f31721803074820 */ /* 0x002fe20000410000 */
[----:B------:R-:W-:Y:S01]  /*a5d0*/  IADD3.X R169, RZ, R17, RZ, P3, !PT ;  /* 0x00000011ffa97210 */ /* 0x000fe20001ffe4ff */
[----:B--2---:R-:W-:Y:S01]  /*a5e0*/  @P5 FMUL.FTZ R11, R11, 0.69314718246459960938 ;  /* 0x3f3172180b0b5820 */ /* 0x004fe20000410000 */
[----:B------:R-:W-:-:S02]  /*a5f0*/  IADD3 R21, P3, R16, 0xc060, RZ ;  /* 0x0000c06010157810 */ /* 0x000fc40007f7e0ff */
[----:B------:R-:W-:Y:S01]  /*a600*/  LOP3.LUT R154, R154, R155, RZ, 0x3c, !PT ;  /* 0x0000009b9a9a7212 */ /* 0x000fe200078e3cff */
[----:B------:R-:W-:Y:S01]  /*a610*/  IMAD.X R155, RZ, RZ, R17, P6 ;  /* 0x000000ffff9b7224 */ /* 0x000fe200030e0611 */
[----:B------:R-:W-:Y:S01]  /*a620*/  SHF.R.U64 R158, R158, 0x3, RZ ;  /* 0x000000039e9e7819 */ /* 0x000fe200000012ff */
[----:B----4-:R-:W-:Y:S01]  /*a630*/  @P4 FMUL.FTZ R12, R2, 0.69314718246459960938 ;  /* 0x3f317218020c4820 */ /* 0x010fe20000410000 */
[----:B------:R-:W-:Y:S01]  /*a640*/  LOP3.LUT R156, R156, R157, RZ, 0x3c, !PT ;  /* 0x0000009d9c9c7212 */ /* 0x000fe200078e3cff */
[----:B------:R-:W-:Y:S01]  /*a650*/  @P5 FMUL.FTZ R2, R2, 0.69314718246459960938 ;  /* 0x3f31721802025820 */ /* 0x000fe20000410000 */
[----:B------:R-:W-:Y:S02]  /*a660*/  @!P1 PRMT R13, RZ, 0x654, R13 ;  /* 0x00000654ff0d9816 */ /* 0x000fe4000000000d */
[----:B------:R-:W-:Y:S02]  /*a670*/  IADD3 R173, P6, R16, 0xc000, RZ ;  /* 0x0000c00010ad7810 */ /* 0x000fe40007fde0ff */
[----:B------:R-:W-:-:S02]  /*a680*/  IADD3.X R157, RZ, R17, RZ, P0, !PT ;  /* 0x00000011ff9d7210 */ /* 0x000fc400007fe4ff */
[----:B------:R-:W-:Y:S02]  /*a690*/  LOP3.LUT R8, R21, 0x380, RZ, 0xc0, !PT ;  /* 0x0000038015087812 */ /* 0x000fe400078ec0ff */
[----:B------:R-:W-:Y:S02]  /*a6a0*/  IADD3 R177, P0, R16, 0xc020, RZ ;  /* 0x0000c02010b17810 */ /* 0x000fe40007f1e0ff */
[----:B------:R-:W-:Y:S01]  /*a6b0*/  LOP3.LUT R158, R158, R159, RZ, 0x3c, !PT ;  /* 0x0000009f9e9e7212 */ /* 0x000fe200078e3cff */
[----:B------:R-:W-:Y:S01]  /*a6c0*/  IMAD.X R159, RZ, RZ, R17, P2 ;  /* 0x000000ffff9f7224 */ /* 0x000fe200010e0611 */
[----:B------:R-:W-:Y:S02]  /*a6d0*/  LOP3.LUT R167, R16, 0x380, RZ, 0xc0, !PT ;  /* 0x0000038010a77812 */ /* 0x000fe400078ec0ff */
[----:B------:R-:W-:Y:S02]  /*a6e0*/  LOP3.LUT R172, R173, 0x380, RZ, 0xc0, !PT ;  /* 0x00000380adac7812 */ /* 0x000fe400078ec0ff */
[----:B------:R-:W-:-:S02]  /*a6f0*/  SHF.R.U64 R8, R8, 0x3, RZ ;  /* 0x0000000308087819 */ /* 0x000fc400000012ff */
[----:B------:R-:W-:Y:S02]  /*a700*/  IADD3 R179, P2, R16, 0xc040, RZ ;  /* 0x0000c04010b37810 */ /* 0x000fe40007f5e0ff */
[----:B------:R-:W-:Y:S02]  /*a710*/  LOP3.LUT R176, R177, 0x380, RZ, 0xc0, !PT ;  /* 0x00000380b1b07812 */ /* 0x000fe400078ec0ff */
[----:B------:R-:W-:Y:S02]  /*a720*/  SHF.R.U64 R167, R167, 0x3, RZ ;  /* 0x00000003a7a77819 */ /* 0x000fe400000012ff */
[----:B------:R-:W-:Y:S02]  /*a730*/  SHF.R.U64 R172, R172, 0x3, RZ ;  /* 0x00000003acac7819 */ /* 0x000fe400000012ff */
[----:B------:R-:W-:Y:S02]  /*a740*/  LOP3.LUT R8, R8, R21, RZ, 0x3c, !PT ;  /* 0x0000001508087212 */ /* 0x000fe400078e3cff */
[----:B------:R-:W-:-:S02]  /*a750*/  MOV R162, R152 ;  /* 0x0000009800a27202 */ /* 0x000fc40000000f00 */
[----:B------:R-:W-:Y:S02]  /*a760*/  IADD3.X R9, RZ, R17, RZ, P3, !PT ;  /* 0x00000011ff097210 */ /* 0x000fe40001ffe4ff */
[----:B------:R-:W-:Y:S02]  /*a770*/  LOP3.LUT R178, R179, 0x380, RZ, 0xc0, !PT ;  /* 0x00000380b3b27812 */ /* 0x000fe400078ec0ff */
[----:B------:R-:W-:Y:S02]  /*a780*/  SHF.R.U64 R176, R176, 0x3, RZ ;  /* 0x00000003b0b07819 */ /* 0x000fe400000012ff */
[----:B------:R-:W-:Y:S02]  /*a790*/  MOV R153, R156 ;  /* 0x0000009c00997202 */ /* 0x000fe40000000f00 */
[----:B------:R-:W-:Y:S01]  /*a7a0*/  MOV R156, R158 ;  /* 0x0000009e009c7202 */ /* 0x000fe20000000f00 */
[----:B------:R-:W-:Y:S01]  /*a7b0*/  IMAD.MOV.U32 R158, RZ, RZ, -0x800000 ;  /* 0xff800000ff9e7424 */ /* 0x000fe200078e00ff */
[----:B------:R-:W-:Y:S01]  /*a7c0*/  LOP3.LUT R166, R167, R16, RZ, 0x3c, !PT ;  /* 0x00000010a7a67212 */ /* 0x000fe200078e3cff */
[----:B------:R-:W-:Y:S01]  /*a7d0*/  IMAD.MOV.U32 R167, RZ, RZ, R17 ;  /* 0x000000ffffa77224 */ /* 0x000fe200078e0011 */
[----:B------:R-:W-:Y:S01]  /*a7e0*/  LOP3.LUT R172, R172, R173, RZ, 0x3c, !PT ;  /* 0x000000adacac7212 */ /* 0x000fe200078e3cff */
[----:B------:R-:W-:Y:S01]  /*a7f0*/  @P4 FFMA.FTZ R158, R12, R5, R7 ;  /* 0x000000050c9e4223 */ /* 0x000fe20000010007 */
[----:B------:R-:W-:-:S02]  /*a800*/  MOV R159, R8 ;  /* 0x00000008009f7202 */ /* 0x000fc40000000f00 */
[----:B------:R-:W-:Y:S02]  /*a810*/  SHF.R.U64 R178, R178, 0x3, RZ ;  /* 0x00000003b2b27819 */ /* 0x000fe400000012ff */
[----:B------:R-:W-:Y:S02]  /*a820*/  LOP3.LUT R176, R176, R177, RZ, 0x3c, !PT ;  /* 0x000000b1b0b07212 */ /* 0x000fe400078e3cff */
[-C--:B------:R-:W-:Y:S02]  /*a830*/  IADD3.X R173, RZ, R17.reuse, RZ, P6, !PT ;  /* 0x00000011ffad7210 */ /* 0x080fe400037fe4ff */
[----:B------:R-:W-:Y:S02]  /*a840*/  IADD3.X R177, RZ, R17, RZ, P0, !PT ;  /* 0x00000011ffb17210 */ /* 0x000fe400007fe4ff */
[----:B------:R-:W-:Y:S01]  /*a850*/  MOV R157, 0xff800000 ;  /* 0xff800000009d7802 */ /* 0x000fe20000000f00 */
[----:B------:R-:W-:Y:S01]  /*a860*/  @P5 FFMA.FTZ R157, R2, R4, R11 ;  /* 0x00000004029d5223 */ /* 0x000fe2000001000b */
[----:B------:R-:W-:-:S02]  /*a870*/  LOP3.LUT P0, RZ, R214, 0x3, RZ, 0xc0, !PT ;  /* 0x00000003d6ff7812 */ /* 0x000fc4000780c0ff */
[----:B------:R-:W-:Y:S02]  /*a880*/  MOV R154, R154 ;  /* 0x0000009a009a7202 */ /* 0x000fe40000000f00 */
[----:B------:R-:W-:Y:S02]  /*a890*/  MOV R21, R170 ;  /* 0x000000aa00157202 */ /* 0x000fe40000000f00 */
[----:B------:R-:W-:Y:S01]  /*a8a0*/  LOP3.LUT R178, R178, R179, RZ, 0x3c, !PT ;  /* 0x000000b3b2b27212 */ /* 0x000fe200078e3cff */
[----:B------:R-:W-:Y:S01]  /*a8b0*/  IMAD.X R179, RZ, RZ, R17, P2 ;  /* 0x000000ffffb37224 */ /* 0x000fe200010e0611 */
[----:B------:R-:W-:Y:S02]  /*a8c0*/  MOV R166, R166 ;  /* 0x000000a600a67202 */ /* 0x000fe40000000f00 */
[----:B------:R-:W-:Y:S02]  /*a8d0*/  MOV R155, R168 ;  /* 0x000000a8009b7202 */ /* 0x000fe40000000f00 */
[----:B------:R-:W-:-:S02]  /*a8e0*/  MOV R152, R174 ;  /* 0x000000ae00987202 */ /* 0x000fc40000000f00 */
[----:B------:R-:W-:Y:S02]  /*a8f0*/  MOV R22, R172 ;  /* 0x000000ac00167202 */ /* 0x000fe40000000f00 */
[----:B------:R-:W-:Y:S02]  /*a900*/  MOV R164, R14 ;  /* 0x0000000e00a47202 */ /* 0x000fe40000000f00 */
[----:B------:R-:W-:Y:S02]  /*a910*/  MOV R0, R176 ;  /* 0x000000b000007202 */ /* 0x000fe40000000f00 */
[----:B------:R-:W-:Y:S01]  /*a920*/  MOV R20, R178 ;  /* 0x000000b200147202 */ /* 0x000fe20000000f00 */
[----:B------:R-:W-:Y:S02]  /*a930*/  WARPGROUP.DEPBAR.LE gsb0, 0x0 ;  /* 0x00008000000079c5 */ /* 0x000fe40000010000 */
[----:B------:R-:W-:-:S06]  /*a940*/  WARPGROUP.ARRIVE ;  /* 0x00000000000079c5 */ /* 0x000fcc0000000000 */
[----:B------:R-:W-:Y:S01]  /*a950*/  HGMMA.64x256x16.F32.BF16 R24, R204, gdesc[UR8].tnspB, R24, gsb0 ;  /* 0x43e00008cc187df0 */ /* 0x000fe20008001818 */
[----:B------:R-:W-:Y:S01]  /*a960*/  UMOV UR10, UR6 ;  /* 0x00000006000a7c82 */ /* 0x000fe20008000000 */
[----:B------:R-:W-:Y:S01]  /*a970*/  UMOV UR11, 0x40000040 ;  /* 0x40000040000b7882 */ /* 0x000fe20000000000 */
[----:B------:R-:W-:Y:S02]  /*a980*/  UIADD3 UR6, UR4, 0x180, URZ ;  /* 0x0000018004067890 */ /* 0x000fe4000fffe03f */
[----:B------:R-:W-:Y:S01]  /*a990*/  UIADD3 UR4, UR4, 0x200, URZ ;  /* 0x0000020004047890 */ /* 0x000fe2000fffe03f */
[----:B------:R-:W-:Y:S02]  /*a9a0*/  WARPGROUP.DEPBAR.LE gsb0, 0x0 ;  /* 0x00008000000079c5 */ /* 0x000fe40000010000 */
[----:B------:R-:W-:-:S15]  /*a9b0*/  WARPGROUP.ARRIVE ;  /* 0x00000000000079c5 */ /* 0x000fde0000000000 */
[----:B------:R-:W-:-:S05]  /*a9c0*/  NOP ;  /* 0x0000000000007918 */ /* 0x000fca0000000000 */
[----:B------:R-:W-:Y:S01]  /*a9d0*/  HGMMA.64x256x16.F32.BF16 R24, R200, gdesc[UR8].tnspB, R24, gsb0 ;  /* 0x43e00008c8187df0 */ /* 0x000fe20008001818 */
[----:B------:R-:W-:Y:S01]  /*a9e0*/  UMOV UR10, UR6 ;  /* 0x00000006000a7c82 */ /* 0x000fe20008000000 */
[----:B------:R-:W-:Y:S01]  /*a9f0*/  UMOV UR11, 0x40000040 ;  /* 0x40000040000b7882 */ /* 0x000fe20000000000 */
[----:B------:R-:W-:Y:S02]  /*aa00*/  WARPGROUP.DEPBAR.LE gsb0, 0x0 ;  /* 0x00008000000079c5 */ /* 0x000fe40000010000 */
[----:B------:R-:W-:-:S15]  /*aa10*/  WARPGROUP.ARRIVE ;  /* 0x00000000000079c5 */ /* 0x000fde0000000000 */
[----:B------:R-:W-:-:S08]  /*aa20*/  NOP ;  /* 0x0000000000007918 */ /* 0x000fd00000000000 */
[----:B------:R-:W-:Y:S01]  /*aa30*/  HGMMA.64x256x16.F32.BF16 R24, R196, gdesc[UR8].tnspB, R24, gsb0 ;  /* 0x43e00008c4187df0 */ /* 0x000fe20008001818 */
[----:B------:R-:W-:Y:S01]  /*aa40*/  UMOV UR10, UR4 ;  /* 0x00000004000a7c82 */ /* 0x000fe20008000000 */
[----:B------:R-:W-:Y:S01]  /*aa50*/  UMOV UR11, 0x40000040 ;  /* 0x40000040000b7882 */ /* 0x000fe20000000000 */
[----:B------:R-:W-:Y:S02]  /*aa60*/  ULDC UR4, c[0x0][0xdb4] ;  /* 0x00036d0000047ab9 */ /* 0x000fe40000000800 */
[----:B------:R-:W-:-:S03]  /*aa70*/  UIMAD UR35, UR4, UR35, UR5 ;  /* 0x00000023042372a4 */ /* 0x000fc6000f8e0205 */
[----:B------:R-:W-:Y:S01]  /*aa80*/  ULDC UR5, c[0x0][0xda8] ;  /* 0x00036a0000057ab9 */ /* 0x000fe20000000800 */
[----:B------:R-:W-:Y:S02]  /*aa90*/  USHF.R.S32.HI UR4, URZ, 0x1f, UR35 ;  /* 0x0000001f3f047899 */ /* 0x000fe40008011423 */
[----:B------:R-:W-:Y:S02]  /*aaa0*/  UIMAD UR34, UR5, UR34, UR12 ;  /* 0x00000022052272a4 */ /* 0x000fe4000f8e020c */
[----:B------:R-:W-:Y:S02]  /*aab0*/  UIMAD UR6, UR4, UR8, URZ ;  /* 0x00000008040672a4 */ /* 0x000fe4000f8e023f */
[----:B------:R-:W-:Y:S02]  /*aac0*/  USHF.L.U32 UR34, UR34, 0x7, URZ ;  /* 0x0000000722227899 */ /* 0x000fe4000800063f */
[----:B------:R-:W-:Y:S02]  /*aad0*/  UIMAD.WIDE.U32 UR4, UR35, UR8, URZ ;  /* 0x00000008230472a5 */ /* 0x000fe4000f8e003f */
[----:B------:R-:W-:-:S02]  /*aae0*/  UIMAD UR6, UR35, UR9, UR6 ;  /* 0x00000009230672a4 */ /* 0x000fc4000f8e0206 */
[----:B------:R-:W-:Y:S01]  /*aaf0*/  IADD3 R160, R219, UR34, RZ ;  /* 0x00000022dba07c10 */ /* 0x000fe2000fffe0ff */
[----:B------:R-:W-:Y:S01]  /*ab00*/  ULDC.64 UR12, c[0x0][0x208] ;  /* 0x00008200000c7ab9 */ /* 0x000fe20000000a00 */
[----:B------:R-:W-:Y:S01]  /*ab10*/  MOV R9, UR5 ;  /* 0x0000000500097c02 */ /* 0x000fe20008000f00 */
[----:B------:R-:W-:Y:S01]  /*ab20*/  IMAD.U32 R8, RZ, RZ, UR4 ;  /* 0x00000004ff087e24 */ /* 0x000fe2000f8e00ff */
[----:B------:R-:W-:Y:S01]  /*ab30*/  UIADD3 UR4, UR5, UR6, URZ ;  /* 0x0000000605047290 */ /* 0x000fe2000fffe03f */
[----:B------:R-:W-:Y:S02]  /*ab40*/  VIADD R9, R160, 0x8 ;  /* 0x00000008a0097836 */ /* 0x000fe40000000000 */
[----:B------:R-:W-:-:S03]  /*ab50*/  IMAD.MOV.U32 R2, RZ, RZ, R8 ;  /* 0x000000ffff027224 */ /* 0x000fc600078e0008 */
[----:B------:R-:W-:Y:S02]  /*ab60*/  ISETP.GE.OR P2, PT, R9, UR7, P0 ;  /* 0x0000000709007c0c */ /* 0x000fe40008746670 */
[----:B------:R-:W-:Y:S01]  /*ab70*/  MOV R3, UR4 ;  /* 0x0000000400037c02 */ /* 0x000fe20008000f00 */
[----:B------:R-:W-:Y:S01]  /*ab80*/  USHF.R.S32.HI UR4, URZ, 0x1f, UR36 ;  /* 0x0000001f3f047899 */ /* 0x000fe20008011424 */
[----:B------:R-:W-:Y:S01]  /*ab90*/  ISETP.GE.OR P0, PT, R160, UR7, P0 ;  /* 0x00000007a0007c0c */ /* 0x000fe20008706670 */
[----:B------:R-:W-:Y:S02]  /*aba0*/  WARPGROUP.DEPBAR.LE gsb0, 0x0 ;  /* 0x00008000000079c5 */ /* 0x000fe40000010000 */
[----:B------:R-:W-:-:S06]  /*abb0*/  WARPGROUP.ARRIVE ;  /* 0x00000000000079c5 */ /* 0x000fcc0000000000 */
[----:B------:R-:W-:Y:S01]  /*abc0*/  HGMMA.64x256x16.F32.BF16 R24, R192, gdesc[UR8].tnspB, R24, gsb0 ;  /* 0x43e00008c0187df0 */ /* 0x000fe20008001818 */
[----:B------:R-:W-:Y:S02]  /*abd0*/  R2UR UR10, R212 ;  /* 0x00000000d40a72ca */ /* 0x000fe400000e0000 */
[----:B------:R-:W-:Y:S02]  /*abe0*/  WARPGROUP.DEPBAR.LE gsb0, 0x0 ;  /* 0x00008000000079c5 */ /* 0x000fe40000010000 */
[----:B------:R1:W-:Y:S01]  /*abf0*/  @!P1 SYNCS.ARRIVE.TRANS64.RED.A1T0 RZ, [R13+URZ], RZ ;  /* 0x000000ff0dff99a7 */ /* 0x0003e2000810043f */
[-C--:B---3--:R-:W-:Y:S01]  /*ac00*/  FMUL.FTZ R12, R41, R6.reuse ;  /* 0x00000006290c7220 */ /* 0x088fe20000410000 */
[-C--:B------:R-:W-:Y:S01]  /*ac10*/  FMUL.FTZ R4, R25, R6.reuse ;  /* 0x0000000619047220 */ /* 0x080fe20000410000 */
[----:B------:R-:W-:Y:S01]  /*ac20*/  FMUL.FTZ R5, R24, R6 ;  /* 0x0000000618057220 */ /* 0x000fe20000410000 */
[-C--:B-----5:R-:W-:Y:S01]  /*ac30*/  FMUL.FTZ R7, R27, R10.reuse ;  /* 0x0000000a1b077220 */ /* 0x0a0fe20000410000 */
[----:B------:R-:W-:Y:S01]  /*ac40*/  FMUL.FTZ R170, R26, R10 ;  /* 0x0000000a1aaa7220 */ /* 0x000fe20000410000 */
[-C--:B------:R-:W-:Y:S01]  /*ac50*/  FMUL.FTZ R167, R29, R6.reuse ;  /* 0x000000061da77220 */ /* 0x080fe20000410000 */
[-C--:B------:R-:W-:Y:S01]  /*ac60*/  FMUL.FTZ R172, R28, R6.reuse ;  /* 0x000000061cac7220 */ /* 0x080fe20000410000 */
[----:B-1----:R-:W-:Y:S01]  /*ac70*/  FMUL.FTZ R13, R40, R6 ;  /* 0x00000006280d7220 */ /* 0x002fe20000410000 */
[-C--:B------:R-:W-:Y:S01]  /*ac80*/  FMUL.FTZ R169, R31, R10.reuse ;  /* 0x0000000a1fa97220 */ /* 0x080fe20000410000 */
[----:B------:R-:W1:Y:S01]  /*ac90*/  LDC.64 R40, c[0x0][0xb78] ;  /* 0x0002de00ff287b82 */ /* 0x000e620000000a00 */
[----:B------:R-:W-:Y:S01]  /*aca0*/  FMUL.FTZ R174, R30, R10 ;  /* 0x0000000a1eae7220 */ /* 0x000fe20000410000 */
[-C--:B------:R-:W-:Y:S01]  /*acb0*/  FMUL.FTZ R8, R33, R6.reuse ;  /* 0x0000000621087220 */ /* 0x080fe20000410000 */
[-C--:B------:R-:W-:Y:S01]  /*acc0*/  FMUL.FTZ R9, R32, R6.reuse ;  /* 0x0000000620097220 */ /* 0x080fe20000410000 */
[-C--:B------:R-:W-:Y:S01]  /*acd0*/  FMUL.FTZ R11, R37, R6.reuse ;  /* 0x00000006250b7220 */ /* 0x080fe20000410000 */
[-C--:B------:R-:W-:Y:S01]  /*ace0*/  FMUL.FTZ R168, R36, R6.reuse ;  /* 0x0000000624a87220 */ /* 0x080fe20000410000 */
[-C--:B------:R-:W-:Y:S01]  /*acf0*/  FMUL.FTZ R14, R45, R6.reuse ;  /* 0x000000062d0e7220 */ /* 0x080fe20000410000 */
[----:B------:R-:W-:Y:S01]  /*ad00*/  FMUL.FTZ R15, R44, R6 ;  /* 0x000000062c0f7220 */ /* 0x000fe20000410000 */
[----:B------:R-:W-:Y:S01]  /*ad10*/  F2FP.BF16.F32.PACK_AB R4, R4, R5 ;  /* 0x000000050404723e */ /* 0x000fe200000010ff */
        /* <DEDUP_REMOVED lines=61> */
[----:B------:R-:W-:Y:S01]  /*b0f0*/  F2FP.BF16.F32.PACK_AB R6, R167, R172 ;  /* 0x000000aca706723e */ /* 0x000fe200000010ff */
[----:B------:R-:W-:Y:S01]  /*b100*/  FMUL.FTZ R51, R51, R10 ;  /* 0x0000000a33337220 */ /* 0x000fe20000410000 */
[----:B------:R-:W-:Y:S01]  /*b110*/  F2FP.BF16.F32.PACK_AB R7, R169, R174 ;  /* 0x000000aea907723e */ /* 0x000fe200000010ff */
[----:B------:R-:W-:Y:S01]  /*b120*/  BAR.SYNC.DEFER_BLOCKING 0x1, 0x100 ;  /* 0x0044000000007b1d */ /* 0x000fe20000010000 */
        /* <DEDUP_REMOVED lines=52> */
[----:B------:R2:W-:Y:S01]  /*b470*/  STSM.16.M88.4 [R166], R4 ;  /* 0x00000004a6007844 */ /* 0x0005e20000000200 */
[----:B------:R-:W-:Y:S01]  /*b480*/  F2FP.BF16.F32.PACK_AB R10, R11, R168 ;  /* 0x000000a80b0a723e */ /* 0x000fe200000010ff */
[----:B-1----:R-:W-:Y:S01]  /*b490*/  IMAD.WIDE.U32 R2, R40, UR36, R2 ;  /* 0x0000002428027c25 */ /* 0x002fe2000f8e0002 */
[----:B------:R-:W-:-:S02]  /*b4a0*/  F2FP.BF16.F32.PACK_AB R9, R35, R34 ;  /* 0x000000222309723e */ /* 0x000fc400000010ff */
[----:B------:R-:W-:Y:S02]  /*b4b0*/  F2FP.BF16.F32.PACK_AB R11, R39, R38 ;  /* 0x00000026270b723e */ /* 0x000fe400000010ff */
[----:B------:R-:W-:Y:S02]  /*b4c0*/  F2FP.BF16.F32.PACK_AB R12, R12, R13 ;  /* 0x0000000d0c0c723e */ /* 0x000fe400000010ff */
[----:B------:R-:W-:Y:S01]  /*b4d0*/  F2FP.BF16.F32.PACK_AB R14, R14, R15 ;  /* 0x0000000f0e0e723e */ /* 0x000fe200000010ff */
[----:B------:R-:W-:Y:S01]  /*b4e0*/  STSM.16.M88.4 [R161], R8 ;  /* 0x00000008a1007844 */ /* 0x000fe20000000200 */
[----:B------:R-:W-:Y:S02]  /*b4f0*/  F2FP.BF16.F32.PACK_AB R13, R43, R42 ;  /* 0x0000002a2b0d723e */ /* 0x000fe400000010ff */
[----:B------:R-:W-:Y:S02]  /*b500*/  F2FP.BF16.F32.PACK_AB R15, R47, R46 ;  /* 0x0000002e2f0f723e */ /* 0x000fe400000010ff */
[----:B------:R-:W-:-:S02]  /*b510*/  F2FP.BF16.F32.PACK_AB R24, R24, R25 ;  /* 0x000000191818723e */ /* 0x000fc400000010ff */
[----:B------:R-:W-:Y:S01]  /*b520*/  F2FP.BF16.F32.PACK_AB R26, R26, R27 ;  /* 0x0000001b1a1a723e */ /* 0x000fe200000010ff */
[----:B------:R-:W-:Y:S01]  /*b530*/  STSM.16.M88.4 [R165], R12 ;  /* 0x0000000ca5007844 */ /* 0x000fe20000000200 */
[----:B------:R-:W-:Y:S02]  /*b540*/  F2FP.BF16.F32.PACK_AB R25, R51, R50 ;  /* 0x000000323319723e */ /* 0x000fe400000010ff */
[----:B------:R-:W-:Y:S02]  /*b550*/  F2FP.BF16.F32.PACK_AB R27, R55, R54 ;  /* 0x00000036371b723e */ /* 0x000fe400000010ff */
[----:B--2---:R-:W-:Y:S02]  /*b560*/  F2FP.BF16.F32.PACK_AB R4, R57, R56 ;  /* 0x000000383904723e */ /* 0x004fe400000010ff */
[----:B------:R-:W-:Y:S01]  /*b570*/  F2FP.BF16.F32.PACK_AB R5, R59, R58 ;  /* 0x0000003a3b05723e */ /* 0x000fe200000010ff */
[----:B------:R-:W-:Y:S01]  /*b580*/  STSM.16.M88.4 [R164], R24 ;  /* 0x00000018a4007844 */ /* 0x000fe20000000200 */
[----:B------:R-:W-:-:S02]  /*b590*/  F2FP.BF16.F32.PACK_AB R6, R61, R60 ;  /* 0x0000003c3d06723e */ /* 0x000fc400000010ff */
[----:B------:R-:W-:Y:S02]  /*b5a0*/  F2FP.BF16.F32.PACK_AB R7, R63, R62 ;  /* 0x0000003e3f07723e */ /* 0x000fe400000010ff */
[----:B------:R-:W-:Y:S02]  /*b5b0*/  F2FP.BF16.F32.PACK_AB R28, R28, R29 ;  /* 0x0000001d1c1c723e */ /* 0x000fe400000010ff */
[----:B------:R-:W-:Y:S01]  /*b5c0*/  F2FP.BF16.F32.PACK_AB R30, R30, R31 ;  /* 0x0000001f1e1e723e */ /* 0x000fe200000010ff */
[----:B------:R1:W-:Y:S01]  /*b5d0*/  STSM.16.M88.4 [R163], R4 ;  /* 0x00000004a3007844 */ /* 0x0003e20000000200 */
[----:B------:R-:W-:Y:S02]  /*b5e0*/  F2FP.BF16.F32.PACK_AB R29, R67, R66 ;  /* 0x00000042431d723e */ /* 0x000fe400000010ff */
[----:B------:R-:W-:Y:S02]  /*b5f0*/  F2FP.BF16.F32.PACK_AB R31, R71, R70 ;  /* 0x00000046471f723e */ /* 0x000fe400000010ff */
[----:B------:R-:W-:-:S02]  /*b600*/  F2FP.BF16.F32.PACK_AB R32, R32, R33 ;  /* 0x000000212020723e */ /* 0x000fc400000010ff */
[----:B------:R-:W-:Y:S01]  /*b610*/  F2FP.BF16.F32.PACK_AB R33, R75, R74 ;  /* 0x0000004a4b21723e */ /* 0x000fe200000010ff */
[----:B------:R-:W-:Y:S01]  /*b620*/  STSM.16.M88.4 [R162], R28 ;  /* 0x0000001ca2007844 */ /* 0x000fe20000000200 */
[----:B------:R-:W-:Y:S02]  /*b630*/  F2FP.BF16.F32.PACK_AB R34, R77, R76 ;  /* 0x0000004c4d22723e */ /* 0x000fe400000010ff */
[----:B------:R-:W-:Y:S02]  /*b640*/  F2FP.BF16.F32.PACK_AB R35, R79, R78 ;  /* 0x0000004e4f23723e */ /* 0x000fe400000010ff */
[----:B------:R-:W-:Y:S02]  /*b650*/  F2FP.BF16.F32.PACK_AB R36, R36, R37 ;  /* 0x000000252424723e */ /* 0x000fe400000010ff */
[----:B------:R-:W-:Y:S01]  /*b660*/  F2FP.BF16.F32.PACK_AB R37, R83, R82 ;  /* 0x000000525325723e */ /* 0x000fe200000010ff */
[----:B------:R-:W-:Y:S01]  /*b670*/  STSM.16.M88.4 [R154], R32 ;  /* 0x000000209a007844 */ /* 0x000fe20000000200 */
[----:B------:R-:W-:Y:S01]  /*b680*/  F2FP.BF16.F32.PACK_AB R38, R85, R84 ;  /* 0x000000545526723e */ /* 0x000fe200000010ff */
[----:B-1----:R-:W-:Y:S01]  /*b690*/  IMAD R4, R40, UR4, RZ ;  /* 0x0000000428047c24 */ /* 0x002fe2000f8e02ff */
[----:B------:R-:W-:Y:S01]  /*b6a0*/  F2FP.BF16.F32.PACK_AB R39, R87, R86 ;  /* 0x000000565727723e */ /* 0x000fe200000010ff */
[----:B------:R-:W-:Y:S01]  /*b6b0*/  ULDC.64 UR4, c[0x0][0xb40] ;  /* 0x0002d00000047ab9 */ /* 0x000fe20000000a00 */
[----:B------:R-:W-:Y:S01]  /*b6c0*/  F2FP.BF16.F32.PACK_AB R96, R97, R96 ;  /* 0x000000606160723e */ /* 0x000fe200000010ff */
[----:B------:R-:W-:Y:S01]  /*b6d0*/  IMAD R4, R41, UR36, R4 ;  /* 0x0000002429047c24 */ /* 0x000fe2000f8e0204 */
[----:B------:R-:W-:Y:S01]  /*b6e0*/  F2FP.BF16.F32.PACK_AB R8, R89, R88 ;  /* 0x000000585908723e */ /* 0x000fe200000010ff */
[----:B------:R-:W-:Y:S01]  /*b6f0*/  STSM.16.M88.4 [R153], R36 ;  /* 0x0000002499007844 */ /* 0x000fe20000000200 */
[----:B------:R-:W-:-:S02]  /*b700*/  F2FP.BF16.F32.PACK_AB R9, R91, R90 ;  /* 0x0000005a5b09723e */ /* 0x000fc400000010ff */
[----:B------:R-:W-:Y:S02]  /*b710*/  F2FP.BF16.F32.PACK_AB R10, R93, R92 ;  /* 0x0000005c5d0a723e */ /* 0x000fe400000010ff */
[----:B------:R-:W-:Y:S02]  /*b720*/  F2FP.BF16.F32.PACK_AB R11, R95, R94 ;  /* 0x0000005e5f0b723e */ /* 0x000fe400000010ff */
[----:B------:R-:W-:Y:S02]  /*b730*/  F2FP.BF16.F32.PACK_AB R97, R99, R98 ;  /* 0x000000626361723e */ /* 0x000fe400000010ff */
[----:B------:R-:W-:Y:S01]  /*b740*/  F2FP.BF16.F32.PACK_AB R104, R105, R104 ;  /* 0x000000686968723e */ /* 0x000fe200000010ff */
[----:B------:R-:W-:Y:S01]  /*b750*/  STSM.16.M88.4 [R156], R8 ;  /* 0x000000089c007844 */ /* 0x000fe20000000200 */
[----:B------:R-:W-:Y:S02]  /*b760*/  F2FP.BF16.F32.PACK_AB R98, R101, R100 ;  /* 0x000000646562723e */ /* 0x000fe400000010ff */
[----:B------:R-:W-:-:S02]  /*b770*/  F2FP.BF16.F32.PACK_AB R99, R103, R102 ;  /* 0x000000666763723e */ /* 0x000fc400000010ff */
[----:B------:R-:W-:Y:S02]  /*b780*/  F2FP.BF16.F32.PACK_AB R105, R107, R106 ;  /* 0x0000006a6b69723e */ /* 0x000fe400000010ff */
[----:B------:R-:W-:Y:S01]  /*b790*/  F2FP.BF16.F32.PACK_AB R112, R113, R112 ;  /* 0x000000707170723e */ /* 0x000fe200000010ff */
[----:B------:R-:W-:Y:S01]  /*b7a0*/  STSM.16.M88.4 [R155], R96 ;  /* 0x000000609b007844 */ /* 0x000fe20000000200 */
[----:B------:R-:W-:Y:S02]  /*b7b0*/  F2FP.BF16.F32.PACK_AB R106, R109, R108 ;  /* 0x0000006c6d6a723e */ /* 0x000fe400000010ff */
[----:B------:R-:W-:Y:S02]  /*b7c0*/  F2FP.BF16.F32.PACK_AB R107, R111, R110 ;  /* 0x0000006e6f6b723e */ /* 0x000fe400000010ff */
[----:B------:R-:W-:Y:S02]  /*b7d0*/  F2FP.BF16.F32.PACK_AB R113, R115, R114 ;  /* 0x000000727371723e */ /* 0x000fe400000010ff */
[----:B------:R-:W-:Y:S01]  /*b7e0*/  F2FP.BF16.F32.PACK_AB R120, R121, R120 ;  /* 0x000000787978723e */ /* 0x000fe200000010ff */
[----:B------:R-:W-:Y:S01]  /*b7f0*/  STSM.16.M88.4 [R21], R104 ;  /* 0x0000006815007844 */ /* 0x000fe20000000200 */
        /* <DEDUP_REMOVED lines=21> */
[----:B------:R-:W-:Y:S02]  /*b950*/  SHF.R.S32.HI R5, RZ, 0x1f, R160 ;  /* 0x0000001fff057819 */ /* 0x000fe400000114a0 */
[----:B------:R-:W-:Y:S01]  /*b960*/  IADD3 R160, P1, R160, R2, RZ ;  /* 0x00000002a0a07210 */ /* 0x000fe20007f3e0ff */
[----:B------:R-:W-:Y:S03]  /*b970*/  STSM.16.M88.4 [R159], R144 ;  /* 0x000000909f007844 */ /* 0x000fe60000000200 */
[----:B------:R-:W-:Y:S01]  /*b980*/  IADD3.X R5, R5, R3, R4, P1, !PT ;  /* 0x0000000305057210 */ /* 0x000fe20000ffe404 */
[----:B------:R-:W-:Y:S01]  /*b990*/  @!PT LDS RZ, [RZ] ;  /* 0x00000000fffff984 */ /* 0x000fe20000000800 */
[----:B------:R-:W-:Y:S01]  /*b9a0*/  @!PT LDS RZ, [RZ] ;  /* 0x00000000fffff984 */ /* 0x000fe20000000800 */
[----:B------:R-:W-:Y:S01]  /*b9b0*/  @!PT LDS RZ, [RZ] ;  /* 0x00000000fffff984 */ /* 0x000fe20000000800 */
[----:B------:R-:W-:Y:S01]  /*b9c0*/  @!PT LDS RZ, [RZ] ;  /* 0x00000000fffff984 */ /* 0x000fe20000000800 */
[----:B------:R1:W-:Y:S06]  /*b9d0*/  MEMBAR.ALL.CTA ;  /* 0x0000000000007992 */ /* 0x0003ec0000008000 */
[----:B-1----:R-:W1:Y:S02]  /*b9e0*/  FENCE.VIEW.ASYNC.S ;  /* 0x00000000000073c6 */ /* 0x002e640000000000 */
[----:B-1----:R-:W-:Y:S06]  /*b9f0*/  BAR.ARV 0x1, 0x120 ;  /* 0x0044800000007b1d */ /* 0x002fec0000002000 */
[C---:B------:R-:W-:Y:S01]  /*ba00*/  LEA R2, P1, R160.reuse, UR4, 0x2 ;  /* 0x00000004a0027c11 */ /* 0x040fe2000f8210ff */
[----:B------:R-:W-:Y:S01]  /*ba10*/  ULDC UR4, c[0x0][0xc] ;  /* 0x0000030000047ab9 */ /* 0x000fe20000000800 */
[----:B------:R-:W1:Y:S01]  /*ba20*/  SHFL.IDX PT, R4, R218, RZ, 0x1f ;  /* 0x00001fffda047589 */ /* 0x000e6200000e0000 */
[----:B------:R-:W-:Y:S01]  /*ba30*/  UIADD3 UR10, UR4, UR10, URZ ;  /* 0x0000000a040a7290 */ /* 0x000fe2000fffe03f */
[----:B------:R-:W-:-:S05]  /*ba40*/  LEA.HI.X R3, R160, UR5, R5, 0x2, P1 ;  /* 0x00000005a0037c11 */ /* 0x000fca00088f1405 */
[----:B------:R2:W-:Y:S01]  /*ba50*/  @!P0 STG.E desc[UR12][R2.64], R158 ;  /* 0x0000009e02008986 */ /* 0x0005e2000c10190c */
[----:B------:R-:W-:-:S03]  /*ba60*/  MOV R212, UR10 ;  /* 0x0000000a00d47c02 */ /* 0x000fc60008000f00 */
[----:B------:R2:W-:Y:S01]  /*ba70*/  @!P2 STG.E desc[UR12][R2.64+0x20], R157 ;  /* 0x0000209d0200a986 */ /* 0x0005e2000c10190c */
[----:B-1----:R-:W-:-:S13]  /*ba80*/  ISETP.NE.AND P0, PT, R4, 0x7, PT ;  /* 0x000000070400780c */ /* 0x002fda0003f05270 */
[----:B--2---:R-:W-:Y:S05]  /*ba90*/  @P0 BRA `(.L_x_29) ;  /* 0x0000000000840947 */ /* 0x004fea0003800000 */
[----:B------:R-:W-:Y:S01]  /*baa0*/  BAR.SYNC.DEFER_BLOCKING 0x1, 0x120 ;  /* 0x0044800000007b1d */ /* 0x000fe20000010000 */
[----:B------:R-:W-:-:S05]  /*bab0*/  ELECT P0, URZ, PT ;  /* 0x00000000003f782f */ /* 0x000fca0003800000 */
[----:B------:R-:W-:Y:S08]  /*bac0*/  BSSY B0, `(.L_x_29) ;  /* 0x000001e000007945 */ /* 0x000ff00003800000 */
[----:B------:R-:W-:Y:S05]  /*bad0*/  @!P0 BRA `(.L_x_30) ;  /* 0x0000000000708947 */ /* 0x000fea0003800000 */
[----:B------:R-:W-:Y:S01]  /*bae0*/  R2UR UR10, R18 ;  /* 0x00000000120a72ca */ /* 0x000fe200000e0000 */
[----:B------:R-:W-:Y:S01]  /*baf0*/  ULDC.64 UR12, c[0x0][0x198] ;  /* 0x00006600000c7ab9 */ /* 0x000fe20000000a00 */
[----:B------:R-:W-:Y:S01]  /*bb00*/  UMOV UR33, URZ ;  /* 0x0000003f00217c82 */ /* 0x000fe20008000000 */
[----:B------:R-:W-:Y:S01]  /*bb10*/  UIADD3 UR4, UP0, UR12, 0x9f0, URZ ;  /* 0x000009f00c047890 */ /* 0x000fe2000ff1e03f */
[----:B------:R-:W-:Y:S01]  /*bb20*/  UMOV UR37, URZ ;  /* 0x0000003f00257c82 */ /* 0x000fe20008000000 */
[----:B------:R-:W-:Y:S02]  /*bb30*/  UMOV UR7, 0x40 ;  /* 0x0000004000077882 */ /* 0x000fe40000000000 */
[----:B------:R-:W-:-:S06]  /*bb40*/  UIADD3.X UR5, URZ, UR13, URZ, UP0, !UPT ;  /* 0x0000000d3f057290 */ /* 0x000fcc00087fe43f */
[----:B------:R-:W-:Y:S02]  /*bb50*/  UIADD3 UR6, UR10, 0x4000, URZ ;  /* 0x000040000a067890 */ /* 0x000fe4000fffe03f */
[----:B------:R-:W-:Y:S02]  /*bb60*/  UIADD3 UR8, UR10, 0x8000, URZ ;  /* 0x000080000a087890 */ /* 0x000fe4000fffe03f */
[----:B------:R-:W-:Y:S01]  /*bb70*/  UMOV UR32, UR10 ;  /* 0x0000000a00207c82 */ /* 0x000fe20008000000 */
[----:B------:R-:W-:Y:S01]  /*bb80*/  UIADD3 UR9, UR10, 0xc000, URZ ;  /* 0x0000c0000a097890 */ /* 0x000fe2000fffe03f */
[----:B------:R1:W-:Y:S02]  /*bb90*/  UTMASTG.5D [UR32], [UR4] ;  /* 0x00000020040073b5 */ /* 0x0003e40008020000 */
[----:B-1----:R-:W-:Y:S01]  /*bba0*/  UMOV UR32, UR6 ;  /* 0x0000000600207c82 */ /* 0x002fe20008000000 */
[----:B------:R-:W-:Y:S01]  /*bbb0*/  UMOV UR33, UR7 ;  /* 0x0000000700217c82 */ /* 0x000fe20008000000 */
[----:B------:R-:W-:Y:S01]  /*bbc0*/  UMOV UR6, 0x80 ;  /* 0x0000008000067882 */ /* 0x000fe20000000000 */
[----:B------:R1:W-:Y:S02]  /*bbd0*/  UTMASTG.5D [UR32], [UR4] ;  /* 0x00000020040073b5 */ /* 0x0003e40008020000 */
[----:B-1----:R-:W-:Y:S01]  /*bbe0*/  UMOV UR32, UR8 ;  /* 0x0000000800207c82 */ /* 0x002fe20008000000 */
[----:B------:R-:W-:Y:S01]  /*bbf0*/  UMOV UR33, UR6 ;  /* 0x0000000600217c82 */ /* 0x000fe20008000000 */
[----:B------:R-:W-:Y:S01]  /*bc00*/  UMOV UR6, 0xc0 ;  /* 0x000000c000067882 */ /* 0x000fe20000000000 */
[----:B------:R1:W-:Y:S02]  /*bc10*/  UTMASTG.5D [UR32], [UR4] ;  /* 0x00000020040073b5 */ /* 0x0003e40008020000 */
[----:B-1----:R-:W-:Y:S01]  /*bc20*/  UMOV UR32, UR9 ;  /* 0x0000000900207c82 */ /* 0x002fe20008000000 */
[----:B------:R-:W-:Y:S01]  /*bc30*/  UMOV UR33, UR6 ;  /* 0x0000000600217c82 */ /* 0x000fe20008000000 */
[----:B------:R-:W-:Y:S01]  /*bc40*/  UIADD3 UR6, UR10, 0x38820, URZ ;  /* 0x000388200a067890 */ /* 0x000fe2000fffe03f */
[----:B------:R1:W-:Y:S03]  /*bc50*/  UTMASTG.5D [UR32], [UR4] ;  /* 0x00000020040073b5 */ /* 0x0003e60008020000 */
[----:B------:R-:W-:Y:S01]  /*bc60*/  UPRMT UR6, URZ, 0x654, UR6 ;  /* 0x000006543f067896 */ /* 0x000fe20008000006 */
[----:B------:R0:W-:Y:S01]  /*bc70*/  UTMACMDFLUSH ;  /* 0x00000000000079b7 */ /* 0x0001e20000000000 */
[----:B------:R-:W-:-:S07]  /*bc80*/  DEPBAR.LE SB0, 0x0 ;  /* 0x000080000000791a */ /* 0x000fce0000000000 */
[----:B-1----:R-:W-:Y:S03]  /*bc90*/  SYNCS.ARRIVE.TRANS64.RED.A1T0 RZ, [UR6], RZ ;  /* 0x000000ffffff79a7 */ /* 0x002fe60008100406 */
.L_x_30:
[----:B------:R-:W-:Y:S05]  /*bca0*/  BSYNC B0 ;  /* 0x0000000000007941 */ /* 0x000fea0003800000 */
.L_x_29:
[----:B------:R-:W1:Y:S01]  /*bcb0*/  LDC R0, c[0x0][0xda4] ;  /* 0x00036900ff007b82 */ /* 0x000e620000000800 */
[----:B------:R-:W-:Y:S01]  /*bcc0*/  R2UR UR6, R212 ;  /* 0x00000000d40672ca */ /* 0x000fe200000e0000 */
[----:B------:R-:W-:Y:S01]  /*bcd0*/  UIADD3 UR38, UR38, 0x1, URZ ;  /* 0x0000000126267890 */ /* 0x000fe2000fffe03f */
[----:B------:R-:W-:Y:S01]  /*bce0*/  R2UR UR5, R19 ;  /* 0x00000000130572ca */ /* 0x000fe200000e0000 */
[----:B------:R-:W-:Y:S02]  /*bcf0*/  VIADD R213, R213, 0x1 ;  /* 0x00000001d5d57836 */ /* 0x000fe40000000000 */
[----:B------:R-:W-:-:S04]  /*bd00*/  UISETP.NE.AND UP0, UPT, UR38, 0x2, UPT ;  /* 0x000000022600788c */ /* 0x000fc8000bf05270 */
[----:B------:R-:W-:Y:S02]  /*bd10*/  USEL UR4, URZ, 0x1, UP0 ;  /* 0x000000013f047887 */ /* 0x000fe40008000000 */
[----:B------:R-:W-:-:S04]  /*bd20*/  USEL UR38, UR38, URZ, UP0 ;  /* 0x0000003f26267287 */ /* 0x000fc80008000000 */
[----:B------:R-:W-:-:S06]  /*bd30*/  ULOP3.LUT UR5, UR5, UR4, URZ, 0x3c, !UPT ;  /* 0x0000000405057292 */ /* 0x000fcc000f8e3c3f */
[----:B------:R-:W-:Y:S02]  /*bd40*/  MOV R19, UR5 ;  /* 0x0000000500137c02 */ /* 0x000fe40008000f00 */
[----:B-1----:R-:W-:-:S13]  /*bd50*/  ISETP.LE.AND P0, PT, R0, UR6, PT ;  /* 0x0000000600007c0c */ /* 0x002fda000bf03270 */
[----:B------:R-:W-:Y:S05]  /*bd60*/  @!P0 BRA `(.L_x_31) ;  /* 0xffffff4c00f88947 */ /* 0x000fea000383ffff */
[----:B------:R-:W-:Y:S05]  /*bd70*/  EXIT ;  /* 0x000000000000794d */ /* 0x000fea0003800000 */
.L_x_7:
[----:B------:R-:W-:-:S08]  /*bd80*/  NOP ;  /* 0x0000000000007918 */ /* 0x000fd00000000000 */
[----:B-1----:R-:W1:-:S00]  /*bd90*/  USETMAXREG.DEALLOC.CTAPOOL 0x18 ;  /* 0x00000018000079c8 */ /* 0x002e4000080e0500 */
[----:B-1----:R-:W-:-:S06]  /*bda0*/  LOP3.LUT R0, R0, 0x3, RZ, 0xc0, !PT ;  /* 0x0000000300007812 */ /* 0x002fcc00078ec0ff */
[----:B------:R-:W1:Y:S02]  /*bdb0*/  SHFL.IDX PT, R0, R0, RZ, 0x1f ;  /* 0x00001fff00007589 */ /* 0x000e6400000e0000 */
[----:B-1----:R-:W-:-:S13]  /*bdc0*/  ISETP.NE.AND P0, PT, R0, RZ, PT ;  /* 0x000000ff0000720c */ /* 0x002fda0003f05270 */
[----:B--2---:R-:W-:Y:S05]  /*bdd0*/  @P0 EXIT ;  /* 0x000000000000094d */ /* 0x004fea0003800000 */
[----:B------:R-:W1:Y:S01]  /*bde0*/  S2UR UR4, SR_CTAID.X ;  /* 0x00000000000479c3 */ /* 0x000e620000002500 */
[----:B------:R-:W-:Y:S01]  /*bdf0*/  IMAD.MOV.U32 R16, RZ, RZ, RZ ;  /* 0x000000ffff107224 */ /* 0x000fe200078e00ff */
[----:B------:R-:W-:Y:S01]  /*be00*/  MOV R2, 0x1 ;  /* 0x0000000100027802 */ /* 0x000fe20000000f00 */
[----:B------:R-:W-:-:S05]  /*be10*/  IMAD.MOV.U32 R19, RZ, RZ, 0x1 ;  /* 0x00000001ff137424 */ /* 0x000fca00078e00ff */
[----:B------:R-:W1:Y:S02]  /*be20*/  LDC R0, c[0x0][0xda4] ;  /* 0x00036900ff007b82 */ /* 0x000e640000000800 */
[----:B-1----:R-:W-:-:S13]  /*be30*/  ISETP.LE.AND P0, PT, R0, UR4, PT ;  /* 0x0000000400007c0c */ /* 0x002fda000bf03270 */
[----:B------:R-:W-:Y:S05]  /*be40*/  @P0 BRA `(.L_x_32) ;  /* 0x0000003000940947 */ /* 0x000fea0003800000 */
[----:B------:R-:W-:Y:S01]  /*be50*/  MOV R0, UR4 ;  /* 0x0000000400007c02 */ /* 0x000fe20008000f00 */
[----:B------:R-:W-:Y:S01]  /*be60*/  IMAD.MOV.U32 R16, RZ, RZ, RZ ;  /* 0x000000ffff107224 */ /* 0x000fe200078e00ff */
[----:B------:R-:W-:Y:S01]  /*be70*/  MOV R19, 0x1 ;  /* 0x0000000100137802 */ /* 0x000fe20000000f00 */
[----:B------:R-:W-:Y:S01]  /*be80*/  ULDC.64 UR36, c[0x0][0x198] ;  /* 0x0000660000247ab9 */ /* 0x000fe20000000a00 */
[----:B------:R-:W-:Y:S01]  /*be90*/  ULDC UR38, c[0x0][0xc] ;  /* 0x0000030000267ab9 */ /* 0x000fe20000000800 */
[----:B------:R1:W-:Y:S04]  /*bea0*/  STL [R1+0x10], R0 ;  /* 0x0000100001007387 */ /* 0x0003e80000100800 */
[----:B------:R1:W-:Y:S02]  /*beb0*/  STL [R1+0x18], RZ ;  /* 0x000018ff01007387 */ /* 0x0003e40000100800 */
.L_x_77:
[----:B------:R-:W2:Y:S01]  /*bec0*/  LDL R2, [R1+0x10] ;  /* 0x0000100001027983 */ /* 0x000ea20000100800 */
[----:B-1----:R-:W1:Y:S01]  /*bed0*/  LDC R0, c[0x0][0xda8] ;  /* 0x00036a00ff007b82 */ /* 0x002e620000000800 */
[----:B------:R-:W-:Y:S05]  /*bee0*/  YIELD ;  /* 0x0000000000007946 */ /* 0x000fea0003800000 */
[----:B------:R-:W3:Y:S01]  /*bef0*/  S2R R5, SR_CgaCtaId ;  /* 0x0000000000057919 */ /* 0x000ee20000008800 */
[----:B------:R-:W-:Y:S01]  /*bf00*/  ULDC.64 UR4, c[0x0][0x3f8] ;  /* 0x0000fe0000047ab9 */ /* 0x000fe20000000a00 */
[----:B------:R-:W4:Y:S01]  /*bf10*/  LDC R18, c[0x0][0xdb4] ;  /* 0x00036d00ff127b82 */ /* 0x000f220000000800 */
[----:B------:R-:W-:-:S03]  /*bf20*/  UISETP.NE.U32.AND UP0, UPT, UR4, URZ, UPT ;  /* 0x0000003f0400728c */ /* 0x000fc6000bf05070 */
[----:B------:R-:W-:Y:S01]  /*bf30*/  ULDC UR4, c[0x0][0x404] ;  /* 0x0001010000047ab9 */ /* 0x000fe20000000800 */
[----:B------:R-:W-:-:S04]  /*bf40*/  UISETP.NE.AND.EX UP0, UPT, UR5, URZ, UPT, UP0 ;  /* 0x0000003f0500728c */ /* 0x000fc8000bf05300 */
[----:B------:R-:W-:Y:S01]  /*bf50*/  USEL UR4, UR4, 0x1, UP0 ;  /* 0x0000000104047887 */ /* 0x000fe20008000000 */
[----:B-1----:R-:W-:Y:S02]  /*bf60*/  ISETP.NE.AND P0, PT, R0, 0x1, PT ;  /* 0x000000010000780c */ /* 0x002fe40003f05270 */
[----:B----4-:R-:W-:-:S11]  /*bf70*/  ISETP.NE.AND P1, PT, R18, 0x1, PT ;  /* 0x000000011200780c */ /* 0x010fd60003f25270 */
[----:B------:R-:W2:Y:S08]  /*bf80*/  @P0 LDC R0, c[0x0][0xdac] ;  /* 0x00036b00ff000b82 */ /* 0x000eb00000000800 */
[----:B------:R-:W1:Y:S01]  /*bf90*/  @P0 LDC R3, c[0x0][0xdb0] ;  /* 0x00036c00ff030b82 */ /* 0x000e620000000800 */
[----:B--2---:R-:W-:-:S04]  /*bfa0*/  @P0 IMAD.HI.U32 R0, R2, R0, RZ ;  /* 0x0000000002000227 */ /* 0x004fc800078e00ff */
[----:B------:R-:W-:Y:S01]  /*bfb0*/  IMAD.MOV.U32 R4, RZ, RZ, R2 ;  /* 0x000000ffff047224 */ /* 0x000fe200078e0002 */
[----:B-1----:R-:W-:Y:S02]  /*bfc0*/  @P0 SHF.R.U32.HI R4, RZ, R3, R0 ;  /* 0x00000003ff040219 */ /* 0x002fe40000011600 */
[----:B------:R-:W1:Y:S02]  /*bfd0*/  @P1 LDC.64 R2, c[0x0][0xdb8] ;  /* 0x00036e00ff021b82 */ /* 0x000e640000000a00 */
[----:B------:R-:W-:Y:S01]  /*bfe0*/  MOV R17, R4 ;  /* 0x0000000400117202 */ /* 0x000fe20000000f00 */
[----:B------:R2:W-:Y:S05]  /*bff0*/  STL [R1+0x8], R4 ;  /* 0x0000080401007387 */ /* 0x0005ea0000100800 */
[----:B------:R-:W4:Y:S01]  /*c000*/  LDC R0, c[0x0][0x2e0] ;  /* 0x0000b800ff007b82 */ /* 0x000f220000000800 */
[----:B-1----:R-:W-:-:S05]  /*c010*/  @P1 IMAD.HI.U32 R2, R4, R2, RZ ;  /* 0x0000000204021227 */ /* 0x002fca00078e00ff */
[----:B------:R-:W-:Y:S01]  /*c020*/  @P1 SHF.R.U32.HI R17, RZ, R3, R2 ;  /* 0x00000003ff111219 */ /* 0x000fe20000011602 */
[----:B----4-:R-:W-:Y:S01]  /*c030*/  IMAD R7, R0, UR4, RZ ;  /* 0x0000000400077c24 */ /* 0x010fe2000f8e02ff */
[----:B------:R-:W-:-:S03]  /*c040*/  MOV R0, 0x400 ;  /* 0x0000040000007802 */ /* 0x000fc60000000f00 */
[----:B------:R-:W-:Y:S01]  /*c050*/  IMAD.MOV R3, RZ, RZ, -R17 ;  /* 0x000000ffff037224 */ /* 0x000fe200078e0a11 */
[----:B---3--:R-:W-:Y:S01]  /*c060*/  LEA R6, R5, R0, 0x18 ;  /* 0x0000000005067211 */ /* 0x008fe200078ec0ff */
[----:B------:R-:W-:Y:S01]  /*c070*/  VIADD R0, R7, 0x4f ;  /* 0x0000004f07007836 */ /* 0x000fe20000000000 */
[----:B------:R2:W-:Y:S01]  /*c080*/  STL [R1+0x14], R7 ;  /* 0x0000140701007387 */ /* 0x0005e20000100800 */
[----:B------:R-:W-:Y:S01]  /*c090*/  IMAD R18, R18, R3, R4 ;  /* 0x0000000312127224 */ /* 0x000fe200078e0204 */
[----:B------:R-:W-:Y:S01]  /*c0a0*/  IADD3 R2, R6, 0x24400, RZ ;  /* 0x0002440006027810 */ /* 0x000fe20007ffe0ff */
[----:B------:R-:W-:Y:S01]  /*c0b0*/  IMAD.HI R0, R0, 0x66666667, RZ ;  /* 0x6666666700007827 */ /* 0x000fe200078e02ff */
[----:B------:R2:W-:Y:S02]  /*c0c0*/  STL [R1+0x4], R6 ;  /* 0x0000040601007387 */ /* 0x0005e40000100800 */
[----:B------:R-:W-:Y:S02]  /*c0d0*/  LOP3.LUT P0, RZ, R2, 0x3ff, RZ, 0xc0, !PT ;  /* 0x000003ff02ff7812 */ /* 0x000fe4000780c0ff */
[----:B------:R-:W-:-:S04]  /*c0e0*/  SHF.R.U32.HI R3, RZ, 0x1f, R0 ;  /* 0x0000001fff037819 */ /* 0x000fc80000011600 */
[----:B------:R-:W-:-:S05]  /*c0f0*/  LEA.HI.SX32 R0, R0, R3, 0x1b ;  /* 0x0000000300007211 */ /* 0x000fca00078fdaff */
[----:B------:R2:W-:Y:S02]  /*c100*/  STL [R1+0xc], R0 ;  /* 0x00000c0001007387 */ /* 0x0005e40000100800 */
[----:B------:R-:W-:Y:S05]  /*c110*/  @!P0 BRA `(.L_x_33) ;  /* 0x0000000000408947 */ /* 0x000fea0003800000 */
[----:B------:R-:W-:Y:S01]  /*c120*/  MOV R2, 0x0 ;  /* 0x0000000000027802 */ /* 0x000fe20000000f00 */
[----:B------:R-:W-:Y:S01]  /*c130*/  ULDC.64 UR6, c[0x4][0xa8] ;  /* 0x01002a0000067ab9 */ /* 0x000fe20000000a00 */
[----:B------:R-:W-:Y:S01]  /*c140*/  ULDC.64 UR8, c[0x4][0xb0] ;  /* 0x01002c0000087ab9 */ /* 0x000fe20000000a00 */
[----:B------:R-:W-:Y:S01]  /*c150*/  ULDC.64 UR4, c[0x4][0x8] ;  /* 0x0100020000047ab9 */ /* 0x000fe20000000a00 */
[----:B--2---:R-:W-:Y:S01]  /*c160*/  MOV R4, UR6 ;  /* 0x0000000600047c02 */ /* 0x004fe20008000f00 */
[----:B------:R-:W-:Y:S01]  /*c170*/  IMAD.U32 R5, RZ, RZ, UR7 ;  /* 0x00000007ff057e24 */ /* 0x000fe2000f8e00ff */
[----:B------:R-:W1:Y:S01]  /*c180*/  LDC.64 R2, c[0x4][R2] ;  /* 0x0100000002027b82 */ /* 0x000e620000000a00 */
[----:B------:R-:W-:Y:S01]  /*c190*/  MOV R6, UR8 ;  /* 0x0000000800067c02 */ /* 0x000fe20008000f00 */
[----:B------:R-:W-:Y:S01]  /*c1a0*/  IMAD.U32 R7, RZ, RZ, UR9 ;  /* 0x00000009ff077e24 */ /* 0x000fe2000f8e00ff */
[----:B------:R-:W-:Y:S01]  /*c1b0*/  MOV R10, UR4 ;  /* 0x00000004000a7c02 */ /* 0x000fe20008000f00 */
[----:B------:R-:W-:Y:S01]  /*c1c0*/  IMAD.U32 R11, RZ, RZ, UR5 ;  /* 0x00000005ff0b7e24 */ /* 0x000fe2000f8e00ff */
[----:B------:R-:W-:Y:S01]  /*c1d0*/  MOV R8, 0x70 ;  /* 0x0000007000087802 */ /* 0x000fe20000000f00 */
[----:B------:R-:W-:Y:S01]  /*c1e0*/  IMAD.MOV.U32 R12, RZ, RZ, 0x1 ;  /* 0x00000001ff0c7424 */ /* 0x000fe200078e00ff */
[----:B------:R-:W-:-:S07]  /*c1f0*/  MOV R13, RZ ;  /* 0x000000ff000d7202 */ /* 0x000fce0000000f00 */
[----:B------:R-:W-:-:S07]  /*c200*/  LEPC R20, `(.L_x_33) ;  /* 0x000000001014794e */ /* 0x000fce0000000000 */
[----:B-1----:R-:W-:Y:S05]  /*c210*/  CALL.ABS.NOINC R2 ;  /* 0x0000000002007343 */ /* 0x002fea0003c00000 */
.L_x_33:
[----:B------:R-:W2:Y:S02]  /*c220*/  LDL R2, [R1+0x4] ;  /* 0x0000040001027983 */ /* 0x000ea40000100800 */
[----:B--2---:R-:W-:-:S05]  /*c230*/  VIADD R0, R2, 0x400 ;  /* 0x0000040002007836 */ /* 0x004fca0000000000 */
[----:B------:R-:W-:-:S13]  /*c240*/  LOP3.LUT P0, RZ, R0, 0x3ff, RZ, 0xc0, !PT ;  /* 0x000003ff00ff7812 */ /* 0x000fda000780c0ff */
[----:B------:R-:W-:Y:S05]  /*c250*/  @!P0 BRA `(.L_x_34) ;  /* 0x0000000000808947 */ /* 0x000fea0003800000 */
[----:B------:R-:W-:Y:S01]  /*c260*/  MOV R0, 0x0 ;  /* 0x0000000000007802 */ /* 0x000fe20000000f00 */
[----:B------:R-:W-:Y:S01]  /*c270*/  ULDC.64 UR6, c[0x4][0xa8] ;  /* 0x01002a0000067ab9 */ /* 0x000fe20000000a00 */
[----:B------:R-:W-:Y:S01]  /*c280*/  ULDC.64 UR8, c[0x4][0xb0] ;  /* 0x01002c0000087ab9 */ /* 0x000fe20000000a00 */
[----:B------:R-:W-:Y:S01]  /*c290*/  ULDC.64 UR4, c[0x4][0x10] ;  /* 0x0100040000047ab9 */ /* 0x000fe20000000a00 */
[----:B------:R1:W2:Y:S01]  /*c2a0*/  LDC.64 R2, c[0x4][R0] ;  /* 0x0100000000027b82 */ /* 0x0002a20000000a00 */
[----:B------:R-:W-:Y:S01]  /*c2b0*/  MOV R4, UR6 ;  /* 0x0000000600047c02 */ /* 0x000fe20008000f00 */
[----:B------:R-:W-:Y:S01]  /*c2c0*/  IMAD.U32 R5, RZ, RZ, UR7 ;  /* 0x00000007ff057e24 */ /* 0x000fe2000f8e00ff */
[----:B------:R-:W-:Y:S01]  /*c2d0*/  MOV R6, UR8 ;  /* 0x0000000800067c02 */ /* 0x000fe20008000f00 */
[----:B------:R-:W-:Y:S01]  /*c2e0*/  IMAD.U32 R7, RZ, RZ, UR9 ;  /* 0x00000009ff077e24 */ /* 0x000fe2000f8e00ff */
[----:B------:R-:W-:Y:S01]  /*c2f0*/  MOV R10, UR4 ;  /* 0x00000004000a7c02 */ /* 0x000fe20008000f00 */
[----:B------:R-:W-:Y:S01]  /*c300*/  IMAD.U32 R11, RZ, RZ, UR5 ;  /* 0x00000005ff0b7e24 */ /* 0x000fe2000f8e00ff */
[----:B------:R-:W-:Y:S01]  /*c310*/  MOV R8, 0x70 ;  /* 0x0000007000087802 */ /* 0x000fe20000000f00 */
[----:B------:R-:W-:Y:S01]  /*c320*/  IMAD.MOV.U32 R12, RZ, RZ, 0x1 ;  /* 0x00000001ff0c7424 */ /* 0x000fe200078e00ff */
[----:B-1----:R-:W-:-:S07]  /*c330*/  MOV R13, RZ ;  /* 0x000000ff000d7202 */ /* 0x002fce0000000f00 */
[----:B------:R-:W-:-:S07]  /*c340*/  LEPC R20, `(.L_x_35) ;  /* 0x000000001014794e */ /* 0x000fce0000000000 */
[----:B--2---:R-:W-:Y:S05]  /*c350*/  CALL.ABS.NOINC R2 ;  /* 0x0000000002007343 */ /* 0x004fea0003c00000 */
.L_x_35:
[----:B------:R-:W-:Y:S01]  /*c360*/  MOV R2, 0x0 ;  /* 0x0000000000027802 */ /* 0x000fe20000000f00 */
[----:B------:R-:W-:Y:S01]  /*c370*/  ULDC.64 UR6, c[0x4][0xa8] ;  /* 0x01002a0000067ab9 */ /* 0x000fe20000000a00 */
[----:B------:R-:W-:Y:S01]  /*c380*/  ULDC.64 UR8, c[0x4][0xb0] ;  /* 0x01002c0000087ab9 */ /* 0x000fe20000000a00 */
[----:B------:R-:W-:Y:S01]  /*c390*/  ULDC.64 UR4, c[0x4][0x18] ;  /* 0x0100060000047ab9 */ /* 0x000fe20000000a00 */
[----:B------:R-:W-:Y:S01]  /*c3a0*/  IMAD.U32 R4, RZ, RZ, UR6 ;  /* 0x00000006ff047e24 */ /* 0x000fe2000f8e00ff */
[----:B------:R-:W-:Y:S01]  /*c3b0*/  MOV R5, UR7 ;  /* 0x0000000700057c02 */ /* 0x000fe20008000f00 */
[----:B------:R-:W1:Y:S01]  /*c3c0*/  LDC.64 R2, c[0x4][R2] ;  /* 0x0100000002027b82 */ /* 0x000e620000000a00 */
[----:B------:R-:W-:Y:S01]  /*c3d0*/  IMAD.U32 R6, RZ, RZ, UR8 ;  /* 0x00000008ff067e24 */ /* 0x000fe2000f8e00ff */
[----:B------:R-:W-:Y:S01]  /*c3e0*/  MOV R7, UR9 ;  /* 0x0000000900077c02 */ /* 0x000fe20008000f00 */
[----:B------:R-:W-:Y:S01]  /*c3f0*/  IMAD.U32 R10, RZ, RZ, UR4 ;  /* 0x00000004ff0a7e24 */ /* 0x000fe2000f8e00ff */
[----:B------:R-:W-:Y:S01]  /*c400*/  MOV R11, UR5 ;  /* 0x00000005000b7c02 */ /* 0x000fe20008000f00 */
[----:B------:R-:W-:Y:S01]  /*c410*/  IMAD.MOV.U32 R8, RZ, RZ, 0x70 ;  /* 0x00000070ff087424 */ /* 0x000fe200078e00ff */
[----:B------:R-:W-:Y:S01]  /*c420*/  MOV R12, 0x1 ;  /* 0x00000001000c7802 */ /* 0x000fe20000000f00 */
[----:B------:R-:W-:-:S07]  /*c430*/  IMAD.MOV.U32 R13, RZ, RZ, RZ ;  /* 0x000000ffff0d7224 */ /* 0x000fce00078e00ff */
[----:B------:R-:W-:-:S07]  /*c440*/  LEPC R20, `(.L_x_34) ;  /* 0x000000001014794e */ /* 0x000fce0000000000 */
[----:B-1----:R-:W-:Y:S05]  /*c450*/  CALL.ABS.NOINC R2 ;  /* 0x0000000002007343 */ /* 0x002fea0003c00000 */
.L_x_34:
[----:B------:R-:W1:Y:S01]  /*c460*/  LDC R0, c[0x0][0x428] ;  /* 0x00010a00ff007b82 */ /* 0x000e620000000800 */
[----:B------:R-:W-:Y:S01]  /*c470*/  ULDC.64 UR4, c[0x0][0x9f8] ;  /* 0x00027e0000047ab9 */ /* 0x000fe20000000a00 */
[----:B------:R-:W2:Y:S01]  /*c480*/  LDL.LU R7, [R1+0x8] ;  /* 0x0000080001077983 */ /* 0x000ea20000300800 */
[----:B------:R-:W-:Y:S02]  /*c490*/  ISETP.NE.U32.AND P0, PT, RZ, UR4, PT ;  /* 0x00000004ff007c0c */ /* 0x000fe4000bf05070 */
[----:B------:R-:W-:Y:S01]  /*c4a0*/  MOV R4, R18 ;  /* 0x0000001200047202 */ /* 0x000fe20000000f00 */
[----:B------:R-:W3:Y:S01]  /*c4b0*/  LDL R6, [R1+0x10] ;  /* 0x0000100001067983 */ /* 0x000ee20000100800 */
[----:B------:R-:W-:Y:S01]  /*c4c0*/  ISETP.NE.AND.EX P0, PT, RZ, UR5, PT, P0 ;  /* 0x00000005ff007c0c */ /* 0x000fe2000bf05300 */
[----:B------:R-:W-:Y:S01]  /*c4d0*/  ULDC.64 UR6, c[0x0][0x208] ;  /* 0x0000820000067ab9 */ /* 0x000fe20000000a00 */
[----:B------:R-:W-:Y:S01]  /*c4e0*/  ULDC UR4, c[0x0][0xda8] ;  /* 0x00036a0000047ab9 */ /* 0x000fe20000000800 */
[----:B------:R-:W4:Y:S01]  /*c4f0*/  S2R R8, SR_TID.X ;  /* 0x0000000000087919 */ /* 0x000f220000002100 */
[----:B-1----:R-:W-:-:S13]  /*c500*/  ISETP.NE.AND P1, PT, R0, 0x1, PT ;  /* 0x000000010000780c */ /* 0x002fda0003f25270 */
[----:B------:R-:W1:Y:S01]  /*c510*/  @P1 LDC R3, c[0x0][0x42c] ;  /* 0x00010b00ff031b82 */ /* 0x000e620000000800 */
[----:B----4-:R-:W-:-:S07]  /*c520*/  LOP3.LUT R8, R8, 0x1f, RZ, 0xc0, !PT ;  /* 0x0000001f08087812 */ /* 0x010fce00078ec0ff */
[----:B------:R-:W4:Y:S01]  /*c530*/  @P1 LDC R5, c[0x0][0x430] ;  /* 0x00010c00ff051b82 */ /* 0x000f220000000800 */
[----:B-1----:R-:W-:-:S07]  /*c540*/  @P1 IMAD.HI.U32 R0, R18, R3, RZ ;  /* 0x0000000312001227 */ /* 0x002fce00078e00ff */
[----:B------:R-:W1:Y:S01]  /*c550*/  @P0 LDC.64 R2, c[0x0][0x9f8] ;  /* 0x00027e00ff020b82 */ /* 0x000e620000000a00 */
[----:B----4-:R-:W-:Y:S01]  /*c560*/  @P1 SHF.R.U32.HI R4, RZ, R5, R0 ;  /* 0x00000005ff041219 */ /* 0x010fe20000011600 */
[----:B------:R-:W-:Y:S02]  /*c570*/  IMAD.MOV.U32 R0, RZ, RZ, R17 ;  /* 0x000000ffff007224 */ /* 0x000fe400078e0011 */
[----:B-1----:R-:W-:-:S05]  /*c580*/  @P0 IMAD.WIDE R2, R17, 0x4, R2 ;  /* 0x0000000411020825 */ /* 0x002fca00078e0202 */
[----:B------:R1:W5:Y:S01]  /*c590*/  @P0 LDG.E R0, desc[UR6][R2.64] ;  /* 0x0000000602000981 */ /* 0x000362000c1e1900 */
[----:B------:R-:W-:-:S04]  /*c5a0*/  ISETP.NE.AND P1, PT, R8, RZ, PT ;  /* 0x000000ff0800720c */ /* 0x000fc80003f25270 */
[----:B------:R-:W-:-:S09]  /*c5b0*/  PLOP3.LUT P2, PT, P1, PT, PT, 0x8, 0x0 ;  /* 0x000000000000781c */ /* 0x000fd20000f4e170 */
[----:B------:R-:W-:-:S05]  /*c5c0*/  VOTEU.ALL UP1, P1 ;  /* 0x00000000003f7886 */ /* 0x000fca0000820000 */
[----:B------:R-:W-:-:S04]  /*c5d0*/  @!UP1 UIADD3 UR8, UP0, UR36, 0x270, URZ ;  /* 0x0000027024089890 */ /* 0x000fc8000ff1e03f */
[----:B------:R-:W-:-:S03]  /*c5e0*/  @!UP1 UIADD3.X UR9, URZ, UR37, URZ, UP0, !UPT ;  /* 0x000000253f099290 */ /* 0x000fc600087fe43f */
[----:B------:R-:W-:Y:S01]  /*c5f0*/  VOTEU.ALL UP0, P1 ;  /* 0x00000000003f7886 */ /* 0x000fe20000800000 */
[----:B--2---:R-:W-:-:S05]  /*c600*/  IADD3 R8, -R7, RZ, RZ ;  /* 0x000000ff07087210 */ /* 0x004fca0007ffe1ff */
[----:B---3--:R-:W-:-:S04]  /*c610*/  IMAD R8, R8, UR4, R6 ;  /* 0x0000000408087c24 */ /* 0x008fc8000f8e0206 */
[----:B-1----:R-:W-:-:S07]  /*c620*/  IMAD.SHL.U32 R8, R8, 0x80, RZ ;  /* 0x0000008008087824 */ /* 0x002fce00078e00ff */
.L_x_36:
[----:B------:R-:W-:Y:S02]  /*c630*/  PLOP3.LUT P0, PT, P0, P2, PT, 0xa2, 0x0 ;  /* 0x000000000000781c */ /* 0x000fe40000705472 */
[----:B------:R-:W-:Y:S01]  /*c640*/  @P2 R2UR P0, UR7, R17 ;  /* 0x00000000110722ca */ /* 0x000fe20000000000 */
[----:B------:R-:W-:-:S07]  /*c650*/  UMOV UR4, URZ ;  /* 0x0000003f00047c82 */ /* 0x000fce0008000000 */
[----:B------:R-:W-:Y:S02]  /*c660*/  PLOP3.LUT P0, PT, P0, P2, PT, 0xa2, 0x0 ;  /* 0x000000000000781c */ /* 0x000fe40000705472 */
[----:B------:R-:W-:-:S08]  /*c670*/  @P2 R2UR.OR P0, UR6, R18 ;  /* 0x00000000120622ca */ /* 0x000fd00000100000 */
[----:B------:R-:W-:Y:S02]  /*c680*/  PLOP3.LUT P0, PT, P0, P2, PT, 0xa2, 0x0 ;  /* 0x000000000000781c */ /* 0x000fe40000705472 */
[----:B------:R-:W-:-:S08]  /*c690*/  @P2 R2UR.OR P0, UR5, R8 ;  /* 0x00000000080522ca */ /* 0x000fd00000100000 */
[----:B------:R-:W-:-:S05]  /*c6a0*/  @P2 PLOP3.LUT P2, PT, P0, PT, PT, 0x80, 0x0 ;  /* 0x000000000000281c */ /* 0x000fca000074f070 */
[----:B------:R1:W-:Y:S08]  /*c6b0*/  @!UP0 UTMAPF.L2.4D [UR4], [UR8] ;  /* 0x00000004080085b8 */ /* 0x0003f00008018000 */
[----:B-1----:R-:W-:Y:S05]  /*c6c0*/  @P2 BRA.U.ANY `(.L_x_36) ;  /* 0xfffffffd00d82947 */ /* 0x002fea000393ffff */
[----:B------:R-:W-:Y:S01]  /*c6d0*/  PLOP3.LUT P2, PT, P1, PT, PT, 0x8, 0x0 ;  /* 0x000000000000781c */ /* 0x000fe20000f4e170 */
[----:B------:R-:W-:Y:S01]  /*c6e0*/  VOTEU.ALL UP0, P1 ;  /* 0x00000000003f7886 */ /* 0x000fe20000800000 */
[----:B------:R-:W-:-:S11]  /*c6f0*/  UMOV UR4, 0x40 ;  /* 0x0000004000047882 */ /* 0x000fd60000000000 */
.L_x_37:
[----:B------:R-:W-:Y:S02]  /*c700*/  PLOP3.LUT P0, PT, P0, P2, PT, 0xa2, 0x0 ;  /* 0x000000000000781c */ /* 0x000fe40000705472 */
[----:B------:R-:W-:-:S08]  /*c710*/  @P2 R2UR P0, UR7, R17 ;  /* 0x00000000110722ca */ /* 0x000fd00000000000 */
        /* <DEDUP_REMOVED lines=10> */
.L_x_38:
        /* <DEDUP_REMOVED lines=12> */
.L_x_39:
        /* <DEDUP_REMOVED lines=9> */
[----:B------:R-:W1:Y:S01]  /*c910*/  LDC.64 R2, c[0x0][0x3f8] ;  /* 0x0000fe00ff027b82 */ /* 0x000e620000000a00 */
[----:B------:R-:W-:Y:S01]  /*c920*/  UMOV UR4, 0xffffffff ;  /* 0xffffffff00047882 */ /* 0x000fe20000000000 */
[----:B-1----:R-:W-:-:S04]  /*c930*/  ISETP.NE.U32.AND P0, PT, R2, RZ, PT ;  /* 0x000000ff0200720c */ /* 0x002fc80003f05070 */
[----:B------:R-:W-:-:S04]  /*c940*/  ISETP.NE.AND.EX P0, PT, R3, RZ, PT, P0 ;  /* 0x000000ff0300720c */ /* 0x000fc80003f05300 */
[----:B-----5:R-:W-:Y:S01]  /*c950*/  SEL R5, R0, RZ, !P0 ;  /* 0x000000ff00057207 */ /* 0x020fe20004000000 */
[----:B------:R-:W-:Y:S08]  /*c960*/  BRA.DIV UR4, `(.L_x_40) ;  /* 0x0000002e04187947 */ /* 0x000ff0000b800000 */
.L_x_93:
[----:B------:R-:W2:Y:S01]  /*c970*/  LDL R6, [R1+0xc] ;  /* 0x00000c0001067983 */ /* 0x000ea20000100800 */
[----:B------:R-:W-:Y:S01]  /*c980*/  UMOV UR4, 0xffffffff ;  /* 0xffffffff00047882 */ /* 0x000fe20000000000 */
[----:B------:R-:W-:Y:S02]  /*c990*/  SHF.R.S32.HI R11, RZ, 0x1f, R0 ;  /* 0x0000001fff0b7819 */ /* 0x000fe40000011400 */
[----:B--2---:R-:W-:Y:S01]  /*c9a0*/  IADD3 R10, R6, -0x1, RZ ;  /* 0xffffffff060a7810 */ /* 0x004fe20007ffe0ff */
[----:B------:R-:W-:Y:S06]  /*c9b0*/  BRA.DIV UR4, `(.L_x_41) ;  /* 0x0000002e04387947 */ /* 0x000fec000b800000 */
[----:B------:R-:W-:-:S13]  /*c9c0*/  ELECT P6, URZ, PT ;  /* 0x00000000003f782f */ /* 0x000fda00038c0000 */
.L_x_96:
[----:B------:R-:W-:Y:S05]  /*c9d0*/  @!P6 BRA `(.L_x_42) ;  /* 0x000000040030e947 */ /* 0x000fea0003800000 */
[----:B------:R1:W-:Y:S01]  /*c9e0*/  STL [R1], R10 ;  /* 0x0000000a01007387 */ /* 0x0003e20000100800 */
[----:B------:R-:W-:Y:S01]  /*c9f0*/  IMAD.MOV.U32 R5, RZ, RZ, R0 ;  /* 0x000000ffff057224 */ /* 0x000fe200078e0000 */
[----:B------:R-:W-:Y:S06]  /*ca00*/  @!P0 BRA `(.L_x_43) ;  /* 0x0000000000508947 */ /* 0x000fec0003800000 */
[----:B------:R-:W2:Y:S01]  /*ca10*/  LDC R9, c[0x0][0x41c] ;  /* 0x00010700ff097b82 */ /* 0x000ea20000000800 */
[----:B------:R-:W-:Y:S01]  /*ca20*/  MOV R5, R10 ;  /* 0x0000000a00057202 */ /* 0x000fe20000000f00 */
[----:B------:R-:W-:Y:S01]  /*ca30*/  ULDC.64 UR4, c[0x0][0x408] ;  /* 0x0001020000047ab9 */ /* 0x000fe20000000a00 */
[----:B------:R-:W-:Y:S01]  /*ca40*/  ULDC.64 UR6, c[0x0][0x208] ;  /* 0x0000820000067ab9 */ /* 0x000fe20000000a00 */
[----:B--2---:R-:W-:-:S13]  /*ca50*/  ISETP.NE.AND P1, PT, R9, 0x1, PT ;  /* 0x000000010900780c */ /* 0x004fda0003f25270 */
[----:B------:R-:W2:Y:S02]  /*ca60*/  @P1 LDC.64 R6, c[0x0][0x420] ;  /* 0x00010800ff061b82 */ /* 0x000ea40000000a00 */
[----:B--2---:R-:W-:-:S05]  /*ca70*/  @P1 IMAD.HI.U32 R6, R10, R6, RZ ;  /* 0x000000060a061227 */ /* 0x004fca00078e00ff */
[----:B------:R-:W-:-:S05]  /*ca80*/  @P1 SHF.R.U32.HI R5, RZ, R7, R6 ;  /* 0x00000007ff051219 */ /* 0x000fca0000011606 */
[----:B------:R-:W-:-:S04]  /*ca90*/  IMAD.MOV R6, RZ, RZ, -R5 ;  /* 0x000000ffff067224 */ /* 0x000fc800078e0a05 */
[----:B------:R-:W-:Y:S02]  /*caa0*/  IMAD R7, R9, R6, R10 ;  /* 0x0000000609077224 */ /* 0x000fe400078e020a */
[----:B------:R-:W-:-:S03]  /*cab0*/  IMAD R6, R11, UR4, RZ ;  /* 0x000000040b067c24 */ /* 0x000fc6000f8e02ff */
[----:B------:R2:W-:Y:S01]  /*cac0*/  STL [R1], R7 ;  /* 0x0000000701007387 */ /* 0x0005e20000100800 */
[----:B------:R-:W-:Y:S01]  /*cad0*/  IMAD R9, R0, UR5, R6 ;  /* 0x0000000500097c24 */ /* 0x000fe2000f8e0206 */
[----:B------:R-:W-:Y:S02]  /*cae0*/  MOV R6, R5 ;  /* 0x0000000500067202 */ /* 0x000fe40000000f00 */
[----:B--2---:R-:W-:-:S03]  /*caf0*/  SHF.R.S32.HI R7, RZ, 0x1f, R5 ;  /* 0x0000001fff077819 */ /* 0x004fc60000011405 */
[----:B------:R-:W-:-:S04]  /*cb00*/  IMAD.WIDE.U32 R6, R0, UR4, R6 ;  /* 0x0000000400067c25 */ /* 0x000fc8000f8e0006 */
[----:B------:R-:W-:Y:S01]  /*cb10*/  IMAD.IADD R5, R7, 0x1, R9 ;  /* 0x0000000107057824 */ /* 0x000fe200078e0209 */
[----:B------:R-:W-:-:S04]  /*cb20*/  LEA R12, P1, R6, R2, 0x2 ;  /* 0x00000002060c7211 */ /* 0x000fc800078210ff */
[----:B------:R-:W-:-:S05]  /*cb30*/  LEA.HI.X R13, R6, R3, R5, 0x2, P1 ;  /* 0x00000003060d7211 */ /* 0x000fca00008f1405 */
[----:B------:R2:W5:Y:S04]  /*cb40*/  LDG.E R5, desc[UR6][R12.64] ;  /* 0x000000060c057981 */ /* 0x000568000c1e1900 */
.L_x_43:
[----:B------:R-:W3:Y:S01]  /*cb50*/  S2R R7, SR_CgaCtaId ;  /* 0x0000000000077919 */ /* 0x000ee20000008800 */
[----:B------:R-:W-:-:S04]  /*cb60*/  MOV R6, 0x400 ;  /* 0x0000040000067802 */ /* 0x000fc80000000f00 */
[----:B---3--:R-:W-:Y:S02]  /*cb70*/  LEA R6, R7, R6, 0x18 ;  /* 0x0000000607067211 */ /* 0x008fe400078ec0ff */
[----:B------:R-:W-:Y:S02]  /*cb80*/  SHF.L.U32 R7, R19, 0x1f, RZ ;  /* 0x0000001f13077819 */ /* 0x000fe400000006ff */
[----:B------:R-:W-:-:S04]  /*cb90*/  LEA R6, R16, R6, 0x3 ;  /* 0x0000000610067211 */ /* 0x000fc800078e18ff */
[----:B------:R-:W3:Y:S02]  /*cba0*/  SYNCS.PHASECHK.TRANS64.TRYWAIT P1, [R6+URZ+0x38840], R7 ;  /* 0x03884007060075a7 */ /* 0x000ee4000802017f */
[----:B---3--:R-:W-:Y:S05]  /*cbb0*/  @!P1 BRA `(.L_x_44) ;  /* 0x0000002800d89947 */ /* 0x008fea0003800000 */
.L_x_97:
[----:B------:R-:W4:Y:S02]  /*cbc0*/  S2R R9, SR_TID.X ;  /* 0x0000000000097919 */ /* 0x000f240000002100 */
[----:B----4-:R-:W-:-:S04]  /*cbd0*/  LOP3.LUT R9, R9, 0x7f, RZ, 0xc0, !PT ;  /* 0x0000007f09097812 */ /* 0x010fc800078ec0ff */
[----:B------:R-:W-:-:S13]  /*cbe0*/  ISETP.NE.AND P1, PT, R9, RZ, PT ;  /* 0x000000ff0900720c */ /* 0x000fda0003f25270 */
[----:B------:R-:W-:Y:S05]  /*cbf0*/  @P1 BRA `(.L_x_45) ;  /* 0x00000000001c1947 */ /* 0x000fea0003800000 */
[----:B------:R-:W4:Y:S01]  /*cc00*/  S2R R9, SR_TID.X ;  /* 0x0000000000097919 */ /* 0x000f220000002100 */
[----:B---3--:R-:W-:-:S04]  /*cc10*/  IMAD.MOV.U32 R7, RZ, RZ, 0xa000 ;  /* 0x0000a000ff077424 */ /* 0x008fc800078e00ff */
[----:B------:R3:W-:Y:S01]  /*cc20*/  SYNCS.ARRIVE.TRANS64 RZ, [R6+URZ+0x38830], R7 ;  /* 0x0388300706ff79a7 */ /* 0x0007e2000800003f */
[----:B----4-:R-:W-:-:S04]  /*cc30*/  LOP3.LUT R9, R9, 0x1f, RZ, 0xc0, !PT ;  /* 0x0000001f09097812 */ /* 0x010fc800078ec0ff */
[----:B------:R-:W-:-:S13]  /*cc40*/  ISETP.NE.AND P1, PT, R9, RZ, PT ;  /* 0x000000ff0900720c */ /* 0x000fda0003f25270 */
[----:B---3--:R-:W-:Y:S05]  /*cc50*/  @!P1 BRA `(.L_x_45) ;  /* 0x0000000000049947 */ /* 0x008fea0003800000 */
[----:B------:R-:W-:Y:S01]  /*cc60*/  BPT.TRAP 0x1 ;  /* 0x000000040000795c */ /* 0x000fe20000300000 */
.L_x_45:
[----:B---3--:R-:W3:Y:S01]  /*cc70*/  LDL R7, [R1] ;  /* 0x0000000001077983 */ /* 0x008ee20000100800 */
[----:B------:R-:W-:Y:S01]  /*cc80*/  MOV R9, 0x400 ;  /* 0x0000040000097802 */ /* 0x000fe20000000f00 */
[----:B--2---:R-:W2:Y:S01]  /*cc90*/  S2R R12, SR_CgaCtaId ;  /* 0x00000000000c7919 */ /* 0x004ea20000008800 */
[----:B------:R-:W-:Y:S01]  /*cca0*/  R2UR UR9, R6 ;  /* 0x00000000060972ca */ /* 0x000fe200000e0000 */
[----:B------:R-:W-:Y:S01]  /*ccb0*/  UIADD3 UR4, UP0, UR36, 0x370, URZ ;  /* 0x0000037024047890 */ /* 0x000fe2000ff1e03f */
[----:B------:R-:W-:Y:S02]  /*ccc0*/  R2UR UR12, R4 ;  /* 0x00000000040c72ca */ /* 0x000fe400000e0000 */
[----:B-----5:R-:W-:Y:S01]  /*ccd0*/  R2UR UR13, R5 ;  /* 0x00000000050d72ca */ /* 0x020fe200000e0000 */
[----:B------:R-:W-:Y:S01]  /*cce0*/  UIADD3.X UR5, URZ, UR37, URZ, UP0, !UPT ;  /* 0x000000253f057290 */ /* 0x000fe200087fe43f */
[----:B--2---:R-:W-:-:S05]  /*ccf0*/  LEA R9, R12, R9, 0x18 ;  /* 0x000000090c097211 */ /* 0x004fca00078ec0ff */
[----:B------:R-:W-:-:S05]  /*cd00*/  IMAD R6, R16, 0xa000, R9 ;  /* 0x0000a00010067824 */ /* 0x000fca00078e0209 */
[----:B------:R-:W-:Y:S01]  /*cd10*/  R2UR UR14, R6 ;  /* 0x00000000060e72ca */ /* 0x000fe200000e0000 */
[----:B------:R-:W-:Y:S01]  /*cd20*/  UIADD3 UR9, UR9, 0x38830, URZ ;  /* 0x0003883009097890 */ /* 0x000fe2000fffe03f */
[----:B------:R-:W-:Y:S01]  /*cd30*/  UMOV UR10, URZ ;  /* 0x0000003f000a7c82 */ /* 0x000fe20008000000 */
[----:B------:R-:W-:Y:S01]  /*cd40*/  UMOV UR6, 0x0 ;  /* 0x0000000000067882 */ /* 0x000fe20000000000 */
[----:B------:R-:W-:-:S09]  /*cd50*/  UMOV UR7, 0x14f00000 ;  /* 0x14f0000000077882 */ /* 0x000fd20000000000 */
[----:B------:R-:W-:Y:S02]  /*cd60*/  UIADD3 UR8, UR14, 0x24400, URZ ;  /* 0x000244000e087890 */ /* 0x000fe4000fffe03f */
[----:B------:R-:W-:Y:S02]  /*cd70*/  UIADD3 UR15, UR14, 0x26c00, URZ ;  /* 0x00026c000e0f7890 */ /* 0x000fe4000fffe03f */
[----:B------:R-:W-:Y:S01]  /*cd80*/  UIADD3 UR17, UR14, 0x29400, URZ ;  /* 0x000294000e117890 */ /* 0x000fe2000fffe03f */
[----:B------:R-:W-:Y:S01]  /*cd90*/  UMOV UR16, 0x40 ;  /* 0x0000004000107882 */ /* 0x000fe20000000000 */
[----:B------:R-:W-:-:S03]  /*cda0*/  UIADD3 UR18, UR14, 0x2bc00, URZ ;  /* 0x0002bc000e127890 */ /* 0x000fc6000fffe03f */
[----:B------:R-:W-:Y:S01]  /*cdb0*/  UMOV UR14, 0x80 ;  /* 0x00000080000e7882 */ /* 0x000fe20000000000 */
[----:B---3--:R-:W-:-:S13]  /*cdc0*/  R2UR UR11, R7 ;  /* 0x00000000070b72ca */ /* 0x008fda00000e0000 */
[----:B------:R-:W-:-:S09]  /*cdd0*/  UIMAD UR11, UR11, 0x50, URZ ;  /* 0x000000500b0b78a4 */ /* 0x000fd2000f8e023f */
[----:B------:R2:W-:Y:S02]  /*cde0*/  UTMALDG.4D [UR8], [UR4], desc[UR6] ;  /* 0x00000608040075b4 */ /* 0x0005e40008019000 */
[----:B--2---:R-:W-:Y:S01]  /*cdf0*/  UMOV UR8, UR15 ;  /* 0x0000000f00087c82 */ /* 0x004fe20008000000 */
[----:B------:R-:W-:Y:S02]  /*ce00*/  UMOV UR10, UR16 ;  /* 0x00000010000a7c82 */ /* 0x000fe40008000000 */
[----:B------:R2:W-:Y:S02]  /*ce10*/  UTMALDG.4D [UR8], [UR4], desc[UR6] ;  /* 0x00000608040075b4 */ /* 0x0005e40008019000 */
[----:B--2---:R-:W-:Y:S01]  /*ce20*/  UMOV UR8, UR17 ;  /* 0x0000001100087c82 */ /* 0x004fe20008000000 */
[----:B------:R-:W-:Y:S01]  /*ce30*/  UMOV UR10, UR14 ;  /* 0x0000000e000a7c82 */ /* 0x000fe20008000000 */
[----:B------:R-:W-:Y:S01]  /*ce40*/  UMOV UR14, 0xc0 ;  /* 0x000000c0000e7882 */ /* 0x000fe20000000000 */
[----:B------:R2:W-:Y:S02]  /*ce50*/  UTMALDG.4D [UR8], [UR4], desc[UR6] ;  /* 0x00000608040075b4 */ /* 0x0005e40008019000 */
[----:B--2---:R-:W-:Y:S01]  /*ce60*/  UMOV UR8, UR18 ;  /* 0x0000001200087c82 */ /* 0x004fe20008000000 */
[----:B------:R-:W-:-:S02]  /*ce70*/  UMOV UR10, UR14 ;  /* 0x0000000e000a7c82 */ /* 0x000fc40008000000 */
[----:B------:R2:W-:Y:S02]  /*ce80*/  UTMALDG.4D [UR8], [UR4], desc[UR6] ;  /* 0x00000608040075b4 */ /* 0x0005e40008019000 */
[----:B--2---:R-:W-:Y:S01]  /*ce90*/  NOP ;  /* 0x0000000000007918 */ /* 0x004fe20000000000 */
.L_x_42:
[----:B------:R-:W2:Y:S01]  /*cea0*/  LDL R13, [R1+0x18] ;  /* 0x00001800010d7983 */ /* 0x000ea20000100800 */
[----:B------:R-:W-:-:S03]  /*ceb0*/  MOV R9, 0x400 ;  /* 0x0000040000097802 */ /* 0x000fc60000000f00 */
[----:B------:R-:W3:Y:S01]  /*cec0*/  LDL.LU R7, [R1+0x14] ;  /* 0x0000140001077983 */ /* 0x000ee20000300800 */
[----:B------:R-:W4:Y:S01]  /*ced0*/  S2R R12, SR_CgaCtaId ;  /* 0x00000000000c7919 */ /* 0x000f220000008800 */
[----:B------:R-:W-:Y:S05]  /*cee0*/  WARPSYNC.ALL ;  /* 0x0000000000007948 */ /* 0x000fea0003800000 */
[----:B------:R-:W-:-:S13]  /*cef0*/  ELECT P1, URZ, PT ;  /* 0x00000000003f782f */ /* 0x000fda0003820000 */
[----:B------:R-:W-:Y:S01]  /*cf00*/  @P1 R2UR UR13, R17 ;  /* 0x00000000110d12ca */ /* 0x000fe200000e0000 */
[----:B------:R-:W-:Y:S01]  /*cf10*/  UIADD3 UR4, UP0, UR36, 0x270, URZ ;  /* 0x0000027024047890 */ /* 0x000fe2000ff1e03f */
[----:B------:R-:W-:Y:S02]  /*cf20*/  @P1 R2UR UR12, R18 ;  /* 0x00000000120c12ca */ /* 0x000fe400000e0000 */
[----:B------:R-:W-:Y:S01]  /*cf30*/  @P1 R2UR UR11, R8 ;  /* 0x00000000080b12ca */ /* 0x000fe200000e0000 */
[----:B------:R-:W-:Y:S01]  /*cf40*/  UIADD3.X UR5, URZ, UR37, URZ, UP0, !UPT ;  /* 0x000000253f057290 */ /* 0x000fe200087fe43f */
[----:B----4-:R-:W-:-:S04]  /*cf50*/  LEA R9, R12, R9, 0x18 ;  /* 0x000000090c097211 */ /* 0x010fc800078ec0ff */
[----:B------:R-:W-:Y:S02]  /*cf60*/  R2UR UR30, R9 ;  /* 0x00000000091e72ca */ /* 0x000fe400000e0000 */
[----:B------:R-:W-:Y:S01]  /*cf70*/  @P1 MOV R6, 0x10000 ;  /* 0x0001000000061802 */ /* 0x000fe20000000f00 */
[----:B------:R-:W-:Y:S01]  /*cf80*/  BAR.SYNC.DEFER_BLOCKING 0x8, 0x120 ;  /* 0x0204800000007b1d */ /* 0x000fe20000010000 */
[----:B------:R-:W-:-:S09]  /*cf90*/  @P1 R2UR UR29, R17 ;  /* 0x00000000111d12ca */ /* 0x000fd200000e0000 */
[----:B------:R-:W-:Y:S02]  /*cfa0*/  UIADD3 UR8, UR30, 0x14400, URZ ;  /* 0x000144001e087890 */ /* 0x000fe4000fffe03f */
[----:B------:R-:W-:Y:S01]  /*cfb0*/  UIADD3 UR9, UR30, 0x38800, URZ ;  /* 0x000388001e097890 */ /* 0x000fe2000fffe03f */
[----:B------:R-:W-:Y:S01]  /*cfc0*/  @P1 R2UR UR28, R18 ;  /* 0x00000000121c12ca */ /* 0x000fe200000e0000 */
[----:B------:R-:W-:Y:S01]  /*cfd0*/  UMOV UR6, 0x0 ;  /* 0x0000000000067882 */ /* 0x000fe20000000000 */
[----:B------:R-:W-:Y:S01]  /*cfe0*/  UMOV UR7, 0x12f00000 ;  /* 0x12f0000000077882 */ /* 0x000fe20000000000 */
[----:B------:R-:W-:Y:S01]  /*cff0*/  UMOV UR10, URZ ;  /* 0x0000003f000a7c82 */ /* 0x000fe20008000000 */
[----:B------:R-:W-:Y:S02]  /*d000*/  @P1 R2UR UR27, R8 ;  /* 0x00000000081b12ca */ /* 0x000fe400000e0000 */
[----:B------:R-:W-:Y:S02]  /*d010*/  @P1 R2UR UR21, R17 ;  /* 0x00000000111512ca */ /* 0x000fe400000e0000 */
[----:B------:R-:W-:-:S02]  /*d020*/  @P1 R2UR UR20, R18 ;  /* 0x00000000121412ca */ /* 0x000fc400000e0000 */
[----:B------:R-:W-:Y:S01]  /*d030*/  @P1 R2UR UR19, R8 ;  /* 0x00000000081312ca */ /* 0x000fe200000e0000 */
[----:B------:R2:W-:Y:S01]  /*d040*/  @P1 SYNCS.ARRIVE.TRANS64 RZ, [R9+URZ+0x38800], R6 ;  /* 0x0388000609ff19a7 */ /* 0x0005e2000800003f */
[----:B------:R4:W-:Y:S01]  /*d050*/  UTMALDG.4D [UR8], [UR4], desc[UR6] ;  /* 0x00000608040075b4 */ /* 0x0009e20008019000 */
[----:B------:R-:W-:Y:S02]  /*d060*/  UIADD3 UR24, UR30, 0x18400, URZ ;  /* 0x000184001e187890 */ /* 0x000fe4000fffe03f */
[----:B------:R-:W-:Y:S01]  /*d070*/  UIADD3 UR16, UR30, 0x1c400, URZ ;  /* 0x0001c4001e107890 */ /* 0x000fe2000fffe03f */
[----:B------:R-:W-:Y:S01]  /*d080*/  UMOV UR14, 0x0 ;  /* 0x00000000000e7882 */ /* 0x000fe20000000000 */
[----:B------:R-:W-:Y:S01]  /*d090*/  UMOV UR15, 0x12f00000 ;  /* 0x12f00000000f7882 */ /* 0x000fe20000000000 */
[----:B------:R-:W-:Y:S01]  /*d0a0*/  UMOV UR26, 0x40 ;  /* 0x00000040001a7882 */ /* 0x000fe20000000000 */
[----:B------:R-:W-:Y:S01]  /*d0b0*/  UMOV UR25, UR9 ;  /* 0x0000000900197c82 */ /* 0x000fe20008000000 */
[----:B------:R-:W-:Y:S01]  /*d0c0*/  UMOV UR22, 0x0 ;  /* 0x0000000000167882 */ /* 0x000fe20000000000 */
[----:B------:R-:W-:Y:S01]  /*d0d0*/  UMOV UR23, 0x12f00000 ;  /* 0x12f0000000177882 */ /* 0x000fe20000000000 */
[----:B------:R-:W-:Y:S01]  /*d0e0*/  UMOV UR18, 0x80 ;  /* 0x0000008000127882 */ /* 0x000fe20000000000 */
[----:B------:R-:W-:Y:S01]  /*d0f0*/  UMOV UR17, UR9 ;  /* 0x0000000900117c82 */ /* 0x000fe20008000000 */
[----:B------:R1:W-:Y:S01]  /*d100*/  UTMALDG.4D [UR24], [UR4], desc[UR14] ;  /* 0x00000e18040075b4 */ /* 0x0003e20008019000 */
[----:B------:R1:W-:Y:S01]  /*d110*/  UTMALDG.4D [UR16], [UR4], desc[UR22] ;  /* 0x00001610040075b4 */ /* 0x0003e20008019000 */
[----:B----4-:R-:W-:-:S02]  /*d120*/  @P1 R2UR UR13, R17 ;  /* 0x00000000110d12ca */ /* 0x010fc400000e0000 */
[----:B------:R-:W-:Y:S02]  /*d130*/  @P1 R2UR UR12, R18 ;  /* 0x00000000120c12ca */ /* 0x000fe400000e0000 */
[----:B------:R-:W-:Y:S01]  /*d140*/  @P1 R2UR UR11, R8 ;  /* 0x00000000080b12ca */ /* 0x000fe200000e0000 */
[----:B------:R-:W-:Y:S01]  /*d150*/  UIADD3 UR8, UR30, 0x20400, URZ ;  /* 0x000204001e087890 */ /* 0x000fe2000fffe03f */
[----:B------:R-:W-:Y:S01]  /*d160*/  UMOV UR6, 0x0 ;  /* 0x0000000000067882 */ /* 0x000fe20000000000 */
[----:B------:R-:W-:Y:S01]  /*d170*/  UMOV UR7, 0x12f00000 ;  /* 0x12f0000000077882 */ /* 0x000fe20000000000 */
[----:B------:R-:W-:-:S09]  /*d180*/  UMOV UR10, 0xc0 ;  /* 0x000000c0000a7882 */ /* 0x000fd20000000000 */
[----:B------:R1:W-:Y:S01]  /*d190*/  UTMALDG.4D [UR8], [UR4], desc[UR6] ;  /* 0x00000608040075b4 */ /* 0x0003e20008019000 */
[----:B------:R-:W-:Y:S01]  /*d1a0*/  BSSY B0, `(.L_x_46) ;  /* 0x0000006000007945 */ /* 0x000fe20003800000 */
[----:B--2---:R-:W-:-:S04]  /*d1b0*/  LOP3.LUT R6, R13, 0x1, RZ, 0xc, !PT ;  /* 0x000000010d067812 */ /* 0x004fc800078e0cff */
[----:B------:R-:W-:-:S04]  /*d1c0*/  SHF.L.U32 R6, R6, 0x1f, RZ ;  /* 0x0000001f06067819 */ /* 0x000fc800000006ff */
[----:B------:R-:W2:Y:S01]  /*d1d0*/  SYNCS.PHASECHK.TRANS64.TRYWAIT P1, [R9+URZ+0x38820], R6 ;  /* 0x03882006090075a7 */ /* 0x000ea2000802017f */
[----:B---3--:R-:W-:Y:S01]  /*d1e0*/  ISETP.GE.AND P2, PT, R7, 0x51, PT ;  /* 0x000000510700780c */ /* 0x008fe20003f46270 */
[----:B-12---:R-:W-:-:S12]  /*d1f0*/  @!P1 BRA `(.L_x_47) ;  /* 0x00000024005c9947 */ /* 0x006fd80003800000 */
.L_x_98:
[----:B------:R-:W-:Y:S05]  /*d200*/  BSYNC B0 ;  /* 0x0000000000007941 */ /* 0x000fea0003800000 */
.L_x_46:
[----:B------:R-:W-:Y:S05]  /*d210*/  @!P2 BRA `(.L_x_48) ;  /* 0x000000180084a947 */ /* 0x000fea0003800000 */
[----:B-1----:R-:W2:Y:S01]  /*d220*/  LDL R7, [R1+0xc] ;  /* 0x00000c0001077983 */ /* 0x002ea20000100800 */
[----:B------:R-:W-:Y:S01]  /*d230*/  MOV R6, 0x1 ;  /* 0x0000000100067802 */ /* 0x000fe20000000f00 */
[----:B--2---:R-:W-:-:S05]  /*d240*/  IMAD.MOV R13, RZ, RZ, -R7 ;  /* 0x000000ffff0d7224 */ /* 0x004fca00078e0a07 */
[----:B------:R-:W-:-:S05]  /*d250*/  VIADDMNMX R13, R13, R6, 0xffffffff, !PT ;  /* 0xffffffff0d0d7446 */ /* 0x000fca0007800106 */
[----:B------:R-:W-:-:S05]  /*d260*/  IMAD.IADD R6, R7, 0x1, R13 ;  /* 0x0000000107067824 */ /* 0x000fca00078e020d */
[----:B------:R-:W-:-:S04]  /*d270*/  LOP3.LUT R6, R6, 0x1, RZ, 0xc0, !PT ;  /* 0x0000000106067812 */ /* 0x000fc800078ec0ff */
[----:B------:R-:W-:Y:S02]  /*d280*/  ISETP.NE.U32.AND P1, PT, R6, 0x1, PT ;  /* 0x000000010600780c */ /* 0x000fe40003f25070 */
[----:B------:R-:W-:-:S11]  /*d290*/  IADD3 R6, R7, -0x2, RZ ;  /* 0xfffffffe07067810 */ /* 0x000fd60007ffe0ff */
[----:B------:R-:W-:Y:S05]  /*d2a0*/  @P1 BRA `(.L_x_49) ;  /* 0x0000000800281947 */ /* 0x000fea0003800000 */
[----:B------:R-:W-:Y:S01]  /*d2b0*/  VIADD R7, R16, 0x1 ;  /* 0x0000000110077836 */ /* 0x000fe20000000000 */
[----:B------:R-:W-:Y:S04]  /*d2c0*/  BSSY B0, `(.L_x_50) ;  /* 0x0000084000007945 */ /* 0x000fe80003800000 */
[----:B------:R-:W-:-:S04]  /*d2d0*/  ISETP.NE.AND P1, PT, R7, 0x2, PT ;  /* 0x000000020700780c */ /* 0x000fc80003f25270 */
[----:B------:R-:W-:Y:S02]  /*d2e0*/  SEL R12, RZ, 0x1, P1 ;  /* 0x00000001ff0c7807 */ /* 0x000fe40000800000 */
[----:B------:R-:W-:Y:S02]  /*d2f0*/  SEL R7, R7, RZ, P1 ;  /* 0x000000ff07077207 */ /* 0x000fe40000800000 */
[----:B------:R-:W-:Y:S01]  /*d300*/  LOP3.LUT R12, R19, R12, RZ, 0x3c, !PT ;  /* 0x0000000c130c7212 */ /* 0x000fe200078e3cff */
[----:B------:R-:W-:Y:S06]  /*d310*/  @!P6 BRA `(.L_x_51) ;  /* 0x0000000400f8e947 */ /* 0x000fec0003800000 */
[----:B------:R-:W-:Y:S01]  /*d320*/  MOV R8, R5 ;  /* 0x0000000500087202 */ /* 0x000fe20000000f00 */
[----:B------:R-:W-:Y:S06]  /*d330*/  @!P0 BRA `(.L_x_52) ;  /* 0x0000000000488947 */ /* 0x000fec0003800000 */
[----:B------:R-:W1:Y:S01]  /*d340*/  LDC R15, c[0x0][0x41c] ;  /* 0x00010700ff0f7b82 */ /* 0x000e620000000800 */
[----:B------:R-:W-:Y:S01]  /*d350*/  ULDC.64 UR4, c[0x0][0x408] ;  /* 0x0001020000047ab9 */ /* 0x000fe20000000a00 */
[----:B------:R-:W-:Y:S01]  /*d360*/  ULDC.64 UR6, c[0x0][0x208] ;  /* 0x0000820000067ab9 */ /* 0x000fe20000000a00 */
[----:B-1----:R-:W-:-:S13]  /*d370*/  ISETP.NE.AND P1, PT, R15, 0x1, PT ;  /* 0x000000010f00780c */ /* 0x002fda0003f25270 */
[----:B------:R-:W1:Y:S02]  /*d380*/  @P1 LDC.64 R8, c[0x0][0x420] ;  /* 0x00010800ff081b82 */ /* 0x000e640000000a00 */
[----:B-1----:R-:W-:-:S04]  /*d390*/  @P1 IMAD.HI.U32 R14, R6, R8, RZ ;  /* 0x00000008060e1227 */ /* 0x002fc800078e00ff */
[----:B------:R-:W-:Y:S01]  /*d3a0*/  IMAD.MOV.U32 R8, RZ, RZ, R6 ;  /* 0x000000ffff087224 */ /* 0x000fe200078e0006 */
[----:B------:R-:W-:Y:S01]  /*d3b0*/  @P1 SHF.R.U32.HI R8, RZ, R9, R14 ;  /* 0x00000009ff081219 */ /* 0x000fe2000001160e */
[----:B------:R-:W-:-:S03]  /*d3c0*/  IMAD R14, R11, UR4, RZ ;  /* 0x000000040b0e7c24 */ /* 0x000fc6000f8e02ff */
[----:B------:R-:W-:Y:S01]  /*d3d0*/  IADD3 R9, -R8, RZ, RZ ;  /* 0x000000ff08097210 */ /* 0x000fe20007ffe1ff */
[----:B------:R-:W-:-:S04]  /*d3e0*/  IMAD R14, R0, UR5, R14 ;  /* 0x00000005000e7c24 */ /* 0x000fc8000f8e020e */
[----:B------:R-:W-:Y:S01]  /*d3f0*/  IMAD R6, R15, R9, R6 ;  /* 0x000000090f067224 */ /* 0x000fe200078e0206 */
[----:B------:R-:W-:-:S03]  /*d400*/  SHF.R.S32.HI R9, RZ, 0x1f, R8 ;  /* 0x0000001fff097819 */ /* 0x000fc60000011408 */
[----:B------:R-:W-:-:S04]  /*d410*/  IMAD.WIDE.U32 R8, R0, UR4, R8 ;  /* 0x0000000400087c25 */ /* 0x000fc8000f8e0008 */
[----:B------:R-:W-:Y:S01]  /*d420*/  IMAD.IADD R9, R14, 0x1, R9 ;  /* 0x000000010e097824 */ /* 0x000fe200078e0209 */
[----:B------:R-:W-:-:S04]  /*d430*/  LEA R2, P1, R8, R2, 0x2 ;  /* 0x0000000208027211 */ /* 0x000fc800078210ff */
[----:B------:R-:W-:-:S05]  /*d440*/  LEA.HI.X R3, R8, R3, R9, 0x2, P1 ;  /* 0x0000000308037211 */ /* 0x000fca00008f1409 */
[----:B------:R1:W5:Y:S04]  /*d450*/  LDG.E R8, desc[UR6][R2.64] ;  /* 0x0000000602087981 */ /* 0x000368000c1e1900 */
.L_x_52:
[----:B-1----:R-:W1:Y:S01]  /*d460*/  S2R R3, SR_CgaCtaId ;  /* 0x0000000000037919 */ /* 0x002e620000008800 */
[----:B------:R-:W-:-:S04]  /*d470*/  MOV R2, 0x400 ;  /* 0x0000040000027802 */ /* 0x000fc80000000f00 */
[----:B-1----:R-:W-:Y:S02]  /*d480*/  LEA R2, R3, R2, 0x18 ;  /* 0x0000000203027211 */ /* 0x002fe400078ec0ff */
[----:B------:R-:W-:Y:S02]  /*d490*/  SHF.L.U32 R3, R12, 0x1f, RZ ;  /* 0x0000001f0c037819 */ /* 0x000fe400000006ff */
[----:B------:R-:W-:-:S04]  /*d4a0*/  LEA R2, R7, R2, 0x3 ;  /* 0x0000000207027211 */ /* 0x000fc800078e18ff */
[----:B------:R-:W1:Y:S02]  /*d4b0*/  SYNCS.PHASECHK.TRANS64.TRYWAIT P1, [R2+URZ+0x38840], R3 ;  /* 0x03884003020075a7 */ /* 0x000e64000802017f */
[----:B-1----:R-:W-:Y:S05]  /*d4c0*/  @!P1 BRA `(.L_x_53) ;  /* 0x0000002000c89947 */ /* 0x002fea0003800000 */
.L_x_99:
[----:B------:R-:W2:Y:S02]  /*d4d0*/  S2R R9, SR_TID.X ;  /* 0x0000000000097919 */ /* 0x000ea40000002100 */
[----:B--2---:R-:W-:-:S04]  /*d4e0*/  LOP3.LUT R9, R9, 0x7f, RZ, 0xc0, !PT ;  /* 0x0000007f09097812 */ /* 0x004fc800078ec0ff */
[----:B------:R-:W-:-:S13]  /*d4f0*/  ISETP.NE.AND P2, PT, R9, RZ, PT ;  /* 0x000000ff0900720c */ /* 0x000fda0003f45270 */
[----:B------:R-:W-:Y:S05]  /*d500*/  @P2 BRA `(.L_x_54) ;  /* 0x00000000001c2947 */ /* 0x000fea0003800000 */
[----:B------:R-:W2:Y:S01]  /*d510*/  S2R R9, SR_TID.X ;  /* 0x0000000000097919 */ /* 0x000ea20000002100 */
[----:B-1----:R-:W-:-:S04]  /*d520*/  IMAD.MOV.U32 R3, RZ, RZ, 0xa000 ;  /* 0x0000a000ff037424 */ /* 0x002fc800078e00ff */
[----:B------:R3:W-:Y:S01]  /*d530*/  SYNCS.ARRIVE.TRANS64 RZ, [R2+URZ+0x38830], R3 ;  /* 0x0388300302ff79a7 */ /* 0x0007e2000800003f */
[----:B--2---:R-:W-:-:S04]  /*d540*/  LOP3.LUT R9, R9, 0x1f, RZ, 0xc0, !PT ;  /* 0x0000001f09097812 */ /* 0x004fc800078ec0ff */
[----:B------:R-:W-:-:S13]  /*d550*/  ISETP.NE.AND P1, PT, R9, RZ, PT ;  /* 0x000000ff0900720c */ /* 0x000fda0003f25270 */
[----:B---3--:R-:W-:Y:S05]  /*d560*/  @!P1 BRA `(.L_x_54) ;  /* 0x0000000000049947 */ /* 0x008fea0003800000 */
[----:B------:R-:W-:Y:S01]  /*d570*/  BPT.TRAP 0x1 ;  /* 0x000000040000795c */ /* 0x000fe20000300000 */
.L_x_54:
[----:B------:R-:W2:Y:S01]  /*d580*/  S2R R14, SR_CgaCtaId ;  /* 0x00000000000e7919 */ /* 0x000ea20000008800 */
[----:B------:R-:W-:Y:S01]  /*d590*/  MOV R9, 0x400 ;  /* 0x0000040000097802 */ /* 0x000fe20000000f00 */
[----:B------:R-:W-:Y:S01]  /*d5a0*/  UIADD3 UR4, UP0, UR36, 0x370, URZ ;  /* 0x0000037024047890 */ /* 0x000fe2000ff1e03f */
[----:B------:R-:W-:Y:S01]  /*d5b0*/  R2UR UR9, R2 ;  /* 0x00000000020972ca */ /* 0x000fe200000e0000 */
[----:B------:R-:W-:Y:S01]  /*d5c0*/  UMOV UR10, URZ ;  /* 0x0000003f000a7c82 */ /* 0x000fe20008000000 */
[----:B------:R-:W-:Y:S01]  /*d5d0*/  R2UR UR11, R6 ;  /* 0x00000000060b72ca */ /* 0x000fe200000e0000 */
[----:B------:R-:W-:Y:S01]  /*d5e0*/  UIADD3.X UR5, URZ, UR37, URZ, UP0, !UPT ;  /* 0x000000253f057290 */ /* 0x000fe200087fe43f */
[----:B------:R-:W-:Y:S01]  /*d5f0*/  R2UR UR12, R4 ;  /* 0x00000000040c72ca */ /* 0x000fe200000e0000 */
[----:B------:R-:W-:Y:S01]  /*d600*/  UMOV UR6, 0x0 ;  /* 0x0000000000067882 */ /* 0x000fe20000000000 */
[----:B-----5:R-:W-:Y:S01]  /*d610*/  R2UR UR13, R8 ;  /* 0x00000000080d72ca */ /* 0x020fe200000e0000 */
[----:B------:R-:W-:Y:S01]  /*d620*/  UMOV UR7, 0x14f00000 ;  /* 0x14f0000000077882 */ /* 0x000fe20000000000 */
[----:B------:R-:W-:Y:S01]  /*d630*/  UMOV UR17, 0x40 ;  /* 0x0000004000117882 */ /* 0x000fe20000000000 */
[----:B------:R-:W-:Y:S01]  /*d640*/  UMOV UR18, 0x80 ;  /* 0x0000008000127882 */ /* 0x000fe20000000000 */
[----:B------:R-:W-:Y:S01]  /*d650*/  UMOV UR19, 0xc0 ;  /* 0x000000c000137882 */ /* 0x000fe20000000000 */
[----:B-1----:R-:W-:-:S02]  /*d660*/  SHF.L.U32 R3, R19, 0x1f, RZ ;  /* 0x0000001f13037819 */ /* 0x002fc400000006ff */
[----:B------:R-:W-:Y:S02]  /*d670*/  UIADD3 UR9, UR9, 0x38830, URZ ;  /* 0x0003883009097890 */ /* 0x000fe4000fffe03f */
[----:B------:R-:W-:Y:S01]  /*d680*/  UIMAD UR11, UR11, 0x50, URZ ;  /* 0x000000500b0b78a4 */ /* 0x000fe2000f8e023f */
[----:B--2---:R-:W-:-:S05]  /*d690*/  LEA R9, R14, R9, 0x18 ;  /* 0x000000090e097211 */ /* 0x004fca00078ec0ff */
[----:B------:R-:W-:-:S05]  /*d6a0*/  IMAD R2, R7, 0xa000, R9 ;  /* 0x0000a00007027824 */ /* 0x000fca00078e0209 */
[----:B------:R-:W-:Y:S02]  /*d6b0*/  R2UR UR14, R2 ;  /* 0x00000000020e72ca */ /* 0x000fe400000e0000 */
[----:B------:R-:W-:-:S05]  /*d6c0*/  IADD3 R2, R9, 0x38800, RZ ;  /* 0x0003880009027810 */ /* 0x000fca0007ffe0ff */
[----:B------:R-:W-:-:S06]  /*d6d0*/  IMAD R2, R16, 0x8, R2 ;  /* 0x0000000810027824 */ /* 0x000fcc00078e0202 */
[----:B------:R-:W-:Y:S02]  /*d6e0*/  UIADD3 UR8, UR14, 0x24400, URZ ;  /* 0x000244000e087890 */ /* 0x000fe4000fffe03f */
[----:B------:R-:W-:Y:S02]  /*d6f0*/  UIADD3 UR15, UR14, 0x26c00, URZ ;  /* 0x00026c000e0f7890 */ /* 0x000fe4000fffe03f */
[----:B------:R-:W-:Y:S02]  /*d700*/  UIADD3 UR16, UR14, 0x29400, URZ ;  /* 0x000294000e107890 */ /* 0x000fe4000fffe03f */
[----:B------:R-:W-:-:S03]  /*d710*/  UIADD3 UR14, UR14, 0x2bc00, URZ ;  /* 0x0002bc000e0e7890 */ /* 0x000fc6000fffe03f */
[----:B------:R1:W-:Y:S02]  /*d720*/  UTMALDG.4D [UR8], [UR4], desc[UR6] ;  /* 0x00000608040075b4 */ /* 0x0003e40008019000 */
[----:B-1----:R-:W-:Y:S01]  /*d730*/  UMOV UR8, UR15 ;  /* 0x0000000f00087c82 */ /* 0x002fe20008000000 */
[----:B------:R-:W-:Y:S02]  /*d740*/  UMOV UR10, UR17 ;  /* 0x00000011000a7c82 */ /* 0x000fe40008000000 */
[----:B------:R1:W-:Y:S02]  /*d750*/  UTMALDG.4D [UR8], [UR4], desc[UR6] ;  /* 0x00000608040075b4 */ /* 0x0003e40008019000 */
[----:B-1----:R-:W-:Y:S01]  /*d760*/  UMOV UR8, UR16 ;  /* 0x0000001000087c82 */ /* 0x002fe20008000000 */
[----:B------:R-:W-:Y:S02]  /*d770*/  UMOV UR10, UR18 ;  /* 0x00000012000a7c82 */ /* 0x000fe40008000000 */
[----:B------:R1:W-:Y:S02]  /*d780*/  UTMALDG.4D [UR8], [UR4], desc[UR6] ;  /* 0x00000608040075b4 */ /* 0x0003e40008019000 */
[----:B-1----:R-:W-:Y:S01]  /*d790*/  UMOV UR8, UR14 ;  /* 0x0000000e00087c82 */ /* 0x002fe20008000000 */
[----:B------:R-:W-:-:S02]  /*d7a0*/  UMOV UR10, UR19 ;  /* 0x00000013000a7c82 */ /* 0x000fc40008000000 */
[----:B------:R1:W-:Y:S01]  /*d7b0*/  UTMALDG.4D [UR8], [UR4], desc[UR6] ;  /* 0x00000608040075b4 */ /* 0x0003e20008019000 */
[----:B------:R-:W2:Y:S02]  /*d7c0*/  SYNCS.PHASECHK.TRANS64.TRYWAIT P1, [R2+URZ+0x60], R3 ;  /* 0x00006003020075a7 */ /* 0x000ea4000802017f */
[----:B-12---:R-:W-:Y:S05]  /*d7d0*/  @!P1 BRA `(.L_x_55) ;  /* 0x0000002000189947 */ /* 0x006fea0003800000 */
.L_x_100:
[----:B------:R-:W-:Y:S05]  /*d7e0*/  @P2 BRA `(.L_x_56) ;  /* 0x00000000002c2947 */ /* 0x000fea0003800000 */
[----:B------:R-:W2:Y:S01]  /*d7f0*/  S2R R9, SR_TID.X ;  /* 0x0000000000097919 */ /* 0x000ea20000002100 */
[----:B------:R-:W-:Y:S01]  /*d800*/  MOV R14, 0x400 ;  /* 0x00000400000e7802 */ /* 0x000fe20000000f00 */
[----:B-1----:R-:W-:Y:S01]  /*d810*/  IMAD.MOV.U32 R3, RZ, RZ, 0xa000 ;  /* 0x0000a000ff037424 */ /* 0x002fe200078e00ff */
[----:B------:R-:W1:Y:S01]  /*d820*/  S2R R15, SR_CgaCtaId ;  /* 0x00000000000f7919 */ /* 0x000e620000008800 */
[----:B--2---:R-:W-:-:S04]  /*d830*/  LOP3.LUT R9, R9, 0x1f, RZ, 0xc0, !PT ;  /* 0x0000001f09097812 */ /* 0x004fc800078ec0ff */
[----:B------:R-:W-:Y:S02]  /*d840*/  ISETP.NE.AND P1, PT, R9, RZ, PT ;  /* 0x000000ff0900720c */ /* 0x000fe40003f25270 */
[----:B-1----:R-:W-:-:S04]  /*d850*/  LEA R14, R15, R14, 0x18 ;  /* 0x0000000e0f0e7211 */ /* 0x002fc800078ec0ff */
[----:B------:R-:W-:-:S04]  /*d860*/  LEA R2, R16, R14, 0x3 ;  /* 0x0000000e10027211 */ /* 0x000fc800078e18ff */
[----:B------:R2:W-:Y:S03]  /*d870*/  SYNCS.ARRIVE.TRANS64 RZ, [R2+URZ+0x38850], R3 ;  /* 0x0388500302ff79a7 */ /* 0x0005e6000800003f */
[----:B------:R-:W-:Y:S05]  /*d880*/  @!P1 BRA `(.L_x_56) ;  /* 0x0000000000049947 */ /* 0x000fea0003800000 */
[----:B------:R-:W-:Y:S01]  /*d890*/  BPT.TRAP 0x1 ;  /* 0x000000040000795c */ /* 0x000fe20000300000 */
.L_x_56:
[----:B-12---:R-:W2:Y:S01]  /*d8a0*/  LDL.LU R3, [R1] ;  /* 0x0000000001037983 */ /* 0x006ea20000300800 */
[----:B------:R-:W-:Y:S01]  /*d8b0*/  MOV R9, 0x400 ;  /* 0x0000040000097802 */ /* 0x000fe20000000f00 */
[----:B------:R-:W1:Y:S01]  /*d8c0*/  S2R R14, SR_CgaCtaId ;  /* 0x00000000000e7919 */ /* 0x000e620000008800 */
[----:B------:R-:W-:Y:S01]  /*d8d0*/  R2UR UR13, R5 ;  /* 0x00000000050d72ca */ /* 0x000fe200000e0000 */
[----:B------:R-:W-:Y:S01]  /*d8e0*/  UIADD3 UR4, UP0, UR36, 0x470, URZ ;  /* 0x0000047024047890 */ /* 0x000fe2000ff1e03f */
[----:B------:R-:W-:Y:S02]  /*d8f0*/  R2UR UR12, R4 ;  /* 0x00000000040c72ca */ /* 0x000fe400000e0000 */
[----:B-1----:R-:W-:-:S04]  /*d900*/  LEA R9, R14, R9, 0x18 ;  /* 0x000000090e097211 */ /* 0x002fc800078ec0ff */
[----:B------:R-:W-:-:S04]  /*d910*/  LEA R2, R16, R9, 0x3 ;  /* 0x0000000910027211 */ /* 0x000fc800078e18ff */
[----:B------:R-:W-:Y:S01]  /*d920*/  R2UR UR9, R2 ;  /* 0x00000000020972ca */ /* 0x000fe200000e0000 */
[----:B------:R-:W-:-:S05]  /*d930*/  IMAD R2, R16, 0xa000, R9 ;  /* 0x0000a00010027824 */ /* 0x000fca00078e0209 */
[----:B------:R-:W-:Y:S01]  /*d940*/  R2UR UR16, R2 ;  /* 0x00000000021072ca */ /* 0x000fe200000e0000 */
[----:B------:R-:W-:-:S06]  /*d950*/  UIADD3.X UR5, URZ, UR37, URZ, UP0, !UPT ;  /* 0x000000253f057290 */ /* 0x000fcc00087fe43f */
[----:B------:R-:W-:-:S06]  /*d960*/  UIADD3 UR9, UR9, 0x38850, URZ ;  /* 0x0003885009097890 */ /* 0x000fcc000fffe03f */
[----:B------:R-:W-:Y:S02]  /*d970*/  UIADD3 UR8, UR16, 0x400, URZ ;  /* 0x0000040010087890 */ /* 0x000fe4000fffe03f */
[----:B------:R-:W-:Y:S02]  /*d980*/  UIADD3 UR14, UR16, 0x2c00, URZ ;  /* 0x00002c00100e7890 */ /* 0x000fe4000fffe03f */
[----:B------:R-:W-:Y:S01]  /*d990*/  UIADD3 UR15, UR16, 0x5400, URZ ;  /* 0x00005400100f7890 */ /* 0x000fe2000fffe03f */
[----:B------:R-:W-:Y:S01]  /*d9a0*/  UMOV UR10, URZ ;  /* 0x0000003f000a7c82 */ /* 0x000fe20008000000 */
[----:B------:R-:W-:Y:S01]  /*d9b0*/  UMOV UR6, 0x0 ;  /* 0x0000000000067882 */ /* 0x000fe20000000000 */
[----:B------:R-:W-:Y:S01]  /*d9c0*/  UMOV UR7, 0x14f00000 ;  /* 0x14f0000000077882 */ /* 0x000fe20000000000 */
[----:B------:R-:W-:Y:S01]  /*d9d0*/  UMOV UR17, 0x40 ;  /* 0x0000004000117882 */ /* 0x000fe20000000000 */
[----:B------:R-:W-:Y:S01]  /*d9e0*/  UIADD3 UR16, UR16, 0x7c00, URZ ;  /* 0x00007c0010107890 */ /* 0x000fe2000fffe03f */
[----:B------:R1:W-:Y:S01]  /*d9f0*/  STL [R1], R6 ;  /* 0x0000000601007387 */ /* 0x0003e20000100800 */
[----:B------:R-:W-:Y:S01]  /*da00*/  IMAD.MOV.U32 R5, RZ, RZ, R8 ;  /* 0x000000ffff057224 */ /* 0x000fe200078e0008 */
[----:B--2---:R-:W-:-:S13]  /*da10*/  R2UR UR11, R3 ;  /* 0x00000000030b72ca */ /* 0x004fda00000e0000 */
[----:B------:R-:W-:-:S09]  /*da20*/  UIMAD UR11, UR11, 0x50, URZ ;  /* 0x000000500b0b78a4 */ /* 0x000fd2000f8e023f */
[----:B------:R2:W-:Y:S02]  /*da30*/  UTMALDG.4D [UR8], [UR4], desc[UR6] ;  /* 0x00000608040075b4 */ /* 0x0005e40008019000 */
[----:B--2---:R-:W-:Y:S01]  /*da40*/  UMOV UR8, UR14 ;  /* 0x0000000e00087c82 */ /* 0x004fe20008000000 */
[----:B------:R-:W-:Y:S01]  /*da50*/  UMOV UR10, UR17 ;  /* 0x00000011000a7c82 */ /* 0x000fe20008000000 */
[----:B------:R-:W-:Y:S01]  /*da60*/  UMOV UR14, 0x80 ;  /* 0x00000080000e7882 */ /* 0x000fe20000000000 */
        /* <DEDUP_REMOVED lines=8> */
[----:B-1----:R-:W-:Y:S01]  /*daf0*/  NOP ;  /* 0x0000000000007918 */ /* 0x002fe20000000000 */
.L_x_51:
[----:B------:R-:W-:Y:S05]  /*db00*/  BSYNC B0 ;  /* 0x0000000000007941 */ /* 0x000fea0003800000 */
.L_x_50:
[----:B------:R-:W2:Y:S01]  /*db10*/  LDL.LU R2, [R1+0xc] ;  /* 0x00000c0001027983 */ /* 0x000ea20000300800 */
[----:B------:R-:W-:Y:S01]  /*db20*/  IMAD.MOV.U32 R16, RZ, RZ, R7 ;  /* 0x000000ffff107224 */ /* 0x000fe200078e0007 */
[----:B------:R-:W-:Y:S02]  /*db30*/  MOV R19, R12 ;  /* 0x0000000c00137202 */ /* 0x000fe40000000f00 */
[----:B--2---:R-:W-:-:S07]  /*db40*/  IADD3 R6, R2, -0x3, RZ ;  /* 0xfffffffd02067810 */ /* 0x004fce0007ffe0ff */
.L_x_49:
[----:B------:R-:W-:Y:S01]  /*db50*/  IMAD.MOV R13, RZ, RZ, -R13 ;  /* 0x000000ffff0d7224 */ /* 0x000fe200078e0a0d */
[----:B------:R-:W-:Y:S04]  /*db60*/  BSSY B0, `(.L_x_48) ;  /* 0x000010c000007945 */ /* 0x000fe80003800000 */
[----:B------:R-:W-:-:S13]  /*db70*/  ISETP.NE.AND P1, PT, R10, R13, PT ;  /* 0x0000000d0a00720c */ /* 0x000fda0003f25270 */
[----:B------:R-:W-:Y:S05]  /*db80*/  @!P1 BRA `(.L_x_57) ;  /* 0x0000001000249947 */ /* 0x000fea0003800000 */
[----:B------:R-:W-:-:S07]  /*db90*/  MOV R8, R5 ;  /* 0x0000000500087202 */ /* 0x000fce0000000f00 */
.L_x_72:
        /* <DEDUP_REMOVED lines=12> */
[----:B------:R-:W-:-:S04]  /*dc60*/  IMAD R13, R11, UR4, RZ ;  /* 0x000000040b0d7c24 */ /* 0x000fc8000f8e02ff */
[----:B------:R-:W-:Y:S01]  /*dc70*/  IMAD R13, R0, UR5, R13 ;  /* 0x00000005000d7c24 */ /* 0x000fe2000f8e020d */
[----:B-1----:R-:W-:-:S13]  /*dc80*/  ISETP.NE.AND P1, PT, R9, 0x1, PT ;  /* 0x000000010900780c */ /* 0x002fda0003f25270 */
[----:B------:R-:W1:Y:S02]  /*dc90*/  @P1 LDC.64 R2, c[0x0][0x420] ;  /* 0x00010800ff021b82 */ /* 0x000e640000000a00 */
[----:B-1----:R-:W-:-:S04]  /*dca0*/  @P1 IMAD.HI.U32 R8, R6, R2, RZ ;  /* 0x0000000206081227 */ /* 0x002fc800078e00ff */
[----:B------:R-:W-:Y:S01]  /*dcb0*/  IMAD.MOV.U32 R2, RZ, RZ, R6 ;  /* 0x000000ffff027224 */ /* 0x000fe200078e0006 */
[----:B------:R-:W-:-:S04]  /*dcc0*/  @P1 SHF.R.U32.HI R2, RZ, R3, R8 ;  /* 0x00000003ff021219 */ /* 0x000fc80000011608 */
[----:B------:R-:W-:Y:S02]  /*dcd0*/  IADD3 R12, -R2, RZ, RZ ;  /* 0x000000ff020c7210 */ /* 0x000fe40007ffe1ff */
[----:B------:R-:W-:-:S03]  /*dce0*/  SHF.R.S32.HI R3, RZ, 0x1f, R2 ;  /* 0x0000001fff037819 */ /* 0x000fc60000011402 */
[----:B------:R-:W-:Y:S02]  /*dcf0*/  IMAD R12, R9, R12, R6 ;  /* 0x0000000c090c7224 */ /* 0x000fe400078e0206 */
[----:B------:R-:W1:Y:S01]  /*dd00*/  LDC.64 R8, c[0x0][0x3f8] ;  /* 0x0000fe00ff087b82 */ /* 0x000e620000000a00 */
[----:B------:R-:W-:-:S04]  /*dd10*/  IMAD.WIDE.U32 R2, R0, UR4, R2 ;  /* 0x0000000400027c25 */ /* 0x000fc8000f8e0002 */
[----:B------:R-:W-:Y:S01]  /*dd20*/  IMAD.IADD R13, R13, 0x1, R3 ;  /* 0x000000010d0d7824 */ /* 0x000fe200078e0203 */
[----:B-1----:R-:W-:-:S04]  /*dd30*/  LEA R8, P1, R2, R8, 0x2 ;  /* 0x0000000802087211 */ /* 0x002fc800078210ff */
[----:B------:R-:W-:-:S05]  /*dd40*/  LEA.HI.X R9, R2, R9, R13, 0x2, P1 ;  /* 0x0000000902097211 */ /* 0x000fca00008f140d */
[----:B------:R1:W5:Y:S04]  /*dd50*/  LDG.E R8, desc[UR6][R8.64] ;  /* 0x0000000608087981 */ /* 0x000368000c1e1900 */
.L_x_60:
[----:B------:R-:W2:Y:S01]  /*dd60*/  S2R R3, SR_CgaCtaId ;  /* 0x0000000000037919 */ /* 0x000ea20000008800 */
[----:B------:R-:W-:-:S04]  /*dd70*/  MOV R2, 0x400 ;  /* 0x0000040000027802 */ /* 0x000fc80000000f00 */
[----:B--2---:R-:W-:Y:S02]  /*dd80*/  LEA R2, R3, R2, 0x18 ;  /* 0x0000000203027211 */ /* 0x004fe400078ec0ff */
[----:B------:R-:W-:Y:S02]  /*dd90*/  SHF.L.U32 R3, R10, 0x1f, RZ ;  /* 0x0000001f0a037819 */ /* 0x000fe400000006ff */
[----:B------:R-:W-:-:S04]  /*dda0*/  LEA R2, R7, R2, 0x3 ;  /* 0x0000000207027211 */ /* 0x000fc800078e18ff */
[----:B------:R-:W2:Y:S02]  /*ddb0*/  SYNCS.PHASECHK.TRANS64.TRYWAIT P1, [R2+URZ+0x38840], R3 ;  /* 0x03884003020075a7 */ /* 0x000ea4000802017f */
[----:B--2---:R-:W-:Y:S05]  /*ddc0*/  @!P1 BRA `(.L_x_61) ;  /* 0x0000001800b09947 */ /* 0x004fea0003800000 */
.L_x_101:
[----:B-1----:R-:W1:Y:S02]  /*ddd0*/  S2R R9, SR_TID.X ;  /* 0x0000000000097919 */ /* 0x002e640000002100 */
[----:B-1----:R-:W-:-:S04]  /*dde0*/  LOP3.LUT R9, R9, 0x7f, RZ, 0xc0, !PT ;  /* 0x0000007f09097812 */ /* 0x002fc800078ec0ff */
[----:B------:R-:W-:-:S13]  /*ddf0*/  ISETP.NE.AND P2, PT, R9, RZ, PT ;  /* 0x000000ff0900720c */ /* 0x000fda0003f45270 */
[----:B------:R-:W-:Y:S05]  /*de00*/  @P2 BRA `(.L_x_62) ;  /* 0x00000000001c2947 */ /* 0x000fea0003800000 */
[----:B------:R-:W1:Y:S01]  /*de10*/  S2R R9, SR_TID.X ;  /* 0x0000000000097919 */ /* 0x000e620000002100 */
[----:B--2---:R-:W-:-:S04]  /*de20*/  IMAD.MOV.U32 R3, RZ, RZ, 0xa000 ;  /* 0x0000a000ff037424 */ /* 0x004fc800078e00ff */
[----:B------:R3:W-:Y:S01]  /*de30*/  SYNCS.ARRIVE.TRANS64 RZ, [R2+URZ+0x38830], R3 ;  /* 0x0388300302ff79a7 */ /* 0x0007e2000800003f */
[----:B-1----:R-:W-:-:S04]  /*de40*/  LOP3.LUT R9, R9, 0x1f, RZ, 0xc0, !PT ;  /* 0x0000001f09097812 */ /* 0x002fc800078ec0ff */
[----:B------:R-:W-:-:S13]  /*de50*/  ISETP.NE.AND P1, PT, R9, RZ, PT ;  /* 0x000000ff0900720c */ /* 0x000fda0003f25270 */
[----:B---3--:R-:W-:Y:S05]  /*de60*/  @!P1 BRA `(.L_x_62) ;  /* 0x0000000000049947 */ /* 0x008fea0003800000 */
[----:B------:R-:W-:Y:S01]  /*de70*/  BPT.TRAP 0x1 ;  /* 0x000000040000795c */ /* 0x000fe20000300000 */
.L_x_62:
[----:B------:R-:W1:Y:S01]  /*de80*/  S2R R9, SR_CgaCtaId ;  /* 0x0000000000097919 */ /* 0x000e620000008800 */
[----:B--2---:R-:W-:Y:S01]  /*de90*/  MOV R3, 0x400 ;  /* 0x0000040000037802 */ /* 0x004fe20000000f00 */
        /* <DEDUP_REMOVED lines=12> */
[----:B------:R-:W-:-:S02]  /*df60*/  SHF.L.U32 R19, R19, 0x1f, RZ ;  /* 0x0000001f13137819 */ /* 0x000fc400000006ff */
[----:B------:R-:W-:Y:S02]  /*df70*/  UIADD3 UR9, UR9, 0x38830, URZ ;  /* 0x0003883009097890 */ /* 0x000fe4000fffe03f */
[----:B------:R-:W-:Y:S01]  /*df80*/  UIMAD UR11, UR11, 0x50, URZ ;  /* 0x000000500b0b78a4 */ /* 0x000fe2000f8e023f */
[----:B-1----:R-:W-:-:S05]  /*df90*/  LEA R3, R9, R3, 0x18 ;  /* 0x0000000309037211 */ /* 0x002fca00078ec0ff */
[----:B------:R-:W-:Y:S01]  /*dfa0*/  IMAD R2, R7, 0xa000, R3 ;  /* 0x0000a00007027824 */ /* 0x000fe200078e0203 */
[----:B------:R-:W-:-:S04]  /*dfb0*/  IADD3 R3, R3, 0x38800, RZ ;  /* 0x0003880003037810 */ /* 0x000fc80007ffe0ff */
[----:B------:R-:W-:Y:S01]  /*dfc0*/  R2UR UR14, R2 ;  /* 0x00000000020e72ca */ /* 0x000fe200000e0000 */
[----:B------:R-:W-:-:S12]  /*dfd0*/  IMAD R2, R16, 0x8, R3 ;  /* 0x0000000810027824 */ /* 0x000fd800078e0203 */
        /* <DEDUP_REMOVED lines=16> */
.L_x_102:
[----:B------:R-:W-:Y:S05]  /*e0e0*/  @P2 BRA `(.L_x_64) ;  /* 0x00000000001c2947 */ /* 0x000fea0003800000 */
[----:B------:R-:W2:Y:S01]  /*e0f0*/  S2R R9, SR_TID.X ;  /* 0x0000000000097919 */ /* 0x000ea20000002100 */
[----:B------:R-:W-:-:S04]  /*e100*/  MOV R3, 0xa000 ;  /* 0x0000a00000037802 */ /* 0x000fc80000000f00 */
[----:B------:R3:W-:Y:S01]  /*e110*/  SYNCS.ARRIVE.TRANS64 RZ, [R2+URZ+0x50], R3 ;  /* 0x0000500302ff79a7 */ /* 0x0007e2000800003f */
[----:B--2---:R-:W-:-:S04]  /*e120*/  LOP3.LUT R9, R9, 0x1f, RZ, 0xc0, !PT ;  /* 0x0000001f09097812 */ /* 0x004fc800078ec0ff */
[----:B------:R-:W-:-:S13]  /*e130*/  ISETP.NE.AND P1, PT, R9, RZ, PT ;  /* 0x000000ff0900720c */ /* 0x000fda0003f25270 */
[----:B---3--:R-:W-:Y:S05]  /*e140*/  @!P1 BRA `(.L_x_64) ;  /* 0x0000000000049947 */ /* 0x008fea0003800000 */
[----:B------:R-:W-:Y:S01]  /*e150*/  BPT.TRAP 0x1 ;  /* 0x000000040000795c */ /* 0x000fe20000300000 */
.L_x_64:
[----:B------:R-:W2:Y:S01]  /*e160*/  LDL.LU R3, [R1] ;  /* 0x0000000001037983 */ /* 0x000ea20000300800 */
[----:B------:R-:W-:Y:S01]  /*e170*/  MOV R9, 0x400 ;  /* 0x0000040000097802 */ /* 0x000fe20000000f00 */
[----:B------:R-:W3:Y:S01]  /*e180*/  S2R R13, SR_CgaCtaId ;  /* 0x00000000000d7919 */ /* 0x000ee20000008800 */
[----:B------:R-:W-:Y:S01]  /*e190*/  R2UR UR9, R2 ;  /* 0x00000000020972ca */ /* 0x000fe200000e0000 */
[----:B------:R-:W-:Y:S01]  /*e1a0*/  UIADD3 UR4, UP0, UR36, 0x470, URZ ;  /* 0x0000047024047890 */ /* 0x000fe2000ff1e03f */
[----:B------:R-:W-:Y:S02]  /*e1b0*/  R2UR UR13, R5 ;  /* 0x00000000050d72ca */ /* 0x000fe400000e0000 */
[----:B------:R-:W-:Y:S01]  /*e1c0*/  R2UR UR12, R4 ;  /* 0x00000000040c72ca */ /* 0x000fe200000e0000 */
[----:B------:R-:W-:Y:S01]  /*e1d0*/  UIADD3.X UR5, URZ, UR37, URZ, UP0, !UPT ;  /* 0x000000253f057290 */ /* 0x000fe200087fe43f */
[----:B---3--:R-:W-:-:S05]  /*e1e0*/  LEA R9, R13, R9, 0x18 ;  /* 0x000000090d097211 */ /* 0x008fca00078ec0ff */
        /* <DEDUP_REMOVED lines=27> */
[----:B---3--:R-:W-:Y:S01]  /*e3a0*/  NOP ;  /* 0x0000000000007918 */ /* 0x008fe20000000000 */
.L_x_59:
[----:B------:R-:W-:Y:S05]  /*e3b0*/  BSYNC B1 ;  /* 0x0000000000017941 */ /* 0x000fea0003800000 */
.L_x_58:
[----:B------:R-:W-:Y:S01]  /*e3c0*/  IADD3 R16, R7, 0x1, RZ ;  /* 0x0000000107107810 */ /* 0x000fe20007ffe0ff */
[----:B------:R-:W-:Y:S03]  /*e3d0*/  BSSY B1, `(.L_x_65) ;  /* 0x0000081000017945 */ /* 0x000fe60003800000 */
[----:B------:R-:W-:-:S04]  /*e3e0*/  ISETP.NE.AND P1, PT, R16, 0x2, PT ;  /* 0x000000021000780c */ /* 0x000fc80003f25270 */
[----:B-1----:R-:W-:Y:S02]  /*e3f0*/  SEL R19, RZ, 0x1, P1 ;  /* 0x00000001ff137807 */ /* 0x002fe40000800000 */
[----:B------:R-:W-:Y:S02]  /*e400*/  SEL R16, R16, RZ, P1 ;  /* 0x000000ff10107207 */ /* 0x000fe40000800000 */
[----:B------:R-:W-:Y:S01]  /*e410*/  LOP3.LUT R19, R10, R19, RZ, 0x3c, !PT ;  /* 0x000000130a137212 */ /* 0x000fe200078e3cff */
[----:B------:R-:W-:Y:S06]  /*e420*/  @!P6 BRA `(.L_x_66) ;  /* 0x0000000400ece947 */ /* 0x000fec0003800000 */
[----:B------:R-:W-:Y:S01]  /*e430*/  VIADD R12, R6, 0xffffffff ;  /* 0xffffffff060c7836 */ /* 0x000fe20000000000 */
        /* <DEDUP_REMOVED lines=8> */
[----:B-1----:R-:W-:Y:S01]  /*e4c0*/  @P1 IMAD.HI.U32 R9, R12, R2, RZ ;  /* 0x000000020c091227 */ /* 0x002fe200078e00ff */
[----:B------:R-:W-:-:S04]  /*e4d0*/  MOV R2, R12 ;  /* 0x0000000c00027202 */ /* 0x000fc80000000f00 */
[----:B------:R-:W-:-:S05]  /*e4e0*/  @P1 SHF.R.U32.HI R2, RZ, R3, R9 ;  /* 0x00000003ff021219 */ /* 0x000fca0000011609 */
[----:B------:R-:W-:-:S04]  /*e4f0*/  IMAD.MOV R3, RZ, RZ, -R2 ;  /* 0x000000ffff037224 */ /* 0x000fc800078e0a02 */
[----:B------:R-:W-:Y:S01]  /*e500*/  IMAD R12, R8, R3, R12 ;  /* 0x00000003080c7224 */ /* 0x000fe200078e020c */
[--C-:B------:R-:W-:Y:S01]  /*e510*/  SHF.R.S32.HI R3, RZ, 0x1f, R2.reuse ;  /* 0x0000001fff037819 */ /* 0x100fe20000011402 */
[----:B------:R-:W1:Y:S02]  /*e520*/  LDC.64 R8, c[0x0][0x3f8] ;  /* 0x0000fe00ff087b82 */ /* 0x000e640000000a00 */
[----:B------:R-:W-:-:S05]  /*e530*/  IMAD.WIDE.U32 R2, R0, UR4, R2 ;  /* 0x0000000400027c25 */ /* 0x000fca000f8e0002 */
[----:B------:R-:W-:Y:S02]  /*e540*/  IADD3 R13, R13, R3, RZ ;  /* 0x000000030d0d7210 */ /* 0x000fe40007ffe0ff */
[----:B-1----:R-:W-:-:S04]  /*e550*/  LEA R8, P1, R2, R8, 0x2 ;  /* 0x0000000802087211 */ /* 0x002fc800078210ff */
[----:B------:R-:W-:-:S05]  /*e560*/  LEA.HI.X R9, R2, R9, R13, 0x2, P1 ;  /* 0x0000000902097211 */ /* 0x000fca00008f140d */
[----:B------:R1:W5:Y:S04]  /*e570*/  LDG.E R8, desc[UR6][R8.64] ;  /* 0x0000000608087981 */ /* 0x000368000c1e1900 */
.L_x_67:
[----:B------:R-:W2:Y:S01]  /*e580*/  S2R R3, SR_CgaCtaId ;  /* 0x0000000000037919 */ /* 0x000ea20000008800 */
[----:B------:R-:W-:-:S04]  /*e590*/  MOV R2, 0x400 ;  /* 0x0000040000027802 */ /* 0x000fc80000000f00 */
[----:B--2---:R-:W-:Y:S02]  /*e5a0*/  LEA R2, R3, R2, 0x18 ;  /* 0x0000000203027211 */ /* 0x004fe400078ec0ff */
[----:B------:R-:W-:-:S03]  /*e5b0*/  SHF.L.U32 R3, R19, 0x1f, RZ ;  /* 0x0000001f13037819 */ /* 0x000fc600000006ff */
[----:B------:R-:W-:-:S04]  /*e5c0*/  IMAD R2, R16, 0x8, R2 ;  /* 0x0000000810027824 */ /* 0x000fc800078e0202 */
[----:B------:R-:W2:Y:S02]  /*e5d0*/  SYNCS.PHASECHK.TRANS64.TRYWAIT P1, [R2+URZ+0x38840], R3 ;  /* 0x03884003020075a7 */ /* 0x000ea4000802017f */
[----:B--2---:R-:W-:Y:S05]  /*e5e0*/  @!P1 BRA `(.L_x_68) ;  /* 0x0000001000d09947 */ /* 0x004fea0003800000 */
.L_x_103:
[----:B-1----:R-:W1:Y:S02]  /*e5f0*/  S2R R9, SR_TID.X ;  /* 0x0000000000097919 */ /* 0x002e640000002100 */
[----:B-1----:R-:W-:-:S04]  /*e600*/  LOP3.LUT R9, R9, 0x7f, RZ, 0xc0, !PT ;  /* 0x0000007f09097812 */ /* 0x002fc800078ec0ff */
[----:B------:R-:W-:-:S13]  /*e610*/  ISETP.NE.AND P2, PT, R9, RZ, PT ;  /* 0x000000ff0900720c */ /* 0x000fda0003f45270 */
[----:B------:R-:W-:Y:S05]  /*e620*/  @P2 BRA `(.L_x_69) ;  /* 0x00000000001c2947 */ /* 0x000fea0003800000 */
[----:B------:R-:W1:Y:S01]  /*e630*/  S2R R9, SR_TID.X ;  /* 0x0000000000097919 */ /* 0x000e620000002100 */
[----:B--2---:R-:W-:-:S04]  /*e640*/  MOV R3, 0xa000 ;  /* 0x0000a00000037802 */ /* 0x004fc80000000f00 */
[----:B------:R3:W-:Y:S01]  /*e650*/  SYNCS.ARRIVE.TRANS64 RZ, [R2+URZ+0x38830], R3 ;  /* 0x0388300302ff79a7 */ /* 0x0007e2000800003f */
[----:B-1----:R-:W-:-:S04]  /*e660*/  LOP3.LUT R9, R9, 0x1f, RZ, 0xc0, !PT ;  /* 0x0000001f09097812 */ /* 0x002fc800078ec0ff */
[----:B------:R-:W-:-:S13]  /*e670*/  ISETP.NE.AND P1, PT, R9, RZ, PT ;  /* 0x000000ff0900720c */ /* 0x000fda0003f25270 */
[----:B---3--:R-:W-:Y:S05]  /*e680*/  @!P1 BRA `(.L_x_69) ;  /* 0x0000000000049947 */ /* 0x008fea0003800000 */
[----:B------:R-:W-:Y:S01]  /*e690*/  BPT.TRAP 0x1 ;  /* 0x000000040000795c */ /* 0x000fe20000300000 */
.L_x_69:
[----:B------:R-:W1:Y:S01]  /*e6a0*/  S2R R13, SR_CgaCtaId ;  /* 0x00000000000d7919 */ /* 0x000e620000008800 */
[----:B------:R-:W-:Y:S01]  /*e6b0*/  MOV R9, 0x400 ;  /* 0x0000040000097802 */ /* 0x000fe20000000f00 */
[----:B------:R-:W-:Y:S01]  /*e6c0*/  UIADD3 UR4, UP0, UR36, 0x370, URZ ;  /* 0x0000037024047890 */ /* 0x000fe2000ff1e03f */
[----:B------:R-:W-:Y:S01]  /*e6d0*/  R2UR UR11, R12 ;  /* 0x000000000c0b72ca */ /* 0x000fe200000e0000 */
[----:B------:R-:W-:Y:S01]  /*e6e0*/  UMOV UR10, URZ ;  /* 0x0000003f000a7c82 */ /* 0x000fe20008000000 */
[----:B------:R-:W-:Y:S01]  /*e6f0*/  R2UR UR12, R4 ;  /* 0x00000000040c72ca */ /* 0x000fe200000e0000 */
[----:B------:R-:W-:Y:S01]  /*e700*/  UIADD3.X UR5, URZ, UR37, URZ, UP0, !UPT ;  /* 0x000000253f057290 */ /* 0x000fe200087fe43f */
[----:B-----5:R-:W-:Y:S01]  /*e710*/  R2UR UR13, R8 ;  /* 0x00000000080d72ca */ /* 0x020fe200000e0000 */
[----:B------:R-:W-:Y:S01]  /*e720*/  UMOV UR6, 0x0 ;  /* 0x0000000000067882 */ /* 0x000fe20000000000 */
[----:B------:R-:W-:Y:S01]  /*e730*/  UMOV UR7, 0x14f00000 ;  /* 0x14f0000000077882 */ /* 0x000fe20000000000 */
[----:B------:R-:W-:Y:S01]  /*e740*/  UMOV UR17, 0x40 ;  /* 0x0000004000117882 */ /* 0x000fe20000000000 */
[----:B------:R-:W-:Y:S01]  /*e750*/  UMOV UR18, 0x80 ;  /* 0x0000008000127882 */ /* 0x000fe20000000000 */
[----:B------:R-:W-:-:S04]  /*e760*/  UMOV UR19, 0xc0 ;  /* 0x000000c000137882 */ /* 0x000fc80000000000 */
[----:B------:R-:W-:Y:S01]  /*e770*/  UIMAD UR11, UR11, 0x50, URZ ;  /* 0x000000500b0b78a4 */ /* 0x000fe2000f8e023f */
[----:B-1----:R-:W-:-:S05]  /*e780*/  LEA R9, R13, R9, 0x18 ;  /* 0x000000090d097211 */ /* 0x002fca00078ec0ff */
[----:B--2---:R-:W-:-:S05]  /*e790*/  VIADD R2, R9, 0x38800 ;  /* 0x0003880009027836 */ /* 0x004fca0000000000 */
[----:B------:R-:W-:Y:S01]  /*e7a0*/  LEA R3, R16, R2, 0x3 ;  /* 0x0000000210037211 */ /* 0x000fe200078e18ff */
[----:B------:R-:W-:-:S03]  /*e7b0*/  IMAD R2, R7, 0x8, R2 ;  /* 0x0000000807027824 */ /* 0x000fc600078e0202 */
[----:B------:R-:W-:Y:S01]  /*e7c0*/  R2UR UR9, R3 ;  /* 0x00000000030972ca */ /* 0x000fe200000e0000 */
[----:B------:R-:W-:-:S05]  /*e7d0*/  IMAD R3, R16, 0xa000, R9 ;  /* 0x0000a00010037824 */ /* 0x000fca00078e0209 */
[----:B------:R-:W-:Y:S02]  /*e7e0*/  R2UR UR14, R3 ;  /* 0x00000000030e72ca */ /* 0x000fe400000e0000 */
[----:B------:R-:W-:-:S05]  /*e7f0*/  SHF.L.U32 R3, R10, 0x1f, RZ ;  /* 0x0000001f0a037819 */ /* 0x000fca00000006ff */
[----:B------:R-:W-:-:S06]  /*e800*/  UIADD3 UR9, UR9, 0x30, URZ ;  /* 0x0000003009097890 */ /* 0x000fcc000fffe03f */
        /* <DEDUP_REMOVED lines=16> */
.L_x_104:
[----:B------:R-:W-:Y:S05]  /*e910*/  @P2 BRA `(.L_x_71) ;  /* 0x00000000001c2947 */ /* 0x000fea0003800000 */
[----:B------:R-:W2:Y:S01]  /*e920*/  S2R R9, SR_TID.X ;  /* 0x0000000000097919 */ /* 0x000ea20000002100 */
[----:B-1----:R-:W-:-:S04]  /*e930*/  MOV R3, 0xa000 ;  /* 0x0000a00000037802 */ /* 0x002fc80000000f00 */
[----:B------:R3:W-:Y:S01]  /*e940*/  SYNCS.ARRIVE.TRANS64 RZ, [R2+URZ+0x50], R3 ;  /* 0x0000500302ff79a7 */ /* 0x0007e2000800003f */
[----:B--2---:R-:W-:-:S04]  /*e950*/  LOP3.LUT R9, R9, 0x1f, RZ, 0xc0, !PT ;  /* 0x0000001f09097812 */ /* 0x004fc800078ec0ff */
[----:B------:R-:W-:-:S13]  /*e960*/  ISETP.NE.AND P1, PT, R9, RZ, PT ;  /* 0x000000ff0900720c */ /* 0x000fda0003f25270 */
[----:B---3--:R-:W-:Y:S05]  /*e970*/  @!P1 BRA `(.L_x_71) ;  /* 0x0000000000049947 */ /* 0x008fea0003800000 */
[----:B------:R-:W-:Y:S01]  /*e980*/  BPT.TRAP 0x1 ;  /* 0x000000040000795c */ /* 0x000fe20000300000 */
.L_x_71:
[----:B-1----:R-:W2:Y:S01]  /*e990*/  LDL.LU R3, [R1] ;  /* 0x0000000001037983 */ /* 0x002ea20000300800 */
[----:B------:R-:W-:Y:S01]  /*e9a0*/  MOV R9, 0x400 ;  /* 0x0000040000097802 */ /* 0x000fe20000000f00 */
[----:B------:R-:W1:Y:S01]  /*e9b0*/  S2R R10, SR_CgaCtaId ;  /* 0x00000000000a7919 */ /* 0x000e620000008800 */
[----:B------:R-:W-:Y:S01]  /*e9c0*/  R2UR UR9, R2 ;  /* 0x00000000020972ca */ /* 0x000fe200000e0000 */
[----:B------:R-:W-:Y:S01]  /*e9d0*/  UIADD3 UR4, UP0, UR36, 0x470, URZ ;  /* 0x0000047024047890 */ /* 0x000fe2000ff1e03f */
[----:B------:R-:W-:Y:S02]  /*e9e0*/  R2UR UR13, R5 ;  /* 0x00000000050d72ca */ /* 0x000fe400000e0000 */
[----:B------:R-:W-:Y:S01]  /*e9f0*/  R2UR UR12, R4 ;  /* 0x00000000040c72ca */ /* 0x000fe200000e0000 */
[----:B------:R-:W-:Y:S01]  /*ea00*/  UIADD3.X UR5, URZ, UR37, URZ, UP0, !UPT ;  /* 0x000000253f057290 */ /* 0x000fe200087fe43f */
[----:B-1----:R-:W-:-:S05]  /*ea10*/  LEA R9, R10, R9, 0x18 ;  /* 0x000000090a097211 */ /* 0x002fca00078ec0ff */
        /* <DEDUP_REMOVED lines=28> */
.L_x_66:
[----:B------:R-:W-:Y:S05]  /*ebe0*/  BSYNC B1 ;  /* 0x0000000000017941 */ /* 0x000fea0003800000 */
.L_x_65:
[C---:B------:R-:W-:Y:S02]  /*ebf0*/  ISETP.GT.AND P1, PT, R6.reuse, 0x1, PT ;  /* 0x000000010600780c */ /* 0x040fe40003f24270 */
[----:B------:R-:W-:-:S11]  /*ec00*/  IADD3 R6, R6, -0x2, RZ ;  /* 0xfffffffe06067810 */ /* 0x000fd60007ffe0ff */
[----:B------:R-:W-:Y:S05]  /*ec10*/  @P1 BRA `(.L_x_72) ;  /* 0xffffffec00e01947 */ /* 0x000fea000383ffff */
.L_x_57:
[----:B------:R-:W-:Y:S05]  /*ec20*/  BSYNC B0 ;  /* 0x0000000000007941 */ /* 0x000fea0003800000 */
.L_x_48:
[----:B------:R-:W-:Y:S04]  /*ec30*/  BSSY B0, `(.L_x_73) ;  /* 0x0000037000007945 */ /* 0x000fe80003800000 */
[----:B------:R-:W-:Y:S05]  /*ec40*/  @!P6 BRA `(.L_x_74) ;  /* 0x0000000000d4e947 */ /* 0x000fea0003800000 */
[----:B------:R-:W2:Y:S01]  /*ec50*/  S2R R3, SR_CgaCtaId ;  /* 0x0000000000037919 */ /* 0x000ea20000008800 */
[----:B------:R-:W-:Y:S01]  /*ec60*/  MOV R0, 0x400 ;  /* 0x0000040000007802 */ /* 0x000fe20000000f00 */
[----:B------:R-:W3:Y:S03]  /*ec70*/  S2R R2, SR_TID.X ;  /* 0x0000000000027919 */ /* 0x000ee60000002100 */
[----:B--2---:R-:W-:Y:S02]  /*ec80*/  LEA R0, R3, R0, 0x18 ;  /* 0x0000000003007211 */ /* 0x004fe400078ec0ff */
[----:B---3--:R-:W-:-:S03]  /*ec90*/  LOP3.LUT R2, R2, 0x7f, RZ, 0xc0, !PT ;  /* 0x0000007f02027812 */ /* 0x008fc600078ec0ff */
[----:B------:R-:W-:Y:S01]  /*eca0*/  IMAD R3, R16, 0x8, R0 ;  /* 0x0000000810037824 */ /* 0x000fe200078e0200 */
[----:B------:R-:W-:Y:S02]  /*ecb0*/  SHF.L.U32 R0, R19, 0x1f, RZ ;  /* 0x0000001f13007819 */ /* 0x000fe400000006ff */
[----:B------:R-:W-:Y:S02]  /*ecc0*/  ISETP.NE.AND P1, PT, R2, RZ, PT ;  /* 0x000000ff0200720c */ /* 0x000fe40003f25270 */
[----:B------:R-:W2:Y:S02]  /*ecd0*/  SYNCS.PHASECHK.TRANS64.TRYWAIT P0, [R3+URZ+0x38860], R0 ;  /* 0x03886000030075a7 */ /* 0x000ea4000800017f */
[----:B--2---:R-:W-:Y:S09]  /*ece0*/  @!P0 BRA `(.L_x_75) ;  /* 0x0000000c00388947 */ /* 0x004ff20003800000 */
.L_x_105:
[----:B------:R-:W-:Y:S05]  /*ecf0*/  @P1 BRA `(.L_x_76) ;  /* 0x00000000001c1947 */ /* 0x000fea0003800000 */
[----:B------:R-:W3:Y:S01]  /*ed00*/  S2R R2, SR_TID.X ;  /* 0x0000000000027919 */ /* 0x000ee20000002100 */
[----:B--2---:R-:W-:-:S04]  /*ed10*/  MOV R0, 0xa000 ;  /* 0x0000a00000007802 */ /* 0x004fc80000000f00 */
[----:B------:R4:W-:Y:S01]  /*ed20*/  SYNCS.ARRIVE.TRANS64 RZ, [R3+URZ+0x38850], R0 ;  /* 0x0388500003ff79a7 */ /* 0x0009e2000800003f */
[----:B---3--:R-:W-:-:S04]  /*ed30*/  LOP3.LUT R2, R2, 0x1f, RZ, 0xc0, !PT ;  /* 0x0000001f02027812 */ /* 0x008fc800078ec0ff */
[----:B------:R-:W-:-:S13]  /*ed40*/  ISETP.NE.AND P0, PT, R2, RZ, PT ;  /* 0x000000ff0200720c */ /* 0x000fda0003f05270 */
[----:B----4-:R-:W-:Y:S05]  /*ed50*/  @!P0 BRA `(.L_x_76) ;  /* 0x0000000000048947 */ /* 0x010fea0003800000 */
[----:B------:R-:W-:Y:S01]  /*ed60*/  BPT.TRAP 0x1 ;  /* 0x000000040000795c */ /* 0x000fe20000300000 */
.L_x_76:
[----:B------:R-:W3:Y:S01]  /*ed70*/  LDL R2, [R1] ;  /* 0x0000000001027983 */ /* 0x000ee20000100800 */
[----:B--2---:R-:W-:Y:S01]  /*ed80*/  MOV R0, 0x400 ;  /* 0x0000040000007802 */ /* 0x004fe20000000f00 */
[----:B-1----:R-:W1:Y:S01]  /*ed90*/  S2R R6, SR_CgaCtaId ;  /* 0x0000000000067919 */ /* 0x002e620000008800 */
        /* <DEDUP_REMOVED lines=17> */
[----:B---3--:R-:W-:-:S13]  /*eeb0*/  R2UR UR11, R2 ;  /* 0x00000000020b72ca */ /* 0x008fda00000e0000 */
[----:B------:R-:W-:-:S09]  /*eec0*/  UIMAD UR11, UR11, 0x50, URZ ;  /* 0x000000500b0b78a4 */ /* 0x000fd2000f8e023f */
[----:B------:R1:W-:Y:S02]  /*eed0*/  UTMALDG.4D [UR8], [UR4], desc[UR6] ;  /* 0x00000608040075b4 */ /* 0x0003e40008019000 */
[----:B-1----:R-:W-:Y:S01]  /*eee0*/  UMOV UR8, UR15 ;  /* 0x0000000f00087c82 */ /* 0x002fe20008000000 */
[----:B------:R-:W-:Y:S01]  /*eef0*/  UMOV UR10, UR17 ;  /* 0x00000011000a7c82 */ /* 0x000fe20008000000 */
[----:B------:R-:W-:Y:S01]  /*ef00*/  UMOV UR15, 0x80 ;  /* 0x00000080000f7882 */ /* 0x000fe20000000000 */
[----:B------:R1:W-:Y:S02]  /*ef10*/  UTMALDG.4D [UR8], [UR4], desc[UR6] ;  /* 0x00000608040075b4 */ /* 0x0003e40008019000 */
[----:B-1----:R-:W-:Y:S01]  /*ef20*/  UMOV UR8, UR16 ;  /* 0x0000001000087c82 */ /* 0x002fe20008000000 */
[----:B------:R-:W-:Y:S01]  /*ef30*/  UMOV UR10, UR15 ;  /* 0x0000000f000a7c82 */ /* 0x000fe20008000000 */
[----:B------:R-:W-:Y:S01]  /*ef40*/  UMOV UR15, 0xc0 ;  /* 0x000000c0000f7882 */ /* 0x000fe20000000000 */
[----:B------:R1:W-:Y:S02]  /*ef50*/  UTMALDG.4D [UR8], [UR4], desc[UR6] ;  /* 0x00000608040075b4 */ /* 0x0003e40008019000 */
[----:B-1----:R-:W-:Y:S01]  /*ef60*/  UMOV UR8, UR14 ;  /* 0x0000000e00087c82 */ /* 0x002fe20008000000 */
[----:B------:R-:W-:-:S02]  /*ef70*/  UMOV UR10, UR15 ;  /* 0x0000000f000a7c82 */ /* 0x000fc40008000000 */
[----:B------:R2:W-:Y:S02]  /*ef80*/  UTMALDG.4D [UR8], [UR4], desc[UR6] ;  /* 0x00000608040075b4 */ /* 0x0005e40008019000 */
[----:B--2---:R-:W-:Y:S01]  /*ef90*/  NOP ;  /* 0x0000000000007918 */ /* 0x004fe20000000000 */
.L_x_74:
[----:B------:R-:W-:Y:S05]  /*efa0*/  BSYNC B0 ;  /* 0x0000000000007941 */ /* 0x000fea0003800000 */
.L_x_73:
[----:B------:R-:W2:Y:S01]  /*efb0*/  LDL.LU R0, [R1+0x10] ;  /* 0x0000100001007983 */ /* 0x000ea20000300800 */
[----:B------:R-:W-:-:S03]  /*efc0*/  ULDC UR4, c[0x0][0xda4] ;  /* 0x0003690000047ab9 */ /* 0x000fc60000000800 */
[----:B------:R-:W3:Y:S01]  /*efd0*/  LDL.LU R2, [R1+0x18] ;  /* 0x0000180001027983 */ /* 0x000ee20000300800 */
[----:B------:R-:W-:-:S05]  /*efe0*/  VIADD R16, R16, 0x1 ;  /* 0x0000000110107836 */ /* 0x000fca0000000000 */
[----:B------:R-:W-:-:S04]  /*eff0*/  ISETP.NE.AND P0, PT, R16, 0x2, PT ;  /* 0x000000021000780c */ /* 0x000fc80003f05270 */
[----:B------:R-:W-:Y:S02]  /*f000*/  SEL R16, R16, RZ, P0 ;  /* 0x000000ff10107207 */ /* 0x000fe40000000000 */
[----:B--2---:R-:W-:Y:S01]  /*f010*/  IADD3 R0, R0, UR38, RZ ;  /* 0x0000002600007c10 */ /* 0x004fe2000fffe0ff */
[----:B---3--:R-:W-:-:S04]  /*f020*/  VIADD R2, R2, 0x1 ;  /* 0x0000000102027836 */ /* 0x008fc80000000000 */
[----:B------:R2:W-:Y:S01]  /*f030*/  STL [R1+0x10], R0 ;  /* 0x0000100001007387 */ /* 0x0005e20000100800 */
[----:B------:R-:W-:-:S03]  /*f040*/  ISETP.GE.AND P1, PT, R0, UR4, PT ;  /* 0x0000000400007c0c */ /* 0x000fc6000bf26270 */
[----:B------:R3:W-:Y:S01]  /*f050*/  STL [R1+0x18], R2 ;  /* 0x0000180201007387 */ /* 0x0007e20000100800 */
[----:B--2---:R-:W-:-:S04]  /*f060*/  SEL R0, RZ, 0x1, P0 ;  /* 0x00000001ff007807 */ /* 0x004fc80000000000 */
[----:B------:R-:W-:-:S05]  /*f070*/  LOP3.LUT R19, R19, R0, RZ, 0x3c, !PT ;  /* 0x0000000013137212 */ /* 0x000fca00078e3cff */
[----:B---3--:R-:W-:Y:S05]  /*f080*/  @!P1 BRA `(.L_x_77) ;  /* 0xffffffcc008c9947 */ /* 0x008fea000383ffff */
[----:B------:R-:W-:-:S07]  /*f090*/  LOP3.LUT R2, R2, 0x1, RZ, 0xc, !PT ;  /* 0x0000000102027812 */ /* 0x000fce00078e0cff */
.L_x_32:
[----:B------:R-:W2:Y:S01]  /*f0a0*/  S2R R3, SR_CgaCtaId ;  /* 0x0000000000037919 */ /* 0x000ea20000008800 */
[----:B------:R-:W-:Y:S01]  /*f0b0*/  MOV R0, 0x400 ;  /* 0x0000040000007802 */ /* 0x000fe20000000f00 */
[----:B------:R-:W-:Y:S03]  /*f0c0*/  BSSY B0, `(.L_x_78) ;  /* 0x0000005000007945 */ /* 0x000fe60003800000 */
[----:B--2---:R-:W-:Y:S02]  /*f0d0*/  LEA R0, R3, R0, 0x18 ;  /* 0x0000000003007211 */ /* 0x004fe400078ec0ff */
[----:B------:R-:W-:-:S04]  /*f0e0*/  SHF.L.U32 R3, R2, 0x1f, RZ ;  /* 0x0000001f02037819 */ /* 0x000fc800000006ff */
[----:B------:R-:W2:Y:S02]  /*f0f0*/  SYNCS.PHASECHK.TRANS64.TRYWAIT P0, [R0+URZ+0x38820], R3 ;  /* 0x03882003000075a7 */ /* 0x000ea4000800017f */
[----:B--2---:R-:W-:Y:S05]  /*f100*/  @!P0 BRA `(.L_x_79) ;  /* 0x0000000800448947 */ /* 0x004fea0003800000 */
.L_x_106:
[----:B------:R-:W-:Y:S05]  /*f110*/  BSYNC B0 ;  /* 0x0000000000007941 */ /* 0x000fea0003800000 */
.L_x_78:
[----:B------:R-:W-:-:S03]  /*f120*/  UMOV UR4, 0xffffffff ;  /* 0xffffffff00047882 */ /* 0x000fc60000000000 */
[----:B------:R-:W-:Y:S05]  /*f130*/  BRA.DIV UR4, `(.L_x_80) ;  /* 0x0000000a044c7947 */ /* 0x000fea000b800000 */
[----:B------:R-:W3:Y:S02]  /*f140*/  S2R R2, SR_TID.X ;  /* 0x0000000000027919 */ /* 0x000ee40000002100 */
[----:B---3--:R-:W-:-:S04]  /*f150*/  SHF.R.U32.HI R2, RZ, 0x5, R2 ;  /* 0x00000005ff027819 */ /* 0x008fc80000011602 */
[----:B------:R-:W-:-:S05]  /*f160*/  LOP3.LUT R2, R2, 0x3, RZ, 0xc0, !PT ;  /* 0x0000000302027812 */ /* 0x000fca00078ec0ff */
[----:B------:R3:W4:Y:S02]  /*f170*/  SHFL.IDX PT, R14, R2, RZ, 0x1f ;  /* 0x00001fff020e7589 */ /* 0x00072400000e0000 */
.L_x_109:
[----:B----4-:R-:W-:Y:S01]  /*f180*/  ISETP.NE.AND P0, PT, R14, RZ, PT ;  /* 0x000000ff0e00720c */ /* 0x010fe20003f05270 */
[----:B------:R-:W-:-:S12]  /*f190*/  BSSY B0, `(.L_x_81) ;  /* 0x0000024000007945 */ /* 0x000fd80003800000 */
[----:B------:R-:W-:Y:S05]  /*f1a0*/  @P0 BRA `(.L_x_82) ;  /* 0x0000000000880947 */ /* 0x000fea0003800000 */
[----:B------:R-:W-:-:S03]  /*f1b0*/  UMOV UR4, 0xffffffff ;  /* 0xffffffff00047882 */ /* 0x000fc60000000000 */
[----:B------:R-:W-:Y:S05]  /*f1c0*/  BRA.DIV UR4, `(.L_x_83) ;  /* 0x0000000a045c7947 */ /* 0x000fea000b800000 */
[----:B------:R-:W-:-:S13]  /*f1d0*/  ELECT P6, URZ, PT ;  /* 0x00000000003f782f */ /* 0x000fda00038c0000 */
.L_x_112:
[----:B------:R-:W-:Y:S05]  /*f1e0*/  @!P6 BRA `(.L_x_82) ;  /* 0x000000000078e947 */ /* 0x000fea0003800000 */
[----:B---3--:R-:W3:Y:S02]  /*f1f0*/  LDL.LU R2, [R1+0x1c] ;  /* 0x00001c0001027983 */ /* 0x008ee40000300800 */
[----:B---3--:R-:W-:-:S04]  /*f200*/  LOP3.LUT R2, R2, 0x2, RZ, 0xfc, !PT ;  /* 0x0000000202027812 */ /* 0x008fc800078efcff */
[----:B------:R-:W-:-:S13]  /*f210*/  ISETP.NE.AND P2, PT, R2, 0x3, PT ;  /* 0x000000030200780c */ /* 0x000fda0003f45270 */
[----:B------:R-:W-:Y:S05]  /*f220*/  @!P2 BRA `(.L_x_84) ;  /* 0x000000000004a947 */ /* 0x000fea0003800000 */
[----:B------:R-:W-:Y:S01]  /*f230*/  BPT.TRAP 0x1 ;  /* 0x000000040000795c */ /* 0x000fe20000300000 */
.L_x_84:
[----:B--2---:R-:W-:Y:S02]  /*f240*/  IADD3 R3, R0, 0x38840, RZ ;  /* 0x0003884000037810 */ /* 0x004fe40007ffe0ff */
[----:B------:R-:W-:Y:S02]  /*f250*/  SHF.L.U32 R5, R19, 0x1f, RZ ;  /* 0x0000001f13057819 */ /* 0x000fe400000006ff */
[C---:B------:R-:W-:Y:S01]  /*f260*/  IADD3 R2, R16.reuse, 0x1, RZ ;  /* 0x0000000110027810 */ /* 0x040fe20007ffe0ff */
[----:B-1----:R-:W-:-:S03]  /*f270*/  IMAD R6, R16, 0x8, R3 ;  /* 0x0000000810067824 */ /* 0x002fc600078e0203 */
[----:B------:R-:W-:Y:S01]  /*f280*/  ISETP.NE.AND P1, PT, R2, 0x2, PT ;  /* 0x000000020200780c */ /* 0x000fe20003f25270 */
[----:B------:R-:W1:Y:S03]  /*f290*/  SYNCS.PHASECHK.TRANS64.TRYWAIT P0, [R6+URZ], R5 ;  /* 0x00000005060075a7 */ /* 0x000e66000800017f */
[----:B------:R-:W-:-:S04]  /*f2a0*/  SEL R4, RZ, 0x1, P1 ;  /* 0x00000001ff047807 */ /* 0x000fc80000800000 */
[----:B------:R-:W-:Y:S02]  /*f2b0*/  LOP3.LUT R19, R19, R4, RZ, 0x3c, !PT ;  /* 0x0000000413137212 */ /* 0x000fe400078e3cff */
[----:B------:R-:W-:Y:S02]  /*f2c0*/  SEL R4, R2, RZ, P1 ;  /* 0x000000ff02047207 */ /* 0x000fe40000800000 */
[----:B------:R-:W-:-:S03]  /*f2d0*/  SHF.L.U32 R2, R19, 0x1f, RZ ;  /* 0x0000001f13027819 */ /* 0x000fc600000006ff */
[----:B------:R-:W-:Y:S01]  /*f2e0*/  IMAD R3, R4, 0x8, R3 ;  /* 0x0000000804037824 */ /* 0x000fe200078e0203 */
[----:B-1----:R-:W-:Y:S06]  /*f2f0*/  @!P0 BRA `(.L_x_85) ;  /* 0x0000000800308947 */ /* 0x002fec0003800000 */
.L_x_113:
[----:B------:R-:W2:Y:S02]  /*f300*/  SYNCS.PHASECHK.TRANS64.TRYWAIT P0, [R3+URZ], R2 ;  /* 0x00000002030075a7 */ /* 0x000ea4000800017f */
[----:B--2---:R-:W-:Y:S05]  /*f310*/  @!P0 BRA `(.L_x_86) ;  /* 0x00000008003c8947 */ /* 0x004fea0003800000 */
.L_x_114:
[----:B------:R-:W-:Y:S05]  /*f320*/  @!P2 BRA `(.L_x_87) ;  /* 0x000000000004a947 */ /* 0x000fea0003800000 */
[----:B------:R-:W-:Y:S01]  /*f330*/  BPT.TRAP 0x1 ;  /* 0x000000040000795c */ /* 0x000fe20000300000 */
.L_x_87:
[----:B--2---:R-:W-:-:S05]  /*f340*/  IADD3 R3, R0, 0x38860, RZ ;  /* 0x0003886000037810 */ /* 0x004fca0007ffe0ff */
[----:B------:R-:W-:-:S04]  /*f350*/  IMAD R16, R16, 0x8, R3 ;  /* 0x0000000810107824 */ /* 0x000fc800078e0203 */
[----:B------:R-:W2:Y:S02]  /*f360*/  SYNCS.PHASECHK.TRANS64.TRYWAIT P0, [R16+URZ], R5 ;  /* 0x00000005100075a7 */ /* 0x000ea4000800017f */
[----:B--2---:R-:W-:Y:S05]  /*f370*/  @!P0 BRA `(.L_x_88) ;  /* 0x0000000800388947 */ /* 0x004fea0003800000 */
.L_x_115:
[----:B------:R-:W-:-:S07]  /*f380*/  LEA R3, R4, R3, 0x3 ;  /* 0x0000000304037211 */ /* 0x000fce00078e18ff */
.L_x_89:
[----:B---3--:R3:W4:Y:S02]  /*f390*/  SYNCS.PHASECHK.TRANS64.TRYWAIT P0, [R3+URZ], R2 ;  /* 0x00000002030075a7 */ /* 0x008724000800017f */
[----:B----4-:R-:W-:Y:S05]  /*f3a0*/  @!P0 NANOSLEEP.SYNCS 0x989680 ;  /* 0x009896800000895d */ /* 0x010fea0003900000 */
[----:B------:R-:W4:Y:S02]  /*f3b0*/  @!P0 SYNCS.PHASECHK.TRANS64 P0, [R3+URZ], R2 ;  /* 0x00000002030085a7 */ /* 0x000f24000800007f */
[----:B----4-:R-:W-:Y:S05]  /*f3c0*/  @!P0 BRA `(.L_x_89) ;  /* 0xfffffffc00f08947 */ /* 0x010fea000383ffff */
.L_x_82:
[----:B------:R-:W-:Y:S05]  /*f3d0*/  BSYNC B0 ;  /* 0x0000000000007941 */ /* 0x000fea0003800000 */
.L_x_81:
[----:B------:R-:W-:Y:S05]  /*f3e0*/  EXIT ;  /* 0x000000000000794d */ /* 0x000fea0003800000 */
.L_x_10:
[----:B------:R-:W-:-:S13]  /*f3f0*/  R2UR UR4, R18 ;  /* 0x00000000120472ca */ /* 0x000fda00000e0000 */
[----:B-1----:R-:W-:-:S04]  /*f400*/  IMAD.U32 R3, RZ, RZ, UR4 ;  /* 0x00000004ff037e24 */ /* 0x002fc8000f8e00ff */
[----:B------:R1:W2:Y:S03]  /*f410*/  SYNCS.PHASECHK.TRANS64.TRYWAIT P1, [R3+URZ+0x38800], R0 ;  /* 0x03880000030075a7 */ /* 0x0002a6000802017f */
[----:B--2---:R-:W-:Y:S05]  /*f420*/  @!P1 NANOSLEEP.SYNCS 0x989680 ;  /* 0x009896800000995d */ /* 0x004fea0003900000 */
[----:B------:R-:W2:Y:S02]  /*f430*/  @!P1 SYNCS.PHASECHK.TRANS64 P1, [R3+URZ+0x38800], R0 ;  /* 0x03880000030095a7 */ /* 0x000ea4000802007f */
[----:B--2---:R-:W-:Y:S05]  /*f440*/  @!P1 BRA `(.L_x_10) ;  /* 0xfffffffc00e89947 */ /* 0x004fea000383ffff */
[----:B------:R-:W-:Y:S05]  /*f450*/  BRA `(.L_x_90) ;  /* 0xffffff1c00387947 */ /* 0x000fea000383ffff */
.L_x_14:
[----:B--2---:R2:W3:Y:S02]  /*f460*/  SYNCS.PHASECHK.TRANS64.TRYWAIT P2, [R0+URZ+0x38830], R3 ;  /* 0x03883003000075a7 */ /* 0x0044e4000804017f */
[----:B---3--:R-:W-:Y:S05]  /*f470*/  @!P2 NANOSLEEP.SYNCS 0x989680 ;  /* 0x009896800000a95d */ /* 0x008fea0003900000 */
[----:B------:R-:W3:Y:S02]  /*f480*/  @!P2 SYNCS.PHASECHK.TRANS64 P2, [R0+URZ+0x38830], R3 ;  /* 0x038830030000a5a7 */ /* 0x000ee4000804007f */
[----:B---3--:R-:W-:Y:S05]  /*f490*/  @!P2 BRA `(.L_x_14) ;  /* 0xfffffffc00f0a947 */ /* 0x008fea000383ffff */
[----:B------:R-:W-:Y:S05]  /*f4a0*/  BRA `(.L_x_13) ;  /* 0xffffff1c006c7947 */ /* 0x000fea000383ffff */
.L_x_19:
[----:B--2---:R-:W-:-:S04]  /*f4b0*/  MOV R5, UR60 ;  /* 0x0000003c00057c02 */ /* 0x004fc80008000f00 */
[----:B------:R2:W3:Y:S03]  /*f4c0*/  SYNCS.PHASECHK.TRANS64.TRYWAIT P2, [R5+URZ+0x38830], R2 ;  /* 0x03883002050075a7 */ /* 0x0004e6000804017f */
[----:B---3--:R-:W-:Y:S05]  /*f4d0*/  @!P2 NANOSLEEP.SYNCS 0x989680 ;  /* 0x009896800000a95d */ /* 0x008fea0003900000 */
[----:B------:R-:W3:Y:S02]  /*f4e0*/  @!P2 SYNCS.PHASECHK.TRANS64 P2, [R5+URZ+0x38830], R2 ;  /* 0x038830020500a5a7 */ /* 0x000ee4000804007f */
[----:B---3--:R-:W-:Y:S05]  /*f4f0*/  @!P2 BRA `(.L_x_19) ;  /* 0xfffffffc00eca947 */ /* 0x008fea000383ffff */
[----:B------:R-:W-:Y:S05]  /*f500*/  BRA `(.L_x_18) ;  /* 0xffffff64001c7947 */ /* 0x000fea000383ffff */
.L_x_23:
[----:B----4-:R-:W-:-:S04]  /*f510*/  IMAD.U32 R3, RZ, RZ, UR5 ;  /* 0x00000005ff037e24 */ /* 0x010fc8000f8e00ff */
[----:B------:R4:W1:Y:S03]  /*f520*/  SYNCS.PHASECHK.TRANS64.TRYWAIT P2, [R3+URZ+0x38850], R0 ;  /* 0x03885000030075a7 */ /* 0x000866000804017f */
[----:B-1----:R-:W-:Y:S05]  /*f530*/  @!P2 NANOSLEEP.SYNCS 0x989680 ;  /* 0x009896800000a95d */ /* 0x002fea0003900000 */
[----:B------:R-:W1:Y:S02]  /*f540*/  @!P2 SYNCS.PHASECHK.TRANS64 P2, [R3+URZ+0x38850], R0 ;  /* 0x038850000300a5a7 */ /* 0x000e64000804007f */
[----:B-1----:R-:W-:Y:S05]  /*f550*/  @!P2 BRA `(.L_x_23) ;  /* 0xfffffffc00eca947 */ /* 0x002fea000383ffff */
[----:B------:R-:W-:Y:S05]  /*f560*/  BRA `(.L_x_22) ;  /* 0xffffff8c006c7947 */ /* 0x000fea000383ffff */
.L_x_28:
[----:B--2---:R-:W-:-:S04]  /*f570*/  MOV R3, UR7 ;  /* 0x0000000700037c02 */ /* 0x004fc80008000f00 */
[----:B------:R2:W3:Y:S03]  /*f580*/  SYNCS.PHASECHK.TRANS64.TRYWAIT P0, [R3+URZ+0x38850], R0 ;  /* 0x03885000030075a7 */ /* 0x0004e6000800017f */
[----:B---3--:R-:W-:Y:S05]  /*f590*/  @!P0 NANOSLEEP.SYNCS 0x989680 ;  /* 0x009896800000895d */ /* 0x008fea0003900000 */
[----:B------:R-:W3:Y:S02]  /*f5a0*/  @!P0 SYNCS.PHASECHK.TRANS64 P0, [R3+URZ+0x38850], R0 ;  /* 0x03885000030085a7 */ /* 0x000ee4000800007f */
[----:B---3--:R-:W-:Y:S05]  /*f5b0*/  @!P0 BRA `(.L_x_28) ;  /* 0xfffffffc00ec8947 */ /* 0x008fea000383ffff */
[----:B------:R-:W-:Y:S05]  /*f5c0*/  BRA `(.L_x_27) ;  /* 0xffffffa8009c7947 */ /* 0x000fea000383ffff */
.L_x_40:
[----:B------:R-:W1:Y:S01]  /*f5d0*/  S2R R6, SR_TID.X ;  /* 0x0000000000067919 */ /* 0x000e620000002100 */
[----:B------:R-:W-:Y:S01]  /*f5e0*/  BSSY B0, `(.L_x_91) ;  /* 0x000000a000007945 */ /* 0x000fe20003800000 */
[----:B------:R-:W-:Y:S01]  /*f5f0*/  MOV R12, RZ ;  /* 0x000000ff000c7202 */ /* 0x000fe20000000f00 */
[----:B------:R-:W-:Y:S01]  /*f600*/  IMAD.MOV.U32 R11, RZ, RZ, 0x1f ;  /* 0x0000001fff0b7424 */ /* 0x000fe200078e00ff */
[----:B------:R-:W-:Y:S02]  /*f610*/  MOV R15, 0xffffffff ;  /* 0xffffffff000f7802 */ /* 0x000fe40000000f00 */
[----:B-1----:R-:W-:-:S04]  /*f620*/  SHF.R.U32.HI R6, RZ, 0x5, R6 ;  /* 0x00000005ff067819 */ /* 0x002fc80000011606 */
[----:B------:R-:W-:-:S05]  /*f630*/  LOP3.LUT R6, R6, 0x3, RZ, 0xc0, !PT ;  /* 0x0000000306067812 */ /* 0x000fca00078ec0ff */
[----:B------:R-:W-:-:S07]  /*f640*/  IMAD.MOV.U32 R13, RZ, RZ, R6 ;  /* 0x000000ffff0d7224 */ /* 0x000fce00078e0006 */
[----:B------:R-:W-:Y:S05]  /*f650*/  WARPSYNC.COLLECTIVE R15, `(.L_x_92) ;  /* 0x000000000f087348 */ /* 0x000fea0003c00000 */
[----:B------:R1:W2:Y:S02]  /*f660*/  SHFL.IDX P6, R14, R13, R12, R11 ;  /* 0x0000000c0d0e7389 */ /* 0x0002a400000c000b */
[----:B-12---:R-:W-:Y:S01]  /*f670*/  ENDCOLLECTIVE ;  /* 0x000000000000791b */ /* 0x006fe20003800000 */
.L_x_92:
[----:B------:R-:W-:Y:S05]  /*f680*/  BSYNC B0 ;  /* 0x0000000000007941 */ /* 0x000fea0003800000 */
.L_x_91:
[----:B------:R-:W-:Y:S05]  /*f690*/  BRA `(.L_x_93) ;  /* 0xffffffd000b47947 */ /* 0x000fea000383ffff */
.L_x_41:
[----:B------:R-:W-:Y:S01]  /*f6a0*/  BSSY B0, `(.L_x_94) ;  /* 0x0000006000007945 */ /* 0x000fe20003800000 */
[----:B------:R-:W-:-:S07]  /*f6b0*/  IMAD.MOV.U32 R15, RZ, RZ, -0x1 ;  /* 0xffffffffff0f7424 */ /* 0x000fce00078e00ff */
[----:B------:R-:W-:Y:S05]  /*f6c0*/  WARPSYNC.COLLECTIVE R15, `(.L_x_95) ;  /* 0x000000000f0c7348 */ /* 0x000fea0003c00000 */
[----:B------:R-:W-:Y:S02]  /*f6d0*/  ELECT P6, UR62, PT ;  /* 0x00000000003e782f */ /* 0x000fe400038c0000 */
[----:B------:R-:W-:Y:S01]  /*f6e0*/  MOV R14, UR62 ;  /* 0x0000003e000e7c02 */ /* 0x000fe20008000f00 */
[----:B------:R-:W-:Y:S10]  /*f6f0*/  ENDCOLLECTIVE ;  /* 0x000000000000791b */ /* 0x000ff40003800000 */
.L_x_95:
[----:B------:R-:W-:Y:S05]  /*f700*/  BSYNC B0 ;  /* 0x0000000000007941 */ /* 0x000fea0003800000 */
.L_x_94:
[----:B------:R-:W-:Y:S05]  /*f710*/  BRA `(.L_x_96) ;  /* 0xffffffd000ac7947 */ /* 0x000fea000383ffff */
.L_x_44:
[----:B---3--:R3:W4:Y:S02]  /*f720*/  SYNCS.PHASECHK.TRANS64.TRYWAIT P1, [R6+URZ+0x38840], R7 ;  /* 0x03884007060075a7 */ /* 0x008724000802017f */
[----:B----4-:R-:W-:Y:S05]  /*f730*/  @!P1 NANOSLEEP.SYNCS 0x989680 ;  /* 0x009896800000995d */ /* 0x010fea0003900000 */
[----:B------:R-:W4:Y:S02]  /*f740*/  @!P1 SYNCS.PHASECHK.TRANS64 P1, [R6+URZ+0x38840], R7 ;  /* 0x03884007060095a7 */ /* 0x000f24000802007f */
[----:B----4-:R-:W-:Y:S05]  /*f750*/  @!P1 BRA `(.L_x_44) ;  /* 0xfffffffc00f09947 */ /* 0x010fea000383ffff */
[----:B------:R-:W-:Y:S05]  /*f760*/  BRA `(.L_x_97) ;  /* 0xffffffd400147947 */ /* 0x000fea000383ffff */
.L_x_47:
[----:B-1----:R-:W1:Y:S01]  /*f770*/  S2R R8, SR_CgaCtaId ;  /* 0x0000000000087919 */ /* 0x002e620000008800 */
[----:B------:R-:W-:-:S04]  /*f780*/  MOV R7, 0x400 ;  /* 0x0000040000077802 */ /* 0x000fc80000000f00 */
[----:B-1----:R-:W-:-:S04]  /*f790*/  LEA R7, R8, R7, 0x18 ;  /* 0x0000000708077211 */ /* 0x002fc800078ec0ff */
[----:B------:R1:W2:Y:S03]  /*f7a0*/  SYNCS.PHASECHK.TRANS64.TRYWAIT P1, [R7+URZ+0x38820], R6 ;  /* 0x03882006070075a7 */ /* 0x0002a6000802017f */
[----:B--2---:R-:W-:Y:S05]  /*f7b0*/  @!P1 NANOSLEEP.SYNCS 0x989680 ;  /* 0x009896800000995d */ /* 0x004fea0003900000 */
[----:B------:R-:W2:Y:S02]  /*f7c0*/  @!P1 SYNCS.PHASECHK.TRANS64 P1, [R7+URZ+0x38820], R6 ;  /* 0x03882006070095a7 */ /* 0x000ea4000802007f */
[----:B--2---:R-:W-:Y:S05]  /*f7d0*/  @!P1 BRA `(.L_x_47) ;  /* 0xfffffffc00e49947 */ /* 0x004fea000383ffff */
[----:B------:R-:W-:Y:S05]  /*f7e0*/  BRA `(.L_x_98) ;  /* 0xffffffd800847947 */ /* 0x000fea000383ffff */
.L_x_53:
[----:B-1----:R1:W2:Y:S02]  /*f7f0*/  SYNCS.PHASECHK.TRANS64.TRYWAIT P1, [R2+URZ+0x38840], R3 ;  /* 0x03884003020075a7 */ /* 0x0022a4000802017f */
[----:B--2---:R-:W-:Y:S05]  /*f800*/  @!P1 NANOSLEEP.SYNCS 0x989680 ;  /* 0x009896800000995d */ /* 0x004fea0003900000 */
[----:B------:R-:W2:Y:S02]  /*f810*/  @!P1 SYNCS.PHASECHK.TRANS64 P1, [R2+URZ+0x38840], R3 ;  /* 0x03884003020095a7 */ /* 0x000ea4000802007f */
[----:B--2---:R-:W-:Y:S05]  /*f820*/  @!P1 BRA `(.L_x_53) ;  /* 0xfffffffc00f09947 */ /* 0x004fea000383ffff */
[----:B------:R-:W-:Y:S05]  /*f830*/  BRA `(.L_x_99) ;  /* 0xffffffdc00247947 */ /* 0x000fea000383ffff */
.L_x_55:
[----:B-1----:R1:W2:Y:S02]  /*f840*/  SYNCS.PHASECHK.TRANS64.TRYWAIT P1, [R2+URZ+0x60], R3 ;  /* 0x00006003020075a7 */ /* 0x0022a4000802017f */
[----:B--2---:R-:W-:Y:S05]  /*f850*/  @!P1 NANOSLEEP.SYNCS 0x989680 ;  /* 0x009896800000995d */ /* 0x004fea0003900000 */
[----:B------:R-:W2:Y:S02]  /*f860*/  @!P1 SYNCS.PHASECHK.TRANS64 P1, [R2+URZ+0x60], R3 ;  /* 0x00006003020095a7 */ /* 0x000ea4000802007f */
[----:B--2---:R-:W-:Y:S05]  /*f870*/  @!P1 BRA `(.L_x_55) ;  /* 0xfffffffc00f09947 */ /* 0x004fea000383ffff */
[----:B------:R-:W-:Y:S05]  /*f880*/  BRA `(.L_x_100) ;  /* 0xffffffdc00d47947 */ /* 0x000fea000383ffff */
.L_x_61:
[----:B--2---:R2:W3:Y:S02]  /*f890*/  SYNCS.PHASECHK.TRANS64.TRYWAIT P1, [R2+URZ+0x38840], R3 ;  /* 0x03884003020075a7 */ /* 0x0044e4000802017f */
[----:B---3--:R-:W-:Y:S05]  /*f8a0*/  @!P1 NANOSLEEP.SYNCS 0x989680 ;  /* 0x009896800000995d */ /* 0x008fea0003900000 */
[----:B------:R-:W3:Y:S02]  /*f8b0*/  @!P1 SYNCS.PHASECHK.TRANS64 P1, [R2+URZ+0x38840], R3 ;  /* 0x03884003020095a7 */ /* 0x000ee4000802007f */
[----:B---3--:R-:W-:Y:S05]  /*f8c0*/  @!P1 BRA `(.L_x_61) ;  /* 0xfffffffc00f09947 */ /* 0x008fea000383ffff */
[----:B------:R-:W-:Y:S05]  /*f8d0*/  BRA `(.L_x_101) ;  /* 0xffffffe4003c7947 */ /* 0x000fea000383ffff */
.L_x_63:
[----:B-1----:R1:W2:Y:S02]  /*f8e0*/  SYNCS.PHASECHK.TRANS64.TRYWAIT P1, [R2+URZ+0x60], R19 ;  /* 0x00006013020075a7 */ /* 0x0022a4000802017f */
[----:B--2---:R-:W-:Y:S05]  /*f8f0*/  @!P1 NANOSLEEP.SYNCS 0x989680 ;  /* 0x009896800000995d */ /* 0x004fea0003900000 */
[----:B------:R-:W2:Y:S02]  /*f900*/  @!P1 SYNCS.PHASECHK.TRANS64 P1, [R2+URZ+0x60], R19 ;  /* 0x00006013020095a7 */ /* 0x000ea4000802007f */
[----:B--2---:R-:W-:Y:S05]  /*f910*/  @!P1 BRA `(.L_x_63) ;  /* 0xfffffffc00f09947 */ /* 0x004fea000383ffff */
[----:B------:R-:W-:Y:S05]  /*f920*/  BRA `(.L_x_102) ;  /* 0xffffffe400ec7947 */ /* 0x000fea000383ffff */
.L_x_68:
[----:B--2---:R2:W3:Y:S02]  /*f930*/  SYNCS.PHASECHK.TRANS64.TRYWAIT P1, [R2+URZ+0x38840], R3 ;  /* 0x03884003020075a7 */ /* 0x0044e4000802017f */
[----:B---3--:R-:W-:Y:S05]  /*f940*/  @!P1 NANOSLEEP.SYNCS 0x989680 ;  /* 0x009896800000995d */ /* 0x008fea0003900000 */
[----:B------:R-:W3:Y:S02]  /*f950*/  @!P1 SYNCS.PHASECHK.TRANS64 P1, [R2+URZ+0x38840], R3 ;  /* 0x03884003020095a7 */ /* 0x000ee4000802007f */
[----:B---3--:R-:W-:Y:S05]  /*f960*/  @!P1 BRA `(.L_x_68) ;  /* 0xfffffffc00f09947 */ /* 0x008fea000383ffff */
[----:B------:R-:W-:Y:S05]  /*f970*/  BRA `(.L_x_103) ;  /* 0xffffffec001c7947 */ /* 0x000fea000383ffff */
.L_x_70:
[----:B-1----:R1:W2:Y:S02]  /*f980*/  SYNCS.PHASECHK.TRANS64.TRYWAIT P1, [R2+URZ+0x60], R3 ;  /* 0x00006003020075a7 */ /* 0x0022a4000802017f */
[----:B--2---:R-:W-:Y:S05]  /*f990*/  @!P1 NANOSLEEP.SYNCS 0x989680 ;  /* 0x009896800000995d */ /* 0x004fea0003900000 */
[----:B------:R-:W2:Y:S02]  /*f9a0*/  @!P1 SYNCS.PHASECHK.TRANS64 P1, [R2+URZ+0x60], R3 ;  /* 0x00006003020095a7 */ /* 0x000ea4000802007f */
[----:B--2---:R-:W-:Y:S05]  /*f9b0*/  @!P1 BRA `(.L_x_70) ;  /* 0xfffffffc00f09947 */ /* 0x004fea000383ffff */
[----:B------:R-:W-:Y:S05]  /*f9c0*/  BRA `(.L_x_104) ;  /* 0xffffffec00d07947 */ /* 0x000fea000383ffff */
.L_x_75:
[----:B--2---:R2:W3:Y:S02]  /*f9d0*/  SYNCS.PHASECHK.TRANS64.TRYWAIT P0, [R3+URZ+0x38860], R0 ;  /* 0x03886000030075a7 */ /* 0x0044e4000800017f */
[----:B---3--:R-:W-:Y:S05]  /*f9e0*/  @!P0 NANOSLEEP.SYNCS 0x989680 ;  /* 0x009896800000895d */ /* 0x008fea0003900000 */
[----:B------:R-:W3:Y:S02]  /*f9f0*/  @!P0 SYNCS.PHASECHK.TRANS64 P0, [R3+URZ+0x38860], R0 ;  /* 0x03886000030085a7 */ /* 0x000ee4000800007f */
[----:B---3--:R-:W-:Y:S05]  /*fa00*/  @!P0 BRA `(.L_x_75) ;  /* 0xfffffffc00f08947 */ /* 0x008fea000383ffff */
[----:B------:R-:W-:Y:S05]  /*fa10*/  BRA `(.L_x_105) ;  /* 0xfffffff000b47947 */ /* 0x000fea000383ffff */
.L_x_79:
[----:B--2---:R2:W3:Y:S02]  /*fa20*/  SYNCS.PHASECHK.TRANS64.TRYWAIT P0, [R0+URZ+0x38820], R3 ;  /* 0x03882003000075a7 */ /* 0x0044e4000800017f */
[----:B---3--:R-:W-:Y:S05]  /*fa30*/  @!P0 NANOSLEEP.SYNCS 0x989680 ;  /* 0x009896800000895d */ /* 0x008fea0003900000 */
[----:B------:R-:W3:Y:S02]  /*fa40*/  @!P0 SYNCS.PHASECHK.TRANS64 P0, [R0+URZ+0x38820], R3 ;  /* 0x03882003000085a7 */ /* 0x000ee4000800007f */
[----:B---3--:R-:W-:Y:S05]  /*fa50*/  @!P0 BRA `(.L_x_79) ;  /* 0xfffffffc00f08947 */ /* 0x008fea000383ffff */
[----:B------:R-:W-:Y:S05]  /*fa60*/  BRA `(.L_x_106) ;  /* 0xfffffff400a87947 */ /* 0x000fea000383ffff */
.L_x_80:
[----:B------:R-:W3:Y:S01]  /*fa70*/  S2R R2, SR_TID.X ;  /* 0x0000000000027919 */ /* 0x000ee20000002100 */
[----:B------:R-:W-:Y:S01]  /*fa80*/  BSSY B0, `(.L_x_107) ;  /* 0x000000a000007945 */ /* 0x000fe20003800000 */
[----:B------:R-:W-:Y:S01]  /*fa90*/  IMAD.MOV.U32 R12, RZ, RZ, RZ ;  /* 0x000000ffff0c7224 */ /* 0x000fe200078e00ff */
[----:B------:R-:W-:Y:S01]  /*faa0*/  MOV R11, 0x1f ;  /* 0x0000001f000b7802 */ /* 0x000fe20000000f00 */
[----:B------:R-:W-:Y:S01]  /*fab0*/  IMAD.MOV.U32 R15, RZ, RZ, -0x1 ;  /* 0xffffffffff0f7424 */ /* 0x000fe200078e00ff */
[----:B---3--:R-:W-:-:S04]  /*fac0*/  SHF.R.U32.HI R2, RZ, 0x5, R2 ;  /* 0x00000005ff027819 */ /* 0x008fc80000011602 */
[----:B------:R-:W-:-:S04]  /*fad0*/  LOP3.LUT R2, R2, 0x3, RZ, 0xc0, !PT ;  /* 0x0000000302027812 */ /* 0x000fc800078ec0ff */
[----:B------:R-:W-:-:S07]  /*fae0*/  MOV R13, R2 ;  /* 0x00000002000d7202 */ /* 0x000fce0000000f00 */
[----:B-12---:R-:W-:Y:S05]  /*faf0*/  WARPSYNC.COLLECTIVE R15, `(.L_x_108) ;  /* 0x000000000f087348 */ /* 0x006fea0003c00000 */
[----:B------:R3:W4:Y:S02]  /*fb00*/  SHFL.IDX P6, R14, R13, R12, R11 ;  /* 0x0000000c0d0e7389 */ /* 0x00072400000c000b */
[----:B-1234-:R-:W-:Y:S01]  /*fb10*/  ENDCOLLECTIVE ;  /* 0x000000000000791b */ /* 0x01efe20003800000 */
.L_x_108:
[----:B------:R-:W-:Y:S05]  /*fb20*/  BSYNC B0 ;  /* 0x0000000000007941 */ /* 0x000fea0003800000 */
.L_x_107:
[----:B------:R-:W-:Y:S05]  /*fb30*/  BRA `(.L_x_109) ;  /* 0xfffffff400907947 */ /* 0x000fea000383ffff */
.L_x_83:
[----:B------:R-:W-:Y:S01]  /*fb40*/  BSSY B1, `(.L_x_110) ;  /* 0x0000006000017945 */ /* 0x000fe20003800000 */
[----:B------:R-:W-:-:S07]  /*fb50*/  MOV R15, 0xffffffff ;  /* 0xffffffff000f7802 */ /* 0x000fce0000000f00 */
[----:B-123--:R-:W-:Y:S05]  /*fb60*/  WARPSYNC.COLLECTIVE R15, `(.L_x_111) ;  /* 0x000000000f0c7348 */ /* 0x00efea0003c00000 */
[----:B------:R-:W-:Y:S02]  /*fb70*/  ELECT P6, UR62, PT ;  /* 0x00000000003e782f */ /* 0x000fe400038c0000 */
[----:B------:R-:W-:Y:S01]  /*fb80*/  MOV R14, UR62 ;  /* 0x0000003e000e7c02 */ /* 0x000fe20008000f00 */
[----:B-123--:R-:W-:Y:S10]  /*fb90*/  ENDCOLLECTIVE ;  /* 0x000000000000791b */ /* 0x00eff40003800000 */
.L_x_111:
[----:B------:R-:W-:Y:S05]  /*fba0*/  BSYNC B1 ;  /* 0x0000000000017941 */ /* 0x000fea0003800000 */
.L_x_110:
[----:B------:R-:W-:Y:S05]  /*fbb0*/  BRA `(.L_x_112) ;  /* 0xfffffff400887947 */ /* 0x000fea000383ffff */
.L_x_85:
[----:B-1----:R1:W2:Y:S02]  /*fbc0*/  SYNCS.PHASECHK.TRANS64.TRYWAIT P0, [R6+URZ], R5 ;  /* 0x00000005060075a7 */ /* 0x0022a4000800017f */
[----:B--2---:R-:W-:Y:S05]  /*fbd0*/  @!P0 NANOSLEEP.SYNCS 0x989680 ;  /* 0x009896800000895d */ /* 0x004fea0003900000 */
[----:B------:R-:W2:Y:S02]  /*fbe0*/  @!P0 SYNCS.PHASECHK.TRANS64 P0, [R6+URZ], R5 ;  /* 0x00000005060085a7 */ /* 0x000ea4000800007f */
[----:B--2---:R-:W-:Y:S05]  /*fbf0*/  @!P0 BRA `(.L_x_85) ;  /* 0xfffffffc00f08947 */ /* 0x004fea000383ffff */
[----:B------:R-:W-:Y:S05]  /*fc00*/  BRA `(.L_x_113) ;  /* 0xfffffff400bc7947 */ /* 0x000fea000383ffff */
.L_x_86:
[----:B--2---:R2:W3:Y:S02]  /*fc10*/  SYNCS.PHASECHK.TRANS64.TRYWAIT P0, [R3+URZ], R2 ;  /* 0x00000002030075a7 */ /* 0x0044e4000800017f */
[----:B---3--:R-:W-:Y:S05]  /*fc20*/  @!P0 NANOSLEEP.SYNCS 0x989680 ;  /* 0x009896800000895d */ /* 0x008fea0003900000 */
[----:B------:R-:W3:Y:S02]  /*fc30*/  @!P0 SYNCS.PHASECHK.TRANS64 P0, [R3+URZ], R2 ;  /* 0x00000002030085a7 */ /* 0x000ee4000800007f */
[----:B---3--:R-:W-:Y:S05]  /*fc40*/  @!P0 BRA `(.L_x_86) ;  /* 0xfffffffc00f08947 */ /* 0x008fea000383ffff */
[----:B------:R-:W-:Y:S05]  /*fc50*/  BRA `(.L_x_114) ;  /* 0xfffffff400b07947 */ /* 0x000fea000383ffff */
.L_x_88:
[----:B--2---:R2:W3:Y:S02]  /*fc60*/  SYNCS.PHASECHK.TRANS64.TRYWAIT P0, [R16+URZ], R5 ;  /* 0x00000005100075a7 */ /* 0x0044e4000800017f */
[----:B---3--:R-:W-:Y:S05]  /*fc70*/  @!P0 NANOSLEEP.SYNCS 0x989680 ;  /* 0x009896800000895d */ /* 0x008fea0003900000 */
[----:B------:R-:W3:Y:S02]  /*fc80*/  @!P0 SYNCS.PHASECHK.TRANS64 P0, [R16+URZ], R5 ;  /* 0x00000005100085a7 */ /* 0x000ee4000800007f */
[----:B---3--:R-:W-:Y:S05]  /*fc90*/  @!P0 BRA `(.L_x_88) ;  /* 0xfffffffc00f08947 */ /* 0x008fea000383ffff */
[----:B------:R-:W-:Y:S05]  /*fca0*/  BRA `(.L_x_115) ;  /* 0xfffffff400b47947 */ /* 0x000fea000383ffff */
.L_x_116:
[----:B------:R-:W-:-:S00]  /*fcb0*/  BRA `(.L_x_116) ;  /* 0xfffffffc00fc7947 */ /* 0x000fc0000383ffff */
[----:B------:R-:W-:-:S00]  /*fcc0*/  NOP ;  /* 0x0000000000007918 */ /* 0x000fc00000000000 */
        /* <DEDUP_REMOVED lines=11> */
.L_x_2838:


//--------------------- .text._ZN7cutlass13device_kernelIN5flash11enable_sm90INS1_16FlashAttnFwdSm90INS1_25CollectiveMainloopFwdSm90ILi2EN4cute5tupleIJNS5_1CILi2EEENS7_ILi1EEES9_EEENS6_IJNS7_ILi128EEENS7_ILi80EEENS7_ILi256EEEEEELi256ENS_10bfloat16_tEfNS_4arch4Sm90ELb0ELb0ELb1ELb0ELb0ELb0ELb0ELb1ELb1ELb0ELb0ELb0EEENS1_21CollectiveEpilogueFwdINS6_IJSB_SD_SC_EEESA_SF_SH_Li256ELb0ELb0ELb0ELb0EEENS1_29StaticPersistentTileSchedulerILb0EEEEEEEEEvNT_6ParamsE --------------------------
	.section	.text._ZN7cutlass13device_kernelIN5flash11enable_sm90INS1_16FlashAttnFwdSm90INS1_25CollectiveMainloopFwdSm90ILi2EN4cute5tupleIJNS5_1CILi2EEENS7_ILi1EEES9_EEENS6_IJNS7_ILi128EEENS7_ILi80EEENS7_ILi256EEEEEELi256ENS_10bfloat16_tEfNS_4arch4Sm90ELb0ELb0ELb1ELb0ELb0ELb0ELb0ELb1ELb1ELb0ELb0ELb0EEENS1_21CollectiveEpilogueFwdINS6_IJSB_SD_SC_EEESA_SF_SH_Li256ELb0ELb0ELb0ELb0EEENS1_29StaticPersistentTileSchedulerILb0EEEEEEEEEvNT_6ParamsE,"ax",@progbits
	.align	128
.text._ZN7cutlass13device_kernelIN5flash11enable_sm90INS1_16FlashAttnFwdSm90INS1_25CollectiveMainloopFwdSm90ILi2EN4cute5tupleIJNS5_1CILi2EEENS7_ILi1EEES9_EEENS6_IJNS7_ILi128EEENS7_ILi80EEENS7_ILi256EEEEEELi256ENS_10bfloat16_tEfNS_4arch4Sm90ELb0ELb0ELb1ELb0ELb0ELb0ELb0ELb1ELb1ELb0ELb0ELb0EEENS1_21CollectiveEpilogueFwdINS6_IJSB_SD_SC_EEESA_SF_SH_Li256ELb0ELb0ELb0ELb0EEENS1_29StaticPersistentTileSchedulerILb0EEEEEEEEEvNT_6ParamsE:
        .type           _ZN7cutlass13device_kernelIN5flash11enable_sm90INS1_16FlashAttnFwdSm90INS1_25CollectiveMainloopFwdSm90ILi2EN4cute5tupleIJNS5_1CILi2EEENS7_ILi1EEES9_EEENS6_IJNS7_ILi128EEENS7_ILi80EEENS7_ILi256EEEEEELi256ENS_10bfloat16_tEfNS_4arch4Sm90ELb0ELb0ELb1ELb0ELb0ELb0ELb0ELb1ELb1ELb0ELb0ELb0EEENS1_21CollectiveEpilogueFwdINS6_IJSB_SD_SC_EEESA_SF_SH_Li256ELb0ELb0ELb0ELb0EEENS1_29StaticPersistentTileSchedulerILb0EEEEEEEEEvNT_6ParamsE,@function
        .size           _ZN7cutlass13device_kernelIN5flash11enable_sm90INS1_16FlashAttnFwdSm90INS1_25CollectiveMainloopFwdSm90ILi2EN4cute5tupleIJNS5_1CILi2EEENS7_ILi1EEES9_EEENS6_IJNS7_ILi128EEENS7_ILi80EEENS7_ILi256EEEEEELi256ENS_10bfloat16_tEfNS_4arch4Sm90ELb0ELb0ELb1ELb0ELb0ELb0ELb0ELb1ELb1ELb0ELb0ELb0EEENS1_21CollectiveEpilogueFwdINS6_IJSB_SD_SC_EEESA_SF_SH_Li256ELb0ELb0ELb0ELb0EEENS1_29StaticPersistentTileSchedulerILb0EEEEEEEEEvNT_6ParamsE,(.L_x_2839 - _ZN7cutlass13device_kernelIN5flash11enable_sm90INS1_16FlashAttnFwdSm90INS1_25CollectiveMainloopFwdSm90ILi2EN4cute5tupleIJNS5_1CILi2EEENS7_ILi1EEES9_EEENS6_IJNS7_ILi128EEENS7_ILi80EEENS7_ILi256EEEEEELi256ENS_10bfloat16_tEfNS_4arch4Sm90ELb0ELb0ELb1ELb0ELb0ELb0ELb0ELb1ELb1ELb0ELb0ELb0EEENS1_21CollectiveEpilogueFwdINS6_IJSB_SD_SC_EEESA_SF_SH_Li256ELb0ELb0ELb0ELb0EEENS1_29StaticPersistentTileSchedulerILb0EEEEEEEEEvNT_6ParamsE)
        .other          _ZN7cutlass13device_kernelIN5flash11enable_sm90INS1_16FlashAttnFwdSm90INS1_25CollectiveMainloopFwdSm90ILi2EN4cute5tupleIJNS5_1CILi2EEENS7_ILi1EEES9_EEENS6_IJNS7_ILi128EEENS7_ILi80EEENS7_ILi256EEEEEELi256ENS_10bfloat16_tEfNS_4arch4Sm90ELb0ELb0ELb1ELb0ELb0ELb0ELb0ELb1ELb1ELb0ELb0ELb0EEENS1_21CollectiveEpilogueFwdINS6_IJSB_SD_SC_EEESA_SF_SH_Li256ELb0ELb0ELb0ELb0EEENS1_29StaticPersistentTileSchedulerILb0EEEEEEEEEvNT_6ParamsE,@"STO_CUDA_ENTRY STV_DEFAULT"
_ZN7cutlass13device_kernelIN5flash11enable_sm90INS1_16FlashAttnFwdSm90INS1_25CollectiveMainloopFwdSm90ILi2EN4cute5tupleIJNS5_1CILi2EEENS7_ILi1EEES9_EEENS6_IJNS7_ILi128EEENS7_ILi80EEENS7_ILi256EEEEEELi256ENS_10bfloat16_tEfNS_4arch4Sm90ELb0ELb0ELb1ELb0ELb0ELb0ELb0ELb1ELb1ELb0ELb0ELb0EEENS1_21CollectiveEpilogueFwdINS6_IJSB_SD_SC_EEESA_SF_SH_Li256ELb0ELb0ELb0ELb0EEENS1_29StaticPersistentTileSchedulerILb0EEEEEEEEEvNT_6ParamsE:
[----:B------:R-:W1:Y:S02]  /*0000*/  LDC R1, c[0x0][0x28] ;  /* 0x00000a00ff017b82 */ /* 0x000e640000000800 */
[----:B-1----:R-:W-:Y:S01]  /*0010*/  VIADD R1, R1, 0xffffffd8 ;  /* 0xffffffd801017836 */ /* 0x002fe20000000000 */
[----:B------:R-:W1:Y:S01]  /*0020*/  S2R R8, SR_TID.X ;  /* 0x0000000000087919 */ /* 0x000e620000002100 */
[----:B------:R-:W-:Y:S01]  /*0030*/  ELECT P0, URZ, PT ;  /* 0x00000000003f782f */ /* 0x000fe20003800000 */
[----:B------:R-:W-:Y:S01]  /*0040*/  BSSY B0, `(.L_x_117) ;  /* 0x0000014000007945 */ /* 0x000fe20003800000 */
[----:B-1----:R-:W-:-:S05]  /*0050*/  SHF.R.U32.HI R0, RZ, 0x5, R8 ;  /* 0x00000005ff007819 */ /* 0x002fca0000011608 */
[----:B------:R-:W1:Y:S02]  /*0060*/  SHFL.IDX PT, R2, R0, RZ, 0x1f ;  /* 0x00001fff00027589 */ /* 0x000e6400000e0000 */
[----:B-1----:R-:W-:Y:S02]  /*0070*/  ISETP.EQ.AND P0, PT, R2, RZ, P0 ;  /* 0x000000ff0200720c */ /* 0x002fe40000702270 */
[----:B------:R-:W-:-:S11]  /*0080*/  SHF.R.U32.HI R2, RZ, 0x7, R8 ;  /* 0x00000007ff027819 */ /* 0x000fd60000011608 */
        /* <DEDUP_REMOVED lines=15> */
.L_x_118:
[----:B------:R-:W-:Y:S05]  /*0180*/  BSYNC B0 ;  /* 0x0000000000007941 */ /* 0x000fea0003800000 */
.L_x_117:
[----:B------:R-:W-:Y:S01]  /*0190*/  VOTEU.ANY UP0, P0 ;  /* 0x00000000003f7886 */ /* 0x000fe20000000100 */
[----:B------:R-:W1:Y:S01]  /*01a0*/  SHFL.IDX PT, R2, R2, RZ, 0x1f ;  /* 0x00001fff02027589 */ /* 0x000e6200000e0000 */
[----:B------:R-:W-:Y:S01]  /*01b0*/  UMOV UR4, 0x1 ;  /* 0x0000000100047882 */ /* 0x000fe20000000000 */
[----:B------:R-:W-:Y:S01]  /*01c0*/  UMOV UR7, 0x2 ;  /* 0x0000000200077882 */ /* 0x000fe20000000000 */
[----:B------:R-:W-:Y:S01]  /*01d0*/  VOTEU.ANY UP1, P0 ;  /* 0x00000000003f7886 */ /* 0x000fe20000020100 */
[----:B------:R-:W2:Y:S01]  /*01e0*/  @UP0 S2UR UR8, SR_CgaCtaId ;  /* 0x00000000000809c3 */ /* 0x000ea20000008800 */
[----:B------:R-:W3:Y:S01]  /*01f0*/  SHFL.IDX PT, R3, R0, RZ, 0x1f ;  /* 0x00001fff00037589 */ /* 0x000ee200000e0000 */
[----:B------:R-:W-:Y:S01]  /*0200*/  @UP0 UMOV UR6, 0x400 ;  /* 0x0000040000060882 */ /* 0x000fe20000000000 */
[----:B------:R-:W-:-:S04]  /*0210*/  @UP0 UIADD3 UR4, -UR4, 0x100000, URZ ;  /* 0x0010000004040890 */ /* 0x000fc8000fffe13f */
[----:B------:R-:W-:Y:S02]  /*0220*/  @UP0 USHF.L.U32 UR5, UR4, 0xb, URZ ;  /* 0x0000000b04050899 */ /* 0x000fe4000800063f */
[----:B------:R-:W-:Y:S01]  /*0230*/  @UP0 USHF.L.U32 UR4, UR4, 0x1, URZ ;  /* 0x0000000104040899 */ /* 0x000fe2000800063f */
[----:B------:R-:W-:Y:S01]  /*0240*/  VOTEU.ANY UP2, P0 ;  /* 0x00000000003f7886 */ /* 0x000fe20000040100 */
[----:B-1----:R-:W-:Y:S01]  /*0250*/  R2UR UR9, R2 ;  /* 0x00000000020972ca */ /* 0x002fe200000e0000 */
[----:B--2---:R-:W-:Y:S01]  /*0260*/  @UP0 ULEA UR8, UR8, UR6, 0x18 ;  /* 0x0000000608080291 */ /* 0x004fe2000f8ec03f */
[----:B---3--:R-:W-:Y:S01]  /*0270*/  ISETP.NE.AND P1, PT, R3, RZ, PT ;  /* 0x000000ff0300720c */ /* 0x008fe20003f25270 */
[----:B------:R-:W-:-:S04]  /*0280*/  @UP0 UIADD3 UR6, -UR7, 0x100000, URZ ;  /* 0x0010000007060890 */ /* 0x000fc8000fffe13f */
[----:B------:R-:W-:Y:S02]  /*0290*/  @UP0 USHF.L.U32 UR7, UR6, 0xb, URZ ;  /* 0x0000000b06070899 */ /* 0x000fe4000800063f */
[----:B------:R-:W-:-:S04]  /*02a0*/  @UP0 USHF.L.U32 UR6, UR6, 0x1, URZ ;  /* 0x0000000106060899 */ /* 0x000fc8000800063f */
[----:B------:R-:W-:Y:S01]  /*02b0*/  UISETP.NE.AND UP0, UPT, UR9, URZ, UPT ;  /* 0x0000003f0900728c */ /* 0x000fe2000bf05270 */
[----:B------:R-:W1:Y:S02]  /*02c0*/  FENCE.VIEW.ASYNC.S ;  /* 0x00000000000073c6 */ /* 0x000e640000000000 */
[----:B-1----:R1:W2:Y:S05]  /*02d0*/  @UP1 SYNCS.EXCH.64 URZ, [UR8+0x38800], UR4 ;  /* 0x03880004083f15b2 */ /* 0x0022aa0008000100 */
[----:B------:R1:W3:Y:S01]  /*02e0*/  @UP2 SYNCS.EXCH.64 URZ, [UR8+0x38820], UR6 ;  /* 0x03882006083f25b2 */ /* 0x0002e20008000100 */
[----:B------:R-:W-:Y:S05]  /*02f0*/  @P1 BRA `(.L_x_119) ;  /* 0x0000000000481947 */ /* 0x000fea0003800000 */
[----:B-1----:R-:W1:Y:S01]  /*0300*/  S2UR UR5, SR_CgaCtaId ;  /* 0x00000000000579c3 */ /* 0x002e620000008800 */
[----:B------:R-:W-:Y:S01]  /*0310*/  UMOV UR4, 0x400 ;  /* 0x0000040000047882 */ /* 0x000fe20000000000 */
[----:B------:R-:W-:Y:S01]  /*0320*/  UMOV UR6, 0x1 ;  /* 0x0000000100067882 */ /* 0x000fe20000000000 */
[----:B------:R-:W-:Y:S01]  /*0330*/  UMOV UR9, 0x4 ;  /* 0x0000000400097882 */ /* 0x000fe20000000000 */
[----:B------:R-:W-:-:S04]  /*0340*/  UIADD3 UR6, -UR6, 0x100000, URZ ;  /* 0x0010000006067890 */ /* 0x000fc8000fffe13f */
[----:B------:R-:W-:Y:S02]  /*0350*/  USHF.L.U32 UR7, UR6, 0xb, URZ ;  /* 0x0000000b06077899 */ /* 0x000fe4000800063f */
[----:B------:R-:W-:Y:S01]  /*0360*/  USHF.L.U32 UR6, UR6, 0x1, URZ ;  /* 0x0000000106067899 */ /* 0x000fe2000800063f */
[----:B------:R-:W-:Y:S01]  /*0370*/  ELECT P0, URZ, PT ;  /* 0x00000000003f782f */ /* 0x000fe20003800000 */
[----:B-1----:R-:W-:Y:S02]  /*0380*/  ULEA UR8, UR5, UR4, 0x18 ;  /* 0x0000000405087291 */ /* 0x002fe4000f8ec03f */
[----:B------:R-:W-:-:S04]  /*0390*/  UIADD3 UR4, -UR9, 0x100000, URZ ;  /* 0x0010000009047890 */ /* 0x000fc8000fffe13f */
[----:B------:R-:W-:Y:S02]  /*03a0*/  USHF.L.U32 UR5, UR4, 0xb, URZ ;  /* 0x0000000b04057899 */ /* 0x000fe4000800063f */
[----:B------:R-:W-:Y:S01]  /*03b0*/  USHF.L.U32 UR4, UR4, 0x1, URZ ;  /* 0x0000000104047899 */ /* 0x000fe2000800063f */
[----:B------:R-:W1:Y:S03]  /*03c0*/  FENCE.VIEW.ASYNC.S ;  /* 0x00000000000073c6 */ /* 0x000e660000000000 */
[----:B-1----:R4:W1:Y:S08]  /*03d0*/  SYNCS.EXCH.64 URZ, [UR8+0x38830], UR6 ;  /* 0x03883006083f75b2 */ /* 0x0028700008000100 */
[----:B------:R4:W1:Y:S01]  /*03e0*/  SYNCS.EXCH.64 URZ, [UR8+0x38840], UR4 ;  /* 0x03884004083f75b2 */ /* 0x0008620008000100 */
[----:B------:R4:W1:Y:S01]  /*03f0*/  SYNCS.EXCH.64 URZ, [UR8+0x38838], UR6 ;  /* 0x03883806083f75b2 */ /* 0x0008620008000100 */
[----:B------:R4:W1:Y:S02]  /*0400*/  SYNCS.EXCH.64 URZ, [UR8+0x38848], UR4 ;  /* 0x03884804083f75b2 */ /* 0x0008640008000100 */
[----:B----4-:R-:W-:Y:S01]  /*0410*/  NOP ;  /* 0x0000000000007918 */ /* 0x010fe20000000000 */
.L_x_119:
[----:B-1----:R-:W1:Y:S01]  /*0420*/  S2UR UR4, SR_CTAID.Y ;  /* 0x00000000000479c3 */ /* 0x002e620000002600 */
[----:B------:R-:W4:Y:S01]  /*0430*/  SHFL.IDX PT, R7, R0, RZ, 0x1f ;  /* 0x00001fff00077589 */ /* 0x000f2200000e0000 */
[----:B------:R-:W-:Y:S01]  /*0440*/  ULDC UR5, c[0x0][0x154] ;  /* 0x0000550000057ab9 */ /* 0x000fe20000000800 */
[----:B------:R-:W-:-:S05]  /*0450*/  NOP ;  /* 0x0000000000007918 */ /* 0x000fca0000000000 */
[----:B------:R-:W5:Y:S08]  /*0460*/  S2UR UR6, SR_CTAID.X ;  /* 0x00000000000679c3 */ /* 0x000f700000002500 */
[----:B------:R-:W2:Y:S01]  /*0470*/  LDC R6, c[0x0][0x148] ;  /* 0x00005200ff067b82 */ /* 0x000ea20000000800 */
[----:B-1----:R-:W-:Y:S02]  /*0480*/  I2FP.F32.U32 R2, UR4 ;  /* 0x0000000400027c45 */ /* 0x002fe40008201000 */
[----:B----4-:R-:W-:-:S03]  /*0490*/  ISETP.NE.AND P0, PT, R7, RZ, PT ;  /* 0x000000ff0700720c */ /* 0x010fc60003f05270 */
[----:B------:R-:W-:Y:S01]  /*04a0*/  FMUL R5, R2, UR5 ;  /* 0x0000000502057c20 */ /* 0x000fe20008400000 */
[----:B------:R-:W-:Y:S02]  /*04b0*/  SHF.R.S32.HI R2, RZ, 0x1f, R8 ;  /* 0x0000001fff027819 */ /* 0x000fe40000011408 */
[----:B-----5:R-:W-:Y:S02]  /*04c0*/  I2FP.F32.U32 R4, UR6 ;  /* 0x0000000600047c45 */ /* 0x020fe40008201000 */
[----:B------:R-:W-:Y:S01]  /*04d0*/  LEA.HI R2, R2, R8, RZ, 0x7 ;  /* 0x0000000802027211 */ /* 0x000fe200078f38ff */
[----:B------:R-:W1:Y:S02]  /*04e0*/  F2I.U32.TRUNC.NTZ R5, R5 ;  /* 0x0000000500057305 */ /* 0x000e64000020f000 */
[----:B-1----:R-:W-:-:S04]  /*04f0*/  IMAD.MOV R11, RZ, RZ, -R5 ;  /* 0x000000ffff0b7224 */ /* 0x002fc800078e0a05 */
[----:B--2---:R-:W-:Y:S01]  /*0500*/  IMAD R11, R6, R11, UR4 ;  /* 0x00000004060b7e24 */ /* 0x004fe2000f8e020b */
[----:B------:R-:W-:Y:S02]  /*0510*/  ULDC UR4, c[0x0][0x150] ;  /* 0x0000540000047ab9 */ /* 0x000fe40000000800 */
[----:B------:R-:W-:Y:S01]  /*0520*/  FMUL R9, R4, UR4 ;  /* 0x0000000404097c20 */ /* 0x000fe20008400000 */
[----:B------:R-:W-:Y:S06]  /*0530*/  @P0 BRA `(.L_x_120) ;  /* 0x0000000000480947 */ /* 0x000fec0003800000 */
[----:B------:R-:W1:Y:S01]  /*0540*/  S2UR UR5, SR_CgaCtaId ;  /* 0x00000000000579c3 */ /* 0x000e620000008800 */
[----:B------:R-:W-:Y:S01]  /*0550*/  UMOV UR4, 0x400 ;  /* 0x0000040000047882 */ /* 0x000fe20000000000 */
[----:B------:R-:W-:Y:S01]  /*0560*/  UMOV UR6, 0x1 ;  /* 0x0000000100067882 */ /* 0x000fe20000000000 */
[----:B------:R-:W-:Y:S01]  /*0570*/  UMOV UR7, 0x4 ;  /* 0x0000000400077882 */ /* 0x000fe20000000000 */
[----:B------:R-:W-:Y:S01]  /*0580*/  ELECT P0, URZ, PT ;  /* 0x00000000003f782f */ /* 0x000fe20003800000 */
[----:B-1----:R-:W-:Y:S02]  /*0590*/  ULEA UR8, UR5, UR4, 0x18 ;  /* 0x0000000405087291 */ /* 0x002fe4000f8ec03f */
[----:B------:R-:W-:-:S04]  /*05a0*/  UIADD3 UR4, -UR6, 0x100000, URZ ;  /* 0x0010000006047890 */ /* 0x000fc8000fffe13f */
[----:B------:R-:W-:Y:S02]  /*05b0*/  USHF.L.U32 UR5, UR4, 0xb, URZ ;  /* 0x0000000b04057899 */ /* 0x000fe4000800063f */
[----:B------:R-:W-:Y:S02]  /*05c0*/  USHF.L.U32 UR4, UR4, 0x1, URZ ;  /* 0x0000000104047899 */ /* 0x000fe4000800063f */
[----:B------:R-:W-:-:S04]  /*05d0*/  UIADD3 UR6, -UR7, 0x100000, URZ ;  /* 0x0010000007067890 */ /* 0x000fc8000fffe13f */
[----:B------:R-:W-:Y:S02]  /*05e0*/  USHF.L.U32 UR7, UR6, 0xb, URZ ;  /* 0x0000000b06077899 */ /* 0x000fe4000800063f */
[----:B------:R-:W-:Y:S01]  /*05f0*/  USHF.L.U32 UR6, UR6, 0x1, URZ ;  /* 0x0000000106067899 */ /* 0x000fe2000800063f */
[----:B------:R-:W1:Y:S03]  /*0600*/  FENCE.VIEW.ASYNC.S ;  /* 0x00000000000073c6 */ /* 0x000e660000000000 */
[----:B-1----:R1:W2:Y:S08]  /*0610*/  SYNCS.EXCH.64 URZ, [UR8+0x38850], UR4 ;  /* 0x03885004083f75b2 */ /* 0x0022b00008000100 */
[----:B------:R1:W4:Y:S01]  /*0620*/  SYNCS.EXCH.64 URZ, [UR8+0x38860], UR6 ;  /* 0x03886006083f75b2 */ /* 0x0003220008000100 */
[----:B------:R1:W1:Y:S01]  /*0630*/  SYNCS.EXCH.64 URZ, [UR8+0x38858], UR4 ;  /* 0x03885804083f75b2 */ /* 0x0002620008000100 */
[----:B------:R1:W1:Y:S01]  /*0640*/  SYNCS.EXCH.64 URZ, [UR8+0x38868], UR6 ;  /* 0x03886806083f75b2 */ /* 0x0002620008000100 */
[----:B------:R-:W-:Y:S01]  /*0650*/  NOP ;  /* 0x0000000000007918 */ /* 0x000fe20000000000 */
.L_x_120:
[----:B------:R-:W5:Y:S01]  /*0660*/  SHFL.IDX PT, R6, R0, RZ, 0x1f ;  /* 0x00001fff00067589 */ /* 0x000f6200000e0000 */
[----:B------:R-:W-:Y:S01]  /*0670*/  LOP3.LUT R2, R2, 0xffffff80, RZ, 0xc0, !PT ;  /* 0xffffff8002027812 */ /* 0x000fe200078ec0ff */
[----:B------:R-:W1:Y:S01]  /*0680*/  LDC R10, c[0x0][0x144] ;  /* 0x00005100ff0a7b82 */ /* 0x000e620000000800 */
[----:B------:R-:W1:Y:S01]  /*0690*/  F2I.U32.TRUNC.NTZ R9, R9 ;  /* 0x0000000900097305 */ /* 0x000e62000020f000 */
[----:B------:R-:W-:Y:S02]  /*06a0*/  NOP ;  /* 0x0000000000007918 */ /* 0x000fe40000000000 */
[----:B------:R-:W-:Y:S01]  /*06b0*/  IMAD.IADD R2, R8, 0x1, -R2 ;  /* 0x0000000108027824 */ /* 0x000fe200078e0a02 */
[----:B------:R-:W-:-:S04]  /*06c0*/  SHF.R.S32.HI R8, RZ, 0x1f, R7 ;  /* 0x0000001fff087819 */ /* 0x000fc80000011407 */
[----:B------:R-:W-:-:S04]  /*06d0*/  SHF.R.S32.HI R5, RZ, 0x1f, R2 ;  /* 0x0000001fff057819 */ /* 0x000fc80000011402 */
[----:B------:R-:W-:-:S04]  /*06e0*/  LEA.HI R5, R5, R2, RZ, 0x3 ;  /* 0x0000000205057211 */ /* 0x000fc800078f18ff */
[--C-:B------:R-:W-:Y:S02]  /*06f0*/  SHF.R.S32.HI R4, RZ, 0x3, R5.reuse ;  /* 0x00000003ff047819 */ /* 0x100fe40000011405 */
[----:B------:R-:W-:Y:S02]  /*0700*/  SHF.R.S32.HI R5, RZ, 0x1f, R5 ;  /* 0x0000001fff057819 */ /* 0x000fe40000011405 */
[----:B-----5:R-:W-:Y:S02]  /*0710*/  ISETP.NE.AND P0, PT, R6, RZ, PT ;  /* 0x000000ff0600720c */ /* 0x020fe40003f05270 */
[----:B------:R-:W-:Y:S02]  /*0720*/  LEA.HI R5, R5, R4, RZ, 0x2 ;  /* 0x0000000405057211 */ /* 0x000fe400078f10ff */
[----:B------:R-:W-:Y:S02]  /*0730*/  SHF.R.S32.HI R6, RZ, 0x1f, R3 ;  /* 0x0000001fff067819 */ /* 0x000fe40000011403 */
[----:B------:R-:W-:-:S02]  /*0740*/  LOP3.LUT R5, R5, 0xfffffffc, RZ, 0xc0, !PT ;  /* 0xfffffffc05057812 */ /* 0x000fc400078ec0ff */
[----:B------:R-:W-:-:S05]  /*0750*/  LEA.HI R6, R6, R3, RZ, 0x2 ;  /* 0x0000000306067211 */ /* 0x000fca00078f10ff */
[----:B------:R-:W-:Y:S05]  /*0760*/  @P0 BRA `(.L_x_121) ;  /* 0x0000000000480947 */ /* 0x000fea0003800000 */
[----:B-1----:R-:W1:Y:S01]  /*0770*/  S2UR UR5, SR_CgaCtaId ;  /* 0x00000000000579c3 */ /* 0x002e620000008800 */
        /* <DEDUP_REMOVED lines=12> */
[----:B-1----:R1:W1:Y:S08]  /*0840*/  SYNCS.EXCH.64 URZ, [UR8+0x38870], UR4 ;  /* 0x03887004083f75b2 */ /* 0x0022700008000100 */
[----:B------:R1:W1:Y:S01]  /*0850*/  SYNCS.EXCH.64 URZ, [UR8+0x38880], UR6 ;  /* 0x03888006083f75b2 */ /* 0x0002620008000100 */
[----:B------:R1:W1:Y:S01]  /*0860*/  SYNCS.EXCH.64 URZ, [UR8+0x38878], UR4 ;  /* 0x03887804083f75b2 */ /* 0x0002620008000100 */
[----:B------:R1:W1:Y:S01]  /*0870*/  SYNCS.EXCH.64 URZ, [UR8+0x38888], UR6 ;  /* 0x03888806083f75b2 */ /* 0x0002620008000100 */
[----:B------:R-:W-:Y:S01]  /*0880*/  NOP ;  /* 0x0000000000007918 */ /* 0x000fe20000000000 */
.L_x_121:
[----:B------:R-:W5:Y:S01]  /*0890*/  SHFL.IDX PT, R12, R0, RZ, 0x1f ;  /* 0x00001fff000c7589 */ /* 0x000f6200000e0000 */
[----:B-1----:R-:W1:Y:S01]  /*08a0*/  S2UR UR4, SR_CTAID.X ;  /* 0x00000000000479c3 */ /* 0x002e620000002500 */
[----:B------:R-:W-:Y:S01]  /*08b0*/  LOP3.LUT R6, R6, 0x3ffffffc, RZ, 0xc0, !PT ;  /* 0x3ffffffc06067812 */ /* 0x000fe200078ec0ff */
[----:B------:R-:W-:Y:S01]  /*08c0*/  NOP ;  /* 0x0000000000007918 */ /* 0x000fe20000000000 */
[----:B------:R-:W-:Y:S02]  /*08d0*/  IADD3 R5, R4, -R5, RZ ;  /* 0x8000000504057210 */ /* 0x000fe40007ffe0ff */
[----:B------:R-:W-:Y:S01]  /*08e0*/  LEA.HI R8, R8, R7, RZ, 0x2 ;  /* 0x0000000708087211 */ /* 0x000fe200078f10ff */
[----:B------:R-:W-:Y:S01]  /*08f0*/  IMAD.IADD R6, R3, 0x1, -R6 ;  /* 0x0000000103067824 */ /* 0x000fe200078e0a06 */
[----:B------:R-:W-:Y:S02]  /*0900*/  IADD3 R9, -R9, RZ, RZ ;  /* 0x000000ff09097210 */ /* 0x000fe40007ffe1ff */
[----:B------:R-:W-:Y:S01]  /*0910*/  LOP3.LUT R8, R8, 0x3ffffffc, RZ, 0xc0, !PT ;  /* 0x3ffffffc08087812 */ /* 0x000fe200078ec0ff */
[----:B------:R-:W-:-:S04]  /*0920*/  IMAD R6, R6, 0x4, R5 ;  /* 0x0000000406067824 */ /* 0x000fc800078e0205 */
[----:B------:R-:W-:Y:S01]  /*0930*/  IMAD.IADD R8, R7, 0x1, -R8 ;  /* 0x0000000107087824 */ /* 0x000fe200078e0a08 */
[----:B------:R-:W-:Y:S01]  /*0940*/  LEA.HI R3, R6, R6, RZ, 0x1 ;  /* 0x0000000606037211 */ /* 0x000fe200078f08ff */
[----:B------:R-:W2:Y:S02]  /*0950*/  LDC R7, c[0x0][0x140] ;  /* 0x00005000ff077b82 */ /* 0x000ea40000000800 */
[----:B------:R-:W-:Y:S01]  /*0960*/  IMAD R8, R8, 0x4, R5 ;  /* 0x0000000408087824 */ /* 0x000fe200078e0205 */
[----:B------:R-:W-:Y:S02]  /*0970*/  LOP3.LUT R3, R3, 0xfffffffe, RZ, 0xc0, !PT ;  /* 0xfffffffe03037812 */ /* 0x000fe400078ec0ff */
[----:B-----5:R-:W-:Y:S01]  /*0980*/  ISETP.NE.AND P0, PT, R12, RZ, PT ;  /* 0x000000ff0c00720c */ /* 0x020fe20003f05270 */
[----:B-1----:R-:W-:Y:S01]  /*0990*/  IMAD R10, R10, R9, UR4 ;  /* 0x000000040a0a7e24 */ /* 0x002fe2000f8e0209 */
[----:B------:R-:W-:Y:S01]  /*09a0*/  LEA.HI R4, R8, R8, RZ, 0x1 ;  /* 0x0000000808047211 */ /* 0x000fe200078f08ff */
[----:B------:R-:W-:-:S05]  /*09b0*/  IMAD.IADD R3, R6, 0x1, -R3 ;  /* 0x0000000106037824 */ /* 0x000fca00078e0a03 */
[----:B------:R-:W-:Y:S02]  /*09c0*/  ISETP.NE.AND P6, PT, R3, R10, PT ;  /* 0x0000000a0300720c */ /* 0x000fe40003fc5270 */
[----:B------:R-:W-:-:S05]  /*09d0*/  LOP3.LUT R3, R4, 0xfffffffe, RZ, 0xc0, !PT ;  /* 0xfffffffe04037812 */ /* 0x000fca00078ec0ff */
[----:B------:R-:W-:Y:S01]  /*09e0*/  IMAD.IADD R3, R8, 0x1, -R3 ;  /* 0x0000000108037824 */ /* 0x000fe200078e0a03 */
        /* <DEDUP_REMOVED lines=19> */
.L_x_122:
[----:B------:R-:W5:Y:S01]  /*0b20*/  SHFL.IDX PT, R9, R0, RZ, 0x1f ;  /* 0x00001fff00097589 */ /* 0x000f6200000e0000 */
[----:B------:R-:W-:Y:S01]  /*0b30*/  ISETP.NE.AND P4, PT, R3, R10, PT ;  /* 0x0000000a0300720c */ /* 0x000fe20003f85270 */
[----:B------:R-:W-:Y:S01]  /*0b40*/  IMAD.SHL.U32 R5, R8, 0x4, RZ ;  /* 0x0000000408057824 */ /* 0x000fe200078e00ff */
[----:B------:R-:W-:Y:S01]  /*0b50*/  SHF.L.U32 R3, R6, 0x2, RZ ;  /* 0x0000000206037819 */ /* 0x000fe200000006ff */
[----:B------:R-:W-:Y:S01]  /*0b60*/  IMAD.MOV.U32 R23, RZ, RZ, 0x1 ;  /* 0x00000001ff177424 */ /* 0x000fe200078e00ff */
[----:B------:R-:W-:Y:S01]  /*0b70*/  LOP3.LUT P0, RZ, R2, 0x7, RZ, 0xc0, !PT ;  /* 0x0000000702ff7812 */ /* 0x000fe2000780c0ff */
[----:B------:R-:W-:Y:S01]  /*0b80*/  IMAD.MOV.U32 R22, RZ, RZ, 0x1 ;  /* 0x00000001ff167424 */ /* 0x000fe200078e00ff */
[----:B------:R-:W-:Y:S01]  /*0b90*/  LOP3.LUT R13, R6, 0xc, R3, 0x78, !PT ;  /* 0x0000000c060d7812 */ /* 0x000fe200078e7803 */
[----:B------:R-:W-:Y:S01]  /*0ba0*/  NOP ;  /* 0x0000000000007918 */ /* 0x000fe20000000000 */
[----:B------:R-:W-:Y:S02]  /*0bb0*/  LOP3.LUT R12, R8, 0xc, R5, 0x78, !PT ;  /* 0x0000000c080c7812 */ /* 0x000fe400078e7805 */
[C---:B------:R-:W-:Y:S01]  /*0bc0*/  ISETP.LT.U32.AND P2, PT, R13.reuse, 0x2, !P0 ;  /* 0x000000020d00780c */ /* 0x040fe20004741070 */
[----:B------:R1:W-:Y:S01]  /*0bd0*/  STL [R1+0x4], R13 ;  /* 0x0000040d01007387 */ /* 0x0003e20000100800 */
[----:B------:R-:W-:-:S02]  /*0be0*/  @P6 LEA.HI R3, R13, R13, RZ, 0x1 ;  /* 0x0000000d0d036211 */ /* 0x000fc400078f08ff */
[----:B------:R-:W-:Y:S01]  /*0bf0*/  SEL R2, RZ, 0x1, !P2 ;  /* 0x00000001ff027807 */ /* 0x000fe20005000000 */
[----:B------:R1:W-:Y:S01]  /*0c00*/  STL [R1], R12 ;  /* 0x0000000c01007387 */ /* 0x0003e20000100800 */
[----:B------:R-:W-:Y:S02]  /*0c10*/  @P4 LEA.HI R4, R12, R12, RZ, 0x1 ;  /* 0x0000000c0c044211 */ /* 0x000fe400078f08ff */
[----:B------:R-:W-:Y:S02]  /*0c20*/  @P6 SHF.R.S32.HI R3, RZ, 0x1, R3 ;  /* 0x00000001ff036819 */ /* 0x000fe40000011403 */
[----:B------:R-:W-:Y:S02]  /*0c30*/  @P4 SHF.R.S32.HI R4, RZ, 0x1, R4 ;  /* 0x00000001ff044819 */ /* 0x000fe40000011404 */
[----:B------:R-:W-:Y:S02]  /*0c40*/  @P6 ISETP.NE.AND P5, PT, R3, R11, PT ;  /* 0x0000000b0300620c */ /* 0x000fe40003fa5270 */
[----:B-----5:R-:W-:-:S02]  /*0c50*/  ISETP.NE.AND P2, PT, R9, RZ, PT ;  /* 0x000000ff0900720c */ /* 0x020fc40003f45270 */
[----:B------:R-:W-:Y:S02]  /*0c60*/  @P4 ISETP.NE.AND P3, PT, R4, R11, PT ;  /* 0x0000000b0400420c */ /* 0x000fe40003f65270 */
[----:B------:R-:W-:Y:S02]  /*0c70*/  ISETP.LT.U32.AND P0, PT, R12, 0x2, !P0 ;  /* 0x000000020c00780c */ /* 0x000fe40004701070 */
[----:B--2---:R-:W-:Y:S02]  /*0c80*/  ISETP.EQ.U32.AND P1, PT, R7, 0x1, PT ;  /* 0x000000010700780c */ /* 0x004fe40003f22070 */
[----:B------:R-:W-:Y:S02]  /*0c90*/  @P6 SEL R23, RZ, 0x1, P5 ;  /* 0x00000001ff176807 */ /* 0x000fe40002800000 */
[----:B------:R-:W-:Y:S02]  /*0ca0*/  SEL R3, RZ, 0x1, !P0 ;  /* 0x00000001ff037807 */ /* 0x000fe40004000000 */
[----:B------:R-:W-:Y:S01]  /*0cb0*/  @P4 SEL R22, RZ, 0x1, P3 ;  /* 0x00000001ff164807 */ /* 0x000fe20001800000 */
[----:B-1----:R-:W-:Y:S06]  /*0cc0*/  @P2 BRA `(.L_x_123) ;  /* 0x0000000000482947 */ /* 0x002fec0003800000 */
        /* <DEDUP_REMOVED lines=14> */
[----:B------:R1:W1:Y:S01]  /*0db0*/  SYNCS.EXCH.64 URZ, [UR8+0x388c0], UR6 ;  /* 0x0388c006083f75b2 */ /* 0x0002620008000100 */
[----:B------:R1:W1:Y:S01]  /*0dc0*/  SYNCS.EXCH.64 URZ, [UR8+0x388b8], UR4 ;  /* 0x0388b804083f75b2 */ /* 0x0002620008000100 */
[----:B------:R1:W1:Y:S01]  /*0dd0*/  SYNCS.EXCH.64 URZ, [UR8+0x388c8], UR6 ;  /* 0x0388c806083f75b2 */ /* 0x0002620008000100 */
[----:B------:R-:W-:Y:S01]  /*0de0*/  NOP ;  /* 0x0000000000007918 */ /* 0x000fe20000000000 */
.L_x_123:
[----:B------:R-:W-:Y:S01]  /*0df0*/  LOP3.LUT R23, R23, R2, RZ, 0xc0, !PT ;  /* 0x0000000217177212 */ /* 0x000fe200078ec0ff */
[----:B------:R-:W-:Y:S01]  /*0e00*/  NOP ;  /* 0x0000000000007918 */ /* 0x000fe20000000000 */
[----:B------:R-:W-:Y:S01]  /*0e10*/  LOP3.LUT R22, R22, R3, RZ, 0xc0, !PT ;  /* 0x0000000316167212 */ /* 0x000fe200078ec0ff */
[----:B------:R-:W-:Y:S06]  /*0e20*/  @!P1 BRA `(.L_x_124) ;  /* 0x0000000000089947 */ /* 0x000fec0003800000 */
[----:B-1234-:R-:W-:Y:S01]  /*0e30*/  UCGABAR_ARV ;  /* 0x00000000000079c7 */ /* 0x01efe20008000000 */
[----:B------:R-:W-:Y:S05]  /*0e40*/  BRA `(.L_x_125) ;  /* 0x0000000000047947 */ /* 0x000fea0003800000 */
.L_x_124:
[----:B-1234-:R-:W-:Y:S01]  /*0e50*/  NOP ;  /* 0x0000000000007918 */ /* 0x01efe20000000000 */
.L_x_125:
[----:B------:R-:W-:Y:S05]  /*0e60*/  @!P1 BRA `(.L_x_126) ;  /* 0x00000000000c9947 */ /* 0x000fea0003800000 */
[----:B------:R-:W-:Y:S01]  /*0e70*/  UCGABAR_WAIT ;  /* 0x0000000000007dc7 */ /* 0x000fe20008000000 */
[----:B------:R-:W-:Y:S01]  /*0e80*/  CCTL.IVALL ;  /* 0x00000000ff00798f */ /* 0x000fe20002000000 */
[----:B------:R-:W-:Y:S05]  /*0e90*/  BRA `(.L_x_127) ;  /* 0x0000000000047947 */ /* 0x000fea0003800000 */
.L_x_126:
[----:B------:R-:W-:Y:S06]  /*0ea0*/  BAR.SYNC.DEFER_BLOCKING 0x0 ;  /* 0x0000000000007b1d */ /* 0x000fec0000010000 */
.L_x_127:
[----:B------:R-:W-:Y:S01]  /*0eb0*/  UMOV UR4, 0x1 ;  /* 0x0000000100047882 */ /* 0x000fe20000000000 */
[----:B------:R-:W-:Y:S01]  /*0ec0*/  PLOP3.LUT P0, PT, PT, PT, UP0, 0x80, 0x0 ;  /* 0x000000000000781c */ /* 0x000fe20003f0f008 */
[----:B------:R-:W-:-:S06]  /*0ed0*/  USEL UR4, UR4, 0x2, !UP0 ;  /* 0x0000000204047887 */ /* 0x000fcc000c000000 */
[----:B------:R-:W-:-:S05]  /*0ee0*/  MOV R2, UR4 ;  /* 0x0000000400027c02 */ /* 0x000fca0008000f00 */
[----:B------:R1:W-:Y:S01]  /*0ef0*/  STL [R1+0x24], R2 ;  /* 0x0000240201007387 */ /* 0x0003e20000100800 */
[----:B------:R-:W-:Y:S05]  /*0f00*/  @!P0 BRA `(.L_x_128) ;  /* 0x000000a800508947 */ /* 0x000fea0003800000 */
.L_x_129:
[----:B------:R-:W-:-:S08]  /*0f10*/  NOP ;  /* 0x0000000000007918 */ /* 0x000fd00000000000 */
[----:B------:R-:W2:Y:S02]  /*0f20*/  USETMAXREG.TRY_ALLOC.CTAPOOL UP0, 0xf0 ;  /* 0x000000f0000079c8 */ /* 0x000ea40008000600 */
[----:B--2---:R-:W-:-:S13]  /*0f30*/  PLOP3.LUT P0, PT, PT, PT, UP0, 0x80, 0x0 ;  /* 0x000000000000781c */ /* 0x004fda0003f0f008 */
[----:B------:R-:W-:Y:S05]  /*0f40*/  @!P0 BRA `(.L_x_129) ;  /* 0xfffffffc00f08947 */ /* 0x000fea000383ffff */
[----:B------:R-:W2:Y:S08]  /*0f50*/  S2UR UR7, SR_CTAID.X ;  /* 0x00000000000779c3 */ /* 0x000eb00000002500 */
[----:B------:R-:W-:Y:S08]  /*0f60*/  BAR.ARV 0x8, 0x120 ;  /* 0x0204800000007b1d */ /* 0x000ff00000002000 */
[----:B------:R-:W2:Y:S02]  /*0f70*/  LDC R0, c[0x0][0xda4] ;  /* 0x00036900ff007b82 */ /* 0x000ea40000000800 */
[----:B--2---:R-:W-:-:S13]  /*0f80*/  ISETP.LE.AND P0, PT, R0, UR7, PT ;  /* 0x0000000700007c0c */ /* 0x004fda000bf03270 */
[----:B------:R-:W-:Y:S05]  /*0f90*/  @P0 EXIT ;  /* 0x000000000000094d */ /* 0x000fea0003800000 */
[----:B------:R-:W2:Y:S01]  /*0fa0*/  LDL R3, [R1+0x24] ;  /* 0x0000240001037983 */ /* 0x000ea20000100800 */
[----:B------:R-:W3:Y:S01]  /*0fb0*/  S2UR UR5, SR_CgaCtaId ;  /* 0x00000000000579c3 */ /* 0x000ee20000008800 */
[----:B------:R-:W-:Y:S01]  /*0fc0*/  UMOV UR4, 0x400 ;  /* 0x0000040000047882 */ /* 0x000fe20000000000 */
[----:B------:R-:W-:Y:S01]  /*0fd0*/  IMAD.MOV.U32 R220, RZ, RZ, -0x2 ;  /* 0xfffffffeffdc7424 */ /* 0x000fe200078e00ff */
[----:B-1----:R-:W1:Y:S01]  /*0fe0*/  S2R R2, SR_TID.X ;  /* 0x0000000000027919 */ /* 0x002e620000002100 */
[----:B------:R-:W-:Y:S01]  /*0ff0*/  IMAD.U32 R212, RZ, RZ, UR7 ;  /* 0x00000007ffd47e24 */ /* 0x000fe2000f8e00ff */
[----:B------:R-:W-:-:S03]  /*1000*/  UMOV UR38, URZ ;  /* 0x0000003f00267c82 */ /* 0x000fc60008000000 */
[----:B------:R-:W4:Y:S01]  /*1010*/  S2UR UR6, SR_SWINHI ;  /* 0x00000000000679c3 */ /* 0x000f220000002f00 */
[----:B---3--:R-:W-:-:S06]  /*1020*/  ULEA UR9, UR5, UR4, 0x18 ;  /* 0x0000000405097291 */ /* 0x008fcc000f8ec03f */
[----:B------:R-:W-:Y:S01]  /*1030*/  MOV R18, UR9 ;  /* 0x0000000900127c02 */ /* 0x000fe20008000f00 */
[----:B------:R-:W-:Y:S01]  /*1040*/  UMOV UR4, UR9 ;  /* 0x0000000900047c82 */ /* 0x000fe20008000000 */
[----:B----4-:R-:W-:Y:S01]  /*1050*/  UMOV UR5, UR6 ;  /* 0x0000000600057c82 */ /* 0x010fe20008000000 */
[----:B------:R-:W-:Y:S01]  /*1060*/  IMAD.U32 R16, RZ, RZ, UR4 ;  /* 0x00000004ff107e24 */ /* 0x000fe2000f8e00ff */
[----:B------:R-:W-:Y:S01]  /*1070*/  MOV R17, UR5 ;  /* 0x0000000500117c02 */ /* 0x000fe20008000f00 */
[----:B-1----:R-:W-:Y:S01]  /*1080*/  VIADD R0, R2, 0xffffff80 ;  /* 0xffffff8002007836 */ /* 0x002fe20000000000 */
[----:B------:R-:W-:Y:S02]  /*1090*/  UMOV UR5, URZ ;  /* 0x0000003f00057c82 */ /* 0x000fe40008000000 */
[----:B------:R-:W-:Y:S01]  /*10a0*/  IMAD.U32 R213, RZ, RZ, UR5 ;  /* 0x00000005ffd57e24 */ /* 0x000fe2000f8e00ff */
[----:B--2---:R-:W-:Y:S02]  /*10b0*/  R2UR UR8, R3 ;  /* 0x00000000030872ca */ /* 0x004fe400000e0000 */
[----:B------:R-:W-:-:S04]  /*10c0*/  SHF.R.S32.HI R3, RZ, 0x1f, R0 ;  /* 0x0000001fff037819 */ /* 0x000fc80000011400 */
[CC--:B------:R-:W-:Y:S02]  /*10d0*/  LEA.HI R2, R3.reuse, R0.reuse, RZ, 0x7 ;  /* 0x0000000003027211 */ /* 0x0c0fe400078f38ff */
[CC--:B------:R-:W-:Y:S02]  /*10e0*/  LEA.HI R6, R3.reuse, R0.reuse, RZ, 0x4 ;  /* 0x0000000003067211 */ /* 0x0c0fe400078f20ff */
[----:B------:R-:W-:Y:S02]  /*10f0*/  LOP3.LUT R5, R2, 0xffffff80, RZ, 0xc0, !PT ;  /* 0xffffff8002057812 */ /* 0x000fe400078ec0ff */
[----:B------:R-:W-:Y:S01]  /*1100*/  SHF.R.S32.HI R7, RZ, 0x4, R6 ;  /* 0x00000004ff077819 */ /* 0x000fe20000011406 */
[----:B------:R-:W-:Y:S01]  /*1110*/  ULOP3.LUT UR4, UR8, 0x1, URZ, 0xfc, !UPT ;  /* 0x0000000108047892 */ /* 0x000fe2000f8efc3f */
[----:B------:R-:W-:Y:S01]  /*1120*/  LEA.HI R218, R3, R0, RZ, 0x5 ;  /* 0x0000000003da7211 */ /* 0x000fe200078f28ff */
[----:B------:R-:W-:Y:S01]  /*1130*/  IMAD.IADD R214, R0, 0x1, -R5 ;  /* 0x0000000100d67824 */ /* 0x000fe200078e0a05 */
[----:B------:R-:W-:-:S02]  /*1140*/  LEA.HI R8, R6, R7, RZ, 0x1 ;  /* 0x0000000706087211 */ /* 0x000fc400078f08ff */
[----:B------:R-:W-:Y:S01]  /*1150*/  LOP3.LUT R3, R6, 0x3fffff0, RZ, 0xc0, !PT ;  /* 0x03fffff006037812 */ /* 0x000fe200078ec0ff */
[----:B------:R-:W-:Y:S01]  /*1160*/  IMAD.U32 R221, RZ, RZ, UR4 ;  /* 0x00000004ffdd7e24 */ /* 0x000fe2000f8e00ff */
[----:B------:R-:W-:Y:S01]  /*1170*/  SHF.R.S32.HI R5, RZ, 0x1f, R214 ;  /* 0x0000001fff057819 */ /* 0x000fe200000114d6 */
[----:B------:R-:W-:Y:S01]  /*1180*/  UMOV UR4, URZ ;  /* 0x0000003f00047c82 */ /* 0x000fe20008000000 */
[----:B------:R-:W-:Y:S01]  /*1190*/  LOP3.LUT R8, R8, 0x1ffffffe, RZ, 0xc0, !PT ;  /* 0x1ffffffe08087812 */ /* 0x000fe200078ec0ff */
[----:B------:R-:W-:Y:S01]  /*11a0*/  IMAD.IADD R3, R0, 0x1, -R3 ;  /* 0x0000000100037824 */ /* 0x000fe200078e0a03 */
[----:B------:R-:W-:Y:S02]  /*11b0*/  LEA.HI R4, R5, R214, RZ, 0x2 ;  /* 0x000000d605047211 */ /* 0x000fe400078f10ff */
[----:B------:R-:W-:Y:S02]  /*11c0*/  SHF.R.S32.HI R218, RZ, 0x5, R218 ;  /* 0x00000005ffda7819 */ /* 0x000fe400000114da */
[----:B------:R-:W-:-:S02]  /*11d0*/  SHF.R.S32.HI R6, RZ, 0x2, R4 ;  /* 0x00000002ff067819 */ /* 0x000fc40000011404 */
[----:B------:R-:W-:Y:S01]  /*11e0*/  SHF.R.S32.HI R9, RZ, 0x1f, R4 ;  /* 0x0000001fff097819 */ /* 0x000fe20000011404 */
[----:B------:R-:W-:Y:S01]  /*11f0*/  IMAD R3, R218, 0x10, R3 ;  /* 0x00000010da037824 */ /* 0x000fe200078e0203 */
[----:B------:R-:W-:Y:S02]  /*1200*/  SHF.R.S32.HI R217, RZ, 0x7, R2 ;  /* 0x00000007ffd97819 */ /* 0x000fe40000011402 */
[----:B------:R-:W-:Y:S02]  /*1210*/  LEA.HI R9, R9, R6, RZ, 0x3 ;  /* 0x0000000609097211 */ /* 0x000fe400078f18ff */
[----:B------:R-:W-:Y:S02]  /*1220*/  IADD3 R8, R7, -R8, RZ ;  /* 0x8000000807087210 */ /* 0x000fe40007ffe0ff */
[----:B------:R-:W-:Y:S02]  /*1230*/  LOP3.LUT R9, R9, 0xfffffff8, RZ, 0xc0, !PT ;  /* 0xfffffff809097812 */ /* 0x000fe400078ec0ff */
[----:B------:R-:W-:Y:S01]  /*1240*/  LEA.HI R2, R2, R217, RZ, 0x1 ;  /* 0x000000d902027211 */ /* 0x000fe200078f08ff */
[----:B------:R-:W-:Y:S01]  /*1250*/  IMAD R8, R3, 0x8, R8 ;  /* 0x0000000803087824 */ /* 0x000fe200078e0208 */
[----:B------:R-:W-:Y:S01]  /*1260*/  LEA.HI R5, R5, R214, RZ, 0x5 ;  /* 0x000000d605057211 */ /* 0x000fe200078f28ff */
[----:B------:R-:W-:Y:S01]  /*1270*/  IMAD.IADD R9, R6, 0x1, -R9 ;  /* 0x0000000106097824 */ /* 0x000fe200078e0a09 */
[----:B------:R-:W-:-:S02]  /*1280*/  LOP3.LUT R2, R2, 0x3fffffe, RZ, 0xc0, !PT ;  /* 0x03fffffe02027812 */ /* 0x000fc400078ec0ff */
[----:B------:R-:W-:Y:S01]  /*1290*/  SHF.R.S32.HI R0, RZ, 0x5, R5 ;  /* 0x00000005ff007819 */ /* 0x000fe20000011405 */
[----:B------:R-:W-:Y:S01]  /*12a0*/  IMAD.SHL.U32 R5, R8, 0x8, RZ ;  /* 0x0000000808057824 */ /* 0x000fe200078e00ff */
[----:B------:R-:W-:Y:S01]  /*12b0*/  LOP3.LUT R3, R4, 0x7ffffffc, RZ, 0xc0, !PT ;  /* 0x7ffffffc04037812 */ /* 0x000fe200078ec0ff */
[----:B------:R-:W-:Y:S01]  /*12c0*/  IMAD.IADD R2, R217, 0x1, -R2 ;  /* 0x00000001d9027824 */ /* 0x000fe200078e0a02 */
[----:B------:R-:W-:Y:S01]  /*12d0*/  MOV R19, UR4 ;  /* 0x0000000400137c02 */ /* 0x000fe20008000f00 */
[----:B------:R-:W-:Y:S02]  /*12e0*/  IMAD R9, R0, 0x10, R9 ;  /* 0x0000001000097824 */ /* 0x000fe400078e0209 */
[----:B------:R-:W-:Y:S02]  /*12f0*/  IMAD.IADD R3, R214, 0x1, -R3 ;  /* 0x00000001d6037824 */ /* 0x000fe400078e0a03 */
[----:B------:R-:W-:Y:S01]  /*1300*/  IMAD.WIDE R16, R5, 0x2, R16 ;  /* 0x0000000205107825 */ /* 0x000fe200078e0210 */
[----:B------:R-:W-:-:S03]  /*1310*/  LEA R219, R2, R9, 0x6 ;  /* 0x0000000902db7211 */ /* 0x000fc600078e30ff */
[----:B------:R-:W-:-:S07]  /*1320*/  IMAD R220, R3, R220, 0x50 ;  /* 0x0000005003dc7424 */ /* 0x000fce00078e02dc */
.L_x_156:
[----:B------:R-:W1:Y:S01]  /*1330*/  SHFL.IDX PT, R0, R217, RZ, 0x1f ;  /* 0x00001fffd9007589 */ /* 0x000e6200000e0000 */
[----:B------:R-:W-:Y:S01]  /*1340*/  R2UR UR5, R18 ;  /* 0x00000000120572ca */ /* 0x000fe200000e0000 */
[----:B------:R-:W-:Y:S01]  /*1350*/  ULDC.64 UR6, c[0x0][0x3f8] ;  /* 0x0000fe0000067ab9 */ /* 0x000fe20000000a00 */
[----:B------:R-:W-:Y:S01]  /*1360*/  ULDC UR4, c[0x0][0xda8] ;  /* 0x00036a0000047ab9 */ /* 0x000fe20000000800 */
[----:B------:R-:W-:Y:S01]  /*1370*/  UISETP.NE.U32.AND UP0, UPT, UR6, URZ, UPT ;  /* 0x0000003f0600728c */ /* 0x000fe2000bf05070 */
[----:B------:R-:W-:Y:S01]  /*1380*/  R2UR UR13, R212 ;  /* 0x00000000d40d72ca */ /* 0x000fe200000e0000 */
[----:B------:R-:W-:Y:S02]  /*1390*/  UISETP.NE.AND UP1, UPT, UR4, 0x1, UPT ;  /* 0x000000010400788c */ /* 0x000fe4000bf25270 */
[----:B------:R-:W-:Y:S01]  /*13a0*/  UISETP.NE.AND.EX UP0, UPT, UR7, URZ, UPT, UP0 ;  /* 0x0000003f0700728c */ /* 0x000fe2000bf05300 */
[----:B------:R-:W-:Y:S01]  /*13b0*/  ULDC UR4, c[0x0][0xdb4] ;  /* 0x00036d0000047ab9 */ /* 0x000fe20000000800 */
[----:B------:R-:W-:Y:S01]  /*13c0*/  ULDC UR37, c[0x0][0x404] ;  /* 0x0001010000257ab9 */ /* 0x000fe20000000800 */
[----:B------:R-:W-:-:S03]  /*13d0*/  UISETP.NE.AND UP2, UPT, UR4, 0x1, UPT ;  /* 0x000000010400788c */ /* 0x000fc6000bf45270 */
[----:B------:R-:W-:Y:S02]  /*13e0*/  UIADD3 UR11, UR5, 0x14400, URZ ;  /* 0x00014400050b7890 */ /* 0x000fe4000fffe03f */
[----:B------:R-:W-:Y:S01]  /*13f0*/  USEL UR37, UR37, 0x1, UP0 ;  /* 0x0000000125257887 */ /* 0x000fe20008000000 */
[----:B------:R-:W-:Y:S01]  /*1400*/  ULDC UR10, c[0x0][0x2e0] ;  /* 0x0000b800000a7ab9 */ /* 0x000fe20000000800 */
[----:B------:R-:W-:Y:S02]  /*1410*/  ULOP3.LUT UP0, URZ, UR11, 0x9f, URZ, 0xc0, !UPT ;  /* 0x0000009f0b3f7892 */ /* 0x000fe4000f80c03f */
[----:B------:R-:W-:Y:S01]  /*1420*/  UIMAD UR37, UR37, UR10, URZ ;  /* 0x0000000a252572a4 */ /* 0x000fe2000f8e023f */
[----:B------:R-:W-:Y:S01]  /*1430*/  @UP1 ULDC UR6, c[0x0][0xdac] ;  /* 0x00036b0000061ab9 */ /* 0x000fe20000000800 */
[----:B-1----:R-:W-:Y:S01]  /*1440*/  R2UR UR8, R0 ;  /* 0x00000000000872ca */ /* 0x002fe200000e0000 */
[----:B------:R-:W-:Y:S01]  /*1450*/  UIMAD.WIDE.U32 UR6, UR13, UR6, URZ ;  /* 0x000000060d0672a5 */ /* 0x000fe2000f8e003f */
[----:B------:R-:W-:Y:S01]  /*1460*/  PLOP3.LUT P0, PT, PT, PT, UP0, 0x80, 0x0 ;  /* 0x000000000000781c */ /* 0x000fe20003f0f008 */
[----:B------:R-:W-:Y:S01]  /*1470*/  @UP1 ULDC UR12, c[0x0][0xdb0] ;  /* 0x00036c00000c1ab9 */ /* 0x000fe20000000800 */
[----:B------:R-:W-:Y:S01]  /*1480*/  UMOV UR14, UR13 ;  /* 0x0000000d000e7c82 */ /* 0x000fe20008000000 */
[----:B------:R-:W-:-:S06]  /*1490*/  @UP1 USHF.R.U32.HI UR14, URZ, UR12, UR7 ;  /* 0x0000000c3f0e1299 */ /* 0x000fcc0008011607 */
[----:B------:R-:W-:Y:S01]  /*14a0*/  IMAD.U32 R216, RZ, RZ, UR14 ;  /* 0x0000000effd87e24 */ /* 0x000fe2000f8e00ff */
[----:B------:R-:W-:Y:S01]  /*14b0*/  UMOV UR36, UR14 ;  /* 0x0000000e00247c82 */ /* 0x000fe20008000000 */
[----:B------:R-:W-:-:S04]  /*14c0*/  ULEA.HI UR4, UR8, UR8, URZ, 0x1 ;  /* 0x0000000808047291 */ /* 0x000fc8000f8f083f */
[----:B------:R-:W-:-:S03]  /*14d0*/  ULOP3.LUT UR9, UR4, 0x1e, URZ, 0xc0, !UPT ;  /* 0x0000001e04097892 */ /* 0x000fc6000f8ec03f */
[----:B------:R-:W-:Y:S01]  /*14e0*/  @UP2 ULDC.64 UR4, c[0x0][0xdb8] ;  /* 0x00036e0000042ab9 */ /* 0x000fe20000000a00 */
[----:B------:R-:W-:Y:S02]  /*14f0*/  UIADD3 UR9, UR8, -UR9, URZ ;  /* 0x8000000908097290 */ /* 0x000fe4000fffe03f */
[----:B------:R-:W-:Y:S02]  /*1500*/  UIADD3 UR8, UR37, 0x4f, URZ ;  /* 0x0000004f25087890 */ /* 0x000fe4000fffe03f */
[----:B------:R-:W-:Y:S02]  /*1510*/  ULEA UR10, UR9, UR11, 0xd ;  /* 0x0000000b090a7291 */ /* 0x000fe4000f8e683f */
[----:B------:R-:W-:Y:S02]  /*1520*/  UIMAD.WIDE UR8, UR8, 0x66666667, URZ ;  /* 0x66666667080878a5 */ /* 0x000fe4000f8e023f */
[----:B------:R-:W-:Y:S02]  /*1530*/  UIMAD.WIDE.U32 UR6, UR14, UR4, URZ ;  /* 0x000000040e0672a5 */ /* 0x000fe4000f8e003f */
[----:B------:R-:W-:-:S02]  /*1540*/  USHF.R.U32.HI UR10, URZ, 0x4, UR10 ;  /* 0x000000043f0a7899 */ /* 0x000fc4000801160a */
[----:B------:R-:W-:Y:S01]  /*1550*/  USHF.R.U32.HI UR39, URZ, 0x1f, UR9 ;  /* 0x0000001f3f277899 */ /* 0x000fe20008011609 */
[----:B------:R-:W-:Y:S01]  /*1560*/  UMOV UR4, UR13 ;  /* 0x0000000d00047c82 */ /* 0x000fe20008000000 */
[----:B------:R-:W-:Y:S01]  /*1570*/  ULOP3.LUT UR40, UR10, 0x3fff, URZ, 0xc0, !UPT ;  /* 0x00003fff0a287892 */ /* 0x000fe2000f8ec03f */
[----:B------:R-:W-:Y:S01]  /*1580*/  IMAD.U32 R215, RZ, RZ, UR4 ;  /* 0x00000004ffd77e24 */ /* 0x000fe2000f8e00ff */
[----:B------:R-:W-:Y:S02]  /*1590*/  @UP2 USHF.R.U32.HI UR36, URZ, UR5, UR7 ;  /* 0x000000053f242299 */ /* 0x000fe40008011607 */
[----:B------:R-:W-:Y:S01]  /*15a0*/  ULEA.HI.SX32 UR39, UR9, UR39, 0x1b ;  /* 0x0000002709277291 */ /* 0x000fe2000f8fda3f */
[----:B------:R-:W-:Y:S11]  /*15b0*/  @!P0 BRA `(.L_x_130) ;  /* 0x0000000000408947 */ /* 0x000ff60003800000 */
[----:B------:R-:W-:Y:S01]  /*15c0*/  MOV R0, 0x0 ;  /* 0x0000000000007802 */ /* 0x000fe20000000f00 */
[----:B------:R-:W-:Y:S01]  /*15d0*/  ULDC.64 UR4, c[0x4][0xa8] ;  /* 0x01002a0000047ab9 */ /* 0x000fe20000000a00 */
[----:B------:R-:W-:Y:S01]  /*15e0*/  ULDC.64 UR6, c[0x4][0x20] ;  /* 0x0100080000067ab9 */ /* 0x000fe20000000a00 */
[----:B------:R-:W-:Y:S01]  /*15f0*/  IMAD.U32 R4, RZ, RZ, UR4 ;  /* 0x00000004ff047e24 */ /* 0x000fe2000f8e00ff */
[----:B------:R1:W2:Y:S01]  /*1600*/  LDC.64 R2, c[0x4][R0] ;  /* 0x0100000000027b82 */ /* 0x0002a20000000a00 */
[----:B------:R-:W-:Y:S01]  /*1610*/  MOV R5, UR5 ;  /* 0x0000000500057c02 */ /* 0x000fe20008000f00 */
[----:B------:R-:W-:Y:S01]  /*1620*/  ULDC.64 UR4, c[0x4][0xb0] ;  /* 0x01002c0000047ab9 */ /* 0x000fe20000000a00 */
[----:B------:R-:W-:Y:S01]  /*1630*/  IMAD.U32 R10, RZ, RZ, UR6 ;  /* 0x00000006ff0a7e24 */ /* 0x000fe2000f8e00ff */
[----:B------:R-:W-:Y:S01]  /*1640*/  MOV R11, UR7 ;  /* 0x00000007000b7c02 */ /* 0x000fe20008000f00 */
[----:B------:R-:W-:Y:S02]  /*1650*/  IMAD.U32 R6, RZ, RZ, UR4 ;  /* 0x00000004ff067e24 */ /* 0x000fe4000f8e00ff */
[----:B------:R-:W-:-:S02]  /*1660*/  IMAD.U32 R7, RZ, RZ, UR5 ;  /* 0x00000005ff077e24 */ /* 0x000fc4000f8e00ff */
[----:B------:R-:W-:Y:S02]  /*1670*/  IMAD.MOV.U32 R8, RZ, RZ, 0x70 ;  /* 0x00000070ff087424 */ /* 0x000fe400078e00ff */
[----:B------:R-:W-:Y:S02]  /*1680*/  IMAD.MOV.U32 R12, RZ, RZ, 0x1 ;  /* 0x00000001ff0c7424 */ /* 0x000fe400078e00ff */
[----:B-1----:R-:W-:-:S07]  /*1690*/  IMAD.MOV.U32 R13, RZ, RZ, RZ ;  /* 0x000000ffff0d7224 */ /* 0x002fce00078e00ff */
[----:B------:R-:W-:-:S07]  /*16a0*/  LEPC R20, `(.L_x_130) ;  /* 0x000000001014794e */ /* 0x000fce0000000000 */
[----:B--2---:R-:W-:Y:S05]  /*16b0*/  CALL.ABS.NOINC R2 ;  /* 0x0000000002007343 */ /* 0x004fea0003c00000 */
.L_x_130:
[----:B------:R-:W-:Y:S02]  /*16c0*/  R2UR UR4, R213 ;  /* 0x00000000d50472ca */ /* 0x000fe400000e0000 */
[----:B------:R-:W-:Y:S02]  /*16d0*/  R2UR UR6, R18 ;  /* 0x00000000120672ca */ /* 0x000fe400000e0000 */
[----:B------:R-:W-:-:S09]  /*16e0*/  R2UR UR5, R221 ;  /* 0x00000000dd0572ca */ /* 0x000fd200000e0000 */
[----:B------:R-:W-:-:S04]  /*16f0*/  ULOP3.LUT UR4, UR4, 0x1, URZ, 0xc0, !UPT ;  /* 0x0000000104047892 */ /* 0x000fc8000f8ec03f */
[----:B------:R-:W-:Y:S02]  /*1700*/  IMAD.U32 R2, RZ, RZ, UR5 ;  /* 0x00000005ff027e24 */ /* 0x000fe4000f8e00ff */
[----:B------:R-:W-:-:S03]  /*1710*/  MOV R0, UR4 ;  /* 0x0000000400007c02 */ /* 0x000fc60008000f00 */
[----:B------:R-:W-:Y:S02]  /*1720*/  ISETP.NE.AND P0, PT, R2, 0x3, PT ;  /* 0x000000030200780c */ /* 0x000fe40003f05270 */
[----:B------:R-:W-:-:S04]  /*1730*/  SHF.L.U32 R0, R0, 0x1f, RZ ;  /* 0x0000001f00007819 */ /* 0x000fc800000006ff */
[----:B------:R-:W1:Y:S02]  /*1740*/  SYNCS.PHASECHK.TRANS64.TRYWAIT P1, [UR6+0x38800], R0 ;  /* 0x03880000ff0075a7 */ /* 0x000e640008020146 */
[----:B-1----:R-:W-:Y:S05]  /*1750*/  @!P1 BRA `(.L_x_131) ;  /* 0x000000d8009c9947 */ /* 0x002fea0003800000 */
.L_x_223:
[----:B------:R-:W-:Y:S05]  /*1760*/  @!P0 BRA `(.L_x_132) ;  /* 0x0000000000048947 */ /* 0x000fea0003800000 */
[----:B------:R-:W-:Y:S01]  /*1770*/  BPT.TRAP 0x1 ;  /* 0x000000040000795c */ /* 0x000fe20000300000 */
.L_x_132:
        /* <DEDUP_REMOVED lines=9> */
.L_x_133:
[----:B--2---:R-:W-:Y:S05]  /*1810*/  @P1 BRA `(.L_x_134) ;  /* 0x0000000000081947 */ /* 0x004fea0003800000 */
[----:B------:R-:W2:Y:S02]  /*1820*/  SYNCS.PHASECHK.TRANS64.TRYWAIT P1, [R0+URZ+0x38830], R3 ;  /* 0x03883003000075a7 */ /* 0x000ea4000802017f */
[----:B--2---:R-:W-:Y:S05]  /*1830*/  @!P1 BRA `(.L_x_135) ;  /* 0x000000d800809947 */ /* 0x004fea0003800000 */
.L_x_134:
[----:B------:R-:W-:Y:S05]  /*1840*/  WARPSYNC.ALL ;  /* 0x0000000000007948 */ /* 0x000fea0003800000 */
[----:B------:R-:W-:Y:S01]  /*1850*/  R2UR UR4, R18 ;  /* 0x00000000120472ca */ /* 0x000fe200000e0000 */
[----:B------:R-:W-:Y:S01]  /*1860*/  ULOP3.LUT UR5, UR40, 0x10000, URZ, 0xfc, !UPT ;  /* 0x0001000028057892 */ /* 0x000fe2000f8efc3f */
[----:B------:R-:W-:Y:S01]  /*1870*/  WARPGROUP.ARRIVE ;  /* 0x00000000000079c5 */ /* 0x000fe20000000000 */
[----:B------:R-:W-:Y:S01]  /*1880*/  UMOV UR17, 0x40000040 ;  /* 0x4000004000117882 */ /* 0x000fe20000000000 */
[----:B------:R-:W-:Y:S01]  /*1890*/  UMOV UR19, 0x40000040 ;  /* 0x4000004000137882 */ /* 0x000fe20000000000 */
[----:B------:R-:W-:Y:S01]  /*18a0*/  UMOV UR9, UR17 ;  /* 0x0000001100097c82 */ /* 0x000fe20008000000 */
[----:B------:R-:W-:Y:S01]  /*18b0*/  UMOV UR11, 0x40000040 ;  /* 0x40000040000b7882 */ /* 0x000fe20000000000 */
[----:B------:R-:W-:Y:S01]  /*18c0*/  UMOV UR13, UR17 ;  /* 0x00000011000d7c82 */ /* 0x000fe20008000000 */
[----:B------:R-:W-:Y:S01]  /*18d0*/  UMOV UR16, UR5 ;  /* 0x0000000500107c82 */ /* 0x000fe20008000000 */
[----:B------:R-:W-:Y:S01]  /*18e0*/  UMOV UR15, 0x40000040 ;  /* 0x40000040000f7882 */ /* 0x000fe20000000000 */
[----:B------:R-:W-:Y:S01]  /*18f0*/  UMOV UR8, UR16 ;  /* 0x0000001000087c82 */ /* 0x000fe20008000000 */
[----:B------:R-:W-:Y:S01]  /*1900*/  UMOV UR12, UR16 ;  /* 0x00000010000c7c82 */ /* 0x000fe20008000000 */
[----:B------:R-:W-:Y:S01]  /*1910*/  IMAD.U32 R14, RZ, RZ, UR16 ;  /* 0x00000010ff0e7e24 */ /* 0x000fe2000f8e00ff */
[----:B------:R-:W-:Y:S01]  /*1920*/  UIADD3 UR4, UR4, 0x24400, URZ ;  /* 0x0002440004047890 */ /* 0x000fe2000fffe03f */
[----:B------:R-:W-:Y:S01]  /*1930*/  IMAD.U32 R15, RZ, RZ, UR17 ;  /* 0x00000011ff0f7e24 */ /* 0x000fe2000f8e00ff */
[----:B------:R-:W-:Y:S01]  /*1940*/  UMOV UR23, 0x40000040 ;  /* 0x4000004000177882 */ /* 0x000fe20000000000 */
[----:B------:R-:W-:Y:S01]  /*1950*/  UMOV UR27, 0x40000040 ;  /* 0x40000040001b7882 */ /* 0x000fe20000000000 */
[----:B------:R-:W-:Y:S01]  /*1960*/  USHF.R.U32.HI UR4, URZ, 0x4, UR4 ;  /* 0x000000043f047899 */ /* 0x000fe20008011604 */
[----:B------:R-:W-:Y:S01]  /*1970*/  MOV R4, UR39 ;  /* 0x0000002700047c02 */ /* 0x000fe20008000f00 */
[----:B------:R-:W-:Y:S01]  /*1980*/  UMOV UR31, 0x40000040 ;  /* 0x40000040001f7882 */ /* 0x000fe20000000000 */
[----:B------:R-:W-:Y:S01]  /*1990*/  UMOV UR35, 0x40000040 ;  /* 0x4000004000237882 */ /* 0x000fe20000000000 */
[----:B------:R-:W-:Y:S01]  /*19a0*/  ULOP3.LUT UR4, UR4, 0x3fff, URZ, 0xc0, !UPT ;  /* 0x00003fff04047892 */ /* 0x000fe2000f8ec03f */
[----:B------:R-:W-:Y:S01]  /*19b0*/  MOV R5, UR38 ;  /* 0x0000002600057c02 */ /* 0x000fe20008000f00 */
[----:B------:R-:W-:Y:S01]  /*19c0*/  UMOV UR43, 0x40000040 ;  /* 0x40000040002b7882 */ /* 0x000fe20000000000 */
[----:B------:R-:W-:Y:S01]  /*19d0*/  UMOV UR47, 0x40000040 ;  /* 0x40000040002f7882 */ /* 0x000fe20000000000 */
[----:B------:R-:W-:Y:S01]  /*19e0*/  ULOP3.LUT UR6, UR4, 0x10000, URZ, 0xfc, !UPT ;  /* 0x0001000004067892 */ /* 0x000fe2000f8efc3f */
[----:B------:R-:W-:Y:S01]  /*19f0*/  MOV R20, UR37 ;  /* 0x0000002500147c02 */ /* 0x000fe20008000f00 */
[----:B------:R-:W-:Y:S01]  /*1a00*/  UMOV UR51, 0x40000040 ;  /* 0x4000004000337882 */ /* 0x000fe20000000000 */
[----:B------:R-:W-:Y:S01]  /*1a10*/  UMOV UR55, 0x40000040 ;  /* 0x4000004000377882 */ /* 0x000fe20000000000 */
[----:B------:R-:W-:Y:S01]  /*1a20*/  UIMAD UR4, UR38, 0xa00, UR6 ;  /* 0x00000a00260478a4 */ /* 0x000fe2000f8e0206 */
[----:B------:R-:W-:Y:S01]  /*1a30*/  MOV R64, UR36 ;  /* 0x0000002400407c02 */ /* 0x000fe20008000f00 */
[----:B------:R-:W-:Y:S01]  /*1a40*/  UMOV UR59, 0x40000040 ;  /* 0x40000040003b7882 */ /* 0x000fe20000000000 */
[----:B------:R-:W-:Y:S01]  /*1a50*/  MOV R21, UR6 ;  /* 0x0000000600157c02 */ /* 0x000fe20008000f00 */
[----:B------:R-:W-:-:S02]  /*1a60*/  UIADD3 UR10, UR4, 0x80, URZ ;  /* 0x00000080040a7890 */ /* 0x000fc4000fffe03f */
[----:B------:R-:W-:Y:S02]  /*1a70*/  UIADD3 UR14, UR4, 0x100, URZ ;  /* 0x00000100040e7890 */ /* 0x000fe4000fffe03f */
[----:B------:R-:W-:Y:S01]  /*1a80*/  UMOV UR18, UR4 ;  /* 0x0000000400127c82 */ /* 0x000fe20008000000 */
[----:B------:R-:W-:Y:S01]  /*1a90*/  UIADD3 UR6, UR4, 0x200, URZ ;  /* 0x0000020004067890 */ /* 0x000fe2000fffe03f */
[----:B------:R-:W-:Y:S01]  /*1aa0*/  HGMMA.64x16x16.F32.BF16 R56, gdesc[UR16], RZ, !UPT, gsb0 ;  /* 0x00200000103879f0 */ /* 0x000fe2000c0018ff */
[----:B------:R-:W-:Y:S01]  /*1ab0*/  UIADD3 UR7, UR4, 0x2, URZ ;  /* 0x0000000204077890 */ /* 0x000fe2000fffe03f */
[----:B------:R-:W-:Y:S01]  /*1ac0*/  UMOV UR19, 0x40000040 ;  /* 0x4000004000137882 */ /* 0x000fe20000000000 */
[----:B------:R-:W-:Y:S02]  /*1ad0*/  UIADD3 UR22, UR4, 0x384, URZ ;  /* 0x0000038404167890 */ /* 0x000fe4000fffe03f */
[----:B------:R-:W-:-:S03]  /*1ae0*/  UIADD3 UR26, UR4, 0x386, URZ ;  /* 0x00000386041a7890 */ /* 0x000fc6000fffe03f */
[----:B------:R-:W-:Y:S01]  /*1af0*/  UMOV UR18, UR7 ;  /* 0x0000000700127c82 */ /* 0x000fe20008000000 */
[----:B------:R-:W-:Y:S02]  /*1b00*/  UIADD3 UR7, UR4, 0x4, URZ ;  /* 0x0000000404077890 */ /* 0x000fe4000fffe03f */
[----:B------:R-:W-:Y:S02]  /*1b10*/  UIADD3 UR30, UR4, 0x600, URZ ;  /* 0x00000600041e7890 */ /* 0x000fe4000fffe03f */
[----:B------:R-:W-:Y:S02]  /*1b20*/  UIADD3 UR34, UR4, 0x602, URZ ;  /* 0x0000060204227890 */ /* 0x000fe4000fffe03f */
[----:B------:R-:W-:Y:S02]  /*1b30*/  UIADD3 UR42, UR4, 0x584, URZ ;  /* 0x00000584042a7890 */ /* 0x000fe4000fffe03f */
[----:B------:R-:W-:Y:S02]  /*1b40*/  UIADD3 UR46, UR4, 0x586, URZ ;  /* 0x00000586042e7890 */ /* 0x000fe4000fffe03f */
[----:B------:R-:W-:-:S02]  /*1b50*/  UIADD3 UR50, UR4, 0x800, URZ ;  /* 0x0000080004327890 */ /* 0x000fc4000fffe03f */
[----:B------:R-:W-:Y:S02]  /*1b60*/  UIADD3 UR54, UR4, 0x802, URZ ;  /* 0x0000080204367890 */ /* 0x000fe4000fffe03f */
[----:B------:R-:W-:Y:S01]  /*1b70*/  UIADD3 UR58, UR4, 0x804, URZ ;  /* 0x00000804043a7890 */ /* 0x000fe2000fffe03f */
        /* <DEDUP_REMOVED lines=12> */
[----:B------:R-:W-:Y:S01]  /*1c40*/  UMOV UR15, 0x40000040 ;  /* 0x40000040000f7882 */ /* 0x000fe20000000000 */
[----:B------:R-:W-:Y:S02]  /*1c50*/  WARPGROUP.DEPBAR.LE gsb0, 0x0 ;  /* 0x00008000000079c5 */ /* 0x000fe40000010000 */
[----:B------:R-:W-:-:S06]  /*1c60*/  WARPGROUP.ARRIVE ;  /* 0x00000000000079c5 */ /* 0x000fcc0000000000 */
[----:B------:R-:W-:Y:S01]  /*1c70*/  HGMMA.64x16x16.F32.BF16 R32, gdesc[UR8], RZ, !UPT, gsb0 ;  /* 0x00200000082079f0 */ /* 0x000fe2000c0018ff */
[----:B------:R-:W-:Y:S01]  /*1c80*/  UMOV UR8, UR16 ;  /* 0x0000001000087c82 */ /* 0x000fe20008000000 */
[----:B------:R-:W-:Y:S01]  /*1c90*/  UMOV UR9, UR17 ;  /* 0x0000001100097c82 */ /* 0x000fe20008000000 */
[----:B------:R-:W-:Y:S01]  /*1ca0*/  UMOV UR10, UR6 ;  /* 0x00000006000a7c82 */ /* 0x000fe20008000000 */
[----:B------:R-:W-:Y:S01]  /*1cb0*/  UMOV UR11, 0x40000040 ;  /* 0x40000040000b7882 */ /* 0x000fe20000000000 */
[----:B------:R-:W-:Y:S01]  /*1cc0*/  UIADD3 UR6, UR5, 0x2, URZ ;  /* 0x0000000205067890 */ /* 0x000fe2000fffe03f */
[----:B------:R-:W-:Y:S02]  /*1cd0*/  UMOV UR17, 0x40000040 ;  /* 0x4000004000117882 */ /* 0x000fe40000000000 */
[----:B------:R-:W-:Y:S01]  /*1ce0*/  UMOV UR13, UR17 ;  /* 0x00000011000d7c82 */ /* 0x000fe20008000000 */
[----:B------:R-:W-:-:S03]  /*1cf0*/  MOV R13, UR17 ;  /* 0x00000011000d7c02 */ /* 0x000fc60008000f00 */
[----:B------:R-:W-:Y:S01]  /*1d00*/  UMOV UR16, UR6 ;  /* 0x0000000600107c82 */ /* 0x000fe20008000000 */
[----:B------:R-:W-:Y:S01]  /*1d10*/  UIADD3 UR6, UR4, 0x202, URZ ;  /* 0x0000020204067890 */ /* 0x000fe2000fffe03f */
[----:B------:R-:W-:Y:S01]  /*1d20*/  IMAD.U32 R12, RZ, RZ, UR16 ;  /* 0x00000010ff0c7e24 */ /* 0x000fe2000f8e00ff */
[----:B------:R-:W-:Y:S01]  /*1d30*/  UMOV UR12, UR16 ;  /* 0x00000010000c7c82 */ /* 0x000fe20008000000 */
        /* <DEDUP_REMOVED lines=33> */
[----:B------:R-:W-:Y:S02]  /*1f50*/  UMOV UR17, 0x40000040 ;  /* 0x4000004000117882 */ /* 0x000fe40000000000 */
[----:B------:R-:W-:Y:S01]  /*1f60*/  UMOV UR13, UR17 ;  /* 0x00000011000d7c82 */ /* 0x000fe20008000000 */
[----:B------:R-:W-:-:S03]  /*1f70*/  IMAD.U32 R11, RZ, RZ, UR17 ;  /* 0x00000011ff0b7e24 */ /* 0x000fc6000f8e00ff */
[----:B------:R-:W-:Y:S01]  /*1f80*/  UMOV UR16, UR6 ;  /* 0x0000000600107c82 */ /* 0x000fe20008000000 */
[----:B------:R-:W-:Y:S01]  /*1f90*/  UIADD3 UR6, UR4, 0x204, URZ ;  /* 0x0000020404067890 */ /* 0x000fe2000fffe03f */
[----:B------:R-:W-:Y:S01]  /*1fa0*/  IMAD.U32 R10, RZ, RZ, UR16 ;  /* 0x00000010ff0a7e24 */ /* 0x000fe2000f8e00ff */
[----:B------:R-:W-:Y:S01]  /*1fb0*/  UMOV UR12, UR16 ;  /* 0x00000010000c7c82 */ /* 0x000fe20008000000 */
        /* <DEDUP_REMOVED lines=77> */
[----:B------:R-:W-:Y:S01]  /*2490*/  UMOV UR9, 0x40000040 ;  /* 0x4000004000097882 */ /* 0x000fe20000000000 */
[----:B------:R-:W-:Y:S01]  /*24a0*/  UMOV UR11, 0x40000040 ;  /* 0x40000040000b7882 */ /* 0x000fe20000000000 */
[----:B------:R-:W-:Y:S02]  /*24b0*/  UMOV UR13, UR9 ;  /* 0x00000009000d7c82 */ /* 0x000fe40008000000 */
[----:B------:R-:W-:Y:S01]  /*24c0*/  UMOV UR12, UR8 ;  /* 0x00000008000c7c82 */ /* 0x000fe20008000000 */
[----:B------:R-:W-:Y:S02]  /*24d0*/  MOV R2, UR9 ;  /* 0x0000000900027c02 */ /* 0x000fe40008000f00 */
[----:B-12---:R-:W-:Y:S01]  /*24e0*/  MOV R3, UR8 ;  /* 0x0000000800037c02 */ /* 0x006fe20008000f00 */
        /* <DEDUP_REMOVED lines=29> */
[----:B------:R-:W-:Y:S01]  /*26c0*/  UMOV UR9, 0x40000040 ;  /* 0x4000004000097882 */ /* 0x000fe20000000000 */
[----:B------:R-:W-:Y:S01]  /*26d0*/  UMOV UR11, 0x40000040 ;  /* 0x40000040000b7882 */ /* 0x000fe20000000000 */
[----:B------:R-:W-:Y:S01]  /*26e0*/  UMOV UR37, UR9 ;  /* 0x0000000900257c82 */ /* 0x000fe20008000000 */
[----:B------:R-:W-:Y:S01]  /*26f0*/  IMAD.U32 R7, RZ, RZ, UR9 ;  /* 0x00000009ff077e24 */ /* 0x000fe2000f8e00ff */
        /* <DEDUP_REMOVED lines=29> */
[----:B------:R-:W-:Y:S02]  /*28d0*/  UMOV UR15, UR9 ;  /* 0x00000009000f7c82 */ /* 0x000fe40008000000 */
        /* <DEDUP_REMOVED lines=217> */
[----:B------:R-:W-:-:S07]  /*3670*/  UIADD3 UR5, UR5, 0xc06, URZ ;  /* 0x00000c0605057890 */ /* 0x000fce000fffe03f */
[----:B------:R-:W-:Y:S01]  /*3680*/  UMOV UR8, UR5 ;  /* 0x0000000500087c82 */ /* 0x000fe20008000000 */
[----:B------:R-:W-:Y:S01]  /*3690*/  UIADD3 UR5, UR4, 0x806, URZ ;  /* 0x0000080604057890 */ /* 0x000fe2000fffe03f */
[----:B------:R-:W-:Y:S01]  /*36a0*/  IMAD.U32 R6, RZ, RZ, UR8 ;  /* 0x00000008ff067e24 */ /* 0x000fe2000f8e00ff */
[----:B------:R-:W-:Y:S01]  /*36b0*/  UMOV UR36, UR8 ;  /* 0x0000000800247c82 */ /* 0x000fe20008000000 */
[----:B------:R-:W-:-:S04]  /*36c0*/  UMOV UR14, UR8 ;  /* 0x00000008000e7c82 */ /* 0x000fc80008000000 */
[----:B------:R-:W-:Y:S01]  /*36d0*/  UMOV UR38, UR5 ;  /* 0x0000000500267c82 */ /* 0x000fe20008000000 */
        /* <DEDUP_REMOVED lines=33> */
[----:B------:R-:W-:Y:S01]  /*38f0*/  UMOV UR7, 0x40000040 ;  /* 0x4000004000077882 */ /* 0x000fe20000000000 */
[----:B------:R-:W-:Y:S02]  /*3900*/  WARPGROUP.DEPBAR.LE gsb0, 0x0 ;  /* 0x00008000000079c5 */ /* 0x000fe40000010000 */
[----:B------:R-:W-:-:S06]  /*3910*/  WARPGROUP.ARRIVE ;  /* 0x00000000000079c5 */ /* 0x000fcc0000000000 */
[----:B------:R-:W-:Y:S01]  /*3920*/  HGMMA.64x16x16.F32.BF16 R32, gdesc[UR52], R32, gsb0 ;  /* 0x00200000342079f0 */ /* 0x000fe20008001820 */
[----:B------:R-:W-:Y:S01]  /*3930*/  UMOV UR54, UR6 ;  /* 0x0000000600367c82 */ /* 0x000fe20008000000 */
[----:B------:R-:W-:Y:S01]  /*3940*/  UMOV UR55, 0x40000040 ;  /* 0x4000004000377882 */ /* 0x000fe20000000000 */
[----:B------:R-:W-:-:S07]  /*3950*/  UIADD3 UR6, UR4, 0x786, URZ ;  /* 0x0000078604067890 */ /* 0x000fce000fffe03f */
[----:B------:R-:W-:Y:S01]  /*3960*/  UMOV UR10, UR6 ;  /* 0x00000006000a7c82 */ /* 0x000fe20008000000 */
        /* <DEDUP_REMOVED lines=8> */
[----:B------:R-:W-:Y:S02]  /*39f0*/  R2UR UR9, R2 ;  /* 0x00000000020972ca */ /* 0x000fe400000e0000 */
[----:B------:R-:W-:Y:S01]  /*3a00*/  UMOV UR4, UR14 ;  /* 0x0000000e00047c82 */ /* 0x000fe20008000000 */
[----:B------:R-:W-:Y:S01]  /*3a10*/  R2UR UR8, R3 ;  /* 0x00000000030872ca */ /* 0x000fe200000e0000 */
[----:B------:R-:W-:Y:S02]  /*3a20*/  WARPGROUP.DEPBAR.LE gsb0, 0x0 ;  /* 0x00008000000079c5 */ /* 0x000fe40000010000 */
[----:B------:R-:W-:-:S06]  /*3a30*/  WARPGROUP.ARRIVE ;  /* 0x00000000000079c5 */ /* 0x000fcc0000000000 */
[----:B------:R-:W-:Y:S01]  /*3a40*/  HGMMA.64x16x16.F32.BF16 R48, gdesc[UR36], R48, gsb0 ;  /* 0x00200000243079f0 */ /* 0x000fe20008001830 */
[----:B------:R-:W-:Y:S02]  /*3a50*/  R2UR UR39, R4 ;  /* 0x00000000042772ca */ /* 0x000fe400000e0000 */
[----:B------:R-:W-:Y:S02]  /*3a60*/  R2UR UR38, R5 ;  /* 0x00000000052672ca */ /* 0x000fe400000e0000 */
[----:B------:R-:W-:Y:S02]  /*3a70*/  R2UR UR37, R20 ;  /* 0x00000000142572ca */ /* 0x000fe400000e0000 */
[----:B------:R-:W-:Y:S01]  /*3a80*/  R2UR UR36, R64 ;  /* 0x00000000402472ca */ /* 0x000fe200000e0000 */
        /* <DEDUP_REMOVED lines=16> */
.L_x_136:
[----:B------:R-:W-:Y:S01]  /*3b90*/  ULDC UR4, c[0x0][0x9d8] ;  /* 0x0002760000047ab9 */ /* 0x000fe20000000800 */
[----:B------:R-:W-:Y:S01]  /*3ba0*/  MOV R3, UR39 ;  /* 0x0000002700037c02 */ /* 0x000fe20008000f00 */
[----:B------:R-:W-:Y:S01]  /*3bb0*/  FMUL.FTZ R56, R56, UR4 ;  /* 0x0000000438387c20 */ /* 0x000fe20008410000 */
[----:B------:R-:W-:Y:S01]  /*3bc0*/  FMUL.FTZ R57, R57, UR4 ;  /* 0x0000000439397c20 */ /* 0x000fe20008410000 */
[----:B------:R-:W-:Y:S01]  /*3bd0*/  FMUL.FTZ R60, R60, UR4 ;  /* 0x000000043c3c7c20 */ /* 0x000fe20008410000 */
[----:B------:R-:W-:Y:S01]  /*3be0*/  FMUL.FTZ R61, R61, UR4 ;  /* 0x000000043d3d7c20 */ /* 0x000fe20008410000 */
[----:B------:R-:W-:Y:S01]  /*3bf0*/  VIADD R2, R220, UR37 ;  /* 0x00000025dc027c36 */ /* 0x000fe20008000000 */
[----:B------:R-:W2:Y:S01]  /*3c00*/  LDL R66, [R1+0x4] ;  /* 0x0000040001427983 */ /* 0x000ea20000100800 */
[----:B------:R-:W1:Y:S01]  /*3c10*/  MUFU.TANH R56, R56 ;  /* 0x0000003800387308 */ /* 0x000e620000002400 */
[----:B------:R-:W-:Y:S01]  /*3c20*/  FMUL.FTZ R48, R48, UR4 ;  /* 0x0000000430307c20 */ /* 0x000fe20008410000 */
[----:B------:R-:W-:-:S02]  /*3c30*/  IMAD R2, R3, -0x50, R2 ;  /* 0xffffffb003027824 */ /* 0x000fc400078e0202 */
[----:B------:R-:W-:Y:S01]  /*3c40*/  FMUL.FTZ R58, R58, UR4 ;  /* 0x000000043a3a7c20 */ /* 0x000fe20008410000 */
[----:B------:R-:W-:Y:S01]  /*3c50*/  FMUL.FTZ R49, R49, UR4 ;  /* 0x0000000431317c20 */ /* 0x000fe20008410000 */
[----:B------:R-:W-:Y:S01]  /*3c60*/  FMUL.FTZ R59, R59, UR4 ;  /* 0x000000043b3b7c20 */ /* 0x000fe20008410000 */
[----:B------:R-:W-:Y:S01]  /*3c70*/  FMUL.FTZ R52, R52, UR4 ;  /* 0x0000000434347c20 */ /* 0x000fe20008410000 */
[C---:B------:R-:W-:Y:S01]  /*3c80*/  ISETP.GT.AND P2, PT, R2.reuse, RZ, PT ;  /* 0x000000ff0200720c */ /* 0x040fe20003f44270 */
[----:B------:R-:W3:Y:S01]  /*3c90*/  MUFU.TANH R57, R57 ;  /* 0x0000003900397308 */ /* 0x000ee20000002400 */
[----:B------:R-:W-:Y:S01]  /*3ca0*/  ISETP.GT.AND P1, PT, R2, 0x1, PT ;  /* 0x000000010200780c */ /* 0x000fe20003f24270 */
[----:B------:R-:W-:Y:S01]  /*3cb0*/  FMUL.FTZ R62, R62, UR4 ;  /* 0x000000043e3e7c20 */ /* 0x000fe20008410000 */
[C---:B------:R-:W-:Y:S01]  /*3cc0*/  ISETP.GT.AND P6, PT, R2.reuse, 0x8, PT ;  /* 0x000000080200780c */ /* 0x040fe20003fc4270 */
[----:B------:R-:W-:Y:S01]  /*3cd0*/  FMUL.FTZ R53, R53, UR4 ;  /* 0x0000000435357c20 */ /* 0x000fe20008410000 */
[----:B------:R-:W-:Y:S01]  /*3ce0*/  FMUL.FTZ R63, R63, UR4 ;  /* 0x000000043f3f7c20 */ /* 0x000fe20008410000 */
[----:B------:R-:W-:Y:S01]  /*3cf0*/  ISETP.GT.AND P5, PT, R2, 0x9, PT ;  /* 0x000000090200780c */ /* 0x000fe20003fa4270 */
[----:B------:R-:W-:Y:S01]  /*3d00*/  FMUL.FTZ R40, R40, UR4 ;  /* 0x0000000428287c20 */ /* 0x000fe20008410000 */
[----:B------:R-:W4:Y:S01]  /*3d10*/  MUFU.TANH R60, R60 ;  /* 0x0000003c003c7308 */ /* 0x000f220000002400 */
[----:B-1----:R-:W-:Y:S01]  /*3d20*/  FSEL R56, R56, -INF , P2 ;  /* 0xff80000038387808 */ /* 0x002fe20001000000 */
[----:B------:R-:W-:Y:S01]  /*3d30*/  FMUL.FTZ R50, R50, UR4 ;  /* 0x0000000432327c20 */ /* 0x000fe20008410000 */
[C---:B------:R-:W-:Y:S01]  /*3d40*/  ISETP.GT.AND P4, PT, R2.reuse, 0x10, PT ;  /* 0x000000100200780c */ /* 0x040fe20003f84270 */
[----:B------:R-:W-:Y:S01]  /*3d50*/  FMUL.FTZ R41, R41, UR4 ;  /* 0x0000000429297c20 */ /* 0x000fe20008410000 */
[----:B------:R-:W-:Y:S01]  /*3d60*/  FMUL.FTZ R51, R51, UR4 ;  /* 0x0000000433337c20 */ /* 0x000fe20008410000 */
[----:B------:R-:W-:Y:S01]  /*3d70*/  ISETP.GT.AND P3, PT, R2, 0x11, PT ;  /* 0x000000110200780c */ /* 0x000fe20003f64270 */
[----:B------:R-:W-:Y:S01]  /*3d80*/  FMUL.FTZ R44, R44, UR4 ;  /* 0x000000042c2c7c20 */ /* 0x000fe20008410000 */
[----:B------:R-:W1:Y:S01]  /*3d90*/  MUFU.TANH R61, R61 ;  /* 0x0000003d003d7308 */ /* 0x000e620000002400 */
[----:B---3--:R-:W-:Y:S01]  /*3da0*/  FSEL R57, R57, -INF , P1 ;  /* 0xff80000039397808 */ /* 0x008fe20000800000 */
[----:B------:R-:W-:Y:S01]  /*3db0*/  FMUL.FTZ R54, R54, UR4 ;  /* 0x0000000436367c20 */ /* 0x000fe20008410000 */
[----:B------:R-:W-:Y:S01]  /*3dc0*/  FMUL.FTZ R45, R45, UR4 ;  /* 0x000000042d2d7c20 */ /* 0x000fe20008410000 */
[----:B------:R-:W-:Y:S01]  /*3dd0*/  FMUL.FTZ R55, R55, UR4 ;  /* 0x0000000437377c20 */ /* 0x000fe20008410000 */
[----:B------:R-:W-:Y:S01]  /*3de0*/  FMNMX.FTZ R3, R56, R57, !PT ;  /* 0x0000003938037209 */ /* 0x000fe20007810000 */
[----:B------:R-:W-:Y:S01]  /*3df0*/  FMUL.FTZ R32, R32, UR4 ;  /* 0x0000000420207c20 */ /* 0x000fe20008410000 */
[----:B------:R-:W-:Y:S01]  /*3e00*/  FMUL.FTZ R42, R42, UR4 ;  /* 0x000000042a2a7c20 */ /* 0x000fe20008410000 */
[----:B------:R-:W3:Y:S01]  /*3e10*/  MUFU.TANH R48, R48 ;  /* 0x0000003000307308 */ /* 0x000ee20000002400 */
[----:B----4-:R-:W-:Y:S01]  /*3e20*/  FSEL R60, R60, -INF , P6 ;  /* 0xff8000003c3c7808 */ /* 0x010fe20003000000 */
[----:B------:R-:W-:Y:S01]  /*3e30*/  FMUL.FTZ R33, R33, UR4 ;  /* 0x0000000421217c20 */ /* 0x000fe20008410000 */
[----:B------:R-:W-:Y:S01]  /*3e40*/  FMUL.FTZ R43, R43, UR4 ;  /* 0x000000042b2b7c20 */ /* 0x000fe20008410000 */
[----:B------:R-:W-:Y:S01]  /*3e50*/  FMUL.FTZ R36, R36, UR4 ;  /* 0x0000000424247c20 */ /* 0x000fe20008410000 */
[----:B------:R-:W-:Y:S01]  /*3e60*/  FMNMX.FTZ R4, R60, R3, !PT ;  /* 0x000000033c047209 */ /* 0x000fe20007810000 */
[----:B------:R-:W-:Y:S01]  /*3e70*/  FMUL.FTZ R46, R46, UR4 ;  /* 0x000000042e2e7c20 */ /* 0x000fe20008410000 */
[----:B------:R-:W-:Y:S01]  /*3e80*/  FMUL.FTZ R37, R37, UR4 ;  /* 0x0000000425257c20 */ /* 0x000fe20008410000 */
[----:B------:R-:W4:Y:S01]  /*3e90*/  MUFU.TANH R58, R58 ;  /* 0x0000003a003a7308 */ /* 0x000f220000002400 */
[----:B-1----:R-:W-:Y:S01]  /*3ea0*/  FSEL R61, R61, -INF , P5 ;  /* 0xff8000003d3d7808 */ /* 0x002fe20002800000 */
[----:B------:R-:W-:Y:S01]  /*3eb0*/  FMUL.FTZ R47, R47, UR4 ;  /* 0x000000042f2f7c20 */ /* 0x000fe20008410000 */
[----:B------:R-:W-:Y:S01]  /*3ec0*/  FMUL.FTZ R24, R24, UR4 ;  /* 0x0000000418187c20 */ /* 0x000fe20008410000 */
[----:B------:R-:W-:Y:S01]  /*3ed0*/  FMUL.FTZ R34, R34, UR4 ;  /* 0x0000000422227c20 */ /* 0x000fe20008410000 */
[----:B------:R-:W-:Y:S01]  /*3ee0*/  FMNMX.FTZ R3, R61, R4, !PT ;  /* 0x000000043d037209 */ /* 0x000fe20007810000 */
[----:B------:R-:W-:Y:S01]  /*3ef0*/  FMUL.FTZ R25, R25, UR4 ;  /* 0x0000000419197c20 */ /* 0x000fe20008410000 */
        /* <DEDUP_REMOVED lines=12> */
[----:B------:R-:W-:Y:S01]  /*3fc0*/  ISETP.GT.AND P2, PT, R2, 0x18, PT ;  /* 0x000000180200780c */ /* 0x000fe20003f44270 */
[----:B------:R-:W-:Y:S01]  /*3fd0*/  FMUL.FTZ R30, R30, UR4 ;  /* 0x000000041e1e7c20 */ /* 0x000fe20008410000 */
[----:B------:R-:W-:Y:S01]  /*3fe0*/  FMUL.FTZ R31, R31, UR4 ;  /* 0x000000041f1f7c20 */ /* 0x000fe20008410000 */
[----:B------:R-:W-:Y:S01]  /*3ff0*/  ULDC UR5, c[0x0][0x988] ;  /* 0x0002620000057ab9 */ /* 0x000fe20000000800 */
[----:B------:R-:W-:Y:S01]  /*4000*/  P2R R64, PR, RZ, 0x1 ;  /* 0x00000001ff407803 */ /* 0x000fe20000000000 */
[----:B------:R-:W4:Y:S01]  /*4010*/  MUFU.TANH R52, R52 ;  /* 0x0000003400347308 */ /* 0x000f220000002400 */
[----:B-1----:R-:W-:Y:S01]  /*4020*/  FSEL R49, R49, -INF , P3 ;  /* 0xff80000031317808 */ /* 0x002fe20001800000 */
[----:B------:R-:W-:Y:S01]  /*4030*/  UISETP.GE.AND UP0, UPT, UR37, 0x51, UPT ;  /* 0x000000512500788c */ /* 0x000fe2000bf06270 */
[----:B------:R-:W-:-:S02]  /*4040*/  CS2R R150, SRZ ;  /* 0x0000000000967805 */ /* 0x000fc4000001ff00 */
[----:B------:R-:W-:Y:S02]  /*4050*/  CS2R R148, SRZ ;  /* 0x0000000000947805 */ /* 0x000fe4000001ff00 */
[----:B------:R-:W-:Y:S02]  /*4060*/  FMNMX.FTZ R3, R49, R4, !PT ;  /* 0x0000000431037209 */ /* 0x000fe40007810000 */
[----:B------:R-:W-:Y:S02]  /*4070*/  CS2R R146, SRZ ;  /* 0x0000000000927805 */ /* 0x000fe4000001ff00 */
[----:B------:R-:W-:Y:S01]  /*4080*/  CS2R R144, SRZ ;  /* 0x0000000000907805 */ /* 0x000fe2000001ff00 */
[----:B------:R-:W1:Y:S01]  /*4090*/  MUFU.TANH R62, R62 ;  /* 0x0000003e003e7308 */ /* 0x000e620000002400 */
[----:B---3--:R-:W-:Y:S02]  /*40a0*/  FSEL R59, R59, -INF , P1 ;  /* 0xff8000003b3b7808 */ /* 0x008fe40000800000 */
[----:B------:R-:W-:-:S02]  /*40b0*/  CS2R R142, SRZ ;  /* 0x00000000008e7805 */ /* 0x000fc4000001ff00 */
[----:B------:R-:W-:Y:S02]  /*40c0*/  ISETP.GT.AND P1, PT, R2, 0x19, PT ;  /* 0x000000190200780c */ /* 0x000fe40003f24270 */
[----:B------:R-:W-:Y:S02]  /*40d0*/  CS2R R140, SRZ ;  /* 0x00000000008c7805 */ /* 0x000fe4000001ff00 */
[----:B------:R-:W-:Y:S02]  /*40e0*/  CS2R R138, SRZ ;  /* 0x00000000008a7805 */ /* 0x000fe4000001ff00 */
[----:B------:R-:W-:Y:S02]  /*40f0*/  CS2R R136, SRZ ;  /* 0x0000000000887805 */ /* 0x000fe4000001ff00 */
[----:B------:R-:W-:Y:S01]  /*4100*/  CS2R R134, SRZ ;  /* 0x0000000000867805 */ /* 0x000fe2000001ff00 */
[----:B------:R-:W3:Y:S01]  /*4110*/  MUFU.TANH R53, R53 ;  /* 0x0000003500357308 */ /* 0x000ee20000002400 */
[----:B----4-:R-:W-:-:S02]  /*4120*/  FSEL R52, R52, -INF , P2 ;  /* 0xff80000034347808 */ /* 0x010fc40001000000 */
[----:B------:R-:W-:Y:S02]  /*4130*/  CS2R R132, SRZ ;  /* 0x0000000000847805 */ /* 0x000fe4000001ff00 */
[----:B------:R-:W-:Y:S02]  /*4140*/  CS2R R130, SRZ ;  /* 0x0000000000827805 */ /* 0x000fe4000001ff00 */
[----:B------:R-:W-:Y:S02]  /*4150*/  CS2R R128, SRZ ;  /* 0x0000000000807805 */ /* 0x000fe4000001ff00 */
[----:B------:R-:W-:Y:S02]  /*4160*/  FMNMX.FTZ R4, R52, R3, !PT ;  /* 0x0000000334047209 */ /* 0x000fe40007810000 */
[----:B------:R-:W-:Y:S02]  /*4170*/  CS2R R126, SRZ ;  /* 0x00000000007e7805 */ /* 0x000fe4000001ff00 */
[----:B------:R-:W-:Y:S01]  /*4180*/  CS2R R124, SRZ ;  /* 0x00000000007c7805 */ /* 0x000fe2000001ff00 */
[----:B------:R-:W4:Y:S01]  /*4190*/  MUFU.TANH R63, R63 ;  /* 0x0000003f003f7308 */ /* 0x000f220000002400 */
[----:B-1----:R-:W-:-:S02]  /*41a0*/  FSEL R62, R62, -INF , P6 ;  /* 0xff8000003e3e7808 */ /* 0x002fc40003000000 */
[----:B------:R-:W-:Y:S02]  /*41b0*/  CS2R R122, SRZ ;  /* 0x00000000007a7805 */ /* 0x000fe4000001ff00 */
[----:B------:R-:W-:Y:S02]  /*41c0*/  ISETP.GT.AND P6, PT, R2, 0x20, PT ;  /* 0x000000200200780c */ /* 0x000fe40003fc4270 */
[----:B------:R-:W-:Y:S02]  /*41d0*/  CS2R R120, SRZ ;  /* 0x0000000000787805 */ /* 0x000fe4000001ff00 */
[----:B------:R-:W-:Y:S02]  /*41e0*/  CS2R R118, SRZ ;  /* 0x0000000000767805 */ /* 0x000fe4000001ff00 */
[----:B------:R-:W-:Y:S02]  /*41f0*/  CS2R R116, SRZ ;  /* 0x0000000000747805 */ /* 0x000fe4000001ff00 */
[----:B------:R-:W-:Y:S01]  /*4200*/  CS2R R114, SRZ ;  /* 0x0000000000727805 */ /* 0x000fe2000001ff00 */
[----:B------:R-:W1:Y:S01]  /*4210*/  MUFU.TANH R40, R40 ;  /* 0x0000002800287308 */ /* 0x000e620000002400 */
[----:B---3--:R-:W-:-:S02]  /*4220*/  FSEL R53, R53, -INF , P1 ;  /* 0xff80000035357808 */ /* 0x008fc40000800000 */
[----:B------:R-:W-:Y:S02]  /*4230*/  CS2R R112, SRZ ;  /* 0x0000000000707805 */ /* 0x000fe4000001ff00 */
[----:B------:R-:W-:Y:S02]  /*4240*/  CS2R R110, SRZ ;  /* 0x00000000006e7805 */ /* 0x000fe4000001ff00 */
[----:B------:R-:W-:Y:S02]  /*4250*/  CS2R R108, SRZ ;  /* 0x00000000006c7805 */ /* 0x000fe4000001ff00 */
[----:B------:R-:W-:Y:S02]  /*4260*/  FMNMX.FTZ R3, R53, R4, !PT ;  /* 0x0000000435037209 */ /* 0x000fe40007810000 */
[----:B------:R-:W-:Y:S02]  /*4270*/  CS2R R106, SRZ ;  /* 0x00000000006a7805 */ /* 0x000fe4000001ff00 */
[----:B------:R-:W-:Y:S01]  /*4280*/  CS2R R104, SRZ ;  /* 0x0000000000687805 */ /* 0x000fe2000001ff00 */
[----:B------:R-:W3:Y:S01]  /*4290*/  MUFU.TANH R50, R50 ;  /* 0x0000003200327308 */ /* 0x000ee20000002400 */
[----:B----4-:R-:W-:-:S02]  /*42a0*/  FSEL R63, R63, -INF , P5 ;  /* 0xff8000003f3f7808 */ /* 0x010fc40002800000 */
[----:B------:R-:W-:Y:S02]  /*42b0*/  CS2R R102, SRZ ;  /* 0x0000000000667805 */ /* 0x000fe4000001ff00 */
[----:B------:R-:W-:Y:S02]  /*42c0*/  ISETP.GT.AND P5, PT, R2, 0x21, PT ;  /* 0x000000210200780c */ /* 0x000fe40003fa4270 */
[----:B------:R-:W-:Y:S02]  /*42d0*/  CS2R R100, SRZ ;  /* 0x0000000000647805 */ /* 0x000fe4000001ff00 */
[----:B------:R-:W-:Y:S02]  /*42e0*/  CS2R R98, SRZ ;  /* 0x0000000000627805 */ /* 0x000fe4000001ff00 */
[----:B------:R-:W-:Y:S02]  /*42f0*/  CS2R R96, SRZ ;  /* 0x0000000000607805 */ /* 0x000fe4000001ff00 */
[----:B------:R-:W-:Y:S01]  /*4300*/  CS2R R94, SRZ ;  /* 0x00000000005e7805 */ /* 0x000fe2000001ff00 */
[----:B------:R-:W4:Y:S01]  /*4310*/  MUFU.TANH R41, R41 ;  /* 0x0000002900297308 */ /* 0x000f220000002400 */
[----:B-1----:R-:W-:-:S02]  /*4320*/  FSEL R40, R40, -INF , P6 ;  /* 0xff80000028287808 */ /* 0x002fc40003000000 */
[----:B------:R-:W-:Y:S02]  /*4330*/  CS2R R92, SRZ ;  /* 0x00000000005c7805 */ /* 0x000fe4000001ff00 */
[----:B------:R-:W-:Y:S02]  /*4340*/  CS2R R90, SRZ ;  /* 0x00000000005a7805 */ /* 0x000fe4000001ff00 */
[----:B------:R-:W-:Y:S02]  /*4350*/  CS2R R88, SRZ ;  /* 0x0000000000587805 */ /* 0x000fe4000001ff00 */
[----:B------:R-:W-:Y:S02]  /*4360*/  FMNMX.FTZ R4, R40, R3, !PT ;  /* 0x0000000328047209 */ /* 0x000fe40007810000 */
[----:B------:R-:W-:Y:S02]  /*4370*/  CS2R R86, SRZ ;  /* 0x0000000000567805 */ /* 0x000fe4000001ff00 */
[----:B------:R-:W-:Y:S01]  /*4380*/  CS2R R84, SRZ ;  /* 0x0000000000547805 */ /* 0x000fe2000001ff00 */
[----:B------:R-:W1:Y:S01]  /*4390*/  MUFU.TANH R51, R51 ;  /* 0x0000003300337308 */ /* 0x000e620000002400 */
[----:B---3--:R-:W-:-:S02]  /*43a0*/  FSEL R50, R50, -INF , P4 ;  /* 0xff80000032327808 */ /* 0x008fc40002000000 */
[----:B------:R-:W-:Y:S02]  /*43b0*/  CS2R R82, SRZ ;  /* 0x0000000000527805 */ /* 0x000fe4000001ff00 */
        /* <DEDUP_REMOVED lines=10> */
[----:B------:R-:W-:Y:S01]  /*4460*/  FMNMX.FTZ R3, R41, R4, !PT ;  /* 0x0000000429037209 */ /* 0x000fe20007810000 */
[----:B------:R-:W4:Y:S01]  /*4470*/  MUFU.TANH R54, R54 ;  /* 0x0000003600367308 */ /* 0x000f220000002400 */
[----:B-1----:R-:W-:Y:S02]  /*4480*/  FSEL R51, R51, -INF , P3 ;  /* 0xff80000033337808 */ /* 0x002fe40001800000 */
[----:B------:R-:W-:-:S05]  /*4490*/  ISETP.GT.AND P3, PT, R2, 0x29, PT ;  /* 0x000000290200780c */ /* 0x000fca0003f64270 */
[----:B------:R-:W1:Y:S01]  /*44a0*/  MUFU.TANH R45, R45 ;  /* 0x0000002d002d7308 */ /* 0x000e620000002400 */
[----:B---3--:R-:W-:-:S04]  /*44b0*/  FSEL R44, R44, -INF , P4 ;  /* 0xff8000002c2c7808 */ /* 0x008fc80002000000 */
[----:B------:R-:W-:-:S03]  /*44c0*/  FMNMX.FTZ R4, R44, R3, !PT ;  /* 0x000000032c047209 */ /* 0x000fc60007810000 */
[----:B------:R-:W3:Y:S01]  /*44d0*/  MUFU.TANH R55, R55 ;  /* 0x0000003700377308 */ /* 0x000ee20000002400 */
[----:B----4-:R-:W-:Y:S02]  /*44e0*/  FSEL R54, R54, -INF , P2 ;  /* 0xff80000036367808 */ /* 0x010fe40001000000 */
[----:B------:R-:W-:-:S05]  /*44f0*/  ISETP.GT.AND P2, PT, R2, 0x30, PT ;  /* 0x000000300200780c */ /* 0x000fca0003f44270 */
[----:B------:R-:W4:Y:S01]  /*4500*/  MUFU.TANH R32, R32 ;  /* 0x0000002000207308 */ /* 0x000f220000002400 */
[----:B-1----:R-:W-:-:S04]  /*4510*/  FSEL R45, R45, -INF , P3 ;  /* 0xff8000002d2d7808 */ /* 0x002fc80001800000 */
[----:B------:R-:W-:-:S03]  /*4520*/  FMNMX.FTZ R3, R45, R4, !PT ;  /* 0x000000042d037209 */ /* 0x000fc60007810000 */
[----:B------:R-:W1:Y:S01]  /*4530*/  MUFU.TANH R42, R42 ;  /* 0x0000002a002a7308 */ /* 0x000e620000002400 */
[----:B---3--:R-:W-:Y:S02]  /*4540*/  FSEL R55, R55, -INF , P1 ;  /* 0xff80000037377808 */ /* 0x008fe40000800000 */
[----:B------:R-:W-:-:S05]  /*4550*/  ISETP.GT.AND P1, PT, R2, 0x31, PT ;  /* 0x000000310200780c */ /* 0x000fca0003f24270 */
[----:B------:R-:W3:Y:S01]  /*4560*/  MUFU.TANH R33, R33 ;  /* 0x0000002100217308 */ /* 0x000ee20000002400 */
[----:B----4-:R-:W-:-:S04]  /*4570*/  FSEL R32, R32, -INF , P2 ;  /* 0xff80000020207808 */ /* 0x010fc80001000000 */
[----:B------:R-:W-:-:S03]  /*4580*/  FMNMX.FTZ R4, R32, R3, !PT ;  /* 0x0000000320047209 */ /* 0x000fc60007810000 */
        /* <DEDUP_REMOVED lines=37> */
[----:B-1----:R-:W-:-:S04]  /*47e0*/  FSEL R29, R29, -INF , P1 ;  /* 0xff8000001d1d7808 */ /* 0x002fc80000800000 */
[----:B------:R-:W-:-:S03]  /*47f0*/  FMNMX.FTZ R2, R29, R2, !PT ;  /* 0x000000021d027209 */ /* 0x000fc60007810000 */
[----:B------:R-:W1:Y:S01]  /*4800*/  MUFU.TANH R26, R26 ;  /* 0x0000001a001a7308 */ /* 0x000e620000002400 */
[----:B---3--:R-:W-:Y:S01]  /*4810*/  FSEL R38, R38, -INF , P6 ;  /* 0xff80000026267808 */ /* 0x008fe20003000000 */
[----:B------:R-:W3:Y:S06]  /*4820*/  SHFL.BFLY PT, R3, R2, 0x2, 0x1f ;  /* 0x0c401f0002037f89 */ /* 0x000eec00000e0000 */
[----:B------:R-:W5:Y:S01]  /*4830*/  MUFU.TANH R27, R27 ;  /* 0x0000001b001b7308 */ /* 0x000f620000002400 */
[----:B----4-:R-:W-:-:S07]  /*4840*/  FSEL R39, R39, -INF , P5 ;  /* 0xff80000027277808 */ /* 0x010fce0002800000 */
[----:B------:R-:W4:Y:S01]  /*4850*/  MUFU.TANH R30, R30 ;  /* 0x0000001e001e7308 */ /* 0x000f220000002400 */
[----:B-1----:R-:W-:-:S07]  /*4860*/  FSEL R26, R26, -INF , P4 ;  /* 0xff8000001a1a7808 */ /* 0x002fce0002000000 */
[----:B------:R-:W1:Y:S01]  /*4870*/  MUFU.TANH R31, R31 ;  /* 0x0000001f001f7308 */ /* 0x000e620000002400 */
[----:B-----5:R-:W-:Y:S02]  /*4880*/  FSEL R27, R27, -INF , P3 ;  /* 0xff8000001b1b7808 */ /* 0x020fe40001800000 */
[----:B---3--:R-:W-:-:S05]  /*4890*/  FMNMX.FTZ R3, R2, R3, !PT ;  /* 0x0000000302037209 */ /* 0x008fca0007810000 */
[----:B------:R-:W3:Y:S01]  /*48a0*/  SHFL.BFLY PT, R4, R3, 0x1, 0x1f ;  /* 0x0c201f0003047f89 */ /* 0x000ee200000e0000 */
[----:B----4-:R-:W-:Y:S02]  /*48b0*/  FSEL R30, R30, -INF , P2 ;  /* 0xff8000001e1e7808 */ /* 0x010fe40001000000 */
[----:B-1----:R-:W-:Y:S02]  /*48c0*/  FSEL R31, R31, -INF , P1 ;  /* 0xff8000001f1f7808 */ /* 0x002fe40000800000 */
[----:B---3--:R-:W-:Y:S02]  /*48d0*/  FMNMX.FTZ R4, R3, R4, !PT ;  /* 0x0000000403047209 */ /* 0x008fe40007810000 */
[----:B------:R-:W-:Y:S02]  /*48e0*/  FMNMX.FTZ R3, R58, R59, !PT ;  /* 0x0000003b3a037209 */ /* 0x000fe40007810000 */
[C---:B------:R-:W-:Y:S01]  /*48f0*/  FSETP.NEU.FTZ.AND P0, PT, R4.reuse, -INF , PT ;  /* 0xff8000000400780b */ /* 0x040fe20003f1d000 */
[----:B------:R-:W-:Y:S01]  /*4900*/  FMUL.FTZ R5, R4, UR5 ;  /* 0x0000000504057c20 */ /* 0x000fe20008410000 */
[----:B------:R-:W-:-:S04]  /*4910*/  FMNMX.FTZ R2, R62, R3, !PT ;  /* 0x000000033e027209 */ /* 0x000fc80007810000 */
[----:B------:R-:W-:Y:S02]  /*4920*/  FMNMX.FTZ R3, R63, R2, !PT ;  /* 0x000000023f037209 */ /* 0x000fe40007810000 */
[----:B------:R-:W-:Y:S02]  /*4930*/  FSEL R20, R5, RZ, P0 ;  /* 0x000000ff05147208 */ /* 0x000fe40000000000 */
[----:B------:R-:W-:Y:S02]  /*4940*/  FMNMX.FTZ R2, R50, R3, !PT ;  /* 0x0000000332027209 */ /* 0x000fe40007810000 */
[----:B------:R-:W-:Y:S01]  /*4950*/  ISETP.NE.AND P0, PT, R64, RZ, PT ;  /* 0x000000ff4000720c */ /* 0x000fe20003f05270 */
[--C-:B------:R-:W-:Y:S01]  /*4960*/  FFMA.FTZ R56, R56, UR5, -R20.reuse ;  /* 0x0000000538387c23 */ /* 0x100fe20008010814 */
[----:B------:R-:W-:Y:S01]  /*4970*/  FMNMX.FTZ R3, R51, R2, !PT ;  /* 0x0000000233037209 */ /* 0x000fe20007810000 */
[--C-:B------:R-:W-:Y:S01]  /*4980*/  FFMA.FTZ R57, R57, UR5, -R20.reuse ;  /* 0x0000000539397c23 */ /* 0x100fe20008010814 */
[--C-:B------:R-:W-:Y:S01]  /*4990*/  FFMA.FTZ R60, R60, UR5, -R20.reuse ;  /* 0x000000053c3c7c23 */ /* 0x100fe20008010814 */
[--C-:B------:R-:W-:Y:S01]  /*49a0*/  FFMA.FTZ R61, R61, UR5, -R20.reuse ;  /* 0x000000053d3d7c23 */ /* 0x100fe20008010814 */
[----:B------:R-:W-:Y:S01]  /*49b0*/  FMNMX.FTZ R2, R54, R3, !PT ;  /* 0x0000000336027209 */ /* 0x000fe20007810000 */
[----:B------:R-:W-:Y:S01]  /*49c0*/  MUFU.EX2 R56, R56 ;  /* 0x0000003800387308 */ /* 0x000fe20000000800 */
[--C-:B------:R-:W-:Y:S01]  /*49d0*/  FFMA.FTZ R48, R48, UR5, -R20.reuse ;  /* 0x0000000530307c23 */ /* 0x100fe20008010814 */
[--C-:B------:R-:W-:Y:S01]  /*49e0*/  FFMA.FTZ R49, R49, UR5, -R20.reuse ;  /* 0x0000000531317c23 */ /* 0x100fe20008010814 */
[----:B------:R-:W-:Y:S01]  /*49f0*/  FMNMX.FTZ R3, R55, R2, !PT ;  /* 0x0000000237037209 */ /* 0x000fe20007810000 */
[--C-:B------:R-:W-:Y:S01]  /*4a00*/  FFMA.FTZ R52, R52, UR5, -R20.reuse ;  /* 0x0000000534347c23 */ /* 0x100fe20008010814 */
[--C-:B------:R-:W-:Y:S01]  /*4a10*/  FFMA.FTZ R53, R53, UR5, -R20.reuse ;  /* 0x0000000535357c23 */ /* 0x100fe20008010814 */
[--C-:B------:R-:W-:Y:S01]  /*4a20*/  FFMA.FTZ R40, R40, UR5, -R20.reuse ;  /* 0x0000000528287c23 */ /* 0x100fe20008010814 */
[----:B------:R-:W-:Y:S01]  /*4a30*/  FMNMX.FTZ R2, R42, R3, !PT ;  /* 0x000000032a027209 */ /* 0x000fe20007810000 */
[----:B------:R-:W1:Y:S01]  /*4a40*/  MUFU.EX2 R57, R57 ;  /* 0x0000003900397308 */ /* 0x000e620000000800 */
[--C-:B------:R-:W-:Y:S01]  /*4a50*/  FFMA.FTZ R41, R41, UR5, -R20.reuse ;  /* 0x0000000529297c23 */ /* 0x100fe20008010814 */
        /* <DEDUP_REMOVED lines=14> */
[----:B------:R-:W3:Y:S01]  /*4b40*/  MUFU.EX2 R61, R61 ;  /* 0x0000003d003d7308 */ /* 0x000ee20000000800 */
[----:B------:R-:W-:Y:S01]  /*4b50*/  FFMA.FTZ R20, R29, UR5, -R20 ;  /* 0x000000051d147c23 */ /* 0x000fe20008010814 */
[----:B-1----:R-:W-:Y:S01]  /*4b60*/  FADD.FTZ R29, R56, R57 ;  /* 0x00000039381d7221 */ /* 0x002fe20000010000 */
[----:B------:R-:W-:-:S02]  /*4b70*/  FMNMX.FTZ R3, R35, R2, !PT ;  /* 0x0000000223037209 */ /* 0x000fc40007810000 */
[----:B------:R-:W-:Y:S02]  /*4b80*/  F2FP.BF16.F32.PACK_AB R208, R57, R56 ;  /* 0x0000003839d0723e */ /* 0x000fe400000010ff */
[----:B------:R-:W-:Y:S02]  /*4b90*/  CS2R R56, SRZ ;  /* 0x0000000000387805 */ /* 0x000fe4000001ff00 */
[----:B------:R-:W-:Y:S01]  /*4ba0*/  FMNMX.FTZ R2, R38, R3, !PT ;  /* 0x0000000326027209 */ /* 0x000fe20007810000 */
[----:B------:R-:W-:Y:S03]  /*4bb0*/  MUFU.EX2 R48, R48 ;  /* 0x0000003000307308 */ /* 0x000fe60000000800 */
[----:B------:R-:W-:-:S04]  /*4bc0*/  FMNMX.FTZ R3, R39, R2, !PT ;  /* 0x0000000227037209 */ /* 0x000fc80007810000 */
[----:B------:R-:W-:Y:S01]  /*4bd0*/  FMNMX.FTZ R2, R26, R3, !PT ;  /* 0x000000031a027209 */ /* 0x000fe20007810000 */
[----:B------:R-:W1:Y:S01]  /*4be0*/  MUFU.EX2 R49, R49 ;  /* 0x0000003100317308 */ /* 0x000e620000000800 */
[----:B---3--:R-:W-:Y:S02]  /*4bf0*/  F2FP.BF16.F32.PACK_AB R210, R61, R60 ;  /* 0x0000003c3dd2723e */ /* 0x008fe400000010ff */
[----:B------:R-:W-:-:S04]  /*4c00*/  FMNMX.FTZ R3, R27, R2, !PT ;  /* 0x000000021b037209 */ /* 0x000fc80007810000 */
[----:B------:R-:W-:Y:S01]  /*4c10*/  FMNMX.FTZ R2, R30, R3, !PT ;  /* 0x000000031e027209 */ /* 0x000fe20007810000 */
[----:B------:R-:W-:Y:S03]  /*4c20*/  MUFU.EX2 R52, R52 ;  /* 0x0000003400347308 */ /* 0x000fe60000000800 */
[----:B------:R-:W-:-:S05]  /*4c30*/  FMNMX.FTZ R2, R31, R2, !PT ;  /* 0x000000021f027209 */ /* 0x000fca0007810000 */
[----:B------:R-:W3:Y:S01]  /*4c40*/  SHFL.BFLY PT, R3, R2, 0x2, 0x1f ;  /* 0x0c401f0002037f89 */ /* 0x000ee200000e0000 */
[----:B------:R-:W4:Y:S01]  /*4c50*/  MUFU.EX2 R53, R53 ;  /* 0x0000003500357308 */ /* 0x000f220000000800 */
[----:B-1----:R-:W-:-:S07]  /*4c60*/  F2FP.BF16.F32.PACK_AB R204, R49, R48 ;  /* 0x0000003031cc723e */ /* 0x002fce00000010ff */
[----:B------:R-:W-:Y:S08]  /*4c70*/  MUFU.EX2 R40, R40 ;  /* 0x0000002800287308 */ /* 0x000ff00000000800 */
[----:B------:R-:W1:Y:S01]  /*4c80*/  MUFU.EX2 R41, R41 ;  /* 0x0000002900297308 */ /* 0x000e620000000800 */
[----:B----4-:R-:W-:Y:S02]  /*4c90*/  F2FP.BF16.F32.PACK_AB R206, R53, R52 ;  /* 0x0000003435ce723e */ /* 0x010fe400000010ff */
[----:B---3--:R-:W-:-:S05]  /*4ca0*/  FMNMX.FTZ R5, R2, R3, !PT ;  /* 0x0000000302057209 */ /* 0x008fca0007810000 */
[----:B------:R-:W-:Y:S01]  /*4cb0*/  MUFU.EX2 R44, R44 ;  /* 0x0000002c002c7308 */ /* 0x000fe20000000800 */
[----:B------:R-:W3:Y:S07]  /*4cc0*/  SHFL.BFLY PT, R2, R5, 0x1, 0x1f ;  /* 0x0c201f0005027f89 */ /* 0x000eee00000e0000 */
[----:B------:R-:W4:Y:S01]  /*4cd0*/  MUFU.EX2 R45, R45 ;  /* 0x0000002d002d7308 */ /* 0x000f220000000800 */
[----:B-1----:R-:W-:-:S07]  /*4ce0*/  F2FP.BF16.F32.PACK_AB R200, R41, R40 ;  /* 0x0000002829c8723e */ /* 0x002fce00000010ff */
[----:B------:R-:W-:Y:S08]  /*4cf0*/  MUFU.EX2 R32, R32 ;  /* 0x0000002000207308 */ /* 0x000ff00000000800 */
[----:B------:R-:W-:Y:S01]  /*4d00*/  MUFU.EX2 R33, R33 ;  /* 0x0000002100217308 */ /* 0x000fe20000000800 */
[----:B----4-:R-:W-:Y:S02]  /*4d10*/  F2FP.BF16.F32.PACK_AB R202, R45, R44 ;  /* 0x0000002c2dca723e */ /* 0x010fe400000010ff */
[----:B---3--:R-:W-:-:S04]  /*4d20*/  FMNMX.FTZ R3, R5, R2, !PT ;  /* 0x0000000205037209 */ /* 0x008fc80007810000 */
[C---:B------:R-:W-:Y:S01]  /*4d30*/  FSETP.NEU.FTZ.AND P1, PT, R3.reuse, -INF , PT ;  /* 0xff8000000300780b */ /* 0x040fe20003f3d000 */
[----:B------:R-:W-:Y:S01]  /*4d40*/  FMUL.FTZ R2, R3, UR5 ;  /* 0x0000000503027c20 */ /* 0x000fe20008410000 */
[----:B------:R1:W-:Y:S04]  /*4d50*/  MUFU.EX2 R5, R20 ;  /* 0x0000001400057308 */ /* 0x0003e80000000800 */
[----:B------:R-:W-:Y:S02]  /*4d60*/  FSEL R2, R2, RZ, P1 ;  /* 0x000000ff02027208 */ /* 0x000fe40000800000 */
[----:B------:R-:W-:Y:S02]  /*4d70*/  ISETP.NE.AND P1, PT, R23, RZ, PT ;  /* 0x000000ff1700720c */ /* 0x000fe40003f25270 */
[----:B------:R-:W-:Y:S01]  /*4d80*/  MUFU.EX2 R36, R36 ;  /* 0x0000002400247308 */ /* 0x000fe20000000800 */
[--C-:B------:R-:W-:Y:S01]  /*4d90*/  FFMA.FTZ R58, R58, UR5, -R2.reuse ;  /* 0x000000053a3a7c23 */ /* 0x100fe20008010802 */
[--C-:B------:R-:W-:Y:S01]  /*4da0*/  FFMA.FTZ R59, R59, UR5, -R2.reuse ;  /* 0x000000053b3b7c23 */ /* 0x100fe20008010802 */
[--C-:B------:R-:W-:Y:S01]  /*4db0*/  FFMA.FTZ R62, R62, UR5, -R2.reuse ;  /* 0x000000053e3e7c23 */ /* 0x100fe20008010802 */
[--C-:B------:R-:W-:Y:S01]  /*4dc0*/  FFMA.FTZ R63, R63, UR5, -R2.reuse ;  /* 0x000000053f3f7c23 */ /* 0x100fe20008010802 */
[--C-:B------:R-:W-:Y:S01]  /*4dd0*/  FFMA.FTZ R50, R50, UR5, -R2.reuse ;  /* 0x0000000532327c23 */ /* 0x100fe20008010802 */
[----:B-1----:R-:W-:Y:S01]  /*4de0*/  FADD.FTZ R20, R60, R29 ;  /* 0x0000001d3c147221 */ /* 0x002fe20000010000 */
[--C-:B------:R-:W-:Y:S01]  /*4df0*/  FFMA.FTZ R51, R51, UR5, -R2.reuse ;  /* 0x0000000533337c23 */ /* 0x100fe20008010802 */
[----:B------:R-:W-:Y:S01]  /*4e00*/  MUFU.EX2 R58, R58 ;  /* 0x0000003a003a7308 */ /* 0x000fe20000000800 */
[----:B------:R-:W-:Y:S01]  /*4e10*/  FFMA.FTZ R54, R54, UR5, -R2 ;  /* 0x0000000536367c23 */ /* 0x000fe20008010802 */
[----:B------:R-:W-:Y:S01]  /*4e20*/  FADD.FTZ R29, R61, R20 ;  /* 0x000000143d1d7221 */ /* 0x000fe20000010000 */
[--C-:B------:R-:W-:Y:S01]  /*4e30*/  FFMA.FTZ R55, R55, UR5, -R2.reuse ;  /* 0x0000000537377c23 */ /* 0x100fe20008010802 */
[--C-:B------:R-:W-:Y:S01]  /*4e40*/  FFMA.FTZ R42, R42, UR5, -R2.reuse ;  /* 0x000000052a2a7c23 */ /* 0x100fe20008010802 */
[--C-:B------:R-:W-:Y:S01]  /*4e50*/  FFMA.FTZ R43, R43, UR5, -R2.reuse ;  /* 0x000000052b2b7c23 */ /* 0x100fe20008010802 */
[----:B------:R-:W-:Y:S01]  /*4e60*/  FADD.FTZ R20, R48, R29 ;  /* 0x0000001d30147221 */ /* 0x000fe20000010000 */
[----:B------:R-:W-:Y:S01]  /*4e70*/  FFMA.FTZ R46, R46, UR5, -R2 ;  /* 0x000000052e2e7c23 */ /* 0x000fe20008010802 */
[----:B------:R-:W1:Y:S01]  /*4e80*/  MUFU.EX2 R59, R59 ;  /* 0x0000003b003b7308 */ /* 0x000e620000000800 */
[----:B------:R-:W-:-:S02]  /*4e90*/  @P1 VIADD R0, R0, 0x38840 ;  /* 0x0003884000001836 */ /* 0x000fc40000000000 */
[----:B------:R-:W-:Y:S01]  /*4ea0*/  FADD.FTZ R65, R49, R20 ;  /* 0x0000001431417221 */ /* 0x000fe20000010000 */
[--C-:B------:R-:W-:Y:S01]  /*4eb0*/  FFMA.FTZ R47, R47, UR5, -R2.reuse ;  /* 0x000000052f2f7c23 */ /* 0x100fe20008010802 */
[--C-:B------:R-:W-:Y:S01]  /*4ec0*/  FFMA.FTZ R34, R34, UR5, -R2.reuse ;  /* 0x0000000522227c23 */ /* 0x100fe20008010802 */
[----:B------:R-:W-:Y:S01]  /*4ed0*/  FFMA.FTZ R35, R35, UR5, -R2 ;  /* 0x0000000523237c23 */ /* 0x000fe20008010802 */
[----:B------:R-:W-:Y:S01]  /*4ee0*/  FADD.FTZ R64, R52, R65 ;  /* 0x0000004134407221 */ /* 0x000fe20000010000 */
[----:B--2---:R-:W-:Y:S01]  /*4ef0*/  @P1 PRMT R0, R66, 0x654, R0 ;  /* 0x0000065442001816 */ /* 0x004fe20000000000 */
[----:B------:R-:W2:Y:S01]  /*4f00*/  MUFU.EX2 R62, R62 ;  /* 0x0000003e003e7308 */ /* 0x000ea20000000800 */
[----:B------:R-:W-:Y:S01]  /*4f10*/  FFMA.FTZ R38, R38, UR5, -R2 ;  /* 0x0000000526267c23 */ /* 0x000fe20008010802 */
[----:B------:R-:W-:Y:S01]  /*4f20*/  FADD.FTZ R65, R53, R64 ;  /* 0x0000004035417221 */ /* 0x000fe20000010000 */
[----:B------:R3:W-:Y:S01]  /*4f30*/  @P1 SYNCS.ARRIVE.TRANS64.RED.A1T0 RZ, [R0+URZ], RZ ;  /* 0x000000ff00ff19a7 */ /* 0x0007e2000810043f */
[--C-:B------:R-:W-:Y:S01]  /*4f40*/  FFMA.FTZ R39, R39, UR5, -R2.reuse ;  /* 0x0000000527277c23 */ /* 0x100fe20008010802 */
[--C-:B------:R-:W-:Y:S01]  /*4f50*/  FFMA.FTZ R26, R26, UR5, -R2.reuse ;  /* 0x000000051a1a7c23 */ /* 0x100fe20008010802 */
[----:B------:R-:W-:Y:S01]  /*4f60*/  FADD.FTZ R64, R40, R65 ;  /* 0x0000004128407221 */ /* 0x000fe20000010000 */
[----:B------:R-:W-:Y:S01]  /*4f70*/  FFMA.FTZ R27, R27, UR5, -R2 ;  /* 0x000000051b1b7c23 */ /* 0x000fe20008010802 */
[----:B------:R-:W4:Y:S01]  /*4f80*/  MUFU.EX2 R63, R63 ;  /* 0x0000003f003f7308 */ /* 0x000f220000000800 */
[----:B-1----:R-:W-:Y:S01]  /*4f90*/  FADD.FTZ R29, R58, R59 ;  /* 0x0000003b3a1d7221 */ /* 0x002fe20000010000 */
[----:B------:R-:W-:Y:S01]  /*4fa0*/  FADD.FTZ R65, R41, R64 ;  /* 0x0000004029417221 */ /* 0x000fe20000010000 */
[--C-:B------:R-:W-:Y:S01]  /*4fb0*/  FFMA.FTZ R30, R30, UR5, -R2.reuse ;  /* 0x000000051e1e7c23 */ /* 0x100fe20008010802 */
[----:B------:R-:W-:Y:S01]  /*4fc0*/  FFMA.FTZ R2, R31, UR5, -R2 ;  /* 0x000000051f027c23 */ /* 0x000fe20008010802 */
[----:B------:R-:W-:Y:S01]  /*4fd0*/  PLOP3.LUT P1, PT, PT, PT, UP0, 0x80, 0x0 ;  /* 0x000000000000781c */ /* 0x000fe20003f2f008 */
[----:B---3--:R-:W-:Y:S01]  /*4fe0*/  FADD.FTZ R0, R44, R65 ;  /* 0x000000412c007221 */ /* 0x008fe20000010000 */
[----:B------:R-:W-:Y:S01]  /*4ff0*/  F2FP.BF16.F32.PACK_AB R196, R33, R32 ;  /* 0x0000002021c4723e */ /* 0x000fe200000010ff */
[----:B------:R-:W1:Y:S01]  /*5000*/  MUFU.EX2 R50, R50 ;  /* 0x0000003200327308 */ /* 0x000e620000000800 */
[----:B--2---:R-:W-:Y:S01]  /*5010*/  FADD.FTZ R20, R62, R29 ;  /* 0x0000001d3e147221 */ /* 0x004fe20000010000 */
[----:B------:R-:W-:Y:S01]  /*5020*/  FADD.FTZ R65, R45, R0 ;  /* 0x000000002d417221 */ /* 0x000fe20000010000 */
[----:B------:R-:W-:-:S02]  /*5030*/  F2FP.BF16.F32.PACK_AB R209, R59, R58 ;  /* 0x0000003a3bd1723e */ /* 0x000fc400000010ff */
[----:B------:R-:W-:Y:S02]  /*5040*/  CS2R R66, SRZ ;  /* 0x0000000000427805 */ /* 0x000fe4000001ff00 */
[----:B------:R-:W-:Y:S02]  /*5050*/  CS2R R60, SRZ ;  /* 0x00000000003c7805 */ /* 0x000fe4000001ff00 */
[----:B------:R-:W-:Y:S02]  /*5060*/  CS2R R58, SRZ ;  /* 0x00000000003a7805 */ /* 0x000fe4000001ff00 */
[----:B------:R-:W-:Y:S01]  /*5070*/  CS2R R52, SRZ ;  /* 0x0000000000347805 */ /* 0x000fe2000001ff00 */
[----:B------:R-:W2:Y:S01]  /*5080*/  MUFU.EX2 R51, R51 ;  /* 0x0000003300337308 */ /* 0x000ea20000000800 */
[C---:B----4-:R-:W-:Y:S01]  /*5090*/  FADD.FTZ R29, R63.reuse, R20 ;  /* 0x000000143f1d7221 */ /* 0x050fe20000010000 */
[----:B------:R-:W-:Y:S02]  /*50a0*/  F2FP.BF16.F32.PACK_AB R211, R63, R62 ;  /* 0x0000003e3fd3723e */ /* 0x000fe400000010ff */
[----:B------:R-:W-:-:S02]  /*50b0*/  CS2R R62, SRZ ;  /* 0x00000000003e7805 */ /* 0x000fc4000001ff00 */
[----:B------:R-:W-:Y:S02]  /*50c0*/  CS2R R48, SRZ ;  /* 0x0000000000307805 */ /* 0x000fe4000001ff00 */
[----:B------:R-:W-:Y:S02]  /*50d0*/  CS2R R44, SRZ ;  /* 0x00000000002c7805 */ /* 0x000fe4000001ff00 */
[----:B------:R-:W-:Y:S01]  /*50e0*/  CS2R R40, SRZ ;  /* 0x0000000000287805 */ /* 0x000fe2000001ff00 */
[----:B------:R-:W3:Y:S01]  /*50f0*/  MUFU.EX2 R54, R54 ;  /* 0x0000003600367308 */ /* 0x000ee20000000800 */
[----:B-1----:R-:W-:-:S07]  /*5100*/  FADD.FTZ R20, R50, R29 ;  /* 0x0000001d32147221 */ /* 0x002fce0000010000 */
[----:B------:R-:W1:Y:S01]  /*5110*/  MUFU.EX2 R55, R55 ;  /* 0x0000003700377308 */ /* 0x000e620000000800 */
[C---:B--2---:R-:W-:Y:S01]  /*5120*/  FADD.FTZ R29, R51.reuse, R20 ;  /* 0x00000014331d7221 */ /* 0x044fe20000010000 */
[----:B------:R-:W-:Y:S02]  /*5130*/  F2FP.BF16.F32.PACK_AB R205, R51, R50 ;  /* 0x0000003233cd723e */ /* 0x000fe400000010ff */
[----:B------:R-:W-:-:S04]  /*5140*/  CS2R R50, SRZ ;  /* 0x0000000000327805 */ /* 0x000fc8000001ff00 */
[----:B------:R-:W2:Y:S01]  /*5150*/  MUFU.EX2 R42, R42 ;  /* 0x0000002a002a7308 */ /* 0x000ea20000000800 */
[----:B---3--:R-:W-:-:S07]  /*5160*/  FADD.FTZ R20, R54, R29 ;  /* 0x0000001d36147221 */ /* 0x008fce0000010000 */
[----:B------:R-:W3:Y:S01]  /*5170*/  MUFU.EX2 R43, R43 ;  /* 0x0000002b002b7308 */ /* 0x000ee20000000800 */
[C---:B-1----:R-:W-:Y:S01]  /*5180*/  FADD.FTZ R29, R55.reuse, R20 ;  /* 0x00000014371d7221 */ /* 0x042fe20000010000 */
[----:B------:R-:W-:Y:S01]  /*5190*/  FADD.FTZ R20, R32, R65 ;  /* 0x0000004120147221 */ /* 0x000fe20000010000 */
[----:B------:R-:W-:Y:S02]  /*51a0*/  F2FP.BF16.F32.PACK_AB R207, R55, R54 ;  /* 0x0000003637cf723e */ /* 0x000fe400000010ff */
[----:B------:R-:W-:Y:S02]  /*51b0*/  CS2R R64, SRZ ;  /* 0x0000000000407805 */ /* 0x000fe4000001ff00 */
[----:B------:R-:W-:Y:S01]  /*51c0*/  CS2R R54, SRZ ;  /* 0x0000000000367805 */ /* 0x000fe2000001ff00 */
[----:B------:R-:W-:Y:S01]  /*51d0*/  FADD.FTZ R31, R33, R20 ;  /* 0x00000014211f7221 */ /* 0x000fe20000010000 */
[----:B------:R-:W-:Y:S01]  /*51e0*/  CS2R R32, SRZ ;  /* 0x0000000000207805 */ /* 0x000fe2000001ff00 */
[----:B------:R-:W1:Y:S01]  /*51f0*/  MUFU.EX2 R46, R46 ;  /* 0x0000002e002e7308 */ /* 0x000e620000000800 */
[----:B--2---:R-:W-:Y:S01]  /*5200*/  FADD.FTZ R0, R42, R29 ;  /* 0x0000001d2a007221 */ /* 0x004fe20000010000 */
[----:B------:R-:W-:-:S06]  /*5210*/  FADD.FTZ R20, R36, R31 ;  /* 0x0000001f24147221 */ /* 0x000fcc0000010000 */
[----:B------:R-:W2:Y:S01]  /*5220*/  MUFU.EX2 R47, R47 ;  /* 0x0000002f002f7308 */ /* 0x000ea20000000800 */
[C---:B---3--:R-:W-:Y:S01]  /*5230*/  FADD.FTZ R29, R43.reuse, R0 ;  /* 0x000000002b1d7221 */ /* 0x048fe20000010000 */
[----:B------:R-:W-:Y:S02]  /*5240*/  F2FP.BF16.F32.PACK_AB R201, R43, R42 ;  /* 0x0000002a2bc9723e */ /* 0x000fe400000010ff */
[----:B------:R-:W-:-:S04]  /*5250*/  CS2R R42, SRZ ;  /* 0x00000000002a7805 */ /* 0x000fc8000001ff00 */
        /* <DEDUP_REMOVED lines=10> */
[----:B------:R-:W-:Y:S02]  /*5300*/  F2FP.BF16.F32.PACK_AB R198, R37, R36 ;  /* 0x0000002425c6723e */ /* 0x000fe400000010ff */
[----:B------:R-:W-:-:S04]  /*5310*/  CS2R R36, SRZ ;  /* 0x0000000000247805 */ /* 0x000fc8000001ff00 */
[----:B------:R-:W1:Y:S01]  /*5320*/  MUFU.EX2 R38, R38 ;  /* 0x0000002600267308 */ /* 0x000e620000000800 */
[C---:B--2---:R-:W-:Y:S01]  /*5330*/  FADD.FTZ R29, R35.reuse, R0 ;  /* 0x00000000231d7221 */ /* 0x044fe20000010000 */
[----:B------:R-:W-:Y:S02]  /*5340*/  F2FP.BF16.F32.PACK_AB R197, R35, R34 ;  /* 0x0000002223c5723e */ /* 0x000fe400000010ff */
[----:B------:R-:W-:-:S04]  /*5350*/  CS2R R34, SRZ ;  /* 0x0000000000227805 */ /* 0x000fc8000001ff00 */
[----:B------:R-:W2:Y:S01]  /*5360*/  MUFU.EX2 R25, R25 ;  /* 0x0000001900197308 */ /* 0x000ea20000000800 */
[----:B---3--:R-:W-:-:S07]  /*5370*/  FADD.FTZ R20, R24, R31 ;  /* 0x0000001f18147221 */ /* 0x008fce0000010000 */
[----:B------:R-:W3:Y:S01]  /*5380*/  MUFU.EX2 R39, R39 ;  /* 0x0000002700277308 */ /* 0x000ee20000000800 */
[----:B-1----:R-:W-:-:S07]  /*5390*/  FADD.FTZ R0, R38, R29 ;  /* 0x0000001d26007221 */ /* 0x002fce0000010000 */
[----:B------:R-:W1:Y:S01]  /*53a0*/  MUFU.EX2 R28, R28 ;  /* 0x0000001c001c7308 */ /* 0x000e620000000800 */
[C---:B--2---:R-:W-:Y:S01]  /*53b0*/  FADD.FTZ R31, R25.reuse, R20 ;  /* 0x00000014191f7221 */ /* 0x044fe20000010000 */
[----:B------:R-:W-:Y:S02]  /*53c0*/  F2FP.BF16.F32.PACK_AB R192, R25, R24 ;  /* 0x0000001819c0723e */ /* 0x000fe400000010ff */
[----:B------:R-:W-:-:S04]  /*53d0*/  CS2R R24, SRZ ;  /* 0x0000000000187805 */ /* 0x000fc8000001ff00 */
[----:B------:R-:W2:Y:S01]  /*53e0*/  MUFU.EX2 R26, R26 ;  /* 0x0000001a001a7308 */ /* 0x000ea20000000800 */
[C---:B---3--:R-:W-:Y:S01]  /*53f0*/  FADD.FTZ R29, R39.reuse, R0 ;  /* 0x00000000271d7221 */ /* 0x048fe20000010000 */
[----:B------:R-:W-:Y:S02]  /*5400*/  F2FP.BF16.F32.PACK_AB R199, R39, R38 ;  /* 0x0000002627c7723e */ /* 0x000fe400000010ff */
[----:B------:R-:W-:-:S04]  /*5410*/  CS2R R38, SRZ ;  /* 0x0000000000267805 */ /* 0x000fc8000001ff00 */
[----:B------:R-:W3:Y:S01]  /*5420*/  MUFU.EX2 R27, R27 ;  /* 0x0000001b001b7308 */ /* 0x000ee20000000800 */
[----:B-1----:R-:W-:Y:S01]  /*5430*/  FADD.FTZ R20, R28, R31 ;  /* 0x0000001f1c147221 */ /* 0x002fe20000010000 */
[----:B------:R-:W-:-:S03]  /*5440*/  F2FP.BF16.F32.PACK_AB R194, R5, R28 ;  /* 0x0000001c05c2723e */ /* 0x000fc600000010ff */
[----:B------:R-:W-:-:S03]  /*5450*/  FADD.FTZ R20, R5, R20 ;  /* 0x0000001405147221 */ /* 0x000fc60000010000 */
[----:B------:R-:W1:Y:S01]  /*5460*/  MUFU.EX2 R30, R30 ;  /* 0x0000001e001e7308 */ /* 0x000e620000000800 */
[----:B--2---:R-:W-:Y:S01]  /*5470*/  FADD.FTZ R0, R26, R29 ;  /* 0x0000001d1a007221 */ /* 0x004fe20000010000 */
[----:B------:R-:W-:-:S06]  /*5480*/  CS2R R28, SRZ ;  /* 0x00000000001c7805 */ /* 0x000fcc000001ff00 */
[----:B------:R2:W4:Y:S01]  /*5490*/  MUFU.EX2 R195, R2 ;  /* 0x0000000200c37308 */ /* 0x0005220000000800 */
[C---:B---3--:R-:W-:Y:S01]  /*54a0*/  FADD.FTZ R5, R27.reuse, R0 ;  /* 0x000000001b057221 */ /* 0x048fe20000010000 */
[----:B------:R-:W-:Y:S02]  /*54b0*/  F2FP.BF16.F32.PACK_AB R193, R27, R26 ;  /* 0x0000001a1bc1723e */ /* 0x000fe400000010ff */
[----:B------:R-:W-:Y:S01]  /*54c0*/  CS2R R26, SRZ ;  /* 0x00000000001a7805 */ /* 0x000fe2000001ff00 */
[----:B-1----:R-:W-:Y:S01]  /*54d0*/  FADD.FTZ R0, R30, R5 ;  /* 0x000000051e007221 */ /* 0x002fe20000010000 */
[----:B--2---:R-:W-:-:S03]  /*54e0*/  IMAD.MOV.U32 R2, RZ, RZ, 0x3f800000 ;  /* 0x3f800000ff027424 */ /* 0x004fc600078e00ff */
[C---:B----4-:R-:W-:Y:S01]  /*54f0*/  FADD.FTZ R5, R195.reuse, R0 ;  /* 0x00000000c3057221 */ /* 0x050fe20000010000 */
[----:B------:R-:W-:Y:S01]  /*5500*/  F2FP.BF16.F32.PACK_AB R195, R195, R30 ;  /* 0x0000001ec3c3723e */ /* 0x000fe200000010ff */
[----:B------:R-:W-:Y:S01]  /*5510*/  IMAD.MOV.U32 R0, RZ, RZ, 0x3f800000 ;  /* 0x3f800000ff007424 */ /* 0x000fe200078e00ff */
[----:B------:R-:W-:Y:S01]  /*5520*/  CS2R R30, SRZ ;  /* 0x00000000001e7805 */ /* 0x000fe2000001ff00 */
[----:B------:R-:W-:Y:S06]  /*5530*/  @!P1 BRA `(.L_x_137) ;  /* 0x0000003c001c9947 */ /* 0x000fec0003800000 */
[----:B------:R-:W-:Y:S01]  /*5540*/  R2UR UR61, R19 ;  /* 0x00000000133d72ca */ /* 0x000fe200000e0000 */
[----:B------:R-:W-:Y:S01]  /*5550*/  UIADD3 UR4, UR39, -0x2, URZ ;  /* 0xfffffffe27047890 */ /* 0x000fe2000fffe03f */
[----:B------:R-:W-:Y:S01]  /*5560*/  MOV R222, R3 ;  /* 0x0000000300de7202 */ /* 0x000fe20000000f00 */
[----:B------:R-:W-:Y:S01]  /*5570*/  IMAD.MOV.U32 R223, RZ, RZ, R4 ;  /* 0x000000ffffdf7224 */ /* 0x000fe200078e0004 */
[----:B------:R-:W-:Y:S01]  /*5580*/  MOV R151, RZ ;  /* 0x000000ff00977202 */ /* 0x000fe20000000f00 */
[----:B------:R-:W-:Y:S01]  /*5590*/  IMAD.MOV.U32 R0, RZ, RZ, 0x3f800000 ;  /* 0x3f800000ff007424 */ /* 0x000fe200078e00ff */
[----:B------:R-:W-:Y:S01]  /*55a0*/  UMOV UR39, UR38 ;  /* 0x0000002600277c82 */ /* 0x000fe20008000000 */
[----:B------:R-:W-:Y:S01]  /*55b0*/  IMAD.U32 R224, RZ, RZ, UR4 ;  /* 0x00000004ffe07e24 */ /* 0x000fe2000f8e00ff */
[----:B------:R-:W-:-:S07]  /*55c0*/  ULDC UR37, c[0x0][0x9d8] ;  /* 0x0002760000257ab9 */ /* 0x000fce0000000800 */
.L_x_148:
        /* <DEDUP_REMOVED lines=8> */
.L_x_138:
        /* <DEDUP_REMOVED lines=8> */
.L_x_139:
[----:B--2---:R-:W-:Y:S05]  /*56d0*/  @P1 BRA `(.L_x_140) ;  /* 0x0000000000081947 */ /* 0x004fea0003800000 */
[----:B------:R-:W2:Y:S02]  /*56e0*/  SYNCS.PHASECHK.TRANS64.TRYWAIT P1, [UR60+0x38830], R3 ;  /* 0x03883003ff0075a7 */ /* 0x000ea4000802017c */
[----:B--2---:R-:W-:Y:S05]  /*56f0*/  @!P1 BRA `(.L_x_141) ;  /* 0x0000009800e49947 */ /* 0x004fea0003800000 */
.L_x_140:
        /* <DEDUP_REMOVED lines=23> */
[----:B------:R-:W-:Y:S01]  /*5870*/  UIADD3 UR58, UR4, 0x80, URZ ;  /* 0x00000080043a7890 */ /* 0x000fe2000fffe03f */
[-C--:B------:R-:W-:Y:S01]  /*5880*/  FMUL.FTZ R28, R28, R2.reuse ;  /* 0x000000021c1c7220 */ /* 0x080fe20000410000 */
        /* <DEDUP_REMOVED lines=57> */
[----:B------:R-:W-:Y:S01]  /*5c20*/  UIADD3 UR58, UR4, 0x100, URZ ;  /* 0x00000100043a7890 */ /* 0x000fe2000fffe03f */
[-C--:B------:R-:W-:Y:S01]  /*5c30*/  FMUL.FTZ R109, R109, R2.reuse ;  /* 0x000000026d6d7220 */ /* 0x080fe20000410000 */
[----:B------:R-:W-:Y:S01]  /*5c40*/  UMOV UR56, UR6 ;  /* 0x0000000600387c82 */ /* 0x000fe20008000000 */
[----:B------:R-:W-:Y:S01]  /*5c50*/  UMOV UR57, UR7 ;  /* 0x0000000700397c82 */ /* 0x000fe20008000000 */
        /* <DEDUP_REMOVED lines=95> */
[----:B------:R-:W-:Y:S01]  /*6250*/  UIADD3 UR58, UR4, 0x200, URZ ;  /* 0x00000200043a7890 */ /* 0x000fe2000fffe03f */
[----:B------:R-:W-:Y:S01]  /*6260*/  UMOV UR56, UR6 ;  /* 0x0000000600387c82 */ /* 0x000fe20008000000 */
[----:B------:R-:W-:Y:S01]  /*6270*/  UMOV UR57, UR7 ;  /* 0x0000000700397c82 */ /* 0x000fe20008000000 */
[----:B------:R-:W-:Y:S01]  /*6280*/  UMOV UR59, 0x40000040 ;  /* 0x40000040003b7882 */ /* 0x000fe20000000000 */
        /* <DEDUP_REMOVED lines=142> */
[----:B------:R-:W-:-:S11]  /*6b70*/  R2UR UR11, R7 ;  /* 0x00000000070b72ca */ /* 0x000fd600000e0000 */
[----:B------:R-:W-:Y:S02]  /*6b80*/  UMOV UR56, UR10 ;  /* 0x0000000a00387c82 */ /* 0x000fe40008000000 */
[----:B------:R-:W-:Y:S01]  /*6b90*/  UMOV UR57, UR11 ;  /* 0x0000000b00397c82 */ /* 0x000fe20008000000 */
[----:B------:R-:W-:Y:S01]  /*6ba0*/  UMOV UR5, UR11 ;  /* 0x0000000b00057c82 */ /* 0x000fe20008000000 */
        /* <DEDUP_REMOVED lines=257> */
[----:B------:R-:W-:Y:S03]  /*7bc0*/  HGMMA.64x16x16.F32.BF16 R152, gdesc[UR4], R152, gsb0 ;  /* 0x00200000049879f0 */ /* 0x000fe60008001898 */
[----:B------:R-:W-:Y:S02]  /*7bd0*/  WARPGROUP.DEPBAR.LE gsb0, 0x0 ;  /* 0x00008000000079c5 */ /* 0x000fe40000010000 */
[----:B------:R-:W-:Y:S05]  /*7be0*/  @!P0 BRA `(.L_x_142) ;  /* 0x0000000000048947 */ /* 0x000fea0003800000 */
[----:B------:R-:W-:Y:S01]  /*7bf0*/  BPT.TRAP 0x1 ;  /* 0x000000040000795c */ /* 0x000fe20000300000 */
.L_x_142:
[----:B------:R-:W-:Y:S01]  /*7c00*/  R2UR UR4, R18 ;  /* 0x00000000120472ca */ /* 0x000fe200000e0000 */
[----:B------:R-:W-:-:S05]  /*7c10*/  IMAD.U32 R0, RZ, RZ, UR61 ;  /* 0x0000003dff007e24 */ /* 0x000fca000f8e00ff */
[----:B------:R-:W-:-:S07]  /*7c20*/  SHF.L.U32 R0, R0, 0x1f, RZ ;  /* 0x0000001f00007819 */ /* 0x000fce00000006ff */
[----:B------:R-:W-:-:S09]  /*7c30*/  ULEA UR4, UR39, UR4, 0x3 ;  /* 0x0000000427047291 */ /* 0x000fd2000f8e183f */
[----:B------:R3:W4:Y:S01]  /*7c40*/  SYNCS.PHASECHK.TRANS64.TRYWAIT P1, [UR4+0x38850], R0 ;  /* 0x03885000ff0075a7 */ /* 0x0007220008020144 */
[----:B------:R-:W-:Y:S05]  /*7c50*/  @!P0 BRA `(.L_x_143) ;  /* 0x0000000000048947 */ /* 0x000fea0003800000 */
[----:B------:R-:W-:Y:S01]  /*7c60*/  BPT.TRAP 0x1 ;  /* 0x000000040000795c */ /* 0x000fe20000300000 */
.L_x_143:
[----:B----4-:R-:W-:Y:S05]  /*7c70*/  @P1 BRA `(.L_x_144) ;  /* 0x0000000000081947 */ /* 0x010fea0003800000 */
[----:B------:R-:W4:Y:S02]  /*7c80*/  SYNCS.PHASECHK.TRANS64.TRYWAIT P1, [UR4+0x38850], R0 ;  /* 0x03885000ff0075a7 */ /* 0x000f240008020144 */
[----:B----4-:R-:W-:Y:S05]  /*7c90*/  @!P1 BRA `(.L_x_145) ;  /* 0x0000007400949947 */ /* 0x010fea0003800000 */
.L_x_144:
[----:B------:R-:W-:Y:S01]  /*7ca0*/  R2UR UR5, R18 ;  /* 0x00000000120572ca */ /* 0x000fe200000e0000 */
[----:B------:R-:W-:Y:S01]  /*7cb0*/  WARPGROUP.ARRIVE ;  /* 0x00000000000079c5 */ /* 0x000fe20000000000 */
[----:B------:R-:W-:-:S11]  /*7cc0*/  UMOV UR7, 0x40000040 ;  /* 0x4000004000077882 */ /* 0x000fd60000000000 */
[----:B------:R-:W-:-:S04]  /*7cd0*/  UIADD3 UR5, UR5, 0x400, URZ ;  /* 0x0000040005057890 */ /* 0x000fc8000fffe03f */
[----:B------:R-:W-:-:S04]  /*7ce0*/  USHF.R.U32.HI UR5, URZ, 0x4, UR5 ;  /* 0x000000043f057899 */ /* 0x000fc80008011605 */
[----:B------:R-:W-:-:S04]  /*7cf0*/  ULOP3.LUT UR5, UR5, 0x3fff, URZ, 0xc0, !UPT ;  /* 0x00003fff05057892 */ /* 0x000fc8000f8ec03f */
[----:B------:R-:W-:-:S04]  /*7d00*/  ULOP3.LUT UR5, UR5, 0x2800000, URZ, 0xfc, !UPT ;  /* 0x0280000005057892 */ /* 0x000fc8000f8efc3f */
[----:B------:R-:W-:-:S07]  /*7d10*/  UIMAD UR5, UR39, 0xa00, UR5 ;  /* 0x00000a00270578a4 */ /* 0x000fce000f8e0205 */
[----:B------:R-:W-:Y:S02]  /*7d20*/  UMOV UR6, UR5 ;  /* 0x0000000500067c82 */ /* 0x000fe40008000000 */
[----:B------:R-:W-:Y:S01]  /*7d30*/  HGMMA.64x256x16.F32.BF16 R24, R208, gdesc[UR4].tnspB, R24, gsb0 ;  /* 0x43e00004d0187df0 */ /* 0x000fe20008001818 */
[----:B------:R-:W-:Y:S01]  /*7d40*/  UIADD3 UR6, UR5, 0x80, URZ ;  /* 0x0000008005067890 */ /* 0x000fe2000fffe03f */
[----:B------:R-:W-:Y:S01]  /*7d50*/  UMOV UR7, 0x40000040 ;  /* 0x4000004000077882 */ /* 0x000fe20000000000 */
[----:B------:R-:W-:Y:S02]  /*7d60*/  WARPGROUP.DEPBAR.LE gsb0, 0x0 ;  /* 0x00008000000079c5 */ /* 0x000fe40000010000 */
[----:B------:R-:W-:-:S15]  /*7d70*/  WARPGROUP.ARRIVE ;  /* 0x00000000000079c5 */ /* 0x000fde0000000000 */
[----:B------:R-:W-:-:S08]  /*7d80*/  NOP ;  /* 0x0000000000007918 */ /* 0x000fd00000000000 */
        /* <DEDUP_REMOVED lines=18> */
[----:B------:R-:W-:Y:S03]  /*7eb0*/  HGMMA.64x256x16.F32.BF16 R24, R192, gdesc[UR4].tnspB, R24, gsb0 ;  /* 0x43e00004c0187df0 */ /* 0x000fe60008001818 */
[----:B------:R-:W-:Y:S02]  /*7ec0*/  WARPGROUP.DEPBAR.LE gsb0, 0x0 ;  /* 0x00008000000079c5 */ /* 0x000fe40000010000 */
[----:B------:R-:W-:Y:S05]  /*7ed0*/  @!P0 BRA `(.L_x_146) ;  /* 0x0000000000048947 */ /* 0x000fea0003800000 */
[----:B------:R-:W-:Y:S01]  /*7ee0*/  BPT.TRAP 0x1 ;  /* 0x000000040000795c */ /* 0x000fe20000300000 */
.L_x_146:
[----:B------:R-:W4:Y:S01]  /*7ef0*/  LDL R225, [R1+0x4] ;  /* 0x0000040001e17983 */ /* 0x000f220000100800 */
[----:B------:R-:W-:Y:S01]  /*7f00*/  FMUL.FTZ R192, R184, UR37 ;  /* 0x00000025b8c07c20 */ /* 0x000fe20008410000 */
[----:B------:R-:W-:Y:S01]  /*7f10*/  FMUL.FTZ R193, R185, UR37 ;  /* 0x00000025b9c17c20 */ /* 0x000fe20008410000 */
[----:B------:R-:W-:Y:S01]  /*7f20*/  FMUL.FTZ R185, R186, UR37 ;  /* 0x00000025bab97c20 */ /* 0x000fe20008410000 */
[----:B------:R-:W-:Y:S01]  /*7f30*/  FMUL.FTZ R184, R187, UR37 ;  /* 0x00000025bbb87c20 */ /* 0x000fe20008410000 */
[----:B------:R-:W-:Y:S01]  /*7f40*/  FMUL.FTZ R188, R188, UR37 ;  /* 0x00000025bcbc7c20 */ /* 0x000fe20008410000 */
[----:B------:R-:W-:Y:S01]  /*7f50*/  FMUL.FTZ R186, R190, UR37 ;  /* 0x00000025beba7c20 */ /* 0x000fe20008410000 */
[----:B------:R-:W1:Y:S01]  /*7f60*/  MUFU.TANH R192, R192 ;  /* 0x000000c000c07308 */ /* 0x000e620000002400 */
[----:B------:R-:W-:Y:S01]  /*7f70*/  FMUL.FTZ R189, R189, UR37 ;  /* 0x00000025bdbd7c20 */ /* 0x000fe20008410000 */
[----:B------:R-:W-:Y:S01]  /*7f80*/  FMUL.FTZ R187, R191, UR37 ;  /* 0x00000025bfbb7c20 */ /* 0x000fe20008410000 */
[----:B------:R-:W-:Y:S01]  /*7f90*/  FMUL.FTZ R190, R176, UR37 ;  /* 0x00000025b0be7c20 */ /* 0x000fe20008410000 */
[----:B------:R-:W-:Y:S01]  /*7fa0*/  FMUL.FTZ R176, R178, UR37 ;  /* 0x00000025b2b07c20 */ /* 0x000fe20008410000 */
[----:B------:R-:W-:Y:S01]  /*7fb0*/  FMUL.FTZ R191, R177, UR37 ;  /* 0x00000025b1bf7c20 */ /* 0x000fe20008410000 */
[----:B------:R-:W-:Y:S01]  /*7fc0*/  FMUL.FTZ R177, R179, UR37 ;  /* 0x00000025b3b17c20 */ /* 0x000fe20008410000 */
[----:B------:R-:W-:Y:S01]  /*7fd0*/  FMUL.FTZ R180, R180, UR37 ;  /* 0x00000025b4b47c20 */ /* 0x000fe20008410000 */
[----:B------:R-:W2:Y:S01]  /*7fe0*/  MUFU.TANH R185, R185 ;  /* 0x000000b900b97308 */ /* 0x000ea20000002400 */
[----:B------:R-:W-:Y:S01]  /*7ff0*/  FMUL.FTZ R194, R161, UR37 ;  /* 0x00000025a1c27c20 */ /* 0x000fe20008410000 */
[----:B------:R-:W-:Y:S01]  /*8000*/  FMUL.FTZ R161, R163, UR37 ;  /* 0x00000025a3a17c20 */ /* 0x000fe20008410000 */
[----:B------:R-:W-:Y:S01]  /*8010*/  FMUL.FTZ R163, R167, UR37 ;  /* 0x00000025a7a37c20 */ /* 0x000fe20008410000 */
[----:B------:R-:W-:Y:S01]  /*8020*/  FMUL.FTZ R178, R182, UR37 ;  /* 0x00000025b6b27c20 */ /* 0x000fe20008410000 */
[----:B------:R-:W-:Y:S01]  /*8030*/  FMUL.FTZ R181, R181, UR37 ;  /* 0x00000025b5b57c20 */ /* 0x000fe20008410000 */
[----:B------:R-:W-:Y:S01]  /*8040*/  FMUL.FTZ R179, R183, UR37 ;  /* 0x00000025b7b37c20 */ /* 0x000fe20008410000 */
[----:B------:R-:W-:Y:S01]  /*8050*/  FMUL.FTZ R182, R168, UR37 ;  /* 0x00000025a8b67c20 */ /* 0x000fe20008410000 */
[----:B------:R-:W5:Y:S01]  /*8060*/  MUFU.TANH R193, R193 ;  /* 0x000000c100c17308 */ /* 0x000f620000002400 */
[----:B-1-3--:R-:W-:Y:S01]  /*8070*/  FMNMX.FTZ R0, R192, R223, !PT ;  /* 0x000000dfc0007209 */ /* 0x00afe20007810000 */
[----:B------:R-:W-:Y:S01]  /*8080*/  FMUL.FTZ R168, R170, UR37 ;  /* 0x00000025aaa87c20 */ /* 0x000fe20008410000 */
[----:B------:R-:W-:Y:S01]  /*8090*/  FMUL.FTZ R183, R169, UR37 ;  /* 0x00000025a9b77c20 */ /* 0x000fe20008410000 */
[----:B------:R-:W-:Y:S01]  /*80a0*/  FMUL.FTZ R195, R153, UR37 ;  /* 0x0000002599c37c20 */ /* 0x000fe20008410000 */
[----:B------:R-:W-:Y:S01]  /*80b0*/  FMUL.FTZ R169, R171, UR37 ;  /* 0x00000025aba97c20 */ /* 0x000fe20008410000 */
[----:B------:R-:W-:Y:S01]  /*80c0*/  FMUL.FTZ R172, R172, UR37 ;  /* 0x00000025acac7c20 */ /* 0x000fe20008410000 */
[----:B------:R-:W-:Y:S01]  /*80d0*/  FMUL.FTZ R170, R174, UR37 ;  /* 0x00000025aeaa7c20 */ /* 0x000fe20008410000 */
[----:B------:R-:W1:Y:S01]  /*80e0*/  MUFU.TANH R184, R184 ;  /* 0x000000b800b87308 */ /* 0x000e620000002400 */
[----:B--2---:R-:W-:Y:S01]  /*80f0*/  FMNMX.FTZ R3, R185, R222, !PT ;  /* 0x000000deb9037209 */ /* 0x004fe20007810000 */
[----:B------:R-:W-:Y:S01]  /*8100*/  FMUL.FTZ R173, R173, UR37 ;  /* 0x00000025adad7c20 */ /* 0x000fe20008410000 */
[----:B------:R-:W-:Y:S01]  /*8110*/  FMUL.FTZ R171, R175, UR37 ;  /* 0x00000025afab7c20 */ /* 0x000fe20008410000 */
[----:B------:R-:W-:Y:S01]  /*8120*/  FMUL.FTZ R174, R160, UR37 ;  /* 0x00000025a0ae7c20 */ /* 0x000fe20008410000 */
[----:B------:R-:W-:Y:S01]  /*8130*/  FMUL.FTZ R160, R162, UR37 ;  /* 0x00000025a2a07c20 */ /* 0x000fe20008410000 */
[----:B------:R-:W-:Y:S01]  /*8140*/  FMUL.FTZ R164, R164, UR37 ;  /* 0x00000025a4a47c20 */ /* 0x000fe20008410000 */
[----:B------:R-:W-:Y:S01]  /*8150*/  FMUL.FTZ R165, R165, UR37 ;  /* 0x00000025a5a57c20 */ /* 0x000fe20008410000 */
[----:B------:R-:W2:Y:S01]  /*8160*/  MUFU.TANH R188, R188 ;  /* 0x000000bc00bc7308 */ /* 0x000ea20000002400 */
[----:B-----5:R-:W-:Y:S01]  /*8170*/  FMNMX.FTZ R167, R193, R0, !PT ;  /* 0x00000000c1a77209 */ /* 0x020fe20007810000 */
[----:B------:R-:W-:Y:S01]  /*8180*/  FMUL.FTZ R162, R166, UR37 ;  /* 0x00000025a6a27c20 */ /* 0x000fe20008410000 */
[----:B------:R-:W-:Y:S01]  /*8190*/  FMUL.FTZ R166, R152, UR37 ;  /* 0x0000002598a67c20 */ /* 0x000fe20008410000 */
[----:B------:R-:W-:Y:S01]  /*81a0*/  FMUL.FTZ R152, R154, UR37 ;  /* 0x000000259a987c20 */ /* 0x000fe20008410000 */
[----:B------:R-:W-:Y:S01]  /*81b0*/  FMUL.FTZ R156, R156, UR37 ;  /* 0x000000259c9c7c20 */ /* 0x000fe20008410000 */
[----:B------:R-:W-:Y:S01]  /*81c0*/  FMUL.FTZ R197, R157, UR37 ;  /* 0x000000259dc57c20 */ /* 0x000fe20008410000 */
[----:B------:R-:W-:Y:S01]  /*81d0*/  FMUL.FTZ R154, R158, UR37 ;  /* 0x000000259e9a7c20 */ /* 0x000fe20008410000 */
[----:B------:R-:W3:Y:S01]  /*81e0*/  MUFU.TANH R186, R186 ;  /* 0x000000ba00ba7308 */ /* 0x000ee20000002400 */
[----:B-1----:R-:W-:Y:S01]  /*81f0*/  FMNMX.FTZ R3, R184, R3, !PT ;  /* 0x00000003b8037209 */ /* 0x002fe20007810000 */
[----:B------:R-:W-:Y:S01]  /*8200*/  ULDC UR5, c[0x0][0x988] ;  /* 0x0002620000057ab9 */ /* 0x000fe20000000800 */
[----:B------:R-:W-:-:S05]  /*8210*/  ISETP.NE.AND P1, PT, R23, RZ, PT ;  /* 0x000000ff1700720c */ /* 0x000fca0003f25270 */
[----:B------:R-:W1:Y:S01]  /*8220*/  MUFU.TANH R189, R189 ;  /* 0x000000bd00bd7308 */ /* 0x000e620000002400 */
[----:B--2---:R-:W-:-:S07]  /*8230*/  FMNMX.FTZ R0, R188, R167, !PT ;  /* 0x000000a7bc007209 */ /* 0x004fce0007810000 */
[----:B------:R-:W2:Y:S01]  /*8240*/  MUFU.TANH R187, R187 ;  /* 0x000000bb00bb7308 */ /* 0x000ea20000002400 */
[----:B---3--:R-:W-:-:S07]  /*8250*/  FMNMX.FTZ R2, R186, R3, !PT ;  /* 0x00000003ba027209 */ /* 0x008fce0007810000 */
[----:B------:R-:W3:Y:S01]  /*8260*/  MUFU.TANH R190, R190 ;  /* 0x000000be00be7308 */ /* 0x000ee20000002400 */
[----:B-1----:R-:W-:-:S07]  /*8270*/  FMNMX.FTZ R3, R189, R0, !PT ;  /* 0x00000000bd037209 */ /* 0x002fce0007810000 */
[----:B------:R-:W1:Y:S01]  /*8280*/  MUFU.TANH R176, R176 ;  /* 0x000000b000b07308 */ /* 0x000e620000002400 */
[----:B--2---:R-:W-:-:S07]  /*8290*/  FMNMX.FTZ R153, R187, R2, !PT ;  /* 0x00000002bb997209 */ /* 0x004fce0007810000 */
[----:B------:R-:W2:Y:S01]  /*82a0*/  MUFU.TANH R191, R191 ;  /* 0x000000bf00bf7308 */ /* 0x000ea20000002400 */
[----:B---3--:R-:W-:-:S07]  /*82b0*/  FMNMX.FTZ R0, R190, R3, !PT ;  /* 0x00000003be007209 */ /* 0x008fce0007810000 */
[----:B------:R-:W3:Y:S01]  /*82c0*/  MUFU.TANH R177, R177 ;  /* 0x000000b100b17308 */ /* 0x000ee20000002400 */
[----:B-1----:R-:W-:Y:S01]  /*82d0*/  FMNMX.FTZ R2, R176, R153, !PT ;  /* 0x00000099b0027209 */ /* 0x002fe20007810000 */
[----:B------:R-:W-:-:S06]  /*82e0*/  FMUL.FTZ R153, R155, UR37 ;  /* 0x000000259b997c20 */ /* 0x000fcc0008410000 */
        /* <DEDUP_REMOVED lines=31> */
[----:B--2---:R-:W-:Y:S01]  /*84e0*/  FMNMX.FTZ R0, R160, R155, !PT ;  /* 0x0000009ba0007209 */ /* 0x004fe20007810000 */
[----:B------:R-:W-:-:S06]  /*84f0*/  FMUL.FTZ R155, R159, UR37 ;  /* 0x000000259f9b7c20 */ /* 0x000fcc0008410000 */
        /* <DEDUP_REMOVED lines=23> */
[----:B--2---:R-:W-:-:S05]  /*8670*/  FMNMX.FTZ R0, R197, R0, !PT ;  /* 0x00000000c5007209 */ /* 0x004fca0007810000 */
[----:B------:R-:W2:Y:S01]  /*8680*/  SHFL.BFLY PT, R3, R0, 0x2, 0x1f ;  /* 0x0c401f0000037f89 */ /* 0x000ea200000e0000 */
[----:B---3--:R-:W-:-:S04]  /*8690*/  FMNMX.FTZ R2, R154, R157, !PT ;  /* 0x0000009d9a027209 */ /* 0x008fc80007810000 */
[----:B-1----:R-:W-:-:S05]  /*86a0*/  FMNMX.FTZ R2, R155, R2, !PT ;  /* 0x000000029b027209 */ /* 0x002fca0007810000 */
[----:B------:R-:W1:Y:S01]  /*86b0*/  SHFL.BFLY PT, R159, R2, 0x2, 0x1f ;  /* 0x0c401f00029f7f89 */ /* 0x000e6200000e0000 */
[----:B--2---:R-:W-:-:S05]  /*86c0*/  FMNMX.FTZ R157, R0, R3, !PT ;  /* 0x00000003009d7209 */ /* 0x004fca0007810000 */
[----:B------:R-:W2:Y:S01]  /*86d0*/  SHFL.BFLY PT, R4, R157, 0x1, 0x1f ;  /* 0x0c201f009d047f89 */ /* 0x000ea200000e0000 */
[----:B-1----:R-:W-:-:S05]  /*86e0*/  FMNMX.FTZ R159, R2, R159, !PT ;  /* 0x0000009f029f7209 */ /* 0x002fca0007810000 */
[----:B------:R-:W1:Y:S01]  /*86f0*/  SHFL.BFLY PT, R158, R159, 0x1, 0x1f ;  /* 0x0c201f009f9e7f89 */ /* 0x000e6200000e0000 */
[----:B--2---:R-:W-:-:S05]  /*8700*/  FMNMX.FTZ R4, R157, R4, !PT ;  /* 0x000000049d047209 */ /* 0x004fca0007810000 */
[----:B------:R-:W-:-:S04]  /*8710*/  FMUL.FTZ R199, R4, UR5 ;  /* 0x0000000504c77c20 */ /* 0x000fc80008410000 */
[--C-:B------:R-:W-:Y:S01]  /*8720*/  FFMA.FTZ R167, R194, UR5, -R199.reuse ;  /* 0x00000005c2a77c23 */ /* 0x100fe200080108c7 */
[--C-:B------:R-:W-:Y:S01]  /*8730*/  FFMA.FTZ R194, R156, UR5, -R199.reuse ;  /* 0x000000059cc27c23 */ /* 0x100fe200080108c7 */
[--C-:B------:R-:W-:Y:S01]  /*8740*/  FFMA.FTZ R157, R192, UR5, -R199.reuse ;  /* 0x00000005c09d7c23 */ /* 0x100fe200080108c7 */
[--C-:B------:R-:W-:Y:S01]  /*8750*/  FFMA.FTZ R208, R193, UR5, -R199.reuse ;  /* 0x00000005c1d07c23 */ /* 0x100fe200080108c7 */
[--C-:B------:R-:W-:Y:S01]  /*8760*/  FFMA.FTZ R210, R188, UR5, -R199.reuse ;  /* 0x00000005bcd27c23 */ /* 0x100fe200080108c7 */
[--C-:B------:R-:W-:Y:S01]  /*8770*/  FFMA.FTZ R193, R189, UR5, -R199.reuse ;  /* 0x00000005bdc17c23 */ /* 0x100fe200080108c7 */
[----:B------:R-:W-:Y:S01]  /*8780*/  FFMA.FTZ R198, R164, UR5, -R199 ;  /* 0x00000005a4c67c23 */ /* 0x000fe200080108c7 */
[----:B-1----:R-:W-:Y:S01]  /*8790*/  FMNMX.FTZ R3, R159, R158, !PT ;  /* 0x0000009e9f037209 */ /* 0x002fe20007810000 */
[----:B------:R-:W-:Y:S01]  /*87a0*/  FADD.FTZ R158, -R4, R223 ;  /* 0x000000df049e7221 */ /* 0x000fe20000010100 */
[----:B------:R-:W-:Y:S01]  /*87b0*/  MUFU.EX2 R157, R157 ;  /* 0x0000009d009d7308 */ /* 0x000fe20000000800 */
[--C-:B------:R-:W-:Y:S01]  /*87c0*/  FFMA.FTZ R204, R190, UR5, -R199.reuse ;  /* 0x00000005becc7c23 */ /* 0x100fe200080108c7 */
[--C-:B------:R-:W-:Y:S01]  /*87d0*/  FFMA.FTZ R189, R191, UR5, -R199.reuse ;  /* 0x00000005bfbd7c23 */ /* 0x100fe200080108c7 */
[C---:B------:R-:W-:Y:S01]  /*87e0*/  FADD.FTZ R0, -R3.reuse, R222 ;  /* 0x000000de03007221 */ /* 0x040fe20000010100 */
[----:B------:R-:W-:Y:S01]  /*87f0*/  FMUL.FTZ R156, R3, UR5 ;  /* 0x00000005039c7c20 */ /* 0x000fe20008410000 */
[----:B------:R-:W-:Y:S01]  /*8800*/  FMUL.FTZ R158, R158, UR5 ;  /* 0x000000059e9e7c20 */ /* 0x000fe20008410000 */
[--C-:B------:R-:W-:Y:S01]  /*8810*/  FFMA.FTZ R192, R166, UR5, -R199.reuse ;  /* 0x00000005a6c07c23 */ /* 0x100fe200080108c7 */
[----:B------:R-:W-:Y:S01]  /*8820*/  FMUL.FTZ R0, R0, UR5 ;  /* 0x0000000500007c20 */ /* 0x000fe20008410000 */
[--C-:B------:R-:W-:Y:S01]  /*8830*/  FFMA.FTZ R209, R185, UR5, -R156.reuse ;  /* 0x00000005b9d17c23 */ /* 0x100fe2000801089c */
[----:B------:R1:W2:Y:S01]  /*8840*/  MUFU.EX2 R2, R158 ;  /* 0x0000009e00027308 */ /* 0x0002a20000000800 */
[--C-:B------:R-:W-:Y:S01]  /*8850*/  FFMA.FTZ R211, R186, UR5, -R156.reuse ;  /* 0x00000005bad37c23 */ /* 0x100fe2000801089c */
[--C-:B------:R-:W-:Y:S01]  /*8860*/  FFMA.FTZ R164, R187, UR5, -R156.reuse ;  /* 0x00000005bba47c23 */ /* 0x100fe2000801089c */
[--C-:B------:R-:W-:Y:S01]  /*8870*/  FFMA.FTZ R205, R176, UR5, -R156.reuse ;  /* 0x00000005b0cd7c23 */ /* 0x100fe2000801089c */
[--C-:B------:R-:W-:Y:S01]  /*8880*/  FFMA.FTZ R166, R177, UR5, -R156.reuse ;  /* 0x00000005b1a67c23 */ /* 0x100fe2000801089c */
[--C-:B------:R-:W-:Y:S01]  /*8890*/  FFMA.FTZ R201, R168, UR5, -R156.reuse ;  /* 0x00000005a8c97c23 */ /* 0x100fe2000801089c */
[--C-:B------:R-:W-:Y:S01]  /*88a0*/  FFMA.FTZ R168, R169, UR5, -R156.reuse ;  /* 0x00000005a9a87c23 */ /* 0x100fe2000801089c */
[--C-:B------:R-:W-:Y:S01]  /*88b0*/  FFMA.FTZ R206, R180, UR5, -R199.reuse ;  /* 0x00000005b4ce7c23 */ /* 0x100fe200080108c7 */
[----:B------:R-:W-:Y:S01]  /*88c0*/  MUFU.EX2 R0, R0 ;  /* 0x0000000000007308 */ /* 0x000fe20000000800 */
[--C-:B-1----:R-:W-:Y:S01]  /*88d0*/  FFMA.FTZ R158, R184, UR5, -R156.reuse ;  /* 0x00000005b89e7c23 */ /* 0x102fe2000801089c */
[--C-:B------:R-:W-:Y:S01]  /*88e0*/  FFMA.FTZ R207, R178, UR5, -R156.reuse ;  /* 0x00000005b2cf7c23 */ /* 0x100fe2000801089c */
[--C-:B------:R-:W-:Y:S01]  /*88f0*/  FFMA.FTZ R181, R181, UR5, -R199.reuse ;  /* 0x00000005b5b57c23 */ /* 0x100fe200080108c7 */
[--C-:B------:R-:W-:Y:S01]  /*8900*/  FFMA.FTZ R202, R172, UR5, -R199.reuse ;  /* 0x00000005acca7c23 */ /* 0x100fe200080108c7 */
[--C-:B------:R-:W-:Y:S01]  /*8910*/  FFMA.FTZ R172, R179, UR5, -R156.reuse ;  /* 0x00000005b3ac7c23 */ /* 0x100fe2000801089c */
[--C-:B------:R-:W-:Y:S01]  /*8920*/  FFMA.FTZ R196, R174, UR5, -R199.reuse ;  /* 0x00000005aec47c23 */ /* 0x100fe200080108c7 */
[----:B------:R-:W-:Y:S01]  /*8930*/  FFMA.FTZ R175, R183, UR5, -R199 ;  /* 0x00000005b7af7c23 */ /* 0x000fe200080108c7 */
[----:B------:R-:W1:Y:S01]  /*8940*/  MUFU.EX2 R209, R209 ;  /* 0x000000d100d17308 */ /* 0x000e620000000800 */
[----:B--2---:R-:W-:Y:S01]  /*8950*/  FFMA.FTZ R169, R2, R20, R157 ;  /* 0x0000001402a97223 */ /* 0x004fe2000001009d */
[--C-:B------:R-:W-:Y:S01]  /*8960*/  FFMA.FTZ R200, R182, UR5, -R199.reuse ;  /* 0x00000005b6c87c23 */ /* 0x100fe200080108c7 */
[--C-:B------:R-:W-:Y:S01]  /*8970*/  FFMA.FTZ R183, R197, UR5, -R199.reuse ;  /* 0x00000005c5b77c23 */ /* 0x100fe200080108c7 */
[--C-:B------:R-:W-:Y:S01]  /*8980*/  FFMA.FTZ R197, R160, UR5, -R156.reuse ;  /* 0x00000005a0c57c23 */ /* 0x100fe2000801089c */
[--C-:B------:R-:W-:Y:S01]  /*8990*/  FFMA.FTZ R160, R161, UR5, -R156.reuse ;  /* 0x00000005a1a07c23 */ /* 0x100fe2000801089c */
[--C-:B------:R-:W-:Y:S01]  /*89a0*/  FFMA.FTZ R173, R173, UR5, -R199.reuse ;  /* 0x00000005adad7c23 */ /* 0x100fe200080108c7 */
[--C-:B------:R-:W-:Y:S01]  /*89b0*/  FFMA.FTZ R165, R165, UR5, -R199.reuse ;  /* 0x00000005a5a57c23 */ /* 0x100fe200080108c7 */
[----:B------:R-:W2:Y:S01]  /*89c0*/  MUFU.EX2 R208, R208 ;  /* 0x000000d000d07308 */ /* 0x000ea20000000800 */
[----:B------:R-:W-:Y:S01]  /*89d0*/  FFMA.FTZ R159, R195, UR5, -R199 ;  /* 0x00000005c39f7c23 */ /* 0x000fe200080108c7 */
[--C-:B------:R-:W-:Y:S01]  /*89e0*/  FFMA.FTZ R199, R162, UR5, -R156.reuse ;  /* 0x00000005a2c77c23 */ /* 0x100fe2000801089c */
[--C-:B------:R-:W-:Y:S01]  /*89f0*/  FFMA.FTZ R203, R170, UR5, -R156.reuse ;  /* 0x00000005aacb7c23 */ /* 0x100fe2000801089c */
[--C-:B------:R-:W-:Y:S01]  /*8a00*/  FFMA.FTZ R170, R171, UR5, -R156.reuse ;  /* 0x00000005abaa7c23 */ /* 0x100fe2000801089c */
[--C-:B------:R-:W-:Y:S01]  /*8a10*/  FFMA.FTZ R152, R152, UR5, -R156.reuse ;  /* 0x0000000598987c23 */ /* 0x100fe2000801089c */
[--C-:B------:R-:W-:Y:S01]  /*8a20*/  FFMA.FTZ R153, R153, UR5, -R156.reuse ;  /* 0x0000000599997c23 */ /* 0x100fe2000801089c */
[--C-:B------:R-:W-:Y:S01]  /*8a30*/  FFMA.FTZ R195, R154, UR5, -R156.reuse ;  /* 0x000000059ac37c23 */ /* 0x100fe2000801089c */
[----:B------:R-:W3:Y:S01]  /*8a40*/  MUFU.EX2 R158, R158 ;  /* 0x0000009e009e7308 */ /* 0x000ee20000000800 */
[----:B-1----:R-:W-:Y:S01]  /*8a50*/  FFMA.FTZ R5, R0, R5, R209 ;  /* 0x0000000500057223 */ /* 0x002fe200000100d1 */
[----:B------:R-:W-:-:S06]  /*8a60*/  FFMA.FTZ R155, R155, UR5, -R156 ;  /* 0x000000059b9b7c23 */ /* 0x000fcc000801089c */
[----:B------:R-:W1:Y:S01]  /*8a70*/  MUFU.EX2 R210, R210 ;  /* 0x000000d200d27308 */ /* 0x000e620000000800 */
[----:B--2---:R-:W-:-:S07]  /*8a80*/  FADD.FTZ R169, R208, R169 ;  /* 0x000000a9d0a97221 */ /* 0x004fce0000010000 */
[----:B------:R-:W2:Y:S01]  /*8a90*/  MUFU.EX2 R211, R211 ;  /* 0x000000d300d37308 */ /* 0x000ea20000000800 */
[----:B---3--:R-:W-:-:S07]  /*8aa0*/  FADD.FTZ R20, R158, R5 ;  /* 0x000000059e147221 */ /* 0x008fce0000010000 */
[----:B------:R-:W3:Y:S01]  /*8ab0*/  MUFU.EX2 R193, R193 ;  /* 0x000000c100c17308 */ /* 0x000ee20000000800 */
[----:B-1----:R-:W-:-:S07]  /*8ac0*/  FADD.FTZ R174, R210, R169 ;  /* 0x000000a9d2ae7221 */ /* 0x002fce0000010000 */
        /* <DEDUP_REMOVED lines=11> */
[----:B-1----:R-:W-:Y:S01]  /*8b80*/  FADD.FTZ R161, R189, R162 ;  /* 0x000000a2bda17221 */ /* 0x002fe20000010000 */
        /* <DEDUP_REMOVED lines=26> */
[----:B--2---:R-:W-:Y:S01]  /*8d30*/  FADD.FTZ R20, R170, R5 ;  /* 0x00000005aa147221 */ /* 0x004fe20000010000 */
[----:B------:R-:W-:-:S05]  /*8d40*/  MOV R5, UR60 ;  /* 0x0000003c00057c02 */ /* 0x000fca0008000f00 */
[----:B------:R-:W-:Y:S01]  /*8d50*/  @P1 VIADD R5, R5, 0x38840 ;  /* 0x0003884005051836 */ /* 0x000fe20000000000 */
[----:B------:R-:W2:Y:S01]  /*8d60*/  MUFU.EX2 R167, R167 ;  /* 0x000000a700a77308 */ /* 0x000ea20000000800 */
[----:B---3--:R-:W-:-:S03]  /*8d70*/  FADD.FTZ R154, R196, R161 ;  /* 0x000000a1c49a7221 */ /* 0x008fc60000010000 */
[----:B----4-:R-:W-:-:S04]  /*8d80*/  @P1 PRMT R5, R225, 0x654, R5 ;  /* 0x00000654e1051816 */ /* 0x010fc80000000005 */
[----:B------:R-:W3:Y:S01]  /*8d90*/  MUFU.EX2 R160, R160 ;  /* 0x000000a000a07308 */ /* 0x000ee20000000800 */
[----:B-1----:R-:W-:Y:S01]  /*8da0*/  FADD.FTZ R161, R197, R20 ;  /* 0x00000014c5a17221 */ /* 0x002fe20000010000 */
[----:B------:R1:W-:Y:S06]  /*8db0*/  @P1 SYNCS.ARRIVE.TRANS64.RED.A1T0 RZ, [R5+URZ], RZ ;  /* 0x000000ff05ff19a7 */ /* 0x0003ec000810043f */
[----:B------:R-:W4:Y:S01]  /*8dc0*/  MUFU.EX2 R198, R198 ;  /* 0x000000c600c67308 */ /* 0x000f220000000800 */
[----:B--2---:R-:W-:-:S07]  /*8dd0*/  FADD.FTZ R163, R167, R154 ;  /* 0x0000009aa7a37221 */ /* 0x004fce0000010000 */
[----:B------:R-:W2:Y:S01]  /*8de0*/  MUFU.EX2 R199, R199 ;  /* 0x000000c700c77308 */ /* 0x000ea20000000800 */
[----:B---3--:R-:W-:-:S07]  /*8df0*/  FADD.FTZ R20, R160, R161 ;  /* 0x000000a1a0147221 */ /* 0x008fce0000010000 */
[----:B------:R-:W1:Y:S01]  /*8e00*/  MUFU.EX2 R165, R165 ;  /* 0x000000a500a57308 */ /* 0x000e620000000800 */
[----:B----4-:R-:W-:-:S07]  /*8e10*/  FADD.FTZ R154, R198, R163 ;  /* 0x000000a3c69a7221 */ /* 0x010fce0000010000 */
[----:B------:R-:W3:Y:S01]  /*8e20*/  MUFU.EX2 R162, R162 ;  /* 0x000000a200a27308 */ /* 0x000ee20000000800 */
[----:B--2---:R-:W-:-:S07]  /*8e30*/  FADD.FTZ R161, R199, R20 ;  /* 0x00000014c7a17221 */ /* 0x004fce0000010000 */
[----:B------:R-:W2:Y:S01]  /*8e40*/  MUFU.EX2 R192, R192 ;  /* 0x000000c000c07308 */ /* 0x000ea20000000800 */
[----:B-1----:R-:W-:-:S07]  /*8e50*/  FADD.FTZ R5, R165, R154 ;  /* 0x0000009aa5057221 */ /* 0x002fce0000010000 */
[----:B------:R-:W1:Y:S01]  /*8e60*/  MUFU.EX2 R152, R152 ;  /* 0x0000009800987308 */ /* 0x000e620000000800 */
[----:B---3--:R-:W-:-:S07]  /*8e70*/  FADD.FTZ R161, R162, R161 ;  /* 0x000000a1a2a17221 */ /* 0x008fce0000010000 */
        /* <DEDUP_REMOVED lines=11> */
[----:B---3--:R-:W-:Y:S01]  /*8f30*/  FADD.FTZ R154, R195, R154 ;  /* 0x0000009ac39a7221 */ /* 0x008fe20000010000 */
[----:B--2---:R-:W-:-:S03]  /*8f40*/  FADD.FTZ R20, R183, R20 ;  /* 0x00000014b7147221 */ /* 0x004fc60000010000 */
[----:B-1----:R-:W-:Y:S01]  /*8f50*/  FADD.FTZ R5, R155, R154 ;  /* 0x0000009a9b057221 */ /* 0x002fe20000010000 */
[----:B------:R-:W-:Y:S06]  /*8f60*/  @!P0 BRA `(.L_x_147) ;  /* 0x0000000000048947 */ /* 0x000fec0003800000 */
[----:B------:R-:W-:Y:S01]  /*8f70*/  BPT.TRAP 0x1 ;  /* 0x000000040000795c */ /* 0x000fe20000300000 */
.L_x_147:
[----:B------:R-:W2:Y:S01]  /*8f80*/  LDL R156, [R1] ;  /* 0x00000000019c7983 */ /* 0x000ea20000100800 */
[----:B------:R-:W-:Y:S01]  /*8f90*/  ISETP.NE.AND P1, PT, R22, RZ, PT ;  /* 0x000000ff1600720c */ /* 0x000fe20003f25270 */
[----:B------:R-:W-:Y:S01]  /*8fa0*/  IMAD.U32 R154, RZ, RZ, UR4 ;  /* 0x00000004ff9a7e24 */ /* 0x000fe2000f8e00ff */
[----:B------:R-:W-:Y:S01]  /*8fb0*/  R2UR UR6, R224 ;  /* 0x00000000e00672ca */ /* 0x000fe200000e0000 */
[----:B------:R-:W-:Y:S01]  /*8fc0*/  UMOV UR39, UR38 ;  /* 0x0000002600277c82 */ /* 0x000fe20008000000 */
[----:B------:R-:W-:Y:S01]  /*8fd0*/  R2UR UR61, R19 ;  /* 0x00000000133d72ca */ /* 0x000fe200000e0000 */
[----:B------:R-:W-:Y:S01]  /*8fe0*/  IMAD.MOV.U32 R223, RZ, RZ, R4 ;  /* 0x000000ffffdf7224 */ /* 0x000fe200078e0004 */
[----:B------:R-:W-:Y:S02]  /*8ff0*/  F2FP.BF16.F32.PACK_AB R210, R193, R210 ;  /* 0x000000d2c1d2723e */ /* 0x000fe400000010ff */
[----:B------:R-:W-:Y:S02]  /*9000*/  F2FP.BF16.F32.PACK_AB R208, R208, R157 ;  /* 0x0000009dd0d0723e */ /* 0x000fe400000010ff */
[----:B------:R-:W-:-:S02]  /*9010*/  F2FP.BF16.F32.PACK_AB R209, R158, R209 ;  /* 0x000000d19ed1723e */ /* 0x000fc400000010ff */
[----:B------:R-:W-:Y:S01]  /*9020*/  F2FP.BF16.F32.PACK_AB R211, R164, R211 ;  /* 0x000000d3a4d3723e */ /* 0x000fe200000010ff */
[----:B------:R-:W-:Y:S01]  /*9030*/  @P1 VIADD R154, R154, 0x38860 ;  /* 0x000388609a9a1836 */ /* 0x000fe20000000000 */
[----:B------:R-:W-:Y:S01]  /*9040*/  F2FP.BF16.F32.PACK_AB R204, R189, R204 ;  /* 0x000000ccbdcc723e */ /* 0x000fe200000010ff */
[----:B------:R-:W-:Y:S01]  /*9050*/  UIADD3 UR4, UR6, -0x1, URZ ;  /* 0xffffffff06047890 */ /* 0x000fe2000fffe03f */
[----:B------:R-:W-:Y:S02]  /*9060*/  F2FP.BF16.F32.PACK_AB R205, R166, R205 ;  /* 0x000000cda6cd723e */ /* 0x000fe400000010ff */
[----:B------:R-:W-:Y:S02]  /*9070*/  F2FP.BF16.F32.PACK_AB R206, R181, R206 ;  /* 0x000000ceb5ce723e */ /* 0x000fe400000010ff */
[----:B------:R-:W-:Y:S01]  /*9080*/  F2FP.BF16.F32.PACK_AB R207, R172, R207 ;  /* 0x000000cfaccf723e */ /* 0x000fe200000010ff */
[----:B------:R-:W-:Y:S01]  /*9090*/  IMAD.U32 R224, RZ, RZ, UR4 ;  /* 0x00000004ffe07e24 */ /* 0x000fe2000f8e00ff */
[----:B------:R-:W-:-:S02]  /*90a0*/  F2FP.BF16.F32.PACK_AB R200, R175, R200 ;  /* 0x000000c8afc8723e */ /* 0x000fc400000010ff */
[----:B------:R-:W-:Y:S02]  /*90b0*/  F2FP.BF16.F32.PACK_AB R201, R168, R201 ;  /* 0x000000c9a8c9723e */ /* 0x000fe400000010ff */
[----:B------:R-:W-:Y:S02]  /*90c0*/  F2FP.BF16.F32.PACK_AB R202, R173, R202 ;  /* 0x000000caadca723e */ /* 0x000fe400000010ff */
[----:B------:R-:W-:Y:S02]  /*90d0*/  F2FP.BF16.F32.PACK_AB R203, R170, R203 ;  /* 0x000000cbaacb723e */ /* 0x000fe400000010ff */
[----:B------:R-:W-:Y:S02]  /*90e0*/  F2FP.BF16.F32.PACK_AB R196, R167, R196 ;  /* 0x000000c4a7c4723e */ /* 0x000fe400000010ff */
[----:B------:R-:W-:Y:S02]  /*90f0*/  F2FP.BF16.F32.PACK_AB R197, R160, R197 ;  /* 0x000000c5a0c5723e */ /* 0x000fe400000010ff */
[----:B------:R-:W-:-:S02]  /*9100*/  F2FP.BF16.F32.PACK_AB R198, R165, R198 ;  /* 0x000000c6a5c6723e */ /* 0x000fc400000010ff */
[----:B------:R-:W-:Y:S02]  /*9110*/  F2FP.BF16.F32.PACK_AB R199, R162, R199 ;  /* 0x000000c7a2c7723e */ /* 0x000fe400000010ff */
[----:B------:R-:W-:Y:S02]  /*9120*/  F2FP.BF16.F32.PACK_AB R192, R159, R192 ;  /* 0x000000c09fc0723e */ /* 0x000fe400000010ff */
[----:B------:R-:W-:Y:S02]  /*9130*/  F2FP.BF16.F32.PACK_AB R193, R153, R152 ;  /* 0x0000009899c1723e */ /* 0x000fe400000010ff */
[----:B------:R-:W-:Y:S02]  /*9140*/  F2FP.BF16.F32.PACK_AB R194, R183, R194 ;  /* 0x000000c2b7c2723e */ /* 0x000fe400000010ff */
[----:B------:R-:W-:Y:S02]  /*9150*/  F2FP.BF16.F32.PACK_AB R195, R155, R195 ;  /* 0x000000c39bc3723e */ /* 0x000fe400000010ff */
[----:B------:R-:W-:-:S02]  /*9160*/  MOV R222, R3 ;  /* 0x0000000300de7202 */ /* 0x000fc40000000f00 */
[----:B--2---:R-:W-:-:S04]  /*9170*/  @P1 PRMT R154, R156, 0x654, R154 ;  /* 0x000006549c9a1816 */ /* 0x004fc8000000009a */
[----:B------:R1:W-:Y:S01]  /*9180*/  @P1 SYNCS.ARRIVE.TRANS64.RED.A1T0 RZ, [R154+URZ], RZ ;  /* 0x000000ff9aff19a7 */ /* 0x0003e2000810043f */
[----:B------:R-:W-:-:S13]  /*9190*/  ISETP.LT.AND P1, PT, RZ, UR6, PT ;  /* 0x00000006ff007c0c */ /* 0x000fda000bf21270 */
[----:B-1----:R-:W-:Y:S05]  /*91a0*/  @P1 BRA `(.L_x_148) ;  /* 0xffffffc400081947 */ /* 0x002fea000383ffff */
.L_x_137:
        /* <DEDUP_REMOVED lines=131> */
.L_x_149:
        /* <DEDUP_REMOVED lines=8> */
.L_x_150:
[----:B--2---:R-:W-:Y:S05]  /*9a60*/  @P1 BRA `(.L_x_151) ;  /* 0x0000000000081947 */ /* 0x004fea0003800000 */
[----:B------:R-:W2:Y:S02]  /*9a70*/  SYNCS.PHASECHK.TRANS64.TRYWAIT P1, [UR8+0x38850], R0 ;  /* 0x03885000ff0075a7 */ /* 0x000ea40008020148 */
[----:B--2---:R-:W-:Y:S05]  /*9a80*/  @!P1 BRA `(.L_x_152) ;  /* 0x0000005800309947 */ /* 0x004fea0003800000 */
.L_x_151:
[----:B------:R-:W-:Y:S01]  /*9a90*/  R2UR UR4, R18 ;  /* 0x00000000120472ca */ /* 0x000fe200000e0000 */
[----:B------:R-:W-:Y:S01]  /*9aa0*/  WARPGROUP.ARRIVE ;  /* 0x00000000000079c5 */ /* 0x000fe20000000000 */
[----:B------:R-:W-:Y:S01]  /*9ab0*/  UMOV UR7, 0x40000040 ;  /* 0x4000004000077882 */ /* 0x000fe20000000000 */
[----:B--2---:R-:W2:Y:S04]  /*9ac0*/  SHFL.BFLY PT, R7, R20, 0x2, 0x1f ;  /* 0x0c401f0014077f89 */ /* 0x004ea800000e0000 */
[----:B-1----:R-:W1:Y:S06]  /*9ad0*/  SHFL.BFLY PT, R0, R5, 0x2, 0x1f ;  /* 0x0c401f0005007f89 */ /* 0x002e6c00000e0000 */
[----:B------:R-:W-:-:S04]  /*9ae0*/  UIADD3 UR4, UR4, 0x400, URZ ;  /* 0x0000040004047890 */ /* 0x000fc8000fffe03f */
[----:B------:R-:W-:-:S04]  /*9af0*/  USHF.R.U32.HI UR4, URZ, 0x4, UR4 ;  /* 0x000000043f047899 */ /* 0x000fc80008011604 */
[----:B------:R-:W-:-:S04]  /*9b00*/  ULOP3.LUT UR4, UR4, 0x3fff, URZ, 0xc0, !UPT ;  /* 0x00003fff04047892 */ /* 0x000fc8000f8ec03f */
[----:B------:R-:W-:Y:S01]  /*9b10*/  ULOP3.LUT UR4, UR4, 0x2800000, URZ, 0xfc, !UPT ;  /* 0x0280000004047892 */ /* 0x000fe2000f8efc3f */
[----:B--2---:R-:W-:Y:S01]  /*9b20*/  FADD.FTZ R7, R7, R20 ;  /* 0x0000001407077221 */ /* 0x004fe20000010000 */
[----:B------:R-:W-:Y:S02]  /*9b30*/  MOV R20, RZ ;  /* 0x000000ff00147202 */ /* 0x000fe40000000f00 */
[----:B------:R-:W-:Y:S01]  /*9b40*/  UIMAD UR4, UR38, 0xa00, UR4 ;  /* 0x00000a00260478a4 */ /* 0x000fe2000f8e0204 */
[----:B-1----:R-:W-:Y:S01]  /*9b50*/  FADD.FTZ R2, R0, R5 ;  /* 0x0000000500027221 */ /* 0x002fe20000010000 */
[----:B------:R-:W-:Y:S01]  /*9b60*/  IMAD.U32 R5, RZ, RZ, UR5 ;  /* 0x00000005ff057e24 */ /* 0x000fe2000f8e00ff */
[----:B------:R-:W1:Y:S04]  /*9b70*/  SHFL.BFLY PT, R0, R7, 0x1, 0x1f ;  /* 0x0c201f0007007f89 */ /* 0x000e6800000e0000 */
[----:B------:R-:W-:Y:S01]  /*9b80*/  UMOV UR6, UR4 ;  /* 0x0000000400067c82 */ /* 0x000fe20008000000 */
[----:B------:R-:W2:Y:S01]  /*9b90*/  SHFL.BFLY PT, R9, R2, 0x1, 0x1f ;  /* 0x0c201f0002097f89 */ /* 0x000ea200000e0000 */
[----:B------:R-:W-:Y:S01]  /*9ba0*/  HGMMA.64x256x16.F32.BF16 R24, R208, gdesc[UR4].tnspB, R24, gsb0 ;  /* 0x43e00004d0187df0 */ /* 0x000fe20008001818 */
[----:B------:R-:W-:Y:S01]  /*9bb0*/  UIADD3 UR6, UR4, 0x80, URZ ;  /* 0x0000008004067890 */ /* 0x000fe2000fffe03f */
[----:B------:R-:W-:Y:S01]  /*9bc0*/  UMOV UR7, 0x40000040 ;  /* 0x4000004000077882 */ /* 0x000fe20000000000 */
[----:B-1----:R-:W-:Y:S01]  /*9bd0*/  FADD.FTZ R10, R7, R0 ;  /* 0x00000000070a7221 */ /* 0x002fe20000010000 */
[----:B------:R-:W-:-:S02]  /*9be0*/  IMAD.U32 R7, RZ, RZ, UR5 ;  /* 0x00000005ff077e24 */ /* 0x000fc4000f8e00ff */
[----:B------:R-:W-:Y:S02]  /*9bf0*/  IMAD.MOV.U32 R0, RZ, RZ, -0x800000 ;  /* 0xff800000ff007424 */ /* 0x000fe400078e00ff */
[----:B--2---:R-:W-:Y:S01]  /*9c00*/  FADD.FTZ R11, R2, R9 ;  /* 0x00000009020b7221 */ /* 0x004fe20000010000 */
[----:B------:R-:W-:Y:S01]  /*9c10*/  FSETP.NE.FTZ.AND P1, PT, R10, RZ, PT ;  /* 0x000000ff0a00720b */ /* 0x000fe20003f35000 */
[----:B------:R-:W-:Y:S01]  /*9c20*/  IMAD.MOV.U32 R9, RZ, RZ, RZ ;  /* 0x000000ffff097224 */ /* 0x000fe200078e00ff */
[----:B------:R-:W-:Y:S02]  /*9c30*/  MOV R2, 0xff800000 ;  /* 0xff80000000027802 */ /* 0x000fe40000000f00 */
[----:B------:R-:W-:-:S09]  /*9c40*/  FSETP.NE.FTZ.AND P2, PT, R11, RZ, PT ;  /* 0x000000ff0b00720b */ /* 0x000fd20003f55000 */
[----:B------:R-:W1:Y:S01]  /*9c50*/  @P1 MUFU.LG2 R6, R10 ;  /* 0x0000000a00061308 */ /* 0x000e620000000c00 */
[----:B------:R-:W-:-:S03]  /*9c60*/  @P1 FMUL.FTZ R5, R5, 0.69314718246459960938 ;  /* 0x3f31721805051820 */ /* 0x000fc60000410000 */
[----:B------:R-:W-:-:S04]  /*9c70*/  @P2 FMUL.FTZ R7, R7, 0.69314718246459960938 ;  /* 0x3f31721807072820 */ /* 0x000fc80000410000 */
[----:B------:R-:W2:Y:S08]  /*9c80*/  @P2 MUFU.LG2 R8, R11 ;  /* 0x0000000b00082308 */ /* 0x000eb00000000c00 */
[----:B------:R3:W4:Y:S01]  /*9c90*/  @P1 MUFU.RCP R20, R10 ;  /* 0x0000000a00141308 */ /* 0x0007220000001000 */
[----:B-1----:R-:W-:-:S04]  /*9ca0*/  @P1 FMUL.FTZ R6, R6, 0.69314718246459960938 ;  /* 0x3f31721806061820 */ /* 0x002fc80000410000 */
[----:B------:R-:W-:-:S03]  /*9cb0*/  @P1 FFMA.FTZ R2, R5, R4, R6 ;  /* 0x0000000405021223 */ /* 0x000fc60000010006 */
[----:B------:R3:W1:Y:S01]  /*9cc0*/  @P2 MUFU.RCP R9, R11 ;  /* 0x0000000b00092308 */ /* 0x0006620000001000 */
[----:B--2---:R-:W-:-:S04]  /*9cd0*/  @P2 FMUL.FTZ R8, R8, 0.69314718246459960938 ;  /* 0x3f31721808082820 */ /* 0x004fc80000410000 */
[----:B------:R-:W-:Y:S01]  /*9ce0*/  @P2 FFMA.FTZ R0, R7, R3, R8 ;  /* 0x0000000307002223 */ /* 0x000fe20000010008 */
[----:B------:R-:W-:Y:S02]  /*9cf0*/  WARPGROUP.DEPBAR.LE gsb0, 0x0 ;  /* 0x00008000000079c5 */ /* 0x000fe40000010000 */
[----:B------:R-:W-:-:S06]  /*9d00*/  WARPGROUP.ARRIVE ;  /* 0x00000000000079c5 */ /* 0x000fcc0000000000 */
        /* <DEDUP_REMOVED lines=9> */
[----:B------:R-:W-:Y:S01]  /*9da0*/  UIADD3 UR4, UR4, 0x200, URZ ;  /* 0x0000020004047890 */ /* 0x000fe2000fffe03f */
[----:B------:R-:W-:Y:S02]  /*9db0*/  WARPGROUP.DEPBAR.LE gsb0, 0x0 ;  /* 0x00008000000079c5 */ /* 0x000fe40000010000 */
[----:B------:R-:W-:-:S15]  /*9dc0*/  WARPGROUP.ARRIVE ;  /* 0x00000000000079c5 */ /* 0x000fde0000000000 */
[----:B------:R-:W-:-:S07]  /*9dd0*/  NOP ;  /* 0x0000000000007918 */ /* 0x000fce0000000000 */
[----:B------:R-:W-:Y:S01]  /*9de0*/  HGMMA.64x256x16.F32.BF16 R24, R196, gdesc[UR4].tnspB, R24, gsb0 ;  /* 0x43e00004c4187df0 */ /* 0x000fe20008001818 */
[----:B------:R-:W-:Y:S01]  /*9df0*/  UMOV UR6, UR4 ;  /* 0x0000000400067c82 */ /* 0x000fe20008000000 */
[----:B------:R-:W-:Y:S01]  /*9e00*/  UMOV UR7, 0x40000040 ;  /* 0x4000004000077882 */ /* 0x000fe20000000000 */
[----:B------:R-:W-:Y:S02]  /*9e10*/  WARPGROUP.DEPBAR.LE gsb0, 0x0 ;  /* 0x00008000000079c5 */ /* 0x000fe40000010000 */
[----:B------:R-:W-:-:S15]  /*9e20*/  WARPGROUP.ARRIVE ;  /* 0x00000000000079c5 */ /* 0x000fde0000000000 */
[----:B------:R-:W-:-:S08]  /*9e30*/  NOP ;  /* 0x0000000000007918 */ /* 0x000fd00000000000 */
[----:B------:R-:W-:Y:S03]  /*9e40*/  HGMMA.64x256x16.F32.BF16 R24, R192, gdesc[UR4].tnspB, R24, gsb0 ;  /* 0x43e00004c0187df0 */ /* 0x000fe60008001818 */
[----:B------:R-:W-:Y:S02]  /*9e50*/  WARPGROUP.DEPBAR.LE gsb0, 0x0 ;  /* 0x00008000000079c5 */ /* 0x000fe40000010000 */
[----:B-1-34-:R-:W-:Y:S05]  /*9e60*/  @!P0 BRA `(.L_x_153) ;  /* 0x0000000000048947 */ /* 0x01afea0003800000 */
[----:B------:R-:W-:Y:S01]  /*9e70*/  BPT.TRAP 0x1 ;  /* 0x000000040000795c */ /* 0x000fe20000300000 */
.L_x_153:
[----:B------:R-:W2:Y:S01]  /*9e80*/  LDL R21, [R1] ;  /* 0x0000000001157983 */ /* 0x000ea20000100800 */
[----:B------:R-:W-:Y:S01]  /*9e90*/  ISETP.NE.AND P0, PT, R22, RZ, PT ;  /* 0x000000ff1600720c */ /* 0x000fe20003f05270 */
        /* <DEDUP_REMOVED lines=64> */
[----:B------:R-:W-:Y:S01]  /*a2a0*/  IMAD.U32 R20, RZ, RZ, UR8 ;  /* 0x00000008ff147e24 */ /* 0x000fe2000f8e00ff */
[----:B------:R-:W-:Y:S01]  /*a2b0*/  IADD3 R29, P4, R16, 0x60, RZ ;  /* 0x00000060101d7810 */ /* 0x000fe20007f9e0ff */
[-C--:B------:R-:W-:Y:S01]  /*a2c0*/  FMUL.FTZ R156, R35, R9.reuse ;  /* 0x00000009239c7220 */ /* 0x080fe20000410000 */
[----:B------:R-:W-:Y:S01]  /*a2d0*/  R2UR UR5, R216 ;  /* 0x00000000d80572ca */ /* 0x000fe200000e0000 */
[----:B------:R-:W-:Y:S01]  /*a2e0*/  @P0 VIADD R20, R20, 0x38860 ;  /* 0x0003886014140836 */ /* 0x000fe20000000000 */
[----:B------:R-:W-:Y:S01]  /*a2f0*/  LOP3.LUT R28, R29, 0x380, RZ, 0xc0, !PT ;  /* 0x000003801d1c7812 */ /* 0x000fe200078ec0ff */
[-C--:B------:R-:W-:Y:S01]  /*a300*/  FMUL.FTZ R25, R39, R9.reuse ;  /* 0x0000000927197220 */ /* 0x080fe20000410000 */
[----:B------:R-:W-:Y:S01]  /*a310*/  IADD3 R35, P6, R16, 0x4020, RZ ;  /* 0x0000402010237810 */ /* 0x000fe20007fde0ff */
[-C--:B------:R-:W-:Y:S01]  /*a320*/  FMUL.FTZ R49, R27, R9.reuse ;  /* 0x000000091b317220 */ /* 0x080fe20000410000 */
[----:B------:R-:W-:Y:S01]  /*a330*/  SHF.R.U64 R28, R28, 0x3, RZ ;  /* 0x000000031c1c7819 */ /* 0x000fe200000012ff */
[-C--:B------:R-:W-:Y:S01]  /*a340*/  FMUL.FTZ R56, R26, R9.reuse ;  /* 0x000000091a387220 */ /* 0x080fe20000410000 */
[----:B------:R-:W-:Y:S01]  /*a350*/  R2UR UR6, R215 ;  /* 0x00000000d70672ca */ /* 0x000fe200000e0000 */
[----:B------:R-:W-:Y:S01]  /*a360*/  FMUL.FTZ R53, R31, R9 ;  /* 0x000000091f357220 */ /* 0x000fe20000410000 */
[----:B------:R-:W-:Y:S01]  /*a370*/  LOP3.LUT R28, R28, R29, RZ, 0x3c, !PT ;  /* 0x0000001d1c1c7212 */ /* 0x000fe200078e3cff */
[-C--:B------:R-:W-:Y:S01]  /*a380*/  FMUL.FTZ R164, R30, R9.reuse ;  /* 0x000000091ea47220 */ /* 0x080fe20000410000 */
[----:B------:R-:W-:Y:S01]  /*a390*/  IADD3 R39, P5, R16, 0x4040, RZ ;  /* 0x0000404010277810 */ /* 0x000fe20007fbe0ff */
        /* <DEDUP_REMOVED lines=58> */
[--C-:B------:R-:W-:Y:S01]  /*a740*/  IMAD.X R29, RZ, RZ, R17.reuse, P4 ;  /* 0x000000ffff1d7224 */ /* 0x100fe200020e0611 */
[C---:B------:R-:W-:Y:S01]  /*a750*/  IADD3 R9, P4, R16.reuse, 0x8040, RZ ;  /* 0x0000804010097810 */ /* 0x040fe20007f9e0ff */
[----:B------:R-:W-:Y:S01]  /*a760*/  UIADD3 UR34, -UR5, URZ, URZ ;  /* 0x0000003f05227290 */ /* 0x000fe2000fffe13f */
[----:B------:R-:W-:Y:S01]  /*a770*/  LOP3.LUT R34, R35, 0x380, RZ, 0xc0, !PT ;  /* 0x0000038023227812 */ /* 0x000fe200078ec0ff */
[----:B------:R-:W-:Y:S01]  /*a780*/  ULDC UR4, c[0x0][0xda8] ;  /* 0x00036a0000047ab9 */ /* 0x000fe20000000800 */
[C---:B------:R-:W-:Y:S01]  /*a790*/  IADD3 R31, P3, R16.reuse, 0x4000, RZ ;  /* 0x00004000101f7810 */ /* 0x040fe20007f7e0ff */
[----:B------:R-:W-:Y:S01]  /*a7a0*/  UIMAD UR34, UR4, UR34, UR6 ;  /* 0x00000022042272a4 */ /* 0x000fe2000f8e0206 */
[----:B------:R-:W-:Y:S01]  /*a7b0*/  LOP3.LUT R38, R39, 0x380, RZ, 0xc0, !PT ;  /* 0x0000038027267812 */ /* 0x000fe200078ec0ff */
[----:B------:R-:W-:Y:S01]  /*a7c0*/  UIADD3 UR35, -UR36, URZ, URZ ;  /* 0x0000003f24237290 */ /* 0x000fe2000fffe13f */
[----:B------:R-:W-:Y:S01]  /*a7d0*/  LOP3.LUT R55, R16, 0x380, RZ, 0xc0, !PT ;  /* 0x0000038010377812 */ /* 0x000fe200078ec0ff */
[----:B------:R-:W-:Y:S01]  /*a7e0*/  ULDC UR4, c[0x0][0xdb4] ;  /* 0x00036d0000047ab9 */ /* 0x000fe20000000800 */
[----:B------:R-:W-:Y:S01]  /*a7f0*/  LOP3.LUT R48, R9, 0x380, RZ, 0xc0, !PT ;  /* 0x0000038009307812 */ /* 0x000fe200078ec0ff */
[----:B------:R-:W-:Y:S01]  /*a800*/  USHF.L.U32 UR34, UR34, 0x7, URZ ;  /* 0x0000000722227899 */ /* 0x000fe2000800063f */
[----:B------:R-:W-:Y:S01]  /*a810*/  SHF.R.U64 R34, R34, 0x3, RZ ;  /* 0x0000000322227819 */ /* 0x000fe200000012ff */
[----:B------:R-:W-:Y:S01]  /*a820*/  UIMAD UR35, UR4, UR35, UR5 ;  /* 0x00000023042372a4 */ /* 0x000fe2000f8e0205 */
[----:B------:R-:W-:Y:S01]  /*a830*/  LOP3.LUT R30, R31, 0x380, RZ, 0xc0, !PT ;  /* 0x000003801f1e7812 */ /* 0x000fe200078ec0ff */
[----:B------:R-:W-:Y:S01]  /*a840*/  ULDC.64 UR8, c[0x0][0xb70] ;  /* 0x0002dc0000087ab9 */ /* 0x000fe20000000a00 */
[----:B------:R-:W-:Y:S01]  /*a850*/  SHF.R.U64 R38, R38, 0x3, RZ ;  /* 0x0000000326267819 */ /* 0x000fe200000012ff */
[----:B------:R-:W-:Y:S01]  /*a860*/  USHF.R.S32.HI UR4, URZ, 0x1f, UR35 ;  /* 0x0000001f3f047899 */ /* 0x000fe20008011423 */
[----:B------:R-:W-:Y:S01]  /*a870*/  SHF.R.U64 R55, R55, 0x3, RZ ;  /* 0x0000000337377819 */ /* 0x000fe200000012ff */
[----:B------:R-:W-:Y:S01]  /*a880*/  ULDC UR7, c[0x0][0xa88] ;  /* 0x0002a20000077ab9 */ /* 0x000fe20000000800 */
[----:B------:R-:W-:Y:S01]  /*a890*/  SHF.R.U64 R48, R48, 0x3, RZ ;  /* 0x0000000330307819 */ /* 0x000fe200000012ff */
[----:B------:R-:W-:Y:S01]  /*a8a0*/  UIMAD UR6, UR4, UR8, URZ ;  /* 0x00000008040672a4 */ /* 0x000fe2000f8e023f */
[----:B------:R-:W-:Y:S01]  /*a8b0*/  LOP3.LUT R34, R34, R35, RZ, 0x3c, !PT ;  /* 0x0000002322227212 */ /* 0x000fe200078e3cff */
[----:B------:R-:W-:Y:S01]  /*a8c0*/  UIMAD.WIDE.U32 UR4, UR35, UR8, URZ ;  /* 0x00000008230472a5 */ /* 0x000fe2000f8e003f */
[----:B------:R-:W-:Y:S01]  /*a8d0*/  SHF.R.U64 R30, R30, 0x3, RZ ;  /* 0x000000031e1e7819 */ /* 0x000fe200000012ff */
[----:B------:R-:W-:Y:S01]  /*a8e0*/  UIMAD UR6, UR35, UR9, UR6 ;  /* 0x00000009230672a4 */ /* 0x000fe2000f8e0206 */
[----:B------:R-:W-:Y:S01]  /*a8f0*/  LOP3.LUT R38, R38, R39, RZ, 0x3c, !PT ;  /* 0x0000002726267212 */ /* 0x000fe200078e3cff */
[----:B------:R-:W-:Y:S01]  /*a900*/  ULDC.64 UR12, c[0x0][0x208] ;  /* 0x00008200000c7ab9 */ /* 0x000fe20000000a00 */
[----:B------:R-:W-:Y:S01]  /*a910*/  IADD3.X R35, RZ, R17, RZ, P6, !PT ;  /* 0x00000011ff237210 */ /* 0x000fe200037fe4ff */
[----:B------:R-:W-:Y:S01]  /*a920*/  UIADD3 UR6, UR5, UR6, URZ ;  /* 0x0000000605067290 */ /* 0x000fe2000fffe03f */
[----:B------:R-:W-:Y:S01]  /*a930*/  LOP3.LUT R54, R55, R16, RZ, 0x3c, !PT ;  /* 0x0000001037367212 */ /* 0x000fe200078e3cff */
[----:B------:R-:W-:Y:S01]  /*a940*/  IMAD.MOV.U32 R55, RZ, RZ, R17 ;  /* 0x000000ffff377224 */ /* 0x000fe200078e0011 */
[----:B------:R-:W-:-:S02]  /*a950*/  IADD3 R39, P6, R16, 0xc000, RZ ;  /* 0x0000c00010277810 */ /* 0x000fc40007fde0ff */
[----:B------:R-:W-:Y:S02]  /*a960*/  IADD3 R43, P2, R16, 0x4060, RZ ;  /* 0x00004060102b7810 */ /* 0x000fe40007f5e0ff */
[----:B------:R-:W-:Y:S02]  /*a970*/  LOP3.LUT R48, R48, R9, RZ, 0x3c, !PT ;  /* 0x0000000930307212 */ /* 0x000fe400078e3cff */
[----:B------:R-:W-:Y:S01]  /*a980*/  LOP3.LUT R30, R30, R31, RZ, 0x3c, !PT ;  /* 0x0000001f1e1e7212 */ /* 0x000fe200078e3cff */
[----:B------:R-:W-:Y:S01]  /*a990*/  IMAD.X R31, RZ, RZ, R17, P3 ;  /* 0x000000ffff1f7224 */ /* 0x000fe200018e0611 */
[----:B------:R-:W-:Y:S02]  /*a9a0*/  LOP3.LUT R52, R39, 0x380, RZ, 0xc0, !PT ;  /* 0x0000038027347812 */ /* 0x000fe400078ec0ff */
[----:B------:R-:W-:Y:S02]  /*a9b0*/  LOP3.LUT R42, R43, 0x380, RZ, 0xc0, !PT ;  /* 0x000003802b2a7812 */ /* 0x000fe400078ec0ff */
[----:B------:R-:W-:-:S02]  /*a9c0*/  MOV R55, R54 ;  /* 0x0000003600377202 */ /* 0x000fc40000000f00 */
[----:B------:R-:W-:Y:S02]  /*a9d0*/  F2FP.BF16.F32.PACK_AB R6, R6, R7 ;  /* 0x000000070606723e */ /* 0x000fe400000010ff */
[----:B------:R-:W-:Y:S02]  /*a9e0*/  F2FP.BF16.F32.PACK_AB R7, R53, R164 ;  /* 0x000000a43507723e */ /* 0x000fe400000010ff */
[----:B------:R-:W-:Y:S02]  /*a9f0*/  MOV R164, R28 ;  /* 0x0000001c00a47202 */ /* 0x000fe40000000f00 */
[----:B------:R-:W-:Y:S01]  /*aa00*/  SHF.R.U64 R52, R52, 0x3, RZ ;  /* 0x0000000334347819 */ /* 0x000fe200000012ff */
[----:B------:R-:W1:Y:S01]  /*aa10*/  LDC.64 R28, c[0x0][0xb78] ;  /* 0x0002de00ff1c7b82 */ /* 0x000e620000000a00 */
[----:B------:R-:W-:Y:S02]  /*aa20*/  SHF.R.U64 R42, R42, 0x3, RZ ;  /* 0x000000032a2a7819 */ /* 0x000fe400000012ff */
[----:B------:R-:W-:-:S02]  /*aa30*/  MOV R30, R30 ;  /* 0x0000001e001e7202 */ /* 0x000fc40000000f00 */
[----:B------:R-:W-:Y:S02]  /*aa40*/  IADD3 R31, R219, UR34, RZ ;  /* 0x00000022db1f7c10 */ /* 0x000fe4000fffe0ff */
[----:B------:R-:W-:Y:S02]  /*aa50*/  F2FP.BF16.F32.PACK_AB R4, R4, R5 ;  /* 0x000000050404723e */ /* 0x000fe400000010ff */
[----:B------:R-:W-:Y:S02]  /*aa60*/  IADD3 R51, P3, R16, 0x8060, RZ ;  /* 0x0000806010337810 */ /* 0x000fe40007f7e0ff */
[----:B------:R-:W-:Y:S01]  /*aa70*/  LOP3.LUT R52, R52, R39, RZ, 0x3c, !PT ;  /* 0x0000002734347212 */ /* 0x000fe200078e3cff */
[--C-:B------:R-:W-:Y:S01]  /*aa80*/  IMAD.X R39, RZ, RZ, R17.reuse, P5 ;  /* 0x000000ffff277224 */ /* 0x100fe200028e0611 */
[----:B------:R-:W-:Y:S01]  /*aa90*/  F2FP.BF16.F32.PACK_AB R5, R49, R56 ;  /* 0x000000383105723e */ /* 0x000fe200000010ff */
[--C-:B------:R-:W-:Y:S01]  /*aaa0*/  IMAD.X R49, RZ, RZ, R17.reuse, P4 ;  /* 0x000000ffff317224 */ /* 0x100fe200020e0611 */
[----:B------:R-:W-:Y:S01]  /*aab0*/  LOP3.LUT R42, R42, R43, RZ, 0x3c, !PT ;  /* 0x0000002b2a2a7212 */ /* 0x000fe200078e3cff */
[----:B------:R-:W-:Y:S01]  /*aac0*/  IMAD.X R43, RZ, RZ, R17, P2 ;  /* 0x000000ffff2b7224 */ /* 0x000fe200010e0611 */
[----:B------:R-:W-:-:S02]  /*aad0*/  IADD3 R57, P5, R16, 0xc020, RZ ;  /* 0x0000c02010397810 */ /* 0x000fc40007fbe0ff */
[----:B------:R-:W-:Y:S02]  /*aae0*/  IADD3 R59, P2, R16, 0xc040, RZ ;  /* 0x0000c040103b7810 */ /* 0x000fe40007f5e0ff */
[----:B------:R-:W-:Y:S02]  /*aaf0*/  LOP3.LUT R50, R51, 0x380, RZ, 0xc0, !PT ;  /* 0x0000038033327812 */ /* 0x000fe400078ec0ff */
[----:B------:R-:W-:Y:S02]  /*ab00*/  LOP3.LUT R56, R57, 0x380, RZ, 0xc0, !PT ;  /* 0x0000038039387812 */ /* 0x000fe400078ec0ff */
[----:B------:R-:W-:Y:S02]  /*ab10*/  LOP3.LUT R58, R59, 0x380, RZ, 0xc0, !PT ;  /* 0x000003803b3a7812 */ /* 0x000fe400078ec0ff */
[----:B------:R-:W-:Y:S02]  /*ab20*/  SHF.R.U64 R50, R50, 0x3, RZ ;  /* 0x0000000332327819 */ /* 0x000fe400000012ff */
[----:B------:R-:W-:-:S02]  /*ab30*/  F2FP.BF16.F32.PACK_AB R10, R10, R11 ;  /* 0x0000000b0a0a723e */ /* 0x000fc400000010ff */
[----:B------:R-:W-:Y:S02]  /*ab40*/  F2FP.BF16.F32.PACK_AB R8, R41, R8 ;  /* 0x000000082908723e */ /* 0x000fe400000010ff */
[----:B------:R-:W-:Y:S02]  /*ab50*/  F2FP.BF16.F32.PACK_AB R11, R40, R163 ;  /* 0x000000a3280b723e */ /* 0x000fe400000010ff */
[----:B------:R-:W-:Y:S02]  /*ab60*/  F2FP.BF16.F32.PACK_AB R12, R12, R13 ;  /* 0x0000000d0c0c723e */ /* 0x000fe400000010ff */
[----:B------:R-:W-:Y:S02]  /*ab70*/  F2FP.BF16.F32.PACK_AB R14, R14, R15 ;  /* 0x0000000f0e0e723e */ /* 0x000fe400000010ff */
[----:B------:R-:W-:Y:S02]  /*ab80*/  SHF.R.U64 R56, R56, 0x3, RZ ;  /* 0x0000000338387819 */ /* 0x000fe400000012ff */
[----:B------:R-:W-:-:S02]  /*ab90*/  F2FP.BF16.F32.PACK_AB R13, R153, R160 ;  /* 0x000000a0990d723e */ /* 0x000fc400000010ff */
[----:B------:R-:W-:Y:S02]  /*aba0*/  F2FP.BF16.F32.PACK_AB R15, R154, R161 ;  /* 0x000000a19a0f723e */ /* 0x000fe400000010ff */
[----:B------:R-:W-:Y:S02]  /*abb0*/  SHF.R.U64 R58, R58, 0x3, RZ ;  /* 0x000000033a3a7819 */ /* 0x000fe400000012ff */
[----:B------:R-:W-:Y:S02]  /*abc0*/  F2FP.BF16.F32.PACK_AB R24, R24, R3 ;  /* 0x000000031818723e */ /* 0x000fe400000010ff */
[----:B------:R-:W-:Y:S02]  /*abd0*/  F2FP.BF16.F32.PACK_AB R72, R73, R72 ;  /* 0x000000484948723e */ /* 0x000fe400000010ff */
[----:B------:R-:W-:Y:S01]  /*abe0*/  LOP3.LUT R50, R50, R51, RZ, 0x3c, !PT ;  /* 0x0000003332327212 */ /* 0x000fe200078e3cff */
[----:B------:R-:W-:Y:S01]  /*abf0*/  IMAD.X R51, RZ, RZ, R17, P3 ;  /* 0x000000ffff337224 */ /* 0x000fe200018e0611 */
[----:B------:R-:W-:-:S02]  /*ac00*/  MOV R34, R34 ;  /* 0x0000002200227202 */ /* 0x000fc40000000f00 */
[----:B------:R-:W-:Y:S02]  /*ac10*/  F2FP.BF16.F32.PACK_AB R73, R75, R74 ;  /* 0x0000004a4b49723e */ /* 0x000fe400000010ff */
[----:B------:R-:W-:Y:S02]  /*ac20*/  F2FP.BF16.F32.PACK_AB R80, R81, R80 ;  /* 0x000000505150723e */ /* 0x000fe400000010ff */
[----:B------:R-:W-:Y:S02]  /*ac30*/  MOV R38, R38 ;  /* 0x0000002600267202 */ /* 0x000fe40000000f00 */
[----:B------:R-:W-:Y:S02]  /*ac40*/  F2FP.BF16.F32.PACK_AB R74, R77, R76 ;  /* 0x0000004c4d4a723e */ /* 0x000fe400000010ff */
[----:B------:R-:W-:Y:S02]  /*ac50*/  F2FP.BF16.F32.PACK_AB R75, R79, R78 ;  /* 0x0000004e4f4b723e */ /* 0x000fe400000010ff */
[----:B------:R-:W-:-:S02]  /*ac60*/  F2FP.BF16.F32.PACK_AB R81, R83, R82 ;  /* 0x000000525351723e */ /* 0x000fc400000010ff */
[----:B------:R-:W-:Y:S02]  /*ac70*/  F2FP.BF16.F32.PACK_AB R88, R89, R88 ;  /* 0x000000585958723e */ /* 0x000fe400000010ff */
[----:B------:R-:W-:Y:S01]  /*ac80*/  LOP3.LUT R56, R56, R57, RZ, 0x3c, !PT ;  /* 0x0000003938387212 */ /* 0x000fe200078e3cff */
[----:B------:R-:W-:Y:S01]  /*ac90*/  IMAD.X R57, RZ, RZ, R17, P5 ;  /* 0x000000ffff397224 */ /* 0x000fe200028e0611 */
[----:B------:R-:W-:Y:S02]  /*aca0*/  MOV R42, R42 ;  /* 0x0000002a002a7202 */ /* 0x000fe40000000f00 */
[----:B------:R-:W-:Y:S02]  /*acb0*/  F2FP.BF16.F32.PACK_AB R82, R85, R84 ;  /* 0x000000545552723e */ /* 0x000fe400000010ff */
[----:B------:R-:W-:Y:S02]  /*acc0*/  F2FP.BF16.F32.PACK_AB R83, R87, R86 ;  /* 0x000000565753723e */ /* 0x000fe400000010ff */
[----:B------:R-:W-:-:S02]  /*acd0*/  F2FP.BF16.F32.PACK_AB R89, R91, R90 ;  /* 0x0000005a5b59723e */ /* 0x000fc400000010ff */
[----:B------:R-:W-:Y:S02]  /*ace0*/  F2FP.BF16.F32.PACK_AB R96, R97, R96 ;  /* 0x000000606160723e */ /* 0x000fe400000010ff */
[----:B------:R-:W-:Y:S01]  /*acf0*/  LOP3.LUT R58, R58, R59, RZ, 0x3c, !PT ;  /* 0x0000003b3a3a7212 */ /* 0x000fe200078e3cff */
[----:B------:R-:W-:Y:S01]  /*ad00*/  IMAD.X R59, RZ, RZ, R17, P2 ;  /* 0x000000ffff3b7224 */ /* 0x000fe200010e0611 */
[----:B------:R-:W-:Y:S02]  /*ad10*/  IADD3.X R53, RZ, R17, RZ, P6, !PT ;  /* 0x00000011ff357210 */ /* 0x000fe400037fe4ff */
        /* <DEDUP_REMOVED lines=9> */
[----:B------:R-:W-:Y:S02]  /*adb0*/  F2FP.BF16.F32.PACK_AB R106, R109, R108 ;  /* 0x0000006c6d6a723e */ /* 0x000fe400000010ff */
[----:B------:R-:W-:Y:S02]  /*adc0*/  F2FP.BF16.F32.PACK_AB R107, R111, R110 ;  /* 0x0000006e6f6b723e */ /* 0x000fe400000010ff */
[----:B--2---:R-:W-:Y:S02]  /*add0*/  @P0 PRMT R20, R21, 0x654, R20 ;  /* 0x0000065415140816 */ /* 0x004fe40000000014 */
[C---:B------:R-:W-:Y:S02]  /*ade0*/  IADD3 R21, P1, R16.reuse, 0x20, RZ ;  /* 0x0000002010157810 */ /* 0x040fe40007f3e0ff */
[----:B------:R2:W-:Y:S01]  /*adf0*/  @P0 SYNCS.ARRIVE.TRANS64.RED.A1T0 RZ, [R20+URZ], RZ ;  /* 0x000000ff14ff09a7 */ /* 0x0005e2000810043f */
[----:B------:R-:W-:Y:S01]  /*ae00*/  IADD3 R27, P0, R16, 0x40, RZ ;  /* 0x00000040101b7810 */ /* 0x000fe20007f1e0ff */
[----:B------:R-:W-:Y:S01]  /*ae10*/  BAR.SYNC.DEFER_BLOCKING 0x1, 0x100 ;  /* 0x0044000000007b1d */ /* 0x000fe20000010000 */
[----:B------:R-:W-:-:S02]  /*ae20*/  F2FP.BF16.F32.PACK_AB R113, R115, R114 ;  /* 0x000000727371723e */ /* 0x000fc400000010ff */
[----:B------:R-:W-:Y:S02]  /*ae30*/  LOP3.LUT R26, R27, 0x380, RZ, 0xc0, !PT ;  /* 0x000003801b1a7812 */ /* 0x000fe400078ec0ff */
[----:B------:R-:W-:Y:S02]  /*ae40*/  F2FP.BF16.F32.PACK_AB R120, R121, R120 ;  /* 0x000000787978723e */ /* 0x000fe400000010ff */
[----:B--2---:R-:W-:Y:S02]  /*ae50*/  LOP3.LUT R20, R21, 0x380, RZ, 0xc0, !PT ;  /* 0x0000038015147812 */ /* 0x004fe400078ec0ff */
[----:B------:R-:W-:Y:S02]  /*ae60*/  SHF.R.U64 R26, R26, 0x3, RZ ;  /* 0x000000031a1a7819 */ /* 0x000fe400000012ff */
[----:B------:R-:W-:Y:S02]  /*ae70*/  SHF.R.U64 R20, R20, 0x3, RZ ;  /* 0x0000000314147819 */ /* 0x000fe400000012ff */
[----:B------:R-:W-:Y:S01]  /*ae80*/  LOP3.LUT R26, R26, R27, RZ, 0x3c, !PT ;  /* 0x0000001b1a1a7212 */ /* 0x000fe200078e3cff */
[----:B------:R-:W-:Y:S01]  /*ae90*/  IMAD.X R27, RZ, RZ, R17, P0 ;  /* 0x000000ffff1b7224 */ /* 0x000fe200000e0611 */
[----:B------:R-:W-:-:S02]  /*aea0*/  LOP3.LUT R20, R20, R21, RZ, 0x3c, !PT ;  /* 0x0000001514147212 */ /* 0x000fc400078e3cff */
[----:B------:R-:W-:Y:S02]  /*aeb0*/  IADD3.X R21, RZ, R17, RZ, P1, !PT ;  /* 0x00000011ff157210 */ /* 0x000fe40000ffe4ff */
[C---:B------:R-:W-:Y:S02]  /*aec0*/  IADD3 R45, P1, R16.reuse, 0x8000, RZ ;  /* 0x00008000102d7810 */ /* 0x040fe40007f3e0ff */
[----:B------:R-:W-:Y:S02]  /*aed0*/  IADD3 R47, P0, R16, 0x8020, RZ ;  /* 0x00008020102f7810 */ /* 0x000fe40007f1e0ff */
[----:B------:R-:W-:Y:S01]  /*aee0*/  LOP3.LUT R44, R45, 0x380, RZ, 0xc0, !PT ;  /* 0x000003802d2c7812 */ /* 0x000fe200078ec0ff */
[----:B------:R2:W-:Y:S01]  /*aef0*/  STSM.16.M88.4 [R55], R4 ;  /* 0x0000000437007844 */ /* 0x0005e20000000200 */
[----:B------:R-:W-:Y:S02]  /*af00*/  LOP3.LUT R46, R47, 0x380, RZ, 0xc0, !PT ;  /* 0x000003802f2e7812 */ /* 0x000fe400078ec0ff */
[----:B------:R-:W-:-:S02]  /*af10*/  SHF.R.U64 R44, R44, 0x3, RZ ;  /* 0x000000032c2c7819 */ /* 0x000fc400000012ff */
[----:B------:R-:W-:Y:S02]  /*af20*/  SHF.R.U64 R46, R46, 0x3, RZ ;  /* 0x000000032e2e7819 */ /* 0x000fe400000012ff */
[----:B------:R-:W-:Y:S02]  /*af30*/  LOP3.LUT R44, R44, R45, RZ, 0x3c, !PT ;  /* 0x0000002d2c2c7212 */ /* 0x000fe400078e3cff */
[----:B------:R-:W-:Y:S02]  /*af40*/  IADD3.X R45, RZ, R17, RZ, P1, !PT ;  /* 0x00000011ff2d7210 */ /* 0x000fe40000ffe4ff */
[----:B------:R-:W-:Y:S02]  /*af50*/  IADD3 R9, P1, R16, 0xc060, RZ ;  /* 0x0000c06010097810 */ /* 0x000fe40007f3e0ff */
[----:B------:R-:W-:Y:S01]  /*af60*/  LOP3.LUT R46, R46, R47, RZ, 0x3c, !PT ;  /* 0x0000002f2e2e7212 */ /* 0x000fe200078e3cff */
[--C-:B------:R-:W-:Y:S01]  /*af70*/  IMAD.X R47, RZ, RZ, R17.reuse, P0 ;  /* 0x000000ffff2f7224 */ /* 0x100fe200000e0611 */
[----:B------:R-:W-:Y:S01]  /*af80*/  LOP3.LUT R54, R9, 0x380, RZ, 0xc0, !PT ;  /* 0x0000038009367812 */ /* 0x000fe200078ec0ff */
[----:B--2---:R-:W-:Y:S01]  /*af90*/  IMAD.X R55, RZ, RZ, R17, P1 ;  /* 0x000000ffff377224 */ /* 0x004fe200008e0611 */
[----:B------:R-:W-:-:S02]  /*afa0*/  LOP3.LUT P0, RZ, R214, 0x3, RZ, 0xc0, !PT ;  /* 0x00000003d6ff7812 */ /* 0x000fc4000780c0ff */
[----:B------:R-:W-:Y:S02]  /*afb0*/  SHF.R.U64 R54, R54, 0x3, RZ ;  /* 0x0000000336367819 */ /* 0x000fe400000012ff */
[----:B------:R-:W-:Y:S01]  /*afc0*/  MOV R20, R20 ;  /* 0x0000001400147202 */ /* 0x000fe20000000f00 */
[----:B------:R-:W-:Y:S01]  /*afd0*/  IMAD.U32 R21, RZ, RZ, UR5 ;  /* 0x00000005ff157e24 */ /* 0x000fe2000f8e00ff */
[----:B------:R-:W-:Y:S01]  /*afe0*/  LOP3.LUT R54, R54, R9, RZ, 0x3c, !PT ;  /* 0x0000000936367212 */ /* 0x000fe200078e3cff */
[----:B------:R-:W-:Y:S01]  /*aff0*/  VIADD R9, R31, 0x8 ;  /* 0x000000081f097836 */ /* 0x000fe20000000000 */
[----:B------:R-:W-:Y:S02]  /*b000*/  F2FP.BF16.F32.PACK_AB R4, R33, R32 ;  /* 0x000000202104723e */ /* 0x000fe400000010ff */
[----:B------:R-:W-:Y:S02]  /*b010*/  F2FP.BF16.F32.PACK_AB R5, R156, R157 ;  /* 0x0000009d9c05723e */ /* 0x000fe400000010ff */
[----:B------:R-:W-:-:S02]  /*b020*/  F2FP.BF16.F32.PACK_AB R6, R37, R36 ;  /* 0x000000242506723e */ /* 0x000fc400000010ff */
[----:B------:R-:W-:Y:S02]  /*b030*/  F2FP.BF16.F32.PACK_AB R7, R25, R158 ;  /* 0x0000009e1907723e */ /* 0x000fe400000010ff */
[----:B------:R-:W-:Y:S02]  /*b040*/  ISETP.GE.OR P1, PT, R9, UR7, P0 ;  /* 0x0000000709007c0c */ /* 0x000fe40008726670 */
[----:B------:R-:W-:Y:S01]  /*b050*/  MOV R165, R26 ;  /* 0x0000001a00a57202 */ /* 0x000fe20000000f00 */
[----:B------:R2:W-:Y:S01]  /*b060*/  STSM.16.M88.4 [R20], R4 ;  /* 0x0000000414007844 */ /* 0x0005e20000000200 */
[----:B------:R-:W-:Y:S02]  /*b070*/  F2FP.BF16.F32.PACK_AB R9, R155, R162 ;  /* 0x000000a29b09723e */ /* 0x000fe400000010ff */
[----:B------:R-:W-:Y:S02]  /*b080*/  F2FP.BF16.F32.PACK_AB R25, R152, R159 ;  /* 0x0000009f9819723e */ /* 0x000fe400000010ff */
[----:B------:R-:W-:Y:S01]  /*b090*/  F2FP.BF16.F32.PACK_AB R26, R61, R60 ;  /* 0x0000003c3d1a723e */ /* 0x000fe200000010ff */
[----:B------:R-:W-:Y:S01]  /*b0a0*/  STSM.16.M88.4 [R165], R8 ;  /* 0x00000008a5007844 */ /* 0x000fe20000000200 */
[----:B------:R-:W-:-:S02]  /*b0b0*/  F2FP.BF16.F32.PACK_AB R27, R63, R62 ;  /* 0x0000003e3f1b723e */ /* 0x000fc400000010ff */
[----:B------:R-:W-:Y:S01]  /*b0c0*/  MOV R44, R44 ;  /* 0x0000002c002c7202 */ /* 0x000fe20000000f00 */
[----:B------:R-:W-:Y:S01]  /*b0d0*/  STSM.16.M88.4 [R164], R12 ;  /* 0x0000000ca4007844 */ /* 0x000fe20000000200 */
[----:B------:R-:W-:Y:S02]  /*b0e0*/  MOV R21, UR6 ;  /* 0x0000000600157c02 */ /* 0x000fe40008000f00 */
[----:B------:R-:W-:Y:S01]  /*b0f0*/  MOV R46, R46 ;  /* 0x0000002e002e7202 */ /* 0x000fe20000000f00 */
[----:B------:R-:W-:Y:S01]  /*b100*/  STSM.16.M88.4 [R30], R24 ;  /* 0x000000181e007844 */ /* 0x000fe20000000200 */
[----:B------:R-:W-:Y:S01]  /*b110*/  MOV R50, R50 ;  /* 0x0000003200327202 */ /* 0x000fe20000000f00 */
[----:B--2---:R-:W-:Y:S01]  /*b120*/  IMAD.U32 R20, RZ, RZ, UR4 ;  /* 0x00000004ff147e24 */ /* 0x004fe2000f8e00ff */
[----:B------:R-:W-:Y:S01]  /*b130*/  F2FP.BF16.F32.PACK_AB R4, R65, R64 ;  /* 0x000000404104723e */ /* 0x000fe200000010ff */
[----:B------:R-:W-:Y:S01]  /*b140*/  USHF.R.S32.HI UR4, URZ, 0x1f, UR36 ;  /* 0x0000001f3f047899 */ /* 0x000fe20008011424 */
[----:B------:R-:W-:Y:S01]  /*b150*/  F2FP.BF16.F32.PACK_AB R5, R67, R66 ;  /* 0x000000424305723e */ /* 0x000fe200000010ff */
[----:B-1----:R-:W-:Y:S01]  /*b160*/  IMAD.WIDE.U32 R20, R28, UR36, R20 ;  /* 0x000000241c147c25 */ /* 0x002fe2000f8e0014 */
[----:B------:R-:W-:-:S02]  /*b170*/  F2FP.BF16.F32.PACK_AB R6, R69, R68 ;  /* 0x000000444506723e */ /* 0x000fc400000010ff */
[----:B------:R-:W-:Y:S02]  /*b180*/  F2FP.BF16.F32.PACK_AB R7, R71, R70 ;  /* 0x000000464707723e */ /* 0x000fe400000010ff */
[----:B------:R-:W-:Y:S02]  /*b190*/  F2FP.BF16.F32.PACK_AB R114, R117, R116 ;  /* 0x000000747572723e */ /* 0x000fe400000010ff */
[----:B------:R-:W-:Y:S01]  /*b1a0*/  F2FP.BF16.F32.PACK_AB R115, R119, R118 ;  /* 0x000000767773723e */ /* 0x000fe200000010ff */
[----:B------:R1:W-:Y:S01]  /*b1b0*/  STSM.16.M88.4 [R34], R4 ;  /* 0x0000000422007844 */ /* 0x0003e20000000200 */
[----:B------:R-:W-:Y:S02]  /*b1c0*/  F2FP.BF16.F32.PACK_AB R121, R123, R122 ;  /* 0x0000007a7b79723e */ /* 0x000fe400000010ff */
[----:B------:R-:W-:Y:S01]  /*b1d0*/  F2FP.BF16.F32.PACK_AB R128, R129, R128 ;  /* 0x000000808180723e */ /* 0x000fe200000010ff */
[----:B------:R-:W-:Y:S01]  /*b1e0*/  STSM.16.M88.4 [R38], R72 ;  /* 0x0000004826007844 */ /* 0x000fe20000000200 */
[----:B------:R-:W-:-:S02]  /*b1f0*/  MOV R52, R52 ;  /* 0x0000003400347202 */ /* 0x000fc40000000f00 */
[----:B------:R-:W-:Y:S01]  /*b200*/  F2FP.BF16.F32.PACK_AB R122, R125, R124 ;  /* 0x0000007c7d7a723e */ /* 0x000fe200000010ff */
[----:B------:R-:W-:Y:S01]  /*b210*/  STSM.16.M88.4 [R42], R80 ;  /* 0x000000502a007844 */ /* 0x000fe20000000200 */
[----:B------:R-:W-:Y:S02]  /*b220*/  F2FP.BF16.F32.PACK_AB R123, R127, R126 ;  /* 0x0000007e7f7b723e */ /* 0x000fe400000010ff */
[----:B------:R-:W-:Y:S01]  /*b230*/  F2FP.BF16.F32.PACK_AB R129, R131, R130 ;  /* 0x000000828381723e */ /* 0x000fe200000010ff */
[----:B------:R-:W-:Y:S01]  /*b240*/  STSM.16.M88.4 [R44], R88 ;  /* 0x000000582c007844 */ /* 0x000fe20000000200 */
[----:B------:R-:W-:Y:S02]  /*b250*/  F2FP.BF16.F32.PACK_AB R136, R137, R136 ;  /* 0x000000888988723e */ /* 0x000fe400000010ff */
[----:B------:R-:W-:Y:S01]  /*b260*/  MOV R56, R56 ;  /* 0x0000003800387202 */ /* 0x000fe20000000f00 */
[----:B-1----:R-:W-:Y:S01]  /*b270*/  IMAD R4, R28, UR4, RZ ;  /* 0x000000041c047c24 */ /* 0x002fe2000f8e02ff */
[----:B------:R-:W-:Y:S01]  /*b280*/  F2FP.BF16.F32.PACK_AB R130, R133, R132 ;  /* 0x000000848582723e */ /* 0x000fe200000010ff */
[----:B------:R-:W-:Y:S01]  /*b290*/  STSM.16.M88.4 [R46], R96 ;  /* 0x000000602e007844 */ /* 0x000fe20000000200 */
[----:B------:R-:W-:Y:S01]  /*b2a0*/  F2FP.BF16.F32.PACK_AB R131, R135, R134 ;  /* 0x000000868783723e */ /* 0x000fe200000010ff */
[----:B------:R-:W-:Y:S01]  /*b2b0*/  IMAD R4, R29, UR36, R4 ;  /* 0x000000241d047c24 */ /* 0x000fe2000f8e0204 */
[----:B------:R-:W-:Y:S01]  /*b2c0*/  F2FP.BF16.F32.PACK_AB R137, R139, R138 ;  /* 0x0000008a8b89723e */ /* 0x000fe200000010ff */
[----:B------:R-:W-:Y:S01]  /*b2d0*/  STSM.16.M88.4 [R48], R104 ;  /* 0x0000006830007844 */ /* 0x000fe20000000200 */
[----:B------:R-:W-:Y:S01]  /*b2e0*/  F2FP.BF16.F32.PACK_AB R144, R145, R144 ;  /* 0x000000909190723e */ /* 0x000fe200000010ff */
[----:B------:R-:W-:Y:S01]  /*b2f0*/  ULDC.64 UR4, c[0x0][0xb40] ;  /* 0x0002d00000047ab9 */ /* 0x000fe20000000a00 */
[----:B------:R-:W-:Y:S01]  /*b300*/  MOV R58, R58 ;  /* 0x0000003a003a7202 */ /* 0x000fe20000000f00 */
[----:B------:R-:W-:Y:S01]  /*b310*/  STSM.16.M88.4 [R50], R112 ;  /* 0x0000007032007844 */ /* 0x000fe20000000200 */
[----:B------:R-:W-:-:S02]  /*b320*/  F2FP.BF16.F32.PACK_AB R138, R141, R140 ;  /* 0x0000008c8d8a723e */ /* 0x000fc400000010ff */
[----:B------:R-:W-:Y:S01]  /*b330*/  F2FP.BF16.F32.PACK_AB R139, R143, R142 ;  /* 0x0000008e8f8b723e */ /* 0x000fe200000010ff */
[----:B------:R-:W-:Y:S01]  /*b340*/  STSM.16.M88.4 [R52], R120 ;  /* 0x0000007834007844 */ /* 0x000fe20000000200 */
[----:B------:R-:W-:Y:S02]  /*b350*/  F2FP.BF16.F32.PACK_AB R145, R147, R146 ;  /* 0x000000929391723e */ /* 0x000fe400000010ff */
[----:B------:R-:W-:Y:S01]  /*b360*/  MOV R54, R54 ;  /* 0x0000003600367202 */ /* 0x000fe20000000f00 */
[----:B------:R-:W-:Y:S01]  /*b370*/  STSM.16.M88.4 [R56], R128 ;  /* 0x0000008038007844 */ /* 0x000fe20000000200 */
[----:B------:R-:W-:Y:S02]  /*b380*/  F2FP.BF16.F32.PACK_AB R146, R149, R148 ;  /* 0x000000949592723e */ /* 0x000fe400000010ff */
[----:B------:R-:W-:Y:S01]  /*b390*/  F2FP.BF16.F32.PACK_AB R147, R151, R150 ;  /* 0x000000969793723e */ /* 0x000fe200000010ff */
[----:B------:R-:W-:Y:S01]  /*b3a0*/  STSM.16.M88.4 [R58], R136 ;  /* 0x000000883a007844 */ /* 0x000fe20000000200 */
[----:B------:R-:W-:-:S02]  /*b3b0*/  SHF.R.S32.HI R3, RZ, 0x1f, R31 ;  /* 0x0000001fff037819 */ /* 0x000fc4000001141f */
[C---:B------:R-:W-:Y:S01]  /*b3c0*/  IADD3 R5, P2, R31.reuse, R20, RZ ;  /* 0x000000141f057210 */ /* 0x040fe20007f5e0ff */
[----:B------:R-:W-:Y:S01]  /*b3d0*/  STSM.16.M88.4 [R54], R144 ;  /* 0x0000009036007844 */ /* 0x000fe20000000200 */
[----:B------:R-:W-:Y:S02]  /*b3e0*/  ISETP.GE.OR P0, PT, R31, UR7, P0 ;  /* 0x000000071f007c0c */ /* 0x000fe40008706670 */
        /* <DEDUP_REMOVED lines=8> */
[----:B------:R-:W-:Y:S01]  /*b470*/  LEA R4, P2, R5, UR4, 0x2 ;  /* 0x0000000405047c11 */ /* 0x000fe2000f8410ff */
[----:B------:R-:W-:Y:S01]  /*b480*/  ULDC UR4, c[0x0][0xc] ;  /* 0x0000030000047ab9 */ /* 0x000fe20000000800 */
[----:B------:R-:W1:Y:S01]  /*b490*/  SHFL.IDX PT, R3, R218, RZ, 0x1f ;  /* 0x00001fffda037589 */ /* 0x000e6200000e0000 */
[----:B------:R-:W-:-:S02]  /*b4a0*/  R2UR UR10, R212 ;  /* 0x00000000d40a72ca */ /* 0x000fc400000e0000 */
[----:B------:R-:W-:-:S05]  /*b4b0*/  LEA.HI.X R5, R5, UR5, R20, 0x2, P2 ;  /* 0x0000000505057c11 */ /* 0x000fca00090f1414 */
[----:B------:R2:W-:Y:S04]  /*b4c0*/  @!P0 STG.E desc[UR12][R4.64], R2 ;  /* 0x0000000204008986 */ /* 0x0005e8000c10190c */
[----:B------:R2:W-:Y:S02]  /*b4d0*/  @!P1 STG.E desc[UR12][R4.64+0x20], R0 ;  /* 0x0000200004009986 */ /* 0x0005e4000c10190c */
[----:B------:R-:W-:-:S06]  /*b4e0*/  UIADD3 UR10, UR4, UR10, URZ ;  /* 0x0000000a040a7290 */ /* 0x000fcc000fffe03f */
[----:B------:R-:W-:Y:S01]  /*b4f0*/  IMAD.U32 R212, RZ, RZ, UR10 ;  /* 0x0000000affd47e24 */ /* 0x000fe2000f8e00ff */
        /* <DEDUP_REMOVED lines=25> */
[----:B------:R1:W-:Y:S01]  /*b690*/  UTMASTG.5D [UR32], [UR4] ;  /* 0x00000020040073b5 */ /* 0x0003e20008020000 */
[----:B------:R-:W-:Y:S01]  /*b6a0*/  UMOV UR8, 0x1 ;  /* 0x0000000100087882 */ /* 0x000fe20000000000 */
[----:B-1----:R-:W-:Y:S01]  /*b6b0*/  UMOV UR32, UR9 ;  /* 0x0000000900207c82 */ /* 0x002fe20008000000 */
[----:B------:R-:W-:Y:S01]  /*b6c0*/  UMOV UR33, UR6 ;  /* 0x0000000600217c82 */ /* 0x000fe20008000000 */
[----:B------:R-:W-:Y:S01]  /*b6d0*/  UIADD3 UR6, UR10, 0x38820, URZ ;  /* 0x000388200a067890 */ /* 0x000fe2000fffe03f */
[----:B------:R1:W-:Y:S03]  /*b6e0*/  UTMASTG.5D [UR32], [UR4] ;  /* 0x00000020040073b5 */ /* 0x0003e60008020000 */
[----:B------:R-:W-:-:S02]  /*b6f0*/  UPRMT UR7, URZ, 0x654, UR6 ;  /* 0x000006543f077896 */ /* 0x000fc40008000006 */
[----:B------:R-:W-:Y:S01]  /*b700*/  UPRMT UR6, UR8, 0x654, UR6 ;  /* 0x0000065408067896 */ /* 0x000fe20008000006 */
[----:B------:R0:W-:Y:S01]  /*b710*/  UTMACMDFLUSH ;  /* 0x00000000000079b7 */ /* 0x0001e20000000000 */
[----:B------:R-:W-:-:S05]  /*b720*/  DEPBAR.LE SB0, 0x0 ;  /* 0x000080000000791a */ /* 0x000fca0000000000 */
[----:B------:R-:W-:Y:S02]  /*b730*/  SYNCS.ARRIVE.TRANS64.RED.A1T0 RZ, [UR7], RZ ;  /* 0x000000ffffff79a7 */ /* 0x000fe40008100407 */
[----:B-1----:R-:W-:Y:S03]  /*b740*/  SYNCS.ARRIVE.TRANS64.RED.A1T0 RZ, [UR6], RZ ;  /* 0x000000ffffff79a7 */ /* 0x002fe60008100406 */
.L_x_155:
[----:B------:R-:W-:Y:S05]  /*b750*/  BSYNC B0 ;  /* 0x0000000000007941 */ /* 0x000fea0003800000 */
.L_x_154:
[----:B------:R-:W1:Y:S01]  /*b760*/  LDC R0, c[0x0][0xda4] ;  /* 0x00036900ff007b82 */ /* 0x000e620000000800 */
[----:B------:R-:W-:Y:S01]  /*b770*/  R2UR UR4, R213 ;  /* 0x00000000d50472ca */ /* 0x000fe200000e0000 */
[----:B------:R-:W-:Y:S01]  /*b780*/  UIADD3 UR38, UR38, 0x1, URZ ;  /* 0x0000000126267890 */ /* 0x000fe2000fffe03f */
[----:B------:R-:W-:Y:S02]  /*b790*/  R2UR UR6, R212 ;  /* 0x00000000d40672ca */ /* 0x000fe400000e0000 */
[----:B------:R-:W-:Y:S01]  /*b7a0*/  R2UR UR5, R19 ;  /* 0x00000000130572ca */ /* 0x000fe200000e0000 */
[----:B------:R-:W-:-:S04]  /*b7b0*/  UISETP.NE.AND UP0, UPT, UR38, 0x2, UPT ;  /* 0x000000022600788c */ /* 0x000fc8000bf05270 */
[----:B------:R-:W-:-:S04]  /*b7c0*/  USEL UR38, UR38, URZ, UP0 ;  /* 0x0000003f26267287 */ /* 0x000fc80008000000 */
[----:B------:R-:W-:-:S06]  /*b7d0*/  UIADD3 UR4, UR4, 0x1, URZ ;  /* 0x0000000104047890 */ /* 0x000fcc000fffe03f */
[----:B------:R-:W-:Y:S01]  /*b7e0*/  IMAD.U32 R213, RZ, RZ, UR4 ;  /* 0x00000004ffd57e24 */ /* 0x000fe2000f8e00ff */
[----:B------:R-:W-:Y:S01]  /*b7f0*/  USEL UR4, URZ, 0x1, UP0 ;  /* 0x000000013f047887 */ /* 0x000fe20008000000 */
[----:B-1----:R-:W-:-:S03]  /*b800*/  ISETP.LE.AND P0, PT, R0, UR6, PT ;  /* 0x0000000600007c0c */ /* 0x002fc6000bf03270 */
[----:B------:R-:W-:-:S06]  /*b810*/  ULOP3.LUT UR5, UR5, UR4, URZ, 0x3c, !UPT ;  /* 0x0000000405057292 */ /* 0x000fcc000f8e3c3f */
[----:B------:R-:W-:-:S04]  /*b820*/  IMAD.U32 R19, RZ, RZ, UR5 ;  /* 0x00000005ff137e24 */ /* 0x000fc8000f8e00ff */
[----:B------:R-:W-:Y:S05]  /*b830*/  @!P0 BRA `(.L_x_156) ;  /* 0xffffff5800bc8947 */ /* 0x000fea000383ffff */
[----:B------:R-:W-:Y:S05]  /*b840*/  EXIT ;  /* 0x000000000000794d */ /* 0x000fea0003800000 */
.L_x_128:
[----:B------:R-:W-:-:S08]  /*b850*/  NOP ;  /* 0x0000000000007918 */ /* 0x000fd00000000000 */
[----:B-1----:R-:W1:-:S00]  /*b860*/  USETMAXREG.DEALLOC.CTAPOOL 0x18 ;  /* 0x00000018000079c8 */ /* 0x002e4000080e0500 */
[----:B-1----:R-:W-:-:S06]  /*b870*/  LOP3.LUT R0, R0, 0x3, RZ, 0xc0, !PT ;  /* 0x0000000300007812 */ /* 0x002fcc00078ec0ff */
[----:B------:R-:W1:Y:S02]  /*b880*/  SHFL.IDX PT, R0, R0, RZ, 0x1f ;  /* 0x00001fff00007589 */ /* 0x000e6400000e0000 */
[----:B-1----:R-:W-:-:S13]  /*b890*/  ISETP.NE.AND P0, PT, R0, RZ, PT ;  /* 0x000000ff0000720c */ /* 0x002fda0003f05270 */
[----:B------:R-:W-:Y:S05]  /*b8a0*/  @P0 EXIT ;  /* 0x000000000000094d */ /* 0x000fea0003800000 */
[----:B------:R-:W1:Y:S01]  /*b8b0*/  S2UR UR4, SR_CTAID.X ;  /* 0x00000000000479c3 */ /* 0x000e620000002500 */
[----:B------:R-:W-:Y:S01]  /*b8c0*/  MOV R16, RZ ;  /* 0x000000ff00107202 */ /* 0x000fe20000000f00 */
[----:B------:R-:W-:Y:S02]  /*b8d0*/  IMAD.MOV.U32 R2, RZ, RZ, 0x1 ;  /* 0x00000001ff027424 */ /* 0x000fe400078e00ff */
[----:B------:R-:W-:-:S04]  /*b8e0*/  IMAD.MOV.U32 R19, RZ, RZ, 0x1 ;  /* 0x00000001ff137424 */ /* 0x000fc800078e00ff */
[----:B------:R-:W1:Y:S02]  /*b8f0*/  LDC R0, c[0x0][0xda4] ;  /* 0x00036900ff007b82 */ /* 0x000e640000000800 */
[----:B-1----:R-:W-:-:S13]  /*b900*/  ISETP.LE.AND P0, PT, R0, UR4, PT ;  /* 0x0000000400007c0c */ /* 0x002fda000bf03270 */
[----:B------:R-:W-:Y:S05]  /*b910*/  @P0 BRA `(.L_x_157) ;  /* 0x0000003400500947 */ /* 0x000fea0003800000 */
[----:B------:R-:W2:Y:S01]  /*b920*/  LDL R4, [R1+0x24] ;  /* 0x0000240001047983 */ /* 0x000ea20000100800 */
[----:B------:R-:W1:Y:S01]  /*b930*/  S2UR UR4, SR_CTAID.X ;  /* 0x00000000000479c3 */ /* 0x000e620000002500 */
[----:B------:R-:W-:Y:S01]  /*b940*/  MOV R16, RZ ;  /* 0x000000ff00107202 */ /* 0x000fe20000000f00 */
[----:B------:R-:W-:Y:S01]  /*b950*/  IMAD.MOV.U32 R19, RZ, RZ, 0x1 ;  /* 0x00000001ff137424 */ /* 0x000fe200078e00ff */
[----:B------:R-:W3:Y:S01]  /*b960*/  S2R R3, SR_TID.X ;  /* 0x0000000000037919 */ /* 0x000ee20000002100 */
[----:B------:R-:W-:Y:S01]  /*b970*/  ULDC.64 UR36, c[0x0][0x198] ;  /* 0x0000660000247ab9 */ /* 0x000fe20000000a00 */
[----:B------:R-:W-:Y:S01]  /*b980*/  ULDC UR39, c[0x0][0xc] ;  /* 0x0000030000277ab9 */ /* 0x000fe20000000800 */
[C---:B---3--:R-:W-:Y:S02]  /*b990*/  LOP3.LUT P1, RZ, R3.reuse, 0x7f, RZ, 0xc0, !PT ;  /* 0x0000007f03ff7812 */ /* 0x048fe4000782c0ff */
[----:B------:R-:W-:-:S04]  /*b9a0*/  LOP3.LUT P0, R0, R3, 0x1f, RZ, 0xc0, !PT ;  /* 0x0000001f03007812 */ /* 0x000fc8000780c0ff */
[----:B------:R-:W-:Y:S01]  /*b9b0*/  PLOP3.LUT P0, PT, P0, P1, PT, 0x8a, 0x0 ;  /* 0x000000000000781c */ /* 0x000fe20000703172 */
[----:B------:R1:W-:Y:S03]  /*b9c0*/  STL [R1+0x20], R0 ;  /* 0x0000200001007387 */ /* 0x0003e60000100800 */
[----:B------:R-:W-:-:S05]  /*b9d0*/  P2R R2, PR, RZ, 0x1 ;  /* 0x00000001ff027803 */ /* 0x000fca0000000000 */
[----:B------:R3:W-:Y:S01]  /*b9e0*/  STL [R1+0x4], R2 ;  /* 0x0000040201007387 */ /* 0x0007e20000100800 */
[----:B-1----:R-:W-:-:S05]  /*b9f0*/  IMAD.U32 R0, RZ, RZ, UR4 ;  /* 0x00000004ff007e24 */ /* 0x002fca000f8e00ff */
[----:B------:R3:W-:Y:S04]  /*ba00*/  STL [R1+0x14], R0 ;  /* 0x0000140001007387 */ /* 0x0007e80000100800 */
[----:B------:R3:W-:Y:S01]  /*ba10*/  STL [R1+0x1c], RZ ;  /* 0x00001cff01007387 */ /* 0x0007e20000100800 */
[----:B--2---:R-:W-:-:S13]  /*ba20*/  R2UR UR5, R4 ;  /* 0x00000000040572ca */ /* 0x004fda00000e0000 */
[----:B---3--:R-:W-:-:S12]  /*ba30*/  ULOP3.LUT UR38, UR5, 0x2, URZ, 0xfc, !UPT ;  /* 0x0000000205267892 */ /* 0x008fd8000f8efc3f */
.L_x_210:
[----:B--2---:R-:W2:Y:S01]  /*ba40*/  LDL R2, [R1+0x14] ;  /* 0x0000140001027983 */ /* 0x004ea20000100800 */
        /* <DEDUP_REMOVED lines=16> */
[----:B------:R-:W1:Y:S03]  /*bb50*/  LDC R0, c[0x0][0x2e0] ;  /* 0x0000b800ff007b82 */ /* 0x000e660000000800 */
[----:B------:R-:W-:Y:S01]  /*bb60*/  IMAD.MOV.U32 R17, RZ, RZ, R4 ;  /* 0x000000ffff117224 */ /* 0x000fe200078e0004 */
[----:B------:R2:W-:Y:S04]  /*bb70*/  STL [R1+0xc], R4 ;  /* 0x00000c0401007387 */ /* 0x0005e80000100800 */
[----:B------:R-:W4:Y:S01]  /*bb80*/  @P1 LDC.64 R2, c[0x0][0xdb8] ;  /* 0x00036e00ff021b82 */ /* 0x000f220000000a00 */
[----:B-1----:R-:W-:Y:S01]  /*bb90*/  IMAD R7, R0, UR4, RZ ;  /* 0x0000000400077c24 */ /* 0x002fe2000f8e02ff */
[----:B------:R-:W-:-:S04]  /*bba0*/  MOV R0, 0x400 ;  /* 0x0000040000007802 */ /* 0x000fc80000000f00 */
[----:B---3--:R-:W-:Y:S01]  /*bbb0*/  LEA R6, R5, R0, 0x18 ;  /* 0x0000000005067211 */ /* 0x008fe200078ec0ff */
[----:B------:R2:W-:Y:S01]  /*bbc0*/  STL [R1+0x18], R7 ;  /* 0x0000180701007387 */ /* 0x0005e20000100800 */
[----:B------:R-:W-:Y:S01]  /*bbd0*/  IADD3 R0, R7, 0x4f, RZ ;  /* 0x0000004f07007810 */ /* 0x000fe20007ffe0ff */
[----:B----4-:R-:W-:Y:S02]  /*bbe0*/  @P1 IMAD.HI.U32 R2, R4, R2, RZ ;  /* 0x0000000204021227 */ /* 0x010fe400078e00ff */
[----:B------:R2:W-:Y:S02]  /*bbf0*/  STL [R1+0x8], R6 ;  /* 0x0000080601007387 */ /* 0x0005e40000100800 */
[----:B------:R-:W-:Y:S01]  /*bc00*/  IMAD.HI R0, R0, 0x66666667, RZ ;  /* 0x6666666700007827 */ /* 0x000fe200078e02ff */
[----:B------:R-:W-:-:S03]  /*bc10*/  @P1 SHF.R.U32.HI R17, RZ, R3, R2 ;  /* 0x00000003ff111219 */ /* 0x000fc60000011602 */
[----:B------:R-:W-:Y:S02]  /*bc20*/  VIADD R2, R6, 0x24400 ;  /* 0x0002440006027836 */ /* 0x000fe40000000000 */
[----:B------:R-:W-:-:S03]  /*bc30*/  IMAD.MOV R3, RZ, RZ, -R17 ;  /* 0x000000ffff037224 */ /* 0x000fc600078e0a11 */
[----:B------:R-:W-:Y:S01]  /*bc40*/  LOP3.LUT P0, RZ, R2, 0x3ff, RZ, 0xc0, !PT ;  /* 0x000003ff02ff7812 */ /* 0x000fe2000780c0ff */
[----:B------:R-:W-:Y:S01]  /*bc50*/  IMAD R18, R18, R3, R4 ;  /* 0x0000000312127224 */ /* 0x000fe200078e0204 */
        /* <DEDUP_REMOVED lines=8> */
[----:B--2---:R-:W-:Y:S01]  /*bce0*/  IMAD.U32 R4, RZ, RZ, UR6 ;  /* 0x00000006ff047e24 */ /* 0x004fe2000f8e00ff */
[----:B------:R-:W-:Y:S01]  /*bcf0*/  MOV R5, UR7 ;  /* 0x0000000700057c02 */ /* 0x000fe20008000f00 */
[----:B------:R-:W1:Y:S01]  /*bd00*/  LDC.64 R2, c[0x4][R2] ;  /* 0x0100000002027b82 */ /* 0x000e620000000a00 */
[----:B------:R-:W-:Y:S01]  /*bd10*/  IMAD.U32 R6, RZ, RZ, UR8 ;  /* 0x00000008ff067e24 */ /* 0x000fe2000f8e00ff */
[----:B------:R-:W-:Y:S01]  /*bd20*/  MOV R11, UR5 ;  /* 0x00000005000b7c02 */ /* 0x000fe20008000f00 */
[----:B------:R-:W-:Y:S02]  /*bd30*/  IMAD.U32 R7, RZ, RZ, UR9 ;  /* 0x00000009ff077e24 */ /* 0x000fe4000f8e00ff */
[----:B------:R-:W-:-:S02]  /*bd40*/  IMAD.U32 R10, RZ, RZ, UR4 ;  /* 0x00000004ff0a7e24 */ /* 0x000fc4000f8e00ff */
[----:B------:R-:W-:Y:S02]  /*bd50*/  IMAD.MOV.U32 R8, RZ, RZ, 0x70 ;  /* 0x00000070ff087424 */ /* 0x000fe400078e00ff */
[----:B------:R-:W-:Y:S02]  /*bd60*/  IMAD.MOV.U32 R12, RZ, RZ, 0x1 ;  /* 0x00000001ff0c7424 */ /* 0x000fe400078e00ff */
[----:B------:R-:W-:-:S07]  /*bd70*/  IMAD.MOV.U32 R13, RZ, RZ, RZ ;  /* 0x000000ffff0d7224 */ /* 0x000fce00078e00ff */
[----:B------:R-:W-:-:S07]  /*bd80*/  LEPC R20, `(.L_x_158) ;  /* 0x000000001014794e */ /* 0x000fce0000000000 */
[----:B-1----:R-:W-:Y:S05]  /*bd90*/  CALL.ABS.NOINC R2 ;  /* 0x0000000002007343 */ /* 0x002fea0003c00000 */
.L_x_158:
[----:B------:R-:W2:Y:S02]  /*bda0*/  LDL R2, [R1+0x8] ;  /* 0x0000080001027983 */ /* 0x000ea40000100800 */
[----:B--2---:R-:W-:-:S04]  /*bdb0*/  IADD3 R0, R2, 0x400, RZ ;  /* 0x0000040002007810 */ /* 0x004fc80007ffe0ff */
[----:B------:R-:W-:-:S13]  /*bdc0*/  LOP3.LUT P0, RZ, R0, 0x3ff, RZ, 0xc0, !PT ;  /* 0x000003ff00ff7812 */ /* 0x000fda000780c0ff */
[----:B------:R-:W-:Y:S05]  /*bdd0*/  @!P0 BRA `(.L_x_159) ;  /* 0x0000000000808947 */ /* 0x000fea0003800000 */
[----:B------:R-:W-:Y:S01]  /*bde0*/  MOV R0, 0x0 ;  /* 0x0000000000007802 */ /* 0x000fe20000000f00 */
[----:B------:R-:W-:Y:S01]  /*bdf0*/  ULDC.64 UR6, c[0x4][0xa8] ;  /* 0x01002a0000067ab9 */ /* 0x000fe20000000a00 */
[----:B------:R-:W-:Y:S01]  /*be00*/  ULDC.64 UR8, c[0x4][0xb0] ;  /* 0x01002c0000087ab9 */ /* 0x000fe20000000a00 */
[----:B------:R-:W-:Y:S01]  /*be10*/  ULDC.64 UR4, c[0x4][0x10] ;  /* 0x0100040000047ab9 */ /* 0x000fe20000000a00 */
[----:B------:R1:W2:Y:S01]  /*be20*/  LDC.64 R2, c[0x4][R0] ;  /* 0x0100000000027b82 */ /* 0x0002a20000000a00 */
[----:B------:R-:W-:Y:S01]  /*be30*/  IMAD.U32 R4, RZ, RZ, UR6 ;  /* 0x00000006ff047e24 */ /* 0x000fe2000f8e00ff */
[----:B------:R-:W-:Y:S01]  /*be40*/  MOV R7, UR9 ;  /* 0x0000000900077c02 */ /* 0x000fe20008000f00 */
[----:B------:R-:W-:Y:S01]  /*be50*/  IMAD.U32 R5, RZ, RZ, UR7 ;  /* 0x00000007ff057e24 */ /* 0x000fe2000f8e00ff */
[----:B------:R-:W-:Y:S01]  /*be60*/  MOV R12, 0x1 ;  /* 0x00000001000c7802 */ /* 0x000fe20000000f00 */
[----:B------:R-:W-:Y:S02]  /*be70*/  IMAD.U32 R6, RZ, RZ, UR8 ;  /* 0x00000008ff067e24 */ /* 0x000fe4000f8e00ff */
[----:B------:R-:W-:-:S02]  /*be80*/  IMAD.U32 R10, RZ, RZ, UR4 ;  /* 0x00000004ff0a7e24 */ /* 0x000fc4000f8e00ff */
[----:B------:R-:W-:Y:S02]  /*be90*/  IMAD.U32 R11, RZ, RZ, UR5 ;  /* 0x00000005ff0b7e24 */ /* 0x000fe4000f8e00ff */
[----:B------:R-:W-:Y:S02]  /*bea0*/  IMAD.MOV.U32 R8, RZ, RZ, 0x70 ;  /* 0x00000070ff087424 */ /* 0x000fe400078e00ff */
[----:B-1----:R-:W-:-:S07]  /*beb0*/  IMAD.MOV.U32 R13, RZ, RZ, RZ ;  /* 0x000000ffff0d7224 */ /* 0x002fce00078e00ff */
[----:B------:R-:W-:-:S07]  /*bec0*/  LEPC R20, `(.L_x_160) ;  /* 0x000000001014794e */ /* 0x000fce0000000000 */
[----:B--2---:R-:W-:Y:S05]  /*bed0*/  CALL.ABS.NOINC R2 ;  /* 0x0000000002007343 */ /* 0x004fea0003c00000 */
.L_x_160:
        /* <DEDUP_REMOVED lines=8> */
[----:B------:R-:W-:Y:S01]  /*bf60*/  MOV R8, 0x70 ;  /* 0x0000007000087802 */ /* 0x000fe20000000f00 */
[----:B------:R-:W-:Y:S02]  /*bf70*/  IMAD.U32 R7, RZ, RZ, UR9 ;  /* 0x00000009ff077e24 */ /* 0x000fe4000f8e00ff */
[----:B------:R-:W-:-:S02]  /*bf80*/  IMAD.U32 R10, RZ, RZ, UR4 ;  /* 0x00000004ff0a7e24 */ /* 0x000fc4000f8e00ff */
[----:B------:R-:W-:Y:S02]  /*bf90*/  IMAD.U32 R11, RZ, RZ, UR5 ;  /* 0x00000005ff0b7e24 */ /* 0x000fe4000f8e00ff */
[----:B------:R-:W-:Y:S02]  /*bfa0*/  IMAD.MOV.U32 R12, RZ, RZ, 0x1 ;  /* 0x00000001ff0c7424 */ /* 0x000fe400078e00ff */
[----:B------:R-:W-:-:S07]  /*bfb0*/  IMAD.MOV.U32 R13, RZ, RZ, RZ ;  /* 0x000000ffff0d7224 */ /* 0x000fce00078e00ff */
[----:B------:R-:W-:-:S07]  /*bfc0*/  LEPC R20, `(.L_x_159) ;  /* 0x000000001014794e */ /* 0x000fce0000000000 */
[----:B-1----:R-:W-:Y:S05]  /*bfd0*/  CALL.ABS.NOINC R2 ;  /* 0x0000000002007343 */ /* 0x002fea0003c00000 */
.L_x_159:
[----:B------:R-:W-:Y:S01]  /*bfe0*/  ULDC.64 UR4, c[0x0][0x9f8] ;  /* 0x00027e0000047ab9 */ /* 0x000fe20000000a00 */
[----:B------:R-:W2:Y:S01]  /*bff0*/  LDL R9, [R1+0x20] ;  /* 0x0000200001097983 */ /* 0x000ea20000100800 */
[----:B------:R-:W-:Y:S01]  /*c000*/  ISETP.NE.U32.AND P0, PT, RZ, UR4, PT ;  /* 0x00000004ff007c0c */ /* 0x000fe2000bf05070 */
[----:B------:R-:W-:Y:S01]  /*c010*/  ULDC.64 UR6, c[0x0][0x208] ;  /* 0x0000820000067ab9 */ /* 0x000fe20000000a00 */
[----:B------:R-:W-:Y:S01]  /*c020*/  MOV R7, R17 ;  /* 0x0000001100077202 */ /* 0x000fe20000000f00 */
[----:B------:R-:W3:Y:S01]  /*c030*/  LDL.LU R6, [R1+0xc] ;  /* 0x00000c0001067983 */ /* 0x000ee20000300800 */
[----:B------:R-:W-:Y:S01]  /*c040*/  ISETP.NE.AND.EX P0, PT, RZ, UR5, PT, P0 ;  /* 0x00000005ff007c0c */ /* 0x000fe2000bf05300 */
[----:B------:R-:W1:Y:S01]  /*c050*/  LDC R0, c[0x0][0x428] ;  /* 0x00010a00ff007b82 */ /* 0x000e620000000800 */
[----:B------:R-:W-:Y:S01]  /*c060*/  ULDC UR4, c[0x0][0xda8] ;  /* 0x00036a0000047ab9 */ /* 0x000fe20000000800 */
[----:B------:R-:W4:Y:S10]  /*c070*/  LDL R8, [R1+0x14] ;  /* 0x0000140001087983 */ /* 0x000f340000100800 */
[----:B------:R-:W1:Y:S02]  /*c080*/  @P0 LDC.64 R2, c[0x0][0x9f8] ;  /* 0x00027e00ff020b82 */ /* 0x000e640000000a00 */
[----:B-1----:R-:W-:Y:S01]  /*c090*/  ISETP.NE.AND P1, PT, R0, 0x1, PT ;  /* 0x000000010000780c */ /* 0x002fe20003f25270 */
[----:B------:R-:W-:-:S02]  /*c0a0*/  IMAD.MOV.U32 R0, RZ, RZ, R18 ;  /* 0x000000ffff007224 */ /* 0x000fc400078e0012 */
[----:B------:R-:W-:-:S10]  /*c0b0*/  @P0 IMAD.WIDE R2, R17, 0x4, R2 ;  /* 0x0000000411020825 */ /* 0x000fd400078e0202 */
[----:B------:R-:W1:Y:S01]  /*c0c0*/  @P1 LDC R5, c[0x0][0x42c] ;  /* 0x00010b00ff051b82 */ /* 0x000e620000000800 */
[----:B------:R1:W5:Y:S07]  /*c0d0*/  @P0 LDG.E R7, desc[UR6][R2.64] ;  /* 0x0000000602070981 */ /* 0x00036e000c1e1900 */
[----:B------:R-:W1:Y:S02]  /*c0e0*/  @P1 LDC R4, c[0x0][0x430] ;  /* 0x00010c00ff041b82 */ /* 0x000e640000000800 */
[----:B-1----:R-:W-:-:S05]  /*c0f0*/  @P1 IMAD.HI.U32 R5, R18, R5, RZ ;  /* 0x0000000512051227 */ /* 0x002fca00078e00ff */
[----:B------:R-:W-:Y:S02]  /*c100*/  @P1 SHF.R.U32.HI R0, RZ, R4, R5 ;  /* 0x00000004ff001219 */ /* 0x000fe40000011605 */
[----:B------:R-:W1:Y:S01]  /*c110*/  S2R R4, SR_CgaCtaId ;  /* 0x0000000000047919 */ /* 0x000e620000008800 */
[----:B--2---:R-:W-:Y:S01]  /*c120*/  ISETP.NE.AND P1, PT, R9, RZ, PT ;  /* 0x000000ff0900720c */ /* 0x004fe20003f25270 */
[----:B---3--:R-:W-:-:S04]  /*c130*/  IMAD.MOV R6, RZ, RZ, -R6 ;  /* 0x000000ffff067224 */ /* 0x008fc800078e0a06 */
[----:B----4-:R-:W-:-:S08]  /*c140*/  IMAD R6, R6, UR4, R8 ;  /* 0x0000000406067c24 */ /* 0x010fd0000f8e0208 */
[----:B------:R-:W-:Y:S01]  /*c150*/  VOTEU.ALL UP1, P1 ;  /* 0x00000000003f7886 */ /* 0x000fe20000820000 */
[----:B------:R-:W-:-:S04]  /*c160*/  PLOP3.LUT P2, PT, P1, PT, PT, 0x8, 0x0 ;  /* 0x000000000000781c */ /* 0x000fc80000f4e170 */
[----:B------:R-:W-:Y:S01]  /*c170*/  @!UP1 UIADD3 UR8, UP0, UR36, 0x270, URZ ;  /* 0x0000027024089890 */ /* 0x000fe2000ff1e03f */
[----:B------:R-:W-:-:S03]  /*c180*/  IMAD.SHL.U32 R6, R6, 0x80, RZ ;  /* 0x0000008006067824 */ /* 0x000fc600078e00ff */
[----:B------:R-:W-:-:S03]  /*c190*/  @!UP1 UIADD3.X UR9, URZ, UR37, URZ, UP0, !UPT ;  /* 0x000000253f099290 */ /* 0x000fc600087fe43f */
[----:B-1----:R-:W-:-:S09]  /*c1a0*/  VOTEU.ALL UP0, P1 ;  /* 0x00000000003f7886 */ /* 0x002fd20000800000 */
.L_x_161:
        /* <DEDUP_REMOVED lines=13> */
.L_x_162:
        /* <DEDUP_REMOVED lines=12> */
.L_x_163:
        /* <DEDUP_REMOVED lines=12> */
.L_x_164:
        /* <DEDUP_REMOVED lines=10> */
[----:B------:R-:W-:Y:S01]  /*c4a0*/  LOP3.LUT R4, R4, 0x1, RZ, 0xc0, !PT ;  /* 0x0000000104047812 */ /* 0x000fe200078ec0ff */
[----:B------:R-:W-:-:S04]  /*c4b0*/  UMOV UR4, 0xffffffff ;  /* 0xffffffff00047882 */ /* 0x000fc80000000000 */
[C---:B------:R-:W-:Y:S02]  /*c4c0*/  IMAD R20, R4.reuse, 0x28, RZ ;  /* 0x0000002804147824 */ /* 0x040fe400078e02ff */
[----:B------:R-:W-:Y:S01]  /*c4d0*/  IMAD R21, R4, 0xa00, RZ ;  /* 0x00000a0004157824 */ /* 0x000fe200078e02ff */
[----:B-1----:R-:W-:-:S04]  /*c4e0*/  ISETP.NE.U32.AND P0, PT, R2, RZ, PT ;  /* 0x000000ff0200720c */ /* 0x002fc80003f05070 */
[----:B------:R-:W-:-:S04]  /*c4f0*/  ISETP.NE.AND.EX P0, PT, R3, RZ, PT, P0 ;  /* 0x000000ff0300720c */ /* 0x000fc80003f05300 */
[----:B-----5:R-:W-:Y:S01]  /*c500*/  SEL R4, R7, RZ, !P0 ;  /* 0x000000ff07047207 */ /* 0x020fe20004000000 */
[----:B------:R-:W-:Y:S08]  /*c510*/  BRA.DIV UR4, `(.L_x_165) ;  /* 0x0000002e04a47947 */ /* 0x000ff0000b800000 */
.L_x_226:
[----:B------:R-:W2:Y:S01]  /*c520*/  LDL R8, [R1+0x10] ;  /* 0x0000100001087983 */ /* 0x000ea20000100800 */
[----:B------:R-:W-:Y:S01]  /*c530*/  UMOV UR4, 0xffffffff ;  /* 0xffffffff00047882 */ /* 0x000fe20000000000 */
[--C-:B------:R-:W-:Y:S01]  /*c540*/  SHF.R.S32.HI R12, RZ, 0x1f, R7.reuse ;  /* 0x0000001fff0c7819 */ /* 0x100fe20000011407 */
[----:B------:R-:W-:Y:S01]  /*c550*/  IMAD.MOV.U32 R5, RZ, RZ, R7 ;  /* 0x000000ffff057224 */ /* 0x000fe200078e0007 */
[----:B--2---:R-:W-:Y:S01]  /*c560*/  IADD3 R8, R8, -0x1, RZ ;  /* 0xffffffff08087810 */ /* 0x004fe20007ffe0ff */
[----:B------:R-:W-:Y:S06]  /*c570*/  BRA.DIV UR4, `(.L_x_166) ;  /* 0x0000002e04c07947 */ /* 0x000fec000b800000 */
[----:B------:R-:W-:-:S13]  /*c580*/  ELECT P6, URZ, PT ;  /* 0x00000000003f782f */ /* 0x000fda00038c0000 */
.L_x_229:
[----:B------:R-:W-:Y:S05]  /*c590*/  @!P6 BRA `(.L_x_167) ;  /* 0x000000040044e947 */ /* 0x000fea0003800000 */
[----:B------:R1:W-:Y:S01]  /*c5a0*/  STL [R1], R8 ;  /* 0x0000000801007387 */ /* 0x0003e20000100800 */
[----:B------:R-:W-:Y:S05]  /*c5b0*/  @!P0 BRA `(.L_x_168) ;  /* 0x0000000000508947 */ /* 0x000fea0003800000 */
[----:B------:R-:W2:Y:S01]  /*c5c0*/  LDC R13, c[0x0][0x41c] ;  /* 0x00010700ff0d7b82 */ /* 0x000ea20000000800 */
[----:B------:R-:W-:Y:S01]  /*c5d0*/  IMAD.MOV.U32 R4, RZ, RZ, R8 ;  /* 0x000000ffff047224 */ /* 0x000fe200078e0008 */
[----:B------:R-:W-:Y:S01]  /*c5e0*/  ULDC.64 UR4, c[0x0][0x408] ;  /* 0x0001020000047ab9 */ /* 0x000fe20000000a00 */
[----:B------:R-:W-:Y:S01]  /*c5f0*/  ULDC.64 UR6, c[0x0][0x208] ;  /* 0x0000820000067ab9 */ /* 0x000fe20000000a00 */
[----:B--2---:R-:W-:-:S13]  /*c600*/  ISETP.NE.AND P1, PT, R13, 0x1, PT ;  /* 0x000000010d00780c */ /* 0x004fda0003f25270 */
[----:B------:R-:W2:Y:S02]  /*c610*/  @P1 LDC.64 R10, c[0x0][0x420] ;  /* 0x00010800ff0a1b82 */ /* 0x000ea40000000a00 */
[----:B--2---:R-:W-:-:S05]  /*c620*/  @P1 IMAD.HI.U32 R10, R8, R10, RZ ;  /* 0x0000000a080a1227 */ /* 0x004fca00078e00ff */
[----:B------:R-:W-:-:S04]  /*c630*/  @P1 SHF.R.U32.HI R4, RZ, R11, R10 ;  /* 0x0000000bff041219 */ /* 0x000fc8000001160a */
[--C-:B------:R-:W-:Y:S01]  /*c640*/  SHF.R.S32.HI R11, RZ, 0x1f, R4.reuse ;  /* 0x0000001fff0b7819 */ /* 0x100fe20000011404 */
[--C-:B------:R-:W-:Y:S02]  /*c650*/  IMAD.MOV R9, RZ, RZ, -R4.reuse ;  /* 0x000000ffff097224 */ /* 0x100fe400078e0a04 */
[----:B------:R-:W-:Y:S02]  /*c660*/  IMAD.MOV.U32 R10, RZ, RZ, R4 ;  /* 0x000000ffff0a7224 */ /* 0x000fe400078e0004 */
[----:B------:R-:W-:Y:S02]  /*c670*/  IMAD R9, R13, R9, R8 ;  /* 0x000000090d097224 */ /* 0x000fe400078e0208 */
[----:B------:R-:W-:-:S03]  /*c680*/  IMAD.WIDE.U32 R10, R7, UR4, R10 ;  /* 0x00000004070a7c25 */ /* 0x000fc6000f8e000a */
[----:B------:R2:W-:Y:S01]  /*c690*/  STL [R1], R9 ;  /* 0x0000000901007387 */ /* 0x0005e20000100800 */
[----:B------:R-:W-:Y:S01]  /*c6a0*/  LEA R14, P1, R10, R2, 0x2 ;  /* 0x000000020a0e7211 */ /* 0x000fe200078210ff */
[----:B--2---:R-:W-:-:S04]  /*c6b0*/  IMAD R9, R12, UR4, RZ ;  /* 0x000000040c097c24 */ /* 0x004fc8000f8e02ff */
[----:B------:R-:W-:-:S05]  /*c6c0*/  IMAD R4, R7, UR5, R9 ;  /* 0x0000000507047c24 */ /* 0x000fca000f8e0209 */
[----:B------:R-:W-:-:S04]  /*c6d0*/  IADD3 R4, R11, R4, RZ ;  /* 0x000000040b047210 */ /* 0x000fc80007ffe0ff */
[----:B------:R-:W-:-:S05]  /*c6e0*/  LEA.HI.X R15, R10, R3, R4, 0x2, P1 ;  /* 0x000000030a0f7211 */ /* 0x000fca00008f1404 */
[----:B------:R2:W5:Y:S02]  /*c6f0*/  LDG.E R7, desc[UR6][R14.64] ;  /* 0x000000060e077981 */ /* 0x000564000c1e1900 */
.L_x_168:
[----:B------:R-:W3:Y:S01]  /*c700*/  S2R R9, SR_CgaCtaId ;  /* 0x0000000000097919 */ /* 0x000ee20000008800 */
[----:B------:R-:W-:-:S04]  /*c710*/  MOV R4, 0x400 ;  /* 0x0000040000047802 */ /* 0x000fc80000000f00 */
[----:B---3--:R-:W-:Y:S02]  /*c720*/  LEA R4, R9, R4, 0x18 ;  /* 0x0000000409047211 */ /* 0x008fe400078ec0ff */
[----:B------:R-:W-:-:S03]  /*c730*/  SHF.L.U32 R9, R19, 0x1f, RZ ;  /* 0x0000001f13097819 */ /* 0x000fc600000006ff */
[----:B------:R-:W-:-:S04]  /*c740*/  IMAD R4, R16, 0x8, R4 ;  /* 0x0000000810047824 */ /* 0x000fc800078e0204 */
[----:B------:R-:W3:Y:S02]  /*c750*/  SYNCS.PHASECHK.TRANS64.TRYWAIT P1, [R4+URZ+0x38840], R9 ;  /* 0x03884009040075a7 */ /* 0x000ee4000802017f */
[----:B---3--:R-:W-:Y:S05]  /*c760*/  @!P1 BRA `(.L_x_169) ;  /* 0x0000002c00649947 */ /* 0x008fea0003800000 */
.L_x_230:
[----:B------:R-:W4:Y:S01]  /*c770*/  S2R R10, SR_TID.X ;  /* 0x00000000000a7919 */ /* 0x000f220000002100 */
[----:B------:R-:W-:-:S04]  /*c780*/  UPRMT UR4, UR38, 0x9910, URZ ;  /* 0x0000991026047896 */ /* 0x000fc8000800003f */
[----:B------:R-:W-:Y:S01]  /*c790*/  UISETP.NE.AND UP0, UPT, UR4, 0x2, UPT ;  /* 0x000000020400788c */ /* 0x000fe2000bf05270 */
[----:B----4-:R-:W-:-:S13]  /*c7a0*/  LOP3.LUT P1, RZ, R10, 0x7f, RZ, 0xc0, !PT ;  /* 0x0000007f0aff7812 */ /* 0x010fda000782c0ff */
[----:B---3--:R-:W-:-:S04]  /*c7b0*/  @!P1 IMAD.MOV.U32 R9, RZ, RZ, 0xa000 ;  /* 0x0000a000ff099424 */ /* 0x008fc800078e00ff */
[----:B------:R3:W-:Y:S01]  /*c7c0*/  @!P1 SYNCS.ARRIVE.TRANS64 RZ, [R4+URZ+0x38830], R9 ;  /* 0x0388300904ff99a7 */ /* 0x0007e2000800003f */
[----:B------:R-:W-:-:S13]  /*c7d0*/  PLOP3.LUT P1, PT, PT, PT, UP0, 0x80, 0x0 ;  /* 0x000000000000781c */ /* 0x000fda0003f2f008 */
[----:B---3--:R-:W-:Y:S05]  /*c7e0*/  @P1 BRA `(.L_x_170) ;  /* 0x0000000000041947 */ /* 0x008fea0003800000 */
[----:B------:R-:W-:Y:S01]  /*c7f0*/  BPT.TRAP 0x1 ;  /* 0x000000040000795c */ /* 0x000fe20000300000 */
.L_x_170:
[----:B------:R-:W3:Y:S02]  /*c800*/  LDL R9, [R1+0x4] ;  /* 0x0000040001097983 */ /* 0x000ee40000100800 */
[----:B---3--:R-:W-:-:S13]  /*c810*/  ISETP.NE.AND P1, PT, R9, RZ, PT ;  /* 0x000000ff0900720c */ /* 0x008fda0003f25270 */
[----:B------:R-:W-:Y:S05]  /*c820*/  @P1 BRA `(.L_x_171) ;  /* 0x0000000000041947 */ /* 0x000fea0003800000 */
[----:B------:R-:W-:Y:S01]  /*c830*/  BPT.TRAP 0x1 ;  /* 0x000000040000795c */ /* 0x000fe20000300000 */
.L_x_171:
[----:B------:R-:W3:Y:S01]  /*c840*/  LDL R9, [R1] ;  /* 0x0000000001097983 */ /* 0x000ee20000100800 */
[----:B------:R-:W-:Y:S01]  /*c850*/  MOV R10, 0x400 ;  /* 0x00000400000a7802 */ /* 0x000fe20000000f00 */
[----:B------:R-:W4:Y:S01]  /*c860*/  S2R R11, SR_CgaCtaId ;  /* 0x00000000000b7919 */ /* 0x000f220000008800 */
[----:B------:R-:W-:Y:S01]  /*c870*/  R2UR UR9, R4 ;  /* 0x00000000040972ca */ /* 0x000fe200000e0000 */
[----:B------:R-:W-:Y:S01]  /*c880*/  IMAD R4, R16, 0x5000, R21 ;  /* 0x0000500010047824 */ /* 0x000fe200078e0215 */
[----:B------:R-:W-:Y:S01]  /*c890*/  R2UR UR5, R20 ;  /* 0x00000000140572ca */ /* 0x000fe200000e0000 */
[----:B------:R-:W-:Y:S01]  /*c8a0*/  UIADD3 UR4, UP0, UR36, 0x370, URZ ;  /* 0x0000037024047890 */ /* 0x000fe2000ff1e03f */
[----:B------:R-:W-:Y:S02]  /*c8b0*/  R2UR UR12, R0 ;  /* 0x00000000000c72ca */ /* 0x000fe400000e0000 */
[----:B-----5:R-:W-:Y:S02]  /*c8c0*/  R2UR UR13, R7 ;  /* 0x00000000070d72ca */ /* 0x020fe400000e0000 */
[----:B----4-:R-:W-:-:S05]  /*c8d0*/  LEA R10, R11, R10, 0x18 ;  /* 0x0000000a0b0a7211 */ /* 0x010fca00078ec0ff */
[----:B------:R-:W-:-:S05]  /*c8e0*/  IMAD R4, R4, 0x2, R10 ;  /* 0x0000000204047824 */ /* 0x000fca00078e020a */
[----:B------:R-:W-:Y:S01]  /*c8f0*/  R2UR UR14, R4 ;  /* 0x00000000040e72ca */ /* 0x000fe200000e0000 */
[----:B------:R-:W-:Y:S01]  /*c900*/  UIADD3 UR9, UR9, 0x38830, URZ ;  /* 0x0003883009097890 */ /* 0x000fe2000fffe03f */
[----:B------:R-:W-:Y:S01]  /*c910*/  UMOV UR10, URZ ;  /* 0x0000003f000a7c82 */ /* 0x000fe20008000000 */
[----:B------:R-:W-:Y:S01]  /*c920*/  UMOV UR19, 0x30000 ;  /* 0x0003000000137882 */ /* 0x000fe20000000000 */
[----:B------:R-:W-:Y:S01]  /*c930*/  UMOV UR6, 0x0 ;  /* 0x0000000000067882 */ /* 0x000fe20000000000 */
[----:B------:R-:W-:-:S08]  /*c940*/  UMOV UR7, 0x14f00000 ;  /* 0x14f0000000077882 */ /* 0x000fd00000000000 */
[----:B------:R-:W-:Y:S02]  /*c950*/  UIADD3 UR8, UR14, 0x24400, URZ ;  /* 0x000244000e087890 */ /* 0x000fe4000fffe03f */
[----:B------:R-:W-:Y:S02]  /*c960*/  UIADD3 UR15, UR14, 0x26c00, URZ ;  /* 0x00026c000e0f7890 */ /* 0x000fe4000fffe03f */
[----:B------:R-:W-:Y:S01]  /*c970*/  UIADD3 UR17, UR14, 0x29400, URZ ;  /* 0x000294000e117890 */ /* 0x000fe2000fffe03f */
[----:B------:R-:W-:Y:S01]  /*c980*/  UMOV UR16, 0x40 ;  /* 0x0000004000107882 */ /* 0x000fe20000000000 */
[----:B------:R-:W-:-:S03]  /*c990*/  UIADD3 UR18, UR14, 0x2bc00, URZ ;  /* 0x0002bc000e127890 */ /* 0x000fc6000fffe03f */
[----:B------:R-:W-:Y:S01]  /*c9a0*/  UMOV UR14, 0x80 ;  /* 0x00000080000e7882 */ /* 0x000fe20000000000 */
[----:B------:R-:W-:Y:S02]  /*c9b0*/  MOV R4, R7 ;  /* 0x0000000700047202 */ /* 0x000fe40000000f00 */
[----:B---3--:R-:W-:-:S13]  /*c9c0*/  R2UR UR11, R9 ;  /* 0x00000000090b72ca */ /* 0x008fda00000e0000 */
[----:B------:R-:W-:Y:S02]  /*c9d0*/  UIMAD UR11, UR11, 0x50, UR5 ;  /* 0x000000500b0b78a4 */ /* 0x000fe4000f8e0205 */
[----:B------:R-:W-:-:S09]  /*c9e0*/  UIADD3.X UR5, URZ, UR37, URZ, UP0, !UPT ;  /* 0x000000253f057290 */ /* 0x000fd200087fe43f */
[----:B------:R3:W-:Y:S02]  /*c9f0*/  UTMALDG.4D.MULTICAST [UR8], [UR4], UR19, desc[UR6] ;  /* 0x00000608040073b4 */ /* 0x0007e40008019813 */
[----:B---3--:R-:W-:Y:S01]  /*ca00*/  UMOV UR8, UR15 ;  /* 0x0000000f00087c82 */ /* 0x008fe20008000000 */
[----:B------:R-:W-:Y:S02]  /*ca10*/  UMOV UR10, UR16 ;  /* 0x00000010000a7c82 */ /* 0x000fe40008000000 */
[----:B------:R3:W-:Y:S02]  /*ca20*/  UTMALDG.4D.MULTICAST [UR8], [UR4], UR19, desc[UR6] ;  /* 0x00000608040073b4 */ /* 0x0007e40008019813 */
[----:B---3--:R-:W-:Y:S01]  /*ca30*/  UMOV UR8, UR17 ;  /* 0x0000001100087c82 */ /* 0x008fe20008000000 */
[----:B------:R-:W-:Y:S01]  /*ca40*/  UMOV UR10, UR14 ;  /* 0x0000000e000a7c82 */ /* 0x000fe20008000000 */
[----:B------:R-:W-:Y:S01]  /*ca50*/  UMOV UR14, 0xc0 ;  /* 0x000000c0000e7882 */ /* 0x000fe20000000000 */
[----:B------:R3:W-:Y:S02]  /*ca60*/  UTMALDG.4D.MULTICAST [UR8], [UR4], UR19, desc[UR6] ;  /* 0x00000608040073b4 */ /* 0x0007e40008019813 */
[----:B---3--:R-:W-:Y:S01]  /*ca70*/  UMOV UR8, UR18 ;  /* 0x0000001200087c82 */ /* 0x008fe20008000000 */
[----:B------:R-:W-:-:S02]  /*ca80*/  UMOV UR10, UR14 ;  /* 0x0000000e000a7c82 */ /* 0x000fc40008000000 */
[----:B------:R3:W-:Y:S02]  /*ca90*/  UTMALDG.4D.MULTICAST [UR8], [UR4], UR19, desc[UR6] ;  /* 0x00000608040073b4 */ /* 0x0007e40008019813 */
[----:B---3--:R-:W-:Y:S01]  /*caa0*/  NOP ;  /* 0x0000000000007918 */ /* 0x008fe20000000000 */
.L_x_167:
[----:B------:R-:W3:Y:S01]  /*cab0*/  LDL R13, [R1+0x1c] ;  /* 0x00001c00010d7983 */ /* 0x000ee20000100800 */
[----:B------:R-:W-:-:S03]  /*cac0*/  MOV R10, 0x400 ;  /* 0x00000400000a7802 */ /* 0x000fc60000000f00 */
[----:B------:R-:W4:Y:S01]  /*cad0*/  LDL.LU R9, [R1+0x18] ;  /* 0x0000180001097983 */ /* 0x000f220000300800 */
[----:B------:R-:W5:Y:S01]  /*cae0*/  S2R R11, SR_CgaCtaId ;  /* 0x00000000000b7919 */ /* 0x000f620000008800 */
[----:B------:R-:W-:Y:S05]  /*caf0*/  WARPSYNC.ALL ;  /* 0x0000000000007948 */ /* 0x000fea0003800000 */
[----:B------:R-:W-:-:S13]  /*cb00*/  ELECT P1, URZ, PT ;  /* 0x00000000003f782f */ /* 0x000fda0003820000 */
[----:B------:R-:W-:Y:S01]  /*cb10*/  @P1 R2UR UR13, R17 ;  /* 0x00000000110d12ca */ /* 0x000fe200000e0000 */
[----:B------:R-:W-:Y:S01]  /*cb20*/  UIADD3 UR4, UP0, UR36, 0x270, URZ ;  /* 0x0000027024047890 */ /* 0x000fe2000ff1e03f */
[----:B------:R-:W-:Y:S02]  /*cb30*/  @P1 R2UR UR12, R18 ;  /* 0x00000000120c12ca */ /* 0x000fe400000e0000 */
[----:B------:R-:W-:Y:S01]  /*cb40*/  @P1 R2UR UR11, R6 ;  /* 0x00000000060b12ca */ /* 0x000fe200000e0000 */
[----:B------:R-:W-:Y:S01]  /*cb50*/  UIADD3.X UR5, URZ, UR37, URZ, UP0, !UPT ;  /* 0x000000253f057290 */ /* 0x000fe200087fe43f */
[----:B-----5:R-:W-:-:S04]  /*cb60*/  LEA R10, R11, R10, 0x18 ;  /* 0x0000000a0b0a7211 */ /* 0x020fc800078ec0ff */
[----:B------:R-:W-:Y:S01]  /*cb70*/  R2UR UR30, R10 ;  /* 0x000000000a1e72ca */ /* 0x000fe200000e0000 */
[----:B------:R-:W-:Y:S01]  /*cb80*/  @P1 IMAD.MOV.U32 R7, RZ, RZ, 0x10000 ;  /* 0x00010000ff071424 */ /* 0x000fe200078e00ff */
[----:B------:R-:W-:Y:S01]  /*cb90*/  BAR.SYNC.DEFER_BLOCKING 0x8, 0x120 ;  /* 0x0204800000007b1d */ /* 0x000fe20000010000 */
[----:B------:R-:W-:Y:S02]  /*cba0*/  @P1 R2UR UR29, R17 ;  /* 0x00000000111d12ca */ /* 0x000fe400000e0000 */
[----:B------:R-:W-:-:S08]  /*cbb0*/  @P1 R2UR UR28, R18 ;  /* 0x00000000121c12ca */ /* 0x000fd000000e0000 */
        /* <DEDUP_REMOVED lines=8> */
[----:B------:R-:W-:Y:S01]  /*cc40*/  @P1 R2UR UR19, R6 ;  /* 0x00000000061312ca */ /* 0x000fe200000e0000 */
[----:B------:R1:W-:Y:S01]  /*cc50*/  @P1 SYNCS.ARRIVE.TRANS64 RZ, [R10+URZ+0x38800], R7 ;  /* 0x038800070aff19a7 */ /* 0x0003e2000800003f */
[----:B------:R5:W-:Y:S01]  /*cc60*/  UTMALDG.4D [UR8], [UR4], desc[UR6] ;  /* 0x00000608040075b4 */ /* 0x000be20008019000 */
[----:B------:R-:W-:-:S02]  /*cc70*/  UIADD3 UR24, UR30, 0x18400, URZ ;  /* 0x000184001e187890 */ /* 0x000fc4000fffe03f */
        /* <DEDUP_REMOVED lines=11> */
[----:B-----5:R-:W-:-:S02]  /*cd30*/  @P1 R2UR UR13, R17 ;  /* 0x00000000110d12ca */ /* 0x020fc400000e0000 */
        /* <DEDUP_REMOVED lines=8> */
[----:B---3--:R-:W-:-:S04]  /*cdc0*/  LOP3.LUT R6, R13, 0x1, RZ, 0xc, !PT ;  /* 0x000000010d067812 */ /* 0x008fc800078e0cff */
[----:B------:R-:W-:-:S04]  /*cdd0*/  SHF.L.U32 R6, R6, 0x1f, RZ ;  /* 0x0000001f06067819 */ /* 0x000fc800000006ff */
[----:B------:R-:W3:Y:S01]  /*cde0*/  SYNCS.PHASECHK.TRANS64.TRYWAIT P1, [R10+URZ+0x38820], R6 ;  /* 0x038820060a0075a7 */ /* 0x000ee2000802017f */
[----:B----4-:R-:W-:Y:S01]  /*cdf0*/  ISETP.GE.AND P2, PT, R9, 0x51, PT ;  /* 0x000000510900780c */ /* 0x010fe20003f46270 */
[----:B-1-3--:R-:W-:-:S12]  /*ce00*/  @!P1 BRA `(.L_x_173) ;  /* 0x0000002400d09947 */ /* 0x00afd80003800000 */
.L_x_231:
[----:B------:R-:W-:Y:S05]  /*ce10*/  BSYNC B0 ;  /* 0x0000000000007941 */ /* 0x000fea0003800000 */
.L_x_172:
[----:B------:R-:W-:Y:S05]  /*ce20*/  @!P2 BRA `(.L_x_174) ;  /* 0x0000001800dca947 */ /* 0x000fea0003800000 */
[----:B-1----:R-:W2:Y:S01]  /*ce30*/  LDL R7, [R1+0x10] ;  /* 0x0000100001077983 */ /* 0x002ea20000100800 */
[----:B------:R-:W-:Y:S02]  /*ce40*/  IMAD.MOV.U32 R6, RZ, RZ, 0x1 ;  /* 0x00000001ff067424 */ /* 0x000fe400078e00ff */
[----:B--2---:R-:W-:-:S05]  /*ce50*/  IMAD.MOV R14, RZ, RZ, -R7 ;  /* 0x000000ffff0e7224 */ /* 0x004fca00078e0a07 */
[----:B------:R-:W-:-:S04]  /*ce60*/  VIADDMNMX R14, R14, R6, 0xffffffff, !PT ;  /* 0xffffffff0e0e7446 */ /* 0x000fc80007800106 */
[----:B------:R-:W-:-:S04]  /*ce70*/  IADD3 R6, R7, R14, RZ ;  /* 0x0000000e07067210 */ /* 0x000fc80007ffe0ff */
[----:B------:R-:W-:-:S04]  /*ce80*/  LOP3.LUT R6, R6, 0x1, RZ, 0xc0, !PT ;  /* 0x0000000106067812 */ /* 0x000fc800078ec0ff */
[----:B------:R-:W-:Y:S01]  /*ce90*/  ISETP.NE.U32.AND P1, PT, R6, 0x1, PT ;  /* 0x000000010600780c */ /* 0x000fe20003f25070 */
[----:B------:R-:W-:-:S12]  /*cea0*/  VIADD R6, R7, 0xfffffffe ;  /* 0xfffffffe07067836 */ /* 0x000fd80000000000 */
        /* <DEDUP_REMOVED lines=8> */
[----:B------:R-:W-:Y:S01]  /*cf30*/  IMAD.MOV.U32 R7, RZ, RZ, R4 ;  /* 0x000000ffff077224 */ /* 0x000fe200078e0004 */
[----:B------:R-:W-:Y:S06]  /*cf40*/  @!P0 BRA `(.L_x_178) ;  /* 0x00000000004c8947 */ /* 0x000fec0003800000 */
[----:B------:R-:W1:Y:S01]  /*cf50*/  LDC R15, c[0x0][0x41c] ;  /* 0x00010700ff0f7b82 */ /* 0x000e620000000800 */
[----:B------:R-:W-:Y:S01]  /*cf60*/  MOV R7, R6 ;  /* 0x0000000600077202 */ /* 0x000fe20000000f00 */
[----:B------:R-:W-:Y:S01]  /*cf70*/  ULDC.64 UR4, c[0x0][0x408] ;  /* 0x0001020000047ab9 */ /* 0x000fe20000000a00 */
[----:B------:R-:W-:Y:S01]  /*cf80*/  ULDC.64 UR6, c[0x0][0x208] ;  /* 0x0000820000067ab9 */ /* 0x000fe20000000a00 */
[----:B-1----:R-:W-:-:S13]  /*cf90*/  ISETP.NE.AND P1, PT, R15, 0x1, PT ;  /* 0x000000010f00780c */ /* 0x002fda0003f25270 */
[----:B------:R-:W1:Y:S02]  /*cfa0*/  @P1 LDC.64 R10, c[0x0][0x420] ;  /* 0x00010800ff0a1b82 */ /* 0x000e640000000a00 */
[----:B-1----:R-:W-:-:S05]  /*cfb0*/  @P1 IMAD.HI.U32 R10, R6, R10, RZ ;  /* 0x0000000a060a1227 */ /* 0x002fca00078e00ff */
[----:B------:R-:W-:-:S04]  /*cfc0*/  @P1 SHF.R.U32.HI R7, RZ, R11, R10 ;  /* 0x0000000bff071219 */ /* 0x000fc8000001160a */
[--C-:B------:R-:W-:Y:S01]  /*cfd0*/  SHF.R.S32.HI R11, RZ, 0x1f, R7.reuse ;  /* 0x0000001fff0b7819 */ /* 0x100fe20000011407 */
[----:B------:R-:W-:-:S04]  /*cfe0*/  IMAD.MOV R10, RZ, RZ, -R7 ;  /* 0x000000ffff0a7224 */ /* 0x000fc800078e0a07 */
[----:B------:R-:W-:Y:S02]  /*cff0*/  IMAD R6, R15, R10, R6 ;  /* 0x0000000a0f067224 */ /* 0x000fe400078e0206 */
[----:B------:R-:W-:Y:S02]  /*d000*/  IMAD R15, R12, UR4, RZ ;  /* 0x000000040c0f7c24 */ /* 0x000fe4000f8e02ff */
[----:B------:R-:W-:Y:S02]  /*d010*/  IMAD.MOV.U32 R10, RZ, RZ, R7 ;  /* 0x000000ffff0a7224 */ /* 0x000fe400078e0007 */
[C---:B------:R-:W-:Y:S02]  /*d020*/  IMAD R7, R5.reuse, UR5, R15 ;  /* 0x0000000505077c24 */ /* 0x040fe4000f8e020f */
[----:B------:R-:W-:-:S04]  /*d030*/  IMAD.WIDE.U32 R10, R5, UR4, R10 ;  /* 0x00000004050a7c25 */ /* 0x000fc8000f8e000a */
[----:B------:R-:W-:Y:S01]  /*d040*/  IMAD.IADD R7, R7, 0x1, R11 ;  /* 0x0000000107077824 */ /* 0x000fe200078e020b */
[----:B------:R-:W-:-:S04]  /*d050*/  LEA R2, P1, R10, R2, 0x2 ;  /* 0x000000020a027211 */ /* 0x000fc800078210ff */
[----:B------:R-:W-:-:S05]  /*d060*/  LEA.HI.X R3, R10, R3, R7, 0x2, P1 ;  /* 0x000000030a037211 */ /* 0x000fca00008f1407 */
[----:B------:R1:W5:Y:S04]  /*d070*/  LDG.E R7, desc[UR6][R2.64] ;  /* 0x0000000602077981 */ /* 0x000368000c1e1900 */
.L_x_178:
[----:B-1----:R-:W1:Y:S01]  /*d080*/  S2R R3, SR_CgaCtaId ;  /* 0x0000000000037919 */ /* 0x002e620000008800 */
[----:B------:R-:W-:-:S04]  /*d090*/  MOV R2, 0x400 ;  /* 0x0000040000027802 */ /* 0x000fc80000000f00 */
[----:B-1----:R-:W-:Y:S02]  /*d0a0*/  LEA R2, R3, R2, 0x18 ;  /* 0x0000000203027211 */ /* 0x002fe400078ec0ff */
[----:B------:R-:W-:Y:S02]  /*d0b0*/  SHF.L.U32 R3, R13, 0x1f, RZ ;  /* 0x0000001f0d037819 */ /* 0x000fe400000006ff */
[----:B------:R-:W-:-:S04]  /*d0c0*/  LEA R2, R9, R2, 0x3 ;  /* 0x0000000209027211 */ /* 0x000fc800078e18ff */
[----:B------:R-:W1:Y:S02]  /*d0d0*/  SYNCS.PHASECHK.TRANS64.TRYWAIT P1, [R2+URZ+0x38840], R3 ;  /* 0x03884003020075a7 */ /* 0x000e64000802017f */
[----:B-1----:R-:W-:Y:S05]  /*d0e0*/  @!P1 BRA `(.L_x_179) ;  /* 0x0000002400389947 */ /* 0x002fea0003800000 */
.L_x_232:
[----:B------:R-:W2:Y:S01]  /*d0f0*/  S2R R10, SR_TID.X ;  /* 0x00000000000a7919 */ /* 0x000ea20000002100 */
[----:B------:R-:W-:Y:S01]  /*d100*/  UPRMT UR4, UR38, 0x9910, URZ ;  /* 0x0000991026047896 */ /* 0x000fe2000800003f */
[----:B--2---:R-:W-:-:S13]  /*d110*/  LOP3.LUT P1, RZ, R10, 0x7f, RZ, 0xc0, !PT ;  /* 0x0000007f0aff7812 */ /* 0x004fda000782c0ff */
[----:B-1----:R-:W-:-:S04]  /*d120*/  @!P1 IMAD.MOV.U32 R3, RZ, RZ, 0xa000 ;  /* 0x0000a000ff039424 */ /* 0x002fc800078e00ff */
[----:B------:R1:W-:Y:S02]  /*d130*/  @!P1 SYNCS.ARRIVE.TRANS64 RZ, [R2+URZ+0x38830], R3 ;  /* 0x0388300302ff99a7 */ /* 0x0003e4000800003f */
[----:B-1----:R-:W-:-:S05]  /*d140*/  IMAD.U32 R3, RZ, RZ, UR4 ;  /* 0x00000004ff037e24 */ /* 0x002fca000f8e00ff */
[----:B------:R-:W-:-:S13]  /*d150*/  ISETP.NE.AND P2, PT, R3, 0x2, PT ;  /* 0x000000020300780c */ /* 0x000fda0003f45270 */
[----:B------:R-:W-:Y:S05]  /*d160*/  @P2 BRA `(.L_x_180) ;  /* 0x0000000000042947 */ /* 0x000fea0003800000 */
[----:B------:R-:W-:Y:S01]  /*d170*/  BPT.TRAP 0x1 ;  /* 0x000000040000795c */ /* 0x000fe20000300000 */
.L_x_180:
[----:B------:R-:W2:Y:S02]  /*d180*/  LDL R3, [R1+0x4] ;  /* 0x0000040001037983 */ /* 0x000ea40000100800 */
[----:B--2---:R-:W-:-:S13]  /*d190*/  ISETP.NE.AND P1, PT, R3, RZ, PT ;  /* 0x000000ff0300720c */ /* 0x004fda0003f25270 */
[----:B------:R-:W-:Y:S05]  /*d1a0*/  @P1 BRA `(.L_x_181) ;  /* 0x0000000000041947 */ /* 0x000fea0003800000 */
[----:B------:R-:W-:Y:S01]  /*d1b0*/  BPT.TRAP 0x1 ;  /* 0x000000040000795c */ /* 0x000fe20000300000 */
.L_x_181:
[----:B------:R-:W1:Y:S01]  /*d1c0*/  S2R R11, SR_CgaCtaId ;  /* 0x00000000000b7919 */ /* 0x000e620000008800 */
[----:B------:R-:W-:Y:S01]  /*d1d0*/  MOV R10, 0x400 ;  /* 0x00000400000a7802 */ /* 0x000fe20000000f00 */
[----:B------:R-:W-:Y:S01]  /*d1e0*/  UIADD3 UR4, UP0, UR36, 0x370, URZ ;  /* 0x0000037024047890 */ /* 0x000fe2000ff1e03f */
[----:B------:R-:W-:Y:S01]  /*d1f0*/  R2UR UR9, R2 ;  /* 0x00000000020972ca */ /* 0x000fe200000e0000 */
[----:B------:R-:W-:Y:S01]  /*d200*/  IMAD R2, R9, 0x5000, R21 ;  /* 0x0000500009027824 */ /* 0x000fe200078e0215 */
[----:B------:R-:W-:Y:S01]  /*d210*/  R2UR UR11, R6 ;  /* 0x00000000060b72ca */ /* 0x000fe200000e0000 */
[----:B------:R-:W-:Y:S01]  /*d220*/  UMOV UR10, URZ ;  /* 0x0000003f000a7c82 */ /* 0x000fe20008000000 */
[----:B------:R-:W-:Y:S01]  /*d230*/  R2UR UR5, R20 ;  /* 0x00000000140572ca */ /* 0x000fe200000e0000 */
[----:B------:R-:W-:Y:S01]  /*d240*/  UMOV UR19, 0x30000 ;  /* 0x0003000000137882 */ /* 0x000fe20000000000 */
[----:B------:R-:W-:Y:S01]  /*d250*/  R2UR UR12, R0 ;  /* 0x00000000000c72ca */ /* 0x000fe200000e0000 */
[----:B------:R-:W-:Y:S01]  /*d260*/  UMOV UR6, 0x0 ;  /* 0x0000000000067882 */ /* 0x000fe20000000000 */
[----:B-----5:R-:W-:Y:S01]  /*d270*/  R2UR UR13, R7 ;  /* 0x00000000070d72ca */ /* 0x020fe200000e0000 */
[----:B------:R-:W-:Y:S01]  /*d280*/  UMOV UR7, 0x14f00000 ;  /* 0x14f0000000077882 */ /* 0x000fe20000000000 */
[----:B------:R-:W-:Y:S01]  /*d290*/  UMOV UR17, 0x40 ;  /* 0x0000004000117882 */ /* 0x000fe20000000000 */
[----:B------:R-:W-:Y:S01]  /*d2a0*/  UMOV UR18, 0x80 ;  /* 0x0000008000127882 */ /* 0x000fe20000000000 */
[----:B------:R-:W-:Y:S01]  /*d2b0*/  SHF.L.U32 R3, R19, 0x1f, RZ ;  /* 0x0000001f13037819 */ /* 0x000fe200000006ff */
[----:B------:R-:W-:-:S04]  /*d2c0*/  UIADD3 UR9, UR9, 0x38830, URZ ;  /* 0x0003883009097890 */ /* 0x000fc8000fffe03f */
[----:B------:R-:W-:Y:S02]  /*d2d0*/  UIMAD UR11, UR11, 0x50, UR5 ;  /* 0x000000500b0b78a4 */ /* 0x000fe4000f8e0205 */
[----:B------:R-:W-:Y:S01]  /*d2e0*/  UIADD3.X UR5, URZ, UR37, URZ, UP0, !UPT ;  /* 0x000000253f057290 */ /* 0x000fe200087fe43f */
[----:B-1----:R-:W-:-:S05]  /*d2f0*/  LEA R10, R11, R10, 0x18 ;  /* 0x0000000a0b0a7211 */ /* 0x002fca00078ec0ff */
[----:B------:R-:W-:-:S05]  /*d300*/  IMAD R2, R2, 0x2, R10 ;  /* 0x0000000202027824 */ /* 0x000fca00078e020a */
[----:B------:R-:W-:Y:S02]  /*d310*/  R2UR UR14, R2 ;  /* 0x00000000020e72ca */ /* 0x000fe400000e0000 */
[----:B------:R-:W-:-:S11]  /*d320*/  LEA R2, R16, R10, 0x3 ;  /* 0x0000000a10027211 */ /* 0x000fd600078e18ff */
[----:B------:R-:W-:Y:S02]  /*d330*/  UIADD3 UR8, UR14, 0x24400, URZ ;  /* 0x000244000e087890 */ /* 0x000fe4000fffe03f */
[----:B------:R-:W-:Y:S02]  /*d340*/  UIADD3 UR15, UR14, 0x26c00, URZ ;  /* 0x00026c000e0f7890 */ /* 0x000fe4000fffe03f */
[----:B------:R-:W-:Y:S02]  /*d350*/  UIADD3 UR16, UR14, 0x29400, URZ ;  /* 0x000294000e107890 */ /* 0x000fe4000fffe03f */
[----:B------:R-:W-:-:S03]  /*d360*/  UIADD3 UR14, UR14, 0x2bc00, URZ ;  /* 0x0002bc000e0e7890 */ /* 0x000fc6000fffe03f */
[----:B------:R1:W-:Y:S02]  /*d370*/  UTMALDG.4D.MULTICAST [UR8], [UR4], UR19, desc[UR6] ;  /* 0x00000608040073b4 */ /* 0x0003e40008019813 */
[----:B-1----:R-:W-:Y:S01]  /*d380*/  UMOV UR8, UR15 ;  /* 0x0000000f00087c82 */ /* 0x002fe20008000000 */
[----:B------:R-:W-:Y:S01]  /*d390*/  UMOV UR10, UR17 ;  /* 0x00000011000a7c82 */ /* 0x000fe20008000000 */
[----:B------:R-:W-:Y:S01]  /*d3a0*/  UMOV UR15, 0xc0 ;  /* 0x000000c0000f7882 */ /* 0x000fe20000000000 */
[----:B------:R1:W-:Y:S02]  /*d3b0*/  UTMALDG.4D.MULTICAST [UR8], [UR4], UR19, desc[UR6] ;  /* 0x00000608040073b4 */ /* 0x0003e40008019813 */
[----:B-1----:R-:W-:Y:S01]  /*d3c0*/  UMOV UR8, UR16 ;  /* 0x0000001000087c82 */ /* 0x002fe20008000000 */
[----:B------:R-:W-:Y:S02]  /*d3d0*/  UMOV UR10, UR18 ;  /* 0x00000012000a7c82 */ /* 0x000fe40008000000 */
[----:B------:R1:W-:Y:S02]  /*d3e0*/  UTMALDG.4D.MULTICAST [UR8], [UR4], UR19, desc[UR6] ;  /* 0x00000608040073b4 */ /* 0x0003e40008019813 */
[----:B-1----:R-:W-:Y:S01]  /*d3f0*/  UMOV UR8, UR14 ;  /* 0x0000000e00087c82 */ /* 0x002fe20008000000 */
[----:B------:R-:W-:-:S02]  /*d400*/  UMOV UR10, UR15 ;  /* 0x0000000f000a7c82 */ /* 0x000fc40008000000 */
[----:B------:R1:W-:Y:S01]  /*d410*/  UTMALDG.4D.MULTICAST [UR8], [UR4], UR19, desc[UR6] ;  /* 0x00000608040073b4 */ /* 0x0003e20008019813 */
[----:B------:R-:W2:Y:S02]  /*d420*/  SYNCS.PHASECHK.TRANS64.TRYWAIT P1, [R2+URZ+0x38860], R3 ;  /* 0x03886003020075a7 */ /* 0x000ea4000802017f */
[----:B-12---:R-:W-:Y:S05]  /*d430*/  @!P1 BRA `(.L_x_182) ;  /* 0x0000002000789947 */ /* 0x006fea0003800000 */
.L_x_233:
[----:B------:R-:W2:Y:S02]  /*d440*/  S2R R10, SR_TID.X ;  /* 0x00000000000a7919 */ /* 0x000ea40000002100 */
[----:B--2---:R-:W-:-:S13]  /*d450*/  LOP3.LUT P1, RZ, R10, 0x7f, RZ, 0xc0, !PT ;  /* 0x0000007f0aff7812 */ /* 0x004fda000782c0ff */
[----:B-1----:R-:W-:-:S04]  /*d460*/  @!P1 IMAD.MOV.U32 R3, RZ, RZ, 0xa000 ;  /* 0x0000a000ff039424 */ /* 0x002fc800078e00ff */
[----:B------:R1:W-:Y:S01]  /*d470*/  @!P1 SYNCS.ARRIVE.TRANS64 RZ, [R2+URZ+0x38850], R3 ;  /* 0x0388500302ff99a7 */ /* 0x0003e2000800003f */
[----:B------:R-:W-:Y:S05]  /*d480*/  @P2 BRA `(.L_x_183) ;  /* 0x0000000000042947 */ /* 0x000fea0003800000 */
[----:B------:R-:W-:Y:S01]  /*d490*/  BPT.TRAP 0x1 ;  /* 0x000000040000795c */ /* 0x000fe20000300000 */
.L_x_183:
[----:B-1----:R-:W2:Y:S02]  /*d4a0*/  LDL R3, [R1+0x4] ;  /* 0x0000040001037983 */ /* 0x002ea40000100800 */
[----:B--2---:R-:W-:-:S13]  /*d4b0*/  ISETP.NE.AND P1, PT, R3, RZ, PT ;  /* 0x000000ff0300720c */ /* 0x004fda0003f25270 */
[----:B------:R-:W-:Y:S05]  /*d4c0*/  @P1 BRA `(.L_x_184) ;  /* 0x0000000000041947 */ /* 0x000fea0003800000 */
[----:B------:R-:W-:Y:S01]  /*d4d0*/  BPT.TRAP 0x1 ;  /* 0x000000040000795c */ /* 0x000fe20000300000 */
.L_x_184:
[----:B------:R-:W2:Y:S01]  /*d4e0*/  LDL.LU R3, [R1] ;  /* 0x0000000001037983 */ /* 0x000ea20000300800 */
[----:B------:R-:W-:Y:S01]  /*d4f0*/  MOV R10, 0x400 ;  /* 0x00000400000a7802 */ /* 0x000fe20000000f00 */
[----:B------:R-:W-:Y:S01]  /*d500*/  UIADD3 UR4, UP0, UR36, 0x470, URZ ;  /* 0x0000047024047890 */ /* 0x000fe2000ff1e03f */
[----:B------:R-:W-:Y:S01]  /*d510*/  R2UR UR5, R20 ;  /* 0x00000000140572ca */ /* 0x000fe200000e0000 */
[----:B------:R-:W1:Y:S01]  /*d520*/  S2R R11, SR_CgaCtaId ;  /* 0x00000000000b7919 */ /* 0x000e620000008800 */
[----:B------:R-:W-:Y:S01]  /*d530*/  R2UR UR9, R2 ;  /* 0x00000000020972ca */ /* 0x000fe200000e0000 */
[----:B------:R-:W-:Y:S01]  /*d540*/  UMOV UR10, URZ ;  /* 0x0000003f000a7c82 */ /* 0x000fe20008000000 */
[----:B------:R-:W-:Y:S01]  /*d550*/  R2UR UR13, R4 ;  /* 0x00000000040d72ca */ /* 0x000fe200000e0000 */
[----:B------:R-:W-:Y:S01]  /*d560*/  UMOV UR18, 0x30000 ;  /* 0x0003000000127882 */ /* 0x000fe20000000000 */
[----:B------:R-:W-:Y:S01]  /*d570*/  R2UR UR12, R0 ;  /* 0x00000000000c72ca */ /* 0x000fe200000e0000 */
[----:B------:R-:W-:Y:S01]  /*d580*/  UMOV UR6, 0x0 ;  /* 0x0000000000067882 */ /* 0x000fe20000000000 */
[----:B------:R-:W-:Y:S01]  /*d590*/  UMOV UR7, 0x14f00000 ;  /* 0x14f0000000077882 */ /* 0x000fe20000000000 */
[----:B------:R-:W-:Y:S01]  /*d5a0*/  UMOV UR17, 0x40 ;  /* 0x0000004000117882 */ /* 0x000fe20000000000 */
[----:B------:R3:W-:Y:S01]  /*d5b0*/  STL [R1], R6 ;  /* 0x0000000601007387 */ /* 0x0007e20000100800 */
[----:B------:R-:W-:-:S04]  /*d5c0*/  IMAD.MOV.U32 R4, RZ, RZ, R7 ;  /* 0x000000ffff047224 */ /* 0x000fc800078e0007 */
[----:B------:R-:W-:Y:S01]  /*d5d0*/  UIADD3 UR9, UR9, 0x38850, URZ ;  /* 0x0003885009097890 */ /* 0x000fe2000fffe03f */
[----:B-1----:R-:W-:Y:S02]  /*d5e0*/  LEA R10, R11, R10, 0x18 ;  /* 0x0000000a0b0a7211 */ /* 0x002fe400078ec0ff */
[----:B--2---:R-:W-:Y:S01]  /*d5f0*/  R2UR UR11, R3 ;  /* 0x00000000030b72ca */ /* 0x004fe200000e0000 */
[----:B------:R-:W-:-:S04]  /*d600*/  IMAD R3, R16, 0x5000, R21 ;  /* 0x0000500010037824 */ /* 0x000fc800078e0215 */
[----:B------:R-:W-:-:S05]  /*d610*/  IMAD R3, R3, 0x2, R10 ;  /* 0x0000000203037824 */ /* 0x000fca00078e020a */
[----:B------:R-:W-:-:S03]  /*d620*/  R2UR UR16, R3 ;  /* 0x00000000031072ca */ /* 0x000fc600000e0000 */
[----:B------:R-:W-:Y:S02]  /*d630*/  UIMAD UR11, UR11, 0x50, UR5 ;  /* 0x000000500b0b78a4 */ /* 0x000fe4000f8e0205 */
[----:B------:R-:W-:-:S08]  /*d640*/  UIADD3.X UR5, URZ, UR37, URZ, UP0, !UPT ;  /* 0x000000253f057290 */ /* 0x000fd000087fe43f */
        /* <DEDUP_REMOVED lines=10> */
[----:B------:R-:W-:Y:S01]  /*d6f0*/  UMOV UR10, UR14 ;  /* 0x0000000e000a7c82 */ /* 0x000fe20008000000 */
[----:B------:R-:W-:Y:S01]  /*d700*/  UMOV UR14, 0xc0 ;  /* 0x000000c0000e7882 */ /* 0x000fe20000000000 */
[----:B------:R1:W-:Y:S02]  /*d710*/  UTMALDG.4D.MULTICAST [UR8], [UR4], UR18, desc[UR6] ;  /* 0x00000608040073b4 */ /* 0x0003e40008019812 */
[----:B-1----:R-:W-:Y:S01]  /*d720*/  UMOV UR8, UR16 ;  /* 0x0000001000087c82 */ /* 0x002fe20008000000 */
[----:B------:R-:W-:-:S02]  /*d730*/  UMOV UR10, UR14 ;  /* 0x0000000e000a7c82 */ /* 0x000fc40008000000 */
[----:B------:R3:W-:Y:S02]  /*d740*/  UTMALDG.4D.MULTICAST [UR8], [UR4], UR18, desc[UR6] ;  /* 0x00000608040073b4 */ /* 0x0007e40008019812 */
[----:B---3--:R-:W-:Y:S01]  /*d750*/  NOP ;  /* 0x0000000000007918 */ /* 0x008fe20000000000 */
.L_x_177:
[----:B------:R-:W-:Y:S05]  /*d760*/  BSYNC B0 ;  /* 0x0000000000007941 */ /* 0x000fea0003800000 */
.L_x_176:
[----:B------:R-:W2:Y:S01]  /*d770*/  LDL.LU R2, [R1+0x10] ;  /* 0x0000100001027983 */ /* 0x000ea20000300800 */
[----:B------:R-:W-:Y:S02]  /*d780*/  IMAD.MOV.U32 R16, RZ, RZ, R9 ;  /* 0x000000ffff107224 */ /* 0x000fe400078e0009 */
[----:B------:R-:W-:Y:S01]  /*d790*/  IMAD.MOV.U32 R19, RZ, RZ, R13 ;  /* 0x000000ffff137224 */ /* 0x000fe200078e000d */
[----:B--2---:R-:W-:-:S07]  /*d7a0*/  IADD3 R6, R2, -0x3, RZ ;  /* 0xfffffffd02067810 */ /* 0x004fce0007ffe0ff */
.L_x_175:
[----:B------:R-:W-:Y:S01]  /*d7b0*/  IMAD.MOV R3, RZ, RZ, -R14 ;  /* 0x000000ffff037224 */ /* 0x000fe200078e0a0e */
[----:B------:R-:W-:Y:S04]  /*d7c0*/  BSSY B0, `(.L_x_174) ;  /* 0x000011d000007945 */ /* 0x000fe80003800000 */
[----:B------:R-:W-:-:S13]  /*d7d0*/  ISETP.NE.AND P1, PT, R8, R3, PT ;  /* 0x000000030800720c */ /* 0x000fda0003f25270 */
[----:B------:R-:W-:Y:S05]  /*d7e0*/  @!P1 BRA `(.L_x_185) ;  /* 0x0000001000689947 */ /* 0x000fea0003800000 */
[----:B------:R-:W-:-:S07]  /*d7f0*/  MOV R8, R4 ;  /* 0x0000000400087202 */ /* 0x000fce0000000f00 */
.L_x_204:
        /* <DEDUP_REMOVED lines=18> */
[----:B------:R-:W-:Y:S02]  /*d920*/  @P1 SHF.R.U32.HI R2, RZ, R3, R8 ;  /* 0x00000003ff021219 */ /* 0x000fe40000011608 */
[----:B------:R-:W1:Y:S02]  /*d930*/  LDC.64 R8, c[0x0][0x3f8] ;  /* 0x0000fe00ff087b82 */ /* 0x000e640000000a00 */
[----:B------:R-:W-:-:S05]  /*d940*/  IADD3 R3, -R2, RZ, RZ ;  /* 0x000000ff02037210 */ /* 0x000fca0007ffe1ff */
[----:B------:R-:W-:Y:S01]  /*d950*/  IMAD R11, R11, R3, R6 ;  /* 0x000000030b0b7224 */ /* 0x000fe200078e0206 */
[----:B------:R-:W-:-:S03]  /*d960*/  SHF.R.S32.HI R3, RZ, 0x1f, R2 ;  /* 0x0000001fff037819 */ /* 0x000fc60000011402 */
[----:B------:R-:W-:-:S04]  /*d970*/  IMAD.WIDE.U32 R2, R5, UR4, R2 ;  /* 0x0000000405027c25 */ /* 0x000fc8000f8e0002 */
[----:B------:R-:W-:Y:S01]  /*d980*/  IMAD.IADD R13, R13, 0x1, R3 ;  /* 0x000000010d0d7824 */ /* 0x000fe200078e0203 */
[----:B-1----:R-:W-:-:S04]  /*d990*/  LEA R8, P1, R2, R8, 0x2 ;  /* 0x0000000802087211 */ /* 0x002fc800078210ff */
[----:B------:R-:W-:-:S05]  /*d9a0*/  LEA.HI.X R9, R2, R9, R13, 0x2, P1 ;  /* 0x0000000902097211 */ /* 0x000fca00008f140d */
[----:B------:R1:W5:Y:S04]  /*d9b0*/  LDG.E R8, desc[UR6][R8.64] ;  /* 0x0000000608087981 */ /* 0x000368000c1e1900 */
.L_x_188:
[----:B------:R-:W2:Y:S01]  /*d9c0*/  S2R R3, SR_CgaCtaId ;  /* 0x0000000000037919 */ /* 0x000ea20000008800 */
[----:B------:R-:W-:-:S04]  /*d9d0*/  MOV R2, 0x400 ;  /* 0x0000040000027802 */ /* 0x000fc80000000f00 */
[----:B--2---:R-:W-:Y:S02]  /*d9e0*/  LEA R2, R3, R2, 0x18 ;  /* 0x0000000203027211 */ /* 0x004fe400078ec0ff */
[----:B------:R-:W-:-:S03]  /*d9f0*/  SHF.L.U32 R3, R10, 0x1f, RZ ;  /* 0x0000001f0a037819 */ /* 0x000fc600000006ff */
[----:B------:R-:W-:-:S04]  /*da00*/  IMAD R2, R7, 0x8, R2 ;  /* 0x0000000807027824 */ /* 0x000fc800078e0202 */
[----:B------:R-:W2:Y:S02]  /*da10*/  SYNCS.PHASECHK.TRANS64.TRYWAIT P1, [R2+URZ+0x38840], R3 ;  /* 0x03884003020075a7 */ /* 0x000ea4000802017f */
[----:B--2---:R-:W-:Y:S05]  /*da20*/  @!P1 BRA `(.L_x_189) ;  /* 0x0000001c00109947 */ /* 0x004fea0003800000 */
.L_x_234:
[----:B-1----:R-:W1:Y:S01]  /*da30*/  S2R R9, SR_TID.X ;  /* 0x0000000000097919 */ /* 0x002e620000002100 */
[----:B------:R-:W-:Y:S01]  /*da40*/  UPRMT UR4, UR38, 0x9910, URZ ;  /* 0x0000991026047896 */ /* 0x000fe2000800003f */
[----:B-1----:R-:W-:-:S13]  /*da50*/  LOP3.LUT P1, RZ, R9, 0x7f, RZ, 0xc0, !PT ;  /* 0x0000007f09ff7812 */ /* 0x002fda000782c0ff */
[----:B--2---:R-:W-:-:S04]  /*da60*/  @!P1 IMAD.MOV.U32 R3, RZ, RZ, 0xa000 ;  /* 0x0000a000ff039424 */ /* 0x004fc800078e00ff */
[----:B------:R1:W-:Y:S02]  /*da70*/  @!P1 SYNCS.ARRIVE.TRANS64 RZ, [R2+URZ+0x38830], R3 ;  /* 0x0388300302ff99a7 */ /* 0x0003e4000800003f */
[----:B-1----:R-:W-:-:S04]  /*da80*/  MOV R3, UR4 ;  /* 0x0000000400037c02 */ /* 0x002fc80008000f00 */
[----:B------:R-:W-:-:S13]  /*da90*/  ISETP.NE.AND P2, PT, R3, 0x2, PT ;  /* 0x000000020300780c */ /* 0x000fda0003f45270 */
[----:B------:R-:W-:Y:S05]  /*daa0*/  @P2 BRA `(.L_x_190) ;  /* 0x0000000000042947 */ /* 0x000fea0003800000 */
[----:B------:R-:W-:Y:S01]  /*dab0*/  BPT.TRAP 0x1 ;  /* 0x000000040000795c */ /* 0x000fe20000300000 */
.L_x_190:
[----:B------:R-:W2:Y:S02]  /*dac0*/  LDL R3, [R1+0x4] ;  /* 0x0000040001037983 */ /* 0x000ea40000100800 */
[----:B--2---:R-:W-:-:S13]  /*dad0*/  ISETP.NE.AND P1, PT, R3, RZ, PT ;  /* 0x000000ff0300720c */ /* 0x004fda0003f25270 */
[----:B------:R-:W-:Y:S05]  /*dae0*/  @P1 BRA `(.L_x_191) ;  /* 0x0000000000041947 */ /* 0x000fea0003800000 */
[----:B------:R-:W-:Y:S01]  /*daf0*/  BPT.TRAP 0x1 ;  /* 0x000000040000795c */ /* 0x000fe20000300000 */
.L_x_191:
        /* <DEDUP_REMOVED lines=21> */
[----:B------:R-:W-:Y:S01]  /*dc50*/  R2UR UR14, R2 ;  /* 0x00000000020e72ca */ /* 0x000fe200000e0000 */
[----:B------:R-:W-:-:S12]  /*dc60*/  IMAD R2, R16, 0x8, R3 ;  /* 0x0000000810027824 */ /* 0x000fd800078e0203 */
        /* <DEDUP_REMOVED lines=17> */
.L_x_235:
[----:B------:R-:W2:Y:S02]  /*dd80*/  S2R R3, SR_TID.X ;  /* 0x0000000000037919 */ /* 0x000ea40000002100 */
[----:B--2---:R-:W-:-:S13]  /*dd90*/  LOP3.LUT P1, RZ, R3, 0x7f, RZ, 0xc0, !PT ;  /* 0x0000007f03ff7812 */ /* 0x004fda000782c0ff */
[----:B------:R-:W-:-:S04]  /*dda0*/  @!P1 IMAD.MOV.U32 R3, RZ, RZ, 0xa000 ;  /* 0x0000a000ff039424 */ /* 0x000fc800078e00ff */
[----:B------:R2:W-:Y:S01]  /*ddb0*/  @!P1 SYNCS.ARRIVE.TRANS64 RZ, [R2+URZ+0x38850], R3 ;  /* 0x0388500302ff99a7 */ /* 0x0005e2000800003f */
[----:B------:R-:W-:Y:S05]  /*ddc0*/  @P2 BRA `(.L_x_193) ;  /* 0x0000000000042947 */ /* 0x000fea0003800000 */
[----:B------:R-:W-:Y:S01]  /*ddd0*/  BPT.TRAP 0x1 ;  /* 0x000000040000795c */ /* 0x000fe20000300000 */
.L_x_193:
[----:B--2---:R-:W2:Y:S02]  /*dde0*/  LDL R3, [R1+0x4] ;  /* 0x0000040001037983 */ /* 0x004ea40000100800 */
[----:B--2---:R-:W-:-:S13]  /*ddf0*/  ISETP.NE.AND P1, PT, R3, RZ, PT ;  /* 0x000000ff0300720c */ /* 0x004fda0003f25270 */
[----:B------:R-:W-:Y:S05]  /*de00*/  @P1 BRA `(.L_x_194) ;  /* 0x0000000000041947 */ /* 0x000fea0003800000 */
[----:B------:R-:W-:Y:S01]  /*de10*/  BPT.TRAP 0x1 ;  /* 0x000000040000795c */ /* 0x000fe20000300000 */
.L_x_194:
[----:B------:R-:W2:Y:S01]  /*de20*/  LDL.LU R13, [R1] ;  /* 0x00000000010d7983 */ /* 0x000ea20000300800 */
[----:B------:R-:W-:Y:S01]  /*de30*/  MOV R3, 0x400 ;  /* 0x0000040000037802 */ /* 0x000fe20000000f00 */
[----:B------:R-:W-:Y:S01]  /*de40*/  IMAD R16, R16, 0x5000, R21 ;  /* 0x0000500010107824 */ /* 0x000fe200078e0215 */
[----:B------:R-:W-:Y:S01]  /*de50*/  R2UR UR5, R20 ;  /* 0x00000000140572ca */ /* 0x000fe200000e0000 */
[----:B------:R-:W3:Y:S01]  /*de60*/  S2R R9, SR_CgaCtaId ;  /* 0x0000000000097919 */ /* 0x000ee20000008800 */
[----:B------:R-:W-:Y:S01]  /*de70*/  R2UR UR9, R2 ;  /* 0x00000000020972ca */ /* 0x000fe200000e0000 */
[----:B------:R-:W-:Y:S01]  /*de80*/  UIADD3 UR4, UP0, UR36, 0x470, URZ ;  /* 0x0000047024047890 */ /* 0x000fe2000ff1e03f */
[----:B------:R-:W-:Y:S01]  /*de90*/  R2UR UR13, R4 ;  /* 0x00000000040d72ca */ /* 0x000fe200000e0000 */
[----:B------:R-:W-:Y:S01]  /*dea0*/  UMOV UR10, URZ ;  /* 0x0000003f000a7c82 */ /* 0x000fe20008000000 */
[----:B------:R-:W-:Y:S01]  /*deb0*/  R2UR UR12, R0 ;  /* 0x00000000000c72ca */ /* 0x000fe200000e0000 */
[----:B------:R-:W-:Y:S01]  /*dec0*/  UMOV UR18, 0x30000 ;  /* 0x0003000000127882 */ /* 0x000fe20000000000 */
[----:B------:R-:W-:Y:S01]  /*ded0*/  UMOV UR6, 0x0 ;  /* 0x0000000000067882 */ /* 0x000fe20000000000 */
[----:B------:R-:W-:Y:S01]  /*dee0*/  UMOV UR7, 0x14f00000 ;  /* 0x14f0000000077882 */ /* 0x000fe20000000000 */
[----:B------:R-:W-:Y:S01]  /*def0*/  UMOV UR17, 0x40 ;  /* 0x0000004000117882 */ /* 0x000fe20000000000 */
[----:B------:R4:W-:Y:S01]  /*df00*/  STL [R1], R11 ;  /* 0x0000000b01007387 */ /* 0x0009e20000100800 */
[----:B------:R-:W-:-:S03]  /*df10*/  IMAD.MOV.U32 R4, RZ, RZ, R8 ;  /* 0x000000ffff047224 */ /* 0x000fc600078e0008 */
[----:B------:R-:W-:Y:S01]  /*df20*/  UIADD3 UR9, UR9, 0x38850, URZ ;  /* 0x0003885009097890 */ /* 0x000fe2000fffe03f */
[----:B---3--:R-:W-:-:S04]  /*df30*/  LEA R3, R9, R3, 0x18 ;  /* 0x0000000309037211 */ /* 0x008fc800078ec0ff */
[----:B------:R-:W-:-:S04]  /*df40*/  LEA R16, R16, R3, 0x1 ;  /* 0x0000000310107211 */ /* 0x000fc800078e08ff */
[----:B------:R-:W-:-:S13]  /*df50*/  R2UR UR14, R16 ;  /* 0x00000000100e72ca */ /* 0x000fda00000e0000 */
[----:B------:R-:W-:Y:S02]  /*df60*/  UIADD3 UR8, UR14, 0x400, URZ ;  /* 0x000004000e087890 */ /* 0x000fe4000fffe03f */
[----:B------:R-:W-:Y:S02]  /*df70*/  UIADD3 UR15, UR14, 0x2c00, URZ ;  /* 0x00002c000e0f7890 */ /* 0x000fe4000fffe03f */
[----:B------:R-:W-:Y:S02]  /*df80*/  UIADD3 UR16, UR14, 0x5400, URZ ;  /* 0x000054000e107890 */ /* 0x000fe4000fffe03f */
[----:B------:R-:W-:Y:S01]  /*df90*/  UIADD3 UR14, UR14, 0x7c00, URZ ;  /* 0x00007c000e0e7890 */ /* 0x000fe2000fffe03f */
[----:B--2---:R-:W-:-:S13]  /*dfa0*/  R2UR UR11, R13 ;  /* 0x000000000d0b72ca */ /* 0x004fda00000e0000 */
[----:B------:R-:W-:Y:S02]  /*dfb0*/  UIMAD UR11, UR11, 0x50, UR5 ;  /* 0x000000500b0b78a4 */ /* 0x000fe4000f8e0205 */
[----:B------:R-:W-:-:S09]  /*dfc0*/  UIADD3.X UR5, URZ, UR37, URZ, UP0, !UPT ;  /* 0x000000253f057290 */ /* 0x000fd200087fe43f */
[----:B------:R2:W-:Y:S02]  /*dfd0*/  UTMALDG.4D.MULTICAST [UR8], [UR4], UR18, desc[UR6] ;  /* 0x00000608040073b4 */ /* 0x0005e40008019812 */
[----:B--2---:R-:W-:Y:S01]  /*dfe0*/  UMOV UR8, UR15 ;  /* 0x0000000f00087c82 */ /* 0x004fe20008000000 */
[----:B------:R-:W-:Y:S01]  /*dff0*/  UMOV UR10, UR17 ;  /* 0x00000011000a7c82 */ /* 0x000fe20008000000 */
[----:B------:R-:W-:Y:S01]  /*e000*/  UMOV UR15, 0x80 ;  /* 0x00000080000f7882 */ /* 0x000fe20000000000 */
[----:B------:R2:W-:Y:S02]  /*e010*/  UTMALDG.4D.MULTICAST [UR8], [UR4], UR18, desc[UR6] ;  /* 0x00000608040073b4 */ /* 0x0005e40008019812 */
[----:B--2---:R-:W-:Y:S01]  /*e020*/  UMOV UR8, UR16 ;  /* 0x0000001000087c82 */ /* 0x004fe20008000000 */
[----:B------:R-:W-:Y:S01]  /*e030*/  UMOV UR10, UR15 ;  /* 0x0000000f000a7c82 */ /* 0x000fe20008000000 */
[----:B------:R-:W-:Y:S01]  /*e040*/  UMOV UR15, 0xc0 ;  /* 0x000000c0000f7882 */ /* 0x000fe20000000000 */
[----:B------:R2:W-:Y:S02]  /*e050*/  UTMALDG.4D.MULTICAST [UR8], [UR4], UR18, desc[UR6] ;  /* 0x00000608040073b4 */ /* 0x0005e40008019812 */
[----:B--2---:R-:W-:Y:S01]  /*e060*/  UMOV UR8, UR14 ;  /* 0x0000000e00087c82 */ /* 0x004fe20008000000 */
[----:B------:R-:W-:-:S02]  /*e070*/  UMOV UR10, UR15 ;  /* 0x0000000f000a7c82 */ /* 0x000fc40008000000 */
[----:B------:R4:W-:Y:S02]  /*e080*/  UTMALDG.4D.MULTICAST [UR8], [UR4], UR18, desc[UR6] ;  /* 0x00000608040073b4 */ /* 0x0009e40008019812 */
[----:B----4-:R-:W-:Y:S01]  /*e090*/  NOP ;  /* 0x0000000000007918 */ /* 0x010fe20000000000 */
.L_x_187:
[----:B------:R-:W-:Y:S05]  /*e0a0*/  BSYNC B1 ;  /* 0x0000000000017941 */ /* 0x000fea0003800000 */
.L_x_186:
[----:B------:R-:W-:Y:S01]  /*e0b0*/  VIADD R16, R7, 0x1 ;  /* 0x0000000107107836 */ /* 0x000fe20000000000 */
[----:B------:R-:W-:Y:S04]  /*e0c0*/  BSSY B1, `(.L_x_195) ;  /* 0x0000089000017945 */ /* 0x000fe80003800000 */
[----:B------:R-:W-:-:S04]  /*e0d0*/  ISETP.NE.AND P1, PT, R16, 0x2, PT ;  /* 0x000000021000780c */ /* 0x000fc80003f25270 */
[----:B-1----:R-:W-:Y:S02]  /*e0e0*/  SEL R19, RZ, 0x1, P1 ;  /* 0x00000001ff137807 */ /* 0x002fe40000800000 */
[----:B------:R-:W-:Y:S02]  /*e0f0*/  SEL R16, R16, RZ, P1 ;  /* 0x000000ff10107207 */ /* 0x000fe40000800000 */
[----:B------:R-:W-:Y:S01]  /*e100*/  LOP3.LUT R19, R10, R19, RZ, 0x3c, !PT ;  /* 0x000000130a137212 */ /* 0x000fe200078e3cff */
[----:B------:R-:W-:Y:S06]  /*e110*/  @!P6 BRA `(.L_x_196) ;  /* 0x00000008000ce947 */ /* 0x000fec0003800000 */
[----:B------:R-:W-:Y:S01]  /*e120*/  IADD3 R11, R6, -0x1, RZ ;  /* 0xffffffff060b7810 */ /* 0x000fe20007ffe0ff */
        /* <DEDUP_REMOVED lines=20> */
.L_x_197:
[----:B------:R-:W2:Y:S01]  /*e270*/  S2R R3, SR_CgaCtaId ;  /* 0x0000000000037919 */ /* 0x000ea20000008800 */
[----:B------:R-:W-:-:S04]  /*e280*/  MOV R2, 0x400 ;  /* 0x0000040000027802 */ /* 0x000fc80000000f00 */
[----:B--2---:R-:W-:Y:S02]  /*e290*/  LEA R2, R3, R2, 0x18 ;  /* 0x0000000203027211 */ /* 0x004fe400078ec0ff */
[----:B------:R-:W-:-:S03]  /*e2a0*/  SHF.L.U32 R3, R19, 0x1f, RZ ;  /* 0x0000001f13037819 */ /* 0x000fc600000006ff */
[----:B------:R-:W-:-:S04]  /*e2b0*/  IMAD R2, R16, 0x8, R2 ;  /* 0x0000000810027824 */ /* 0x000fc800078e0202 */
[----:B------:R-:W2:Y:S02]  /*e2c0*/  SYNCS.PHASECHK.TRANS64.TRYWAIT P1, [R2+URZ+0x38840], R3 ;  /* 0x03884003020075a7 */ /* 0x000ea4000802017f */
[----:B--2---:R-:W-:Y:S05]  /*e2d0*/  @!P1 BRA `(.L_x_198) ;  /* 0x00000014000c9947 */ /* 0x004fea0003800000 */
.L_x_236:
        /* <DEDUP_REMOVED lines=9> */
.L_x_199:
[----:B------:R-:W2:Y:S02]  /*e370*/  LDL R3, [R1+0x4] ;  /* 0x0000040001037983 */ /* 0x000ea40000100800 */
[----:B--2---:R-:W-:-:S13]  /*e380*/  ISETP.NE.AND P1, PT, R3, RZ, PT ;  /* 0x000000ff0300720c */ /* 0x004fda0003f25270 */
[----:B------:R-:W-:Y:S05]  /*e390*/  @P1 BRA `(.L_x_200) ;  /* 0x0000000000041947 */ /* 0x000fea0003800000 */
[----:B------:R-:W-:Y:S01]  /*e3a0*/  BPT.TRAP 0x1 ;  /* 0x000000040000795c */ /* 0x000fe20000300000 */
.L_x_200:
        /* <DEDUP_REMOVED lines=40> */
.L_x_237:
[----:B------:R-:W2:Y:S02]  /*e630*/  S2R R3, SR_TID.X ;  /* 0x0000000000037919 */ /* 0x000ea40000002100 */
[----:B--2---:R-:W-:-:S13]  /*e640*/  LOP3.LUT P1, RZ, R3, 0x7f, RZ, 0xc0, !PT ;  /* 0x0000007f03ff7812 */ /* 0x004fda000782c0ff */
[----:B------:R-:W-:-:S04]  /*e650*/  @!P1 MOV R3, 0xa000 ;  /* 0x0000a00000039802 */ /* 0x000fc80000000f00 */
[----:B------:R2:W-:Y:S01]  /*e660*/  @!P1 SYNCS.ARRIVE.TRANS64 RZ, [R2+URZ+0x38850], R3 ;  /* 0x0388500302ff99a7 */ /* 0x0005e2000800003f */
[----:B------:R-:W-:Y:S05]  /*e670*/  @P2 BRA `(.L_x_202) ;  /* 0x0000000000042947 */ /* 0x000fea0003800000 */
[----:B------:R-:W-:Y:S01]  /*e680*/  BPT.TRAP 0x1 ;  /* 0x000000040000795c */ /* 0x000fe20000300000 */
.L_x_202:
[----:B--2---:R-:W2:Y:S02]  /*e690*/  LDL R3, [R1+0x4] ;  /* 0x0000040001037983 */ /* 0x004ea40000100800 */
[----:B--2---:R-:W-:-:S13]  /*e6a0*/  ISETP.NE.AND P1, PT, R3, RZ, PT ;  /* 0x000000ff0300720c */ /* 0x004fda0003f25270 */
[----:B------:R-:W-:Y:S05]  /*e6b0*/  @P1 BRA `(.L_x_203) ;  /* 0x0000000000041947 */ /* 0x000fea0003800000 */
[----:B------:R-:W-:Y:S01]  /*e6c0*/  BPT.TRAP 0x1 ;  /* 0x000000040000795c */ /* 0x000fe20000300000 */
.L_x_203:
[----:B-1----:R-:W2:Y:S01]  /*e6d0*/  LDL.LU R10, [R1] ;  /* 0x00000000010a7983 */ /* 0x002ea20000300800 */
[----:B------:R-:W-:Y:S01]  /*e6e0*/  MOV R3, 0x400 ;  /* 0x0000040000037802 */ /* 0x000fe20000000f00 */
[----:B------:R-:W-:Y:S01]  /*e6f0*/  IMAD R7, R7, 0x5000, R21 ;  /* 0x0000500007077824 */ /* 0x000fe200078e0215 */
[----:B------:R-:W-:Y:S01]  /*e700*/  R2UR UR5, R20 ;  /* 0x00000000140572ca */ /* 0x000fe200000e0000 */
[----:B------:R-:W1:Y:S01]  /*e710*/  S2R R9, SR_CgaCtaId ;  /* 0x0000000000097919 */ /* 0x000e620000008800 */
        /* <DEDUP_REMOVED lines=12> */
[----:B-1----:R-:W-:-:S05]  /*e7e0*/  LEA R3, R9, R3, 0x18 ;  /* 0x0000000309037211 */ /* 0x002fca00078ec0ff */
[----:B------:R-:W-:-:S05]  /*e7f0*/  IMAD R7, R7, 0x2, R3 ;  /* 0x0000000207077824 */ /* 0x000fca00078e0203 */
        /* <DEDUP_REMOVED lines=21> */
.L_x_196:
[----:B------:R-:W-:Y:S05]  /*e950*/  BSYNC B1 ;  /* 0x0000000000017941 */ /* 0x000fea0003800000 */
.L_x_195:
[C---:B------:R-:W-:Y:S02]  /*e960*/  ISETP.GT.AND P1, PT, R6.reuse, 0x1, PT ;  /* 0x000000010600780c */ /* 0x040fe40003f24270 */
[----:B------:R-:W-:-:S11]  /*e970*/  IADD3 R6, R6, -0x2, RZ ;  /* 0xfffffffe06067810 */ /* 0x000fd60007ffe0ff */
[----:B------:R-:W-:Y:S05]  /*e980*/  @P1 BRA `(.L_x_204) ;  /* 0xffffffec009c1947 */ /* 0x000fea000383ffff */
.L_x_185:
[----:B------:R-:W-:Y:S05]  /*e990*/  BSYNC B0 ;  /* 0x0000000000007941 */ /* 0x000fea0003800000 */
.L_x_174:
[----:B------:R-:W-:Y:S04]  /*e9a0*/  BSSY B0, `(.L_x_205) ;  /* 0x000003c000007945 */ /* 0x000fe80003800000 */
[----:B------:R-:W-:Y:S05]  /*e9b0*/  @!P6 BRA `(.L_x_206) ;  /* 0x0000000000e8e947 */ /* 0x000fea0003800000 */
[----:B------:R-:W3:Y:S01]  /*e9c0*/  S2R R3, SR_CgaCtaId ;  /* 0x0000000000037919 */ /* 0x000ee20000008800 */
[----:B------:R-:W-:-:S04]  /*e9d0*/  MOV R2, 0x400 ;  /* 0x0000040000027802 */ /* 0x000fc80000000f00 */
[----:B---3--:R-:W-:-:S05]  /*e9e0*/  LEA R2, R3, R2, 0x18 ;  /* 0x0000000203027211 */ /* 0x008fca00078ec0ff */
[----:B------:R-:W-:Y:S01]  /*e9f0*/  IMAD R3, R16, 0x8, R2 ;  /* 0x0000000810037824 */ /* 0x000fe200078e0202 */
[----:B------:R-:W-:-:S04]  /*ea00*/  SHF.L.U32 R2, R19, 0x1f, RZ ;  /* 0x0000001f13027819 */ /* 0x000fc800000006ff */
[----:B------:R-:W3:Y:S02]  /*ea10*/  SYNCS.PHASECHK.TRANS64.TRYWAIT P0, [R3+URZ+0x38860], R2 ;  /* 0x03886002030075a7 */ /* 0x000ee4000800017f */
[----:B---3--:R-:W-:Y:S05]  /*ea20*/  @!P0 BRA `(.L_x_207) ;  /* 0x0000000c00608947 */ /* 0x008fea0003800000 */
.L_x_238:
        /* <DEDUP_REMOVED lines=9> */
.L_x_208:
[----:B------:R-:W3:Y:S02]  /*eac0*/  LDL R2, [R1+0x4] ;  /* 0x0000040001027983 */ /* 0x000ee40000100800 */
[----:B---3--:R-:W-:-:S13]  /*ead0*/  ISETP.NE.AND P0, PT, R2, RZ, PT ;  /* 0x000000ff0200720c */ /* 0x008fda0003f05270 */
[----:B------:R-:W-:Y:S05]  /*eae0*/  @P0 BRA `(.L_x_209) ;  /* 0x0000000000040947 */ /* 0x000fea0003800000 */
[----:B------:R-:W-:Y:S01]  /*eaf0*/  BPT.TRAP 0x1 ;  /* 0x000000040000795c */ /* 0x000fe20000300000 */
.L_x_209:
[----:B------:R-:W3:Y:S01]  /*eb00*/  LDL R2, [R1] ;  /* 0x0000000001027983 */ /* 0x000ee20000100800 */
[----:B------:R-:W-:Y:S01]  /*eb10*/  MOV R5, 0x400 ;  /* 0x0000040000057802 */ /* 0x000fe20000000f00 */
[----:B-1----:R-:W1:Y:S01]  /*eb20*/  S2R R6, SR_CgaCtaId ;  /* 0x0000000000067919 */ /* 0x002e620000008800 */
[----:B------:R-:W-:Y:S01]  /*eb30*/  IMAD R21, R16, 0x5000, R21 ;  /* 0x0000500010157824 */ /* 0x000fe200078e0215 */
[----:B------:R-:W-:Y:S02]  /*eb40*/  R2UR UR5, R20 ;  /* 0x00000000140572ca */ /* 0x000fe400000e0000 */
[----:B------:R-:W-:Y:S01]  /*eb50*/  R2UR UR9, R3 ;  /* 0x00000000030972ca */ /* 0x000fe200000e0000 */
[----:B------:R-:W-:Y:S01]  /*eb60*/  UIADD3 UR4, UP0, UR36, 0x470, URZ ;  /* 0x0000047024047890 */ /* 0x000fe2000ff1e03f */
[----:B------:R-:W-:Y:S02]  /*eb70*/  R2UR UR12, R0 ;  /* 0x00000000000c72ca */ /* 0x000fe400000e0000 */
[----:B------:R-:W-:-:S02]  /*eb80*/  R2UR UR13, R4 ;  /* 0x00000000040d72ca */ /* 0x000fc400000e0000 */
[----:B-1----:R-:W-:-:S04]  /*eb90*/  LEA R5, R6, R5, 0x18 ;  /* 0x0000000506057211 */ /* 0x002fc800078ec0ff */
[----:B------:R-:W-:-:S04]  /*eba0*/  LEA R21, R21, R5, 0x1 ;  /* 0x0000000515157211 */ /* 0x000fc800078e08ff */
        /* <DEDUP_REMOVED lines=10> */
[----:B------:R-:W-:Y:S01]  /*ec50*/  UIADD3 UR14, UR14, 0x7c00, URZ ;  /* 0x00007c000e0e7890 */ /* 0x000fe2000fffe03f */
[----:B---3--:R-:W-:-:S13]  /*ec60*/  R2UR UR11, R2 ;  /* 0x00000000020b72ca */ /* 0x008fda00000e0000 */
        /* <DEDUP_REMOVED lines=15> */
.L_x_206:
[----:B------:R-:W-:Y:S05]  /*ed60*/  BSYNC B0 ;  /* 0x0000000000007941 */ /* 0x000fea0003800000 */
.L_x_205:
[----:B------:R-:W3:Y:S01]  /*ed70*/  LDL.LU R0, [R1+0x14] ;  /* 0x0000140001007983 */ /* 0x000ee20000300800 */
[----:B------:R-:W-:-:S03]  /*ed80*/  ULDC UR4, c[0x0][0xda4] ;  /* 0x0003690000047ab9 */ /* 0x000fc60000000800 */
[----:B------:R-:W4:Y:S01]  /*ed90*/  LDL.LU R2, [R1+0x1c] ;  /* 0x00001c0001027983 */ /* 0x000f220000300800 */
[----:B------:R-:W-:-:S05]  /*eda0*/  VIADD R16, R16, 0x1 ;  /* 0x0000000110107836 */ /* 0x000fca0000000000 */
[----:B------:R-:W-:-:S04]  /*edb0*/  ISETP.NE.AND P0, PT, R16, 0x2, PT ;  /* 0x000000021000780c */ /* 0x000fc80003f05270 */
[----:B------:R-:W-:Y:S01]  /*edc0*/  SEL R16, R16, RZ, P0 ;  /* 0x000000ff10107207 */ /* 0x000fe20000000000 */
[----:B---3--:R-:W-:Y:S01]  /*edd0*/  VIADD R0, R0, UR39 ;  /* 0x0000002700007c36 */ /* 0x008fe20008000000 */
[----:B----4-:R-:W-:-:S04]  /*ede0*/  IADD3 R2, R2, 0x1, RZ ;  /* 0x0000000102027810 */ /* 0x010fc80007ffe0ff */
[----:B------:R3:W-:Y:S01]  /*edf0*/  STL [R1+0x14], R0 ;  /* 0x0000140001007387 */ /* 0x0007e20000100800 */
[----:B------:R-:W-:-:S03]  /*ee00*/  ISETP.GE.AND P1, PT, R0, UR4, PT ;  /* 0x0000000400007c0c */ /* 0x000fc6000bf26270 */
[----:B------:R4:W-:Y:S01]  /*ee10*/  STL [R1+0x1c], R2 ;  /* 0x00001c0201007387 */ /* 0x0009e20000100800 */
[----:B---3--:R-:W-:-:S04]  /*ee20*/  SEL R0, RZ, 0x1, P0 ;  /* 0x00000001ff007807 */ /* 0x008fc80000000000 */
[----:B------:R-:W-:-:S05]  /*ee30*/  LOP3.LUT R19, R19, R0, RZ, 0x3c, !PT ;  /* 0x0000000013137212 */ /* 0x000fca00078e3cff */
[----:B----4-:R-:W-:Y:S05]  /*ee40*/  @!P1 BRA `(.L_x_210) ;  /* 0xffffffc800fc9947 */ /* 0x010fea000383ffff */
[----:B------:R-:W-:-:S07]  /*ee50*/  LOP3.LUT R2, R2, 0x1, RZ, 0xc, !PT ;  /* 0x0000000102027812 */ /* 0x000fce00078e0cff */
.L_x_157:
[----:B------:R-:W3:Y:S01]  /*ee60*/  S2R R3, SR_CgaCtaId ;  /* 0x0000000000037919 */ /* 0x000ee20000008800 */
[----:B------:R-:W-:Y:S01]  /*ee70*/  MOV R0, 0x400 ;  /* 0x0000040000007802 */ /* 0x000fe20000000f00 */
[----:B------:R-:W-:Y:S03]  /*ee80*/  BSSY B0, `(.L_x_211) ;  /* 0x0000005000007945 */ /* 0x000fe60003800000 */
[----:B---3--:R-:W-:Y:S02]  /*ee90*/  LEA R0, R3, R0, 0x18 ;  /* 0x0000000003007211 */ /* 0x008fe400078ec0ff */
[----:B------:R-:W-:-:S04]  /*eea0*/  SHF.L.U32 R3, R2, 0x1f, RZ ;  /* 0x0000001f02037819 */ /* 0x000fc800000006ff */
[----:B------:R-:W3:Y:S02]  /*eeb0*/  SYNCS.PHASECHK.TRANS64.TRYWAIT P0, [R0+URZ+0x38820], R3 ;  /* 0x03882003000075a7 */ /* 0x000ee4000800017f */
[----:B---3--:R-:W-:Y:S05]  /*eec0*/  @!P0 BRA `(.L_x_212) ;  /* 0x00000008004c8947 */ /* 0x008fea0003800000 */
.L_x_239:
[----:B------:R-:W-:Y:S05]  /*eed0*/  BSYNC B0 ;  /* 0x0000000000007941 */ /* 0x000fea0003800000 */
.L_x_211:
[----:B------:R-:W-:-:S03]  /*eee0*/  UMOV UR4, 0xffffffff ;  /* 0xffffffff00047882 */ /* 0x000fc60000000000 */
[----:B------:R-:W-:Y:S05]  /*eef0*/  BRA.DIV UR4, `(.L_x_213) ;  /* 0x0000000a04547947 */ /* 0x000fea000b800000 */
[----:B------:R-:W4:Y:S02]  /*ef00*/  S2R R2, SR_TID.X ;  /* 0x0000000000027919 */ /* 0x000f240000002100 */
[----:B----4-:R-:W-:-:S04]  /*ef10*/  SHF.R.U32.HI R2, RZ, 0x5, R2 ;  /* 0x00000005ff027819 */ /* 0x010fc80000011602 */
[----:B------:R-:W-:-:S05]  /*ef20*/  LOP3.LUT R2, R2, 0x3, RZ, 0xc0, !PT ;  /* 0x0000000302027812 */ /* 0x000fca00078ec0ff */
[----:B--2---:R2:W4:Y:S02]  /*ef30*/  SHFL.IDX PT, R14, R2, RZ, 0x1f ;  /* 0x00001fff020e7589 */ /* 0x00452400000e0000 */
.L_x_242:
[----:B----4-:R-:W-:Y:S01]  /*ef40*/  ISETP.NE.AND P0, PT, R14, RZ, PT ;  /* 0x000000ff0e00720c */ /* 0x010fe20003f05270 */
[----:B------:R-:W-:-:S12]  /*ef50*/  BSSY B0, `(.L_x_214) ;  /* 0x0000026000007945 */ /* 0x000fd80003800000 */
[----:B------:R-:W-:Y:S05]  /*ef60*/  @P0 BRA `(.L_x_215) ;  /* 0x0000000000900947 */ /* 0x000fea0003800000 */
[----:B------:R-:W-:-:S03]  /*ef70*/  UMOV UR4, 0xffffffff ;  /* 0xffffffff00047882 */ /* 0x000fc60000000000 */
[----:B------:R-:W-:Y:S05]  /*ef80*/  BRA.DIV UR4, `(.L_x_216) ;  /* 0x0000000a04647947 */ /* 0x000fea000b800000 */
[----:B------:R-:W-:-:S13]  /*ef90*/  ELECT P6, URZ, PT ;  /* 0x00000000003f782f */ /* 0x000fda00038c0000 */
.L_x_245:
[----:B------:R-:W-:Y:S05]  /*efa0*/  @!P6 BRA `(.L_x_215) ;  /* 0x000000000080e947 */ /* 0x000fea0003800000 */
[----:B--2---:R-:W2:Y:S02]  /*efb0*/  LDL R2, [R1+0x24] ;  /* 0x0000240001027983 */ /* 0x004ea40000100800 */
[----:B--2---:R-:W-:-:S13]  /*efc0*/  R2UR UR4, R2 ;  /* 0x00000000020472ca */ /* 0x004fda00000e0000 */
[----:B------:R-:W-:-:S06]  /*efd0*/  ULOP3.LUT UR4, UR4, 0x2, URZ, 0xfc, !UPT ;  /* 0x0000000204047892 */ /* 0x000fcc000f8efc3f */
[----:B------:R-:W-:-:S05]  /*efe0*/  IMAD.U32 R2, RZ, RZ, UR4 ;  /* 0x00000004ff027e24 */ /* 0x000fca000f8e00ff */
[----:B------:R-:W-:-:S13]  /*eff0*/  ISETP.NE.AND P2, PT, R2, 0x3, PT ;  /* 0x000000030200780c */ /* 0x000fda0003f45270 */
[----:B------:R-:W-:Y:S05]  /*f000*/  @!P2 BRA `(.L_x_217) ;  /* 0x000000000004a947 */ /* 0x000fea0003800000 */
[----:B------:R-:W-:Y:S01]  /*f010*/  BPT.TRAP 0x1 ;  /* 0x000000040000795c */ /* 0x000fe20000300000 */
.L_x_217:
[----:B---3--:R-:W-:Y:S01]  /*f020*/  VIADD R3, R0, 0x38840 ;  /* 0x0003884000037836 */ /* 0x008fe20000000000 */
[----:B------:R-:W-:Y:S01]  /*f030*/  SHF.L.U32 R5, R19, 0x1f, RZ ;  /* 0x0000001f13057819 */ /* 0x000fe200000006ff */
[----:B------:R-:W-:-:S03]  /*f040*/  VIADD R2, R16, 0x1 ;  /* 0x0000000110027836 */ /* 0x000fc60000000000 */
[----:B-1----:R-:W-:Y:S02]  /*f050*/  LEA R6, R16, R3, 0x3 ;  /* 0x0000000310067211 */ /* 0x002fe400078e18ff */
[----:B------:R-:W-:Y:S02]  /*f060*/  ISETP.NE.AND P1, PT, R2, 0x2, PT ;  /* 0x000000020200780c */ /* 0x000fe40003f25270 */
[----:B------:R-:W1:Y:S02]  /*f070*/  SYNCS.PHASECHK.TRANS64.TRYWAIT P0, [R6+URZ], R5 ;  /* 0x00000005060075a7 */ /* 0x000e64000800017f */
[----:B------:R-:W-:-:S04]  /*f080*/  SEL R4, RZ, 0x1, P1 ;  /* 0x00000001ff047807 */ /* 0x000fc80000800000 */
[----:B------:R-:W-:Y:S02]  /*f090*/  LOP3.LUT R19, R19, R4, RZ, 0x3c, !PT ;  /* 0x0000000413137212 */ /* 0x000fe400078e3cff */
[----:B------:R-:W-:Y:S02]  /*f0a0*/  SEL R4, R2, RZ, P1 ;  /* 0x000000ff02047207 */ /* 0x000fe40000800000 */
[----:B------:R-:W-:-:S03]  /*f0b0*/  SHF.L.U32 R2, R19, 0x1f, RZ ;  /* 0x0000001f13027819 */ /* 0x000fc600000006ff */
[----:B------:R-:W-:Y:S01]  /*f0c0*/  IMAD R3, R4, 0x8, R3 ;  /* 0x0000000804037824 */ /* 0x000fe200078e0203 */
[----:B-1----:R-:W-:Y:S06]  /*f0d0*/  @!P0 BRA `(.L_x_218) ;  /* 0x0000000800308947 */ /* 0x002fec0003800000 */
.L_x_246:
[----:B------:R-:W2:Y:S02]  /*f0e0*/  SYNCS.PHASECHK.TRANS64.TRYWAIT P0, [R3+URZ], R2 ;  /* 0x00000002030075a7 */ /* 0x000ea4000800017f */
[----:B--2---:R-:W-:Y:S05]  /*f0f0*/  @!P0 BRA `(.L_x_219) ;  /* 0x00000008003c8947 */ /* 0x004fea0003800000 */
.L_x_247:
[----:B------:R-:W-:Y:S05]  /*f100*/  @!P2 BRA `(.L_x_220) ;  /* 0x000000000004a947 */ /* 0x000fea0003800000 */
[----:B------:R-:W-:Y:S01]  /*f110*/  BPT.TRAP 0x1 ;  /* 0x000000040000795c */ /* 0x000fe20000300000 */
.L_x_220:
[----:B--2---:R-:W-:-:S05]  /*f120*/  IADD3 R3, R0, 0x38860, RZ ;  /* 0x0003886000037810 */ /* 0x004fca0007ffe0ff */
[----:B------:R-:W-:-:S04]  /*f130*/  IMAD R16, R16, 0x8, R3 ;  /* 0x0000000810107824 */ /* 0x000fc800078e0203 */
[----:B------:R-:W2:Y:S02]  /*f140*/  SYNCS.PHASECHK.TRANS64.TRYWAIT P0, [R16+URZ], R5 ;  /* 0x00000005100075a7 */ /* 0x000ea4000800017f */
[----:B--2---:R-:W-:Y:S05]  /*f150*/  @!P0 BRA `(.L_x_221) ;  /* 0x0000000800388947 */ /* 0x004fea0003800000 */
.L_x_248:
[----:B------:R-:W-:-:S07]  /*f160*/  IMAD R3, R4, 0x8, R3 ;  /* 0x0000000804037824 */ /* 0x000fce00078e0203 */
.L_x_222:
[----:B---3--:R3:W4:Y:S02]  /*f170*/  SYNCS.PHASECHK.TRANS64.TRYWAIT P0, [R3+URZ], R2 ;  /* 0x00000002030075a7 */ /* 0x008724000800017f */
[----:B----4-:R-:W-:Y:S05]  /*f180*/  @!P0 NANOSLEEP.SYNCS 0x989680 ;  /* 0x009896800000895d */ /* 0x010fea0003900000 */
[----:B------:R-:W4:Y:S02]  /*f190*/  @!P0 SYNCS.PHASECHK.TRANS64 P0, [R3+URZ], R2 ;  /* 0x00000002030085a7 */ /* 0x000f24000800007f */
[----:B----4-:R-:W-:Y:S05]  /*f1a0*/  @!P0 BRA `(.L_x_222) ;  /* 0xfffffffc00f08947 */ /* 0x010fea000383ffff */
.L_x_215:
[----:B------:R-:W-:Y:S05]  /*f1b0*/  BSYNC B0 ;  /* 0x0000000000007941 */ /* 0x000fea0003800000 */
.L_x_214:
[----:B------:R-:W-:Y:S05]  /*f1c0*/  EXIT ;  /* 0x000000000000794d */ /* 0x000fea0003800000 */
.L_x_131:
[----:B------:R-:W-:-:S13]  /*f1d0*/  R2UR UR4, R18 ;  /* 0x00000000120472ca */ /* 0x000fda00000e0000 */
[----:B-1----:R-:W-:-:S04]  /*f1e0*/  MOV R3, UR4 ;  /* 0x0000000400037c02 */ /* 0x002fc80008000f00 */
[----:B------:R1:W2:Y:S03]  /*f1f0*/  SYNCS.PHASECHK.TRANS64.TRYWAIT P1, [R3+URZ+0x38800], R0 ;  /* 0x03880000030075a7 */ /* 0x0002a6000802017f */
[----:B--2---:R-:W-:Y:S05]  /*f200*/  @!P1 NANOSLEEP.SYNCS 0x989680 ;  /* 0x009896800000995d */ /* 0x004fea0003900000 */
[----:B------:R-:W2:Y:S02]  /*f210*/  @!P1 SYNCS.PHASECHK.TRANS64 P1, [R3+URZ+0x38800], R0 ;  /* 0x03880000030095a7 */ /* 0x000ea4000802007f */
[----:B--2---:R-:W-:Y:S05]  /*f220*/  @!P1 BRA `(.L_x_131) ;  /* 0xfffffffc00e89947 */ /* 0x004fea000383ffff */
[----:B------:R-:W-:Y:S05]  /*f230*/  BRA `(.L_x_223) ;  /* 0xffffff2400487947 */ /* 0x000fea000383ffff */
.L_x_135:
[----:B--2---:R2:W3:Y:S02]  /*f240*/  SYNCS.PHASECHK.TRANS64.TRYWAIT P1, [R0+URZ+0x38830], R3 ;  /* 0x03883003000075a7 */ /* 0x0044e4000802017f */
[----:B---3--:R-:W-:Y:S05]  /*f250*/  @!P1 NANOSLEEP.SYNCS 0x989680 ;  /* 0x009896800000995d */ /* 0x008fea0003900000 */
[----:B------:R-:W3:Y:S02]  /*f260*/  @!P1 SYNCS.PHASECHK.TRANS64 P1, [R0+URZ+0x38830], R3 ;  /* 0x03883003000095a7 */ /* 0x000ee4000802007f */
[----:B---3--:R-:W-:Y:S05]  /*f270*/  @!P1 BRA `(.L_x_135) ;  /* 0xfffffffc00f09947 */ /* 0x008fea000383ffff */
[----:B------:R-:W-:Y:S05]  /*f280*/  BRA `(.L_x_134) ;  /* 0xffffff24006c7947 */ /* 0x000fea000383ffff */
.L_x_141:
[----:B--2---:R-:W-:-:S04]  /*f290*/  IMAD.U32 R4, RZ, RZ, UR60 ;  /* 0x0000003cff047e24 */ /* 0x004fc8000f8e00ff */
[----:B------:R2:W3:Y:S03]  /*f2a0*/  SYNCS.PHASECHK.TRANS64.TRYWAIT P1, [R4+URZ+0x38830], R3 ;  /* 0x03883003040075a7 */ /* 0x0004e6000802017f */
[----:B---3--:R-:W-:Y:S05]  /*f2b0*/  @!P1 NANOSLEEP.SYNCS 0x989680 ;  /* 0x009896800000995d */ /* 0x008fea0003900000 */
[----:B------:R-:W3:Y:S02]  /*f2c0*/  @!P1 SYNCS.PHASECHK.TRANS64 P1, [R4+URZ+0x38830], R3 ;  /* 0x03883003040095a7 */ /* 0x000ee4000802007f */
[----:B---3--:R-:W-:Y:S05]  /*f2d0*/  @!P1 BRA `(.L_x_141) ;  /* 0xfffffffc00ec9947 */ /* 0x008fea000383ffff */
[----:B------:R-:W-:Y:S05]  /*f2e0*/  BRA `(.L_x_140) ;  /* 0xffffff6400047947 */ /* 0x000fea000383ffff */
.L_x_145:
[----:B-12---:R-:W-:-:S04]  /*f2f0*/  IMAD.U32 R3, RZ, RZ, UR4 ;  /* 0x00000004ff037e24 */ /* 0x006fc8000f8e00ff */
[----:B------:R1:W2:Y:S03]  /*f300*/  SYNCS.PHASECHK.TRANS64.TRYWAIT P1, [R3+URZ+0x38850], R0 ;  /* 0x03885000030075a7 */ /* 0x0002a6000802017f */
[----:B--2---:R-:W-:Y:S05]  /*f310*/  @!P1 NANOSLEEP.SYNCS 0x989680 ;  /* 0x009896800000995d */ /* 0x004fea0003900000 */
[----:B------:R-:W2:Y:S02]  /*f320*/  @!P1 SYNCS.PHASECHK.TRANS64 P1, [R3+URZ+0x38850], R0 ;  /* 0x03885000030095a7 */ /* 0x000ea4000802007f */
[----:B--2---:R-:W-:Y:S05]  /*f330*/  @!P1 BRA `(.L_x_145) ;  /* 0xfffffffc00ec9947 */ /* 0x004fea000383ffff */
[----:B------:R-:W-:Y:S05]  /*f340*/  BRA `(.L_x_144) ;  /* 0xffffff8800547947 */ /* 0x000fea000383ffff */
.L_x_152:
[----:B--2---:R-:W-:-:S04]  /*f350*/  MOV R7, UR8 ;  /* 0x0000000800077c02 */ /* 0x004fc80008000f00 */
[----:B------:R2:W3:Y:S03]  /*f360*/  SYNCS.PHASECHK.TRANS64.TRYWAIT P1, [R7+URZ+0x38850], R0 ;  /* 0x03885000070075a7 */ /* 0x0004e6000802017f */
[----:B---3--:R-:W-:Y:S05]  /*f370*/  @!P1 NANOSLEEP.SYNCS 0x989680 ;  /* 0x009896800000995d */ /* 0x008fea0003900000 */
[----:B------:R-:W3:Y:S02]  /*f380*/  @!P1 SYNCS.PHASECHK.TRANS64 P1, [R7+URZ+0x38850], R0 ;  /* 0x03885000070095a7 */ /* 0x000ee4000802007f */
[----:B---3--:R-:W-:Y:S05]  /*f390*/  @!P1 BRA `(.L_x_152) ;  /* 0xfffffffc00ec9947 */ /* 0x008fea000383ffff */
[----:B------:R-:W-:Y:S05]  /*f3a0*/  BRA `(.L_x_151) ;  /* 0xffffffa400b87947 */ /* 0x000fea000383ffff */
.L_x_165:
[----:B------:R-:W1:Y:S01]  /*f3b0*/  S2R R5, SR_TID.X ;  /* 0x0000000000057919 */ /* 0x000e620000002100 */
[----:B------:R-:W-:Y:S01]  /*f3c0*/  BSSY B0, `(.L_x_224) ;  /* 0x000000a000007945 */ /* 0x000fe20003800000 */
[----:B------:R-:W-:Y:S01]  /*f3d0*/  IMAD.MOV.U32 R12, RZ, RZ, RZ ;  /* 0x000000ffff0c7224 */ /* 0x000fe200078e00ff */
[----:B------:R-:W-:Y:S01]  /*f3e0*/  MOV R11, 0x1f ;  /* 0x0000001f000b7802 */ /* 0x000fe20000000f00 */
[----:B------:R-:W-:Y:S01]  /*f3f0*/  IMAD.MOV.U32 R15, RZ, RZ, -0x1 ;  /* 0xffffffffff0f7424 */ /* 0x000fe200078e00ff */
[----:B-1----:R-:W-:-:S04]  /*f400*/  SHF.R.U32.HI R5, RZ, 0x5, R5 ;  /* 0x00000005ff057819 */ /* 0x002fc80000011605 */
[----:B------:R-:W-:-:S05]  /*f410*/  LOP3.LUT R5, R5, 0x3, RZ, 0xc0, !PT ;  /* 0x0000000305057812 */ /* 0x000fca00078ec0ff */
[----:B------:R-:W-:-:S07]  /*f420*/  IMAD.MOV.U32 R13, RZ, RZ, R5 ;  /* 0x000000ffff0d7224 */ /* 0x000fce00078e0005 */
[----:B------:R-:W-:Y:S05]  /*f430*/  WARPSYNC.COLLECTIVE R15, `(.L_x_225) ;  /* 0x000000000f087348 */ /* 0x000fea0003c00000 */
[----:B------:R1:W2:Y:S02]  /*f440*/  SHFL.IDX P6, R14, R13, R12, R11 ;  /* 0x0000000c0d0e7389 */ /* 0x0002a400000c000b */
[----:B-12---:R-:W-:Y:S01]  /*f450*/  ENDCOLLECTIVE ;  /* 0x000000000000791b */ /* 0x006fe20003800000 */
.L_x_225:
[----:B------:R-:W-:Y:S05]  /*f460*/  BSYNC B0 ;  /* 0x0000000000007941 */ /* 0x000fea0003800000 */
.L_x_224:
[----:B------:R-:W-:Y:S05]  /*f470*/  BRA `(.L_x_226) ;  /* 0xffffffd000287947 */ /* 0x000fea000383ffff */
.L_x_166:
[----:B------:R-:W-:Y:S01]  /*f480*/  BSSY B0, `(.L_x_227) ;  /* 0x0000006000007945 */ /* 0x000fe20003800000 */
[----:B------:R-:W-:-:S07]  /*f490*/  IMAD.MOV.U32 R15, RZ, RZ, -0x1 ;  /* 0xffffffffff0f7424 */ /* 0x000fce00078e00ff */
[----:B------:R-:W-:Y:S05]  /*f4a0*/  WARPSYNC.COLLECTIVE R15, `(.L_x_228) ;  /* 0x000000000f0c7348 */ /* 0x000fea0003c00000 */
[----:B------:R-:W-:Y:S02]  /*f4b0*/  ELECT P6, UR62, PT ;  /* 0x00000000003e782f */ /* 0x000fe400038c0000 */
[----:B------:R-:W-:Y:S01]  /*f4c0*/  MOV R14, UR62 ;  /* 0x0000003e000e7c02 */ /* 0x000fe20008000f00 */
[----:B------:R-:W-:Y:S10]  /*f4d0*/  ENDCOLLECTIVE ;  /* 0x000000000000791b */ /* 0x000ff40003800000 */
.L_x_228:
[----:B------:R-:W-:Y:S05]  /*f4e0*/  BSYNC B0 ;  /* 0x0000000000007941 */ /* 0x000fea0003800000 */
.L_x_227:
[----:B------:R-:W-:Y:S05]  /*f4f0*/  BRA `(.L_x_229) ;  /* 0xffffffd000247947 */ /* 0x000fea000383ffff */
.L_x_169:
[----:B---3--:R3:W4:Y:S02]  /*f500*/  SYNCS.PHASECHK.TRANS64.TRYWAIT P1, [R4+URZ+0x38840], R9 ;  /* 0x03884009040075a7 */ /* 0x008724000802017f */
[----:B----4-:R-:W-:Y:S05]  /*f510*/  @!P1 NANOSLEEP.SYNCS 0x989680 ;  /* 0x009896800000995d */ /* 0x010fea0003900000 */
[----:B------:R-:W4:Y:S02]  /*f520*/  @!P1 SYNCS.PHASECHK.TRANS64 P1, [R4+URZ+0x38840], R9 ;  /* 0x03884009040095a7 */ /* 0x000f24000802007f */
[----:B----4-:R-:W-:Y:S05]  /*f530*/  @!P1 BRA `(.L_x_169) ;  /* 0xfffffffc00f09947 */ /* 0x010fea000383ffff */
[----:B------:R-:W-:Y:S05]  /*f540*/  BRA `(.L_x_230) ;  /* 0xffffffd000887947 */ /* 0x000fea000383ffff */
.L_x_173:
[----:B-1----:R-:W1:Y:S01]  /*f550*/  S2R R9, SR_CgaCtaId ;  /* 0x0000000000097919 */ /* 0x002e620000008800 */
[----:B------:R-:W-:-:S04]  /*f560*/  MOV R7, 0x400 ;  /* 0x0000040000077802 */ /* 0x000fc80000000f00 */
[----:B-1----:R-:W-:-:S04]  /*f570*/  LEA R7, R9, R7, 0x18 ;  /* 0x0000000709077211 */ /* 0x002fc800078ec0ff */
[----:B------:R1:W3:Y:S03]  /*f580*/  SYNCS.PHASECHK.TRANS64.TRYWAIT P1, [R7+URZ+0x38820], R6 ;  /* 0x03882006070075a7 */ /* 0x0002e6000802017f */
[----:B---3--:R-:W-:Y:S05]  /*f590*/  @!P1 NANOSLEEP.SYNCS 0x989680 ;  /* 0x009896800000995d */ /* 0x008fea0003900000 */
[----:B------:R-:W3:Y:S02]  /*f5a0*/  @!P1 SYNCS.PHASECHK.TRANS64 P1, [R7+URZ+0x38820], R6 ;  /* 0x03882006070095a7 */ /* 0x000ee4000802007f */
[----:B---3--:R-:W-:Y:S05]  /*f5b0*/  @!P1 BRA `(.L_x_173) ;  /* 0xfffffffc00e49947 */ /* 0x008fea000383ffff */
[----:B------:R-:W-:Y:S05]  /*f5c0*/  BRA `(.L_x_231) ;  /* 0xffffffd800107947 */ /* 0x000fea000383ffff */
.L_x_179:
[----:B-1----:R1:W2:Y:S02]  /*f5d0*/  SYNCS.PHASECHK.TRANS64.TRYWAIT P1, [R2+URZ+0x38840], R3 ;  /* 0x03884003020075a7 */ /* 0x0022a4000802017f */
[----:B--2---:R-:W-:Y:S05]  /*f5e0*/  @!P1 NANOSLEEP.SYNCS 0x989680 ;  /* 0x009896800000995d */ /* 0x004fea0003900000 */
[----:B------:R-:W2:Y:S02]  /*f5f0*/  @!P1 SYNCS.PHASECHK.TRANS64 P1, [R2+URZ+0x38840], R3 ;  /* 0x03884003020095a7 */ /* 0x000ea4000802007f */
[----:B--2---:R-:W-:Y:S05]  /*f600*/  @!P1 BRA `(.L_x_179) ;  /* 0xfffffffc00f09947 */ /* 0x004fea000383ffff */
[----:B------:R-:W-:Y:S05]  /*f610*/  BRA `(.L_x_232) ;  /* 0xffffffd800b47947 */ /* 0x000fea000383ffff */
.L_x_182:
[----:B-1----:R1:W2:Y:S02]  /*f620*/  SYNCS.PHASECHK.TRANS64.TRYWAIT P1, [R2+URZ+0x38860], R3 ;  /* 0x03886003020075a7 */ /* 0x0022a4000802017f */
[----:B--2---:R-:W-:Y:S05]  /*f630*/  @!P1 NANOSLEEP.SYNCS 0x989680 ;  /* 0x009896800000995d */ /* 0x004fea0003900000 */
[----:B------:R-:W2:Y:S02]  /*f640*/  @!P1 SYNCS.PHASECHK.TRANS64 P1, [R2+URZ+0x38860], R3 ;  /* 0x03886003020095a7 */ /* 0x000ea4000802007f */
[----:B--2---:R-:W-:Y:S05]  /*f650*/  @!P1 BRA `(.L_x_182) ;  /* 0xfffffffc00f09947 */ /* 0x004fea000383ffff */
[----:B------:R-:W-:Y:S05]  /*f660*/  BRA `(.L_x_233) ;  /* 0xffffffdc00747947 */ /* 0x000fea000383ffff */
.L_x_189:
[----:B--2---:R2:W3:Y:S02]  /*f670*/  SYNCS.PHASECHK.TRANS64.TRYWAIT P1, [R2+URZ+0x38840], R3 ;  /* 0x03884003020075a7 */ /* 0x0044e4000802017f */
[----:B---3--:R-:W-:Y:S05]  /*f680*/  @!P1 NANOSLEEP.SYNCS 0x989680 ;  /* 0x009896800000995d */ /* 0x008fea0003900000 */
[----:B------:R-:W3:Y:S02]  /*f690*/  @!P1 SYNCS.PHASECHK.TRANS64 P1, [R2+URZ+0x38840], R3 ;  /* 0x03884003020095a7 */ /* 0x000ee4000802007f */
[----:B---3--:R-:W-:Y:S05]  /*f6a0*/  @!P1 BRA `(.L_x_189) ;  /* 0xfffffffc00f09947 */ /* 0x008fea000383ffff */
[----:B------:R-:W-:Y:S05]  /*f6b0*/  BRA `(.L_x_234) ;  /* 0xffffffe000dc7947 */ /* 0x000fea000383ffff */
.L_x_192:
[----:B-1----:R1:W2:Y:S02]  /*f6c0*/  SYNCS.PHASECHK.TRANS64.TRYWAIT P1, [R2+URZ+0x38860], R19 ;  /* 0x03886013020075a7 */ /* 0x0022a4000802017f */
[----:B--2---:R-:W-:Y:S05]  /*f6d0*/  @!P1 NANOSLEEP.SYNCS 0x989680 ;  /* 0x009896800000995d */ /* 0x004fea0003900000 */
[----:B------:R-:W2:Y:S02]  /*f6e0*/  @!P1 SYNCS.PHASECHK.TRANS64 P1, [R2+URZ+0x38860], R19 ;  /* 0x03886013020095a7 */ /* 0x000ea4000802007f */
[----:B--2---:R-:W-:Y:S05]  /*f6f0*/  @!P1 BRA `(.L_x_192) ;  /* 0xfffffffc00f09947 */ /* 0x004fea000383ffff */
[----:B------:R-:W-:Y:S05]  /*f700*/  BRA `(.L_x_235) ;  /* 0xffffffe4009c7947 */ /* 0x000fea000383ffff */
.L_x_198:
[----:B--2---:R2:W3:Y:S02]  /*f710*/  SYNCS.PHASECHK.TRANS64.TRYWAIT P1, [R2+URZ+0x38840], R3 ;  /* 0x03884003020075a7 */ /* 0x0044e4000802017f */
[----:B---3--:R-:W-:Y:S05]  /*f720*/  @!P1 NANOSLEEP.SYNCS 0x989680 ;  /* 0x009896800000995d */ /* 0x008fea0003900000 */
[----:B------:R-:W3:Y:S02]  /*f730*/  @!P1 SYNCS.PHASECHK.TRANS64 P1, [R2+URZ+0x38840], R3 ;  /* 0x03884003020095a7 */ /* 0x000ee4000802007f */
[----:B---3--:R-:W-:Y:S05]  /*f740*/  @!P1 BRA `(.L_x_198) ;  /* 0xfffffffc00f09947 */ /* 0x008fea000383ffff */
[----:B------:R-:W-:Y:S05]  /*f750*/  BRA `(.L_x_236) ;  /* 0xffffffe800e07947 */ /* 0x000fea000383ffff */
.L_x_201:
[----:B-1----:R1:W2:Y:S02]  /*f760*/  SYNCS.PHASECHK.TRANS64.TRYWAIT P1, [R2+URZ+0x38860], R10 ;  /* 0x0388600a020075a7 */ /* 0x0022a4000802017f */
[----:B--2---:R-:W-:Y:S05]  /*f770*/  @!P1 NANOSLEEP.SYNCS 0x989680 ;  /* 0x009896800000995d */ /* 0x004fea0003900000 */
[----:B------:R-:W2:Y:S02]  /*f780*/  @!P1 SYNCS.PHASECHK.TRANS64 P1, [R2+URZ+0x38860], R10 ;  /* 0x0388600a020095a7 */ /* 0x000ea4000802007f */
[----:B--2---:R-:W-:Y:S05]  /*f790*/  @!P1 BRA `(.L_x_201) ;  /* 0xfffffffc00f09947 */ /* 0x004fea000383ffff */
[----:B------:R-:W-:Y:S05]  /*f7a0*/  BRA `(.L_x_237) ;  /* 0xffffffec00a07947 */ /* 0x000fea000383ffff */
.L_x_207:
[----:B---3--:R3:W4:Y:S02]  /*f7b0*/  SYNCS.PHASECHK.TRANS64.TRYWAIT P0, [R3+URZ+0x38860], R2 ;  /* 0x03886002030075a7 */ /* 0x008724000800017f */
[----:B----4-:R-:W-:Y:S05]  /*f7c0*/  @!P0 NANOSLEEP.SYNCS 0x989680 ;  /* 0x009896800000895d */ /* 0x010fea0003900000 */
[----:B------:R-:W4:Y:S02]  /*f7d0*/  @!P0 SYNCS.PHASECHK.TRANS64 P0, [R3+URZ+0x38860], R2 ;  /* 0x03886002030085a7 */ /* 0x000f24000800007f */
[----:B----4-:R-:W-:Y:S05]  /*f7e0*/  @!P0 BRA `(.L_x_207) ;  /* 0xfffffffc00f08947 */ /* 0x010fea000383ffff */
[----:B------:R-:W-:Y:S05]  /*f7f0*/  BRA `(.L_x_238) ;  /* 0xfffffff0008c7947 */ /* 0x000fea000383ffff */
.L_x_212:
[----:B---3--:R3:W4:Y:S02]  /*f800*/  SYNCS.PHASECHK.TRANS64.TRYWAIT P0, [R0+URZ+0x38820], R3 ;  /* 0x03882003000075a7 */ /* 0x008724000800017f */
[----:B----4-:R-:W-:Y:S05]  /*f810*/  @!P0 NANOSLEEP.SYNCS 0x989680 ;  /* 0x009896800000895d */ /* 0x010fea0003900000 */
[----:B------:R-:W4:Y:S02]  /*f820*/  @!P0 SYNCS.PHASECHK.TRANS64 P0, [R0+URZ+0x38820], R3 ;  /* 0x03882003000085a7 */ /* 0x000f24000800007f */
[----:B----4-:R-:W-:Y:S05]  /*f830*/  @!P0 BRA `(.L_x_212) ;  /* 0xfffffffc00f08947 */ /* 0x010fea000383ffff */
[----:B------:R-:W-:Y:S05]  /*f840*/  BRA `(.L_x_239) ;  /* 0xfffffff400a07947 */ /* 0x000fea000383ffff */
.L_x_213:
[----:B------:R-:W4:Y:S01]  /*f850*/  S2R R2, SR_TID.X ;  /* 0x0000000000027919 */ /* 0x000f220000002100 */
[----:B------:R-:W-:Y:S01]  /*f860*/  BSSY B0, `(.L_x_240) ;  /* 0x000000a000007945 */ /* 0x000fe20003800000 */
[----:B------:R-:W-:Y:S01]  /*f870*/  IMAD.MOV.U32 R12, RZ, RZ, RZ ;  /* 0x000000ffff0c7224 */ /* 0x000fe200078e00ff */
[----:B--2---:R-:W-:Y:S01]  /*f880*/  MOV R15, 0xffffffff ;  /* 0xffffffff000f7802 */ /* 0x004fe20000000f00 */
[----:B------:R-:W-:Y:S01]  /*f890*/  IMAD.MOV.U32 R11, RZ, RZ, 0x1f ;  /* 0x0000001fff0b7424 */ /* 0x000fe200078e00ff */
[----:B----4-:R-:W-:-:S04]  /*f8a0*/  SHF.R.U32.HI R2, RZ, 0x5, R2 ;  /* 0x00000005ff027819 */ /* 0x010fc80000011602 */
[----:B------:R-:W-:-:S04]  /*f8b0*/  LOP3.LUT R2, R2, 0x3, RZ, 0xc0, !PT ;  /* 0x0000000302027812 */ /* 0x000fc800078ec0ff */
[----:B------:R-:W-:-:S07]  /*f8c0*/  MOV R13, R2 ;  /* 0x00000002000d7202 */ /* 0x000fce0000000f00 */
[----:B-1-3--:R-:W-:Y:S05]  /*f8d0*/  WARPSYNC.COLLECTIVE R15, `(.L_x_241) ;  /* 0x000000000f087348 */ /* 0x00afea0003c00000 */
[----:B------:R2:W4:Y:S02]  /*f8e0*/  SHFL.IDX P6, R14, R13, R12, R11 ;  /* 0x0000000c0d0e7389 */ /* 0x00052400000c000b */
[----:B-1234-:R-:W-:Y:S01]  /*f8f0*/  ENDCOLLECTIVE ;  /* 0x000000000000791b */ /* 0x01efe20003800000 */
.L_x_241:
[----:B------:R-:W-:Y:S05]  /*f900*/  BSYNC B0 ;  /* 0x0000000000007941 */ /* 0x000fea0003800000 */
.L_x_240:
[----:B------:R-:W-:Y:S05]  /*f910*/  BRA `(.L_x_242) ;  /* 0xfffffff400887947 */ /* 0x000fea000383ffff */
.L_x_216:
[----:B------:R-:W-:Y:S01]  /*f920*/  BSSY B1, `(.L_x_243) ;  /* 0x0000006000017945 */ /* 0x000fe20003800000 */
[----:B------:R-:W-:-:S07]  /*f930*/  IMAD.MOV.U32 R15, RZ, RZ, -0x1 ;  /* 0xffffffffff0f7424 */ /* 0x000fce00078e00ff */
[----:B-123--:R-:W-:Y:S05]  /*f940*/  WARPSYNC.COLLECTIVE R15, `(.L_x_244) ;  /* 0x000000000f0c7348 */ /* 0x00efea0003c00000 */
[----:B------:R-:W-:Y:S02]  /*f950*/  ELECT P6, UR62, PT ;  /* 0x00000000003e782f */ /* 0x000fe400038c0000 */
[----:B------:R-:W-:Y:S01]  /*f960*/  MOV R14, UR62 ;  /* 0x0000003e000e7c02 */ /* 0x000fe20008000f00 */
[----:B-123--:R-:W-:Y:S10]  /*f970*/  ENDCOLLECTIVE ;  /* 0x000000000000791b */ /* 0x00eff40003800000 */
.L_x_244:
[----:B------:R-:W-:Y:S05]  /*f980*/  BSYNC B1 ;  /* 0x0000000000017941 */ /* 0x000fea0003800000 */
.L_x_243:
[----:B------:R-:W-:Y:S05]  /*f990*/  BRA `(.L_x_245) ;  /* 0xfffffff400807947 */ /* 0x000fea000383ffff */
.L_x_218:
[----:B-1----:R1:W2:Y:S02]  /*f9a0*/  SYNCS.PHASECHK.TRANS64.TRYWAIT P0, [R6+URZ], R5 ;  /* 0x00000005060075a7 */ /* 0x0022a4000800017f */
[----:B--2---:R-:W-:Y:S05]  /*f9b0*/  @!P0 NANOSLEEP.SYNCS 0x989680 ;  /* 0x009896800000895d */ /* 0x004fea0003900000 */
[----:B------:R-:W2:Y:S02]  /*f9c0*/  @!P0 SYNCS.PHASECHK.TRANS64 P0, [R6+URZ], R5 ;  /* 0x00000005060085a7 */ /* 0x000ea4000800007f */
[----:B--2---:R-:W-:Y:S05]  /*f9d0*/  @!P0 BRA `(.L_x_218) ;  /* 0xfffffffc00f08947 */ /* 0x004fea000383ffff */
[----:B------:R-:W-:Y:S05]  /*f9e0*/  BRA `(.L_x_246) ;  /* 0xfffffff400bc7947 */ /* 0x000fea000383ffff */
.L_x_219:
[----:B--2---:R2:W3:Y:S02]  /*f9f0*/  SYNCS.PHASECHK.TRANS64.TRYWAIT P0, [R3+URZ], R2 ;  /* 0x00000002030075a7 */ /* 0x0044e4000800017f */
[----:B---3--:R-:W-:Y:S05]  /*fa00*/  @!P0 NANOSLEEP.SYNCS 0x989680 ;  /* 0x009896800000895d */ /* 0x008fea0003900000 */
[----:B------:R-:W3:Y:S02]  /*fa10*/  @!P0 SYNCS.PHASECHK.TRANS64 P0, [R3+URZ], R2 ;  /* 0x00000002030085a7 */ /* 0x000ee4000800007f */
[----:B---3--:R-:W-:Y:S05]  /*fa20*/  @!P0 BRA `(.L_x_219) ;  /* 0xfffffffc00f08947 */ /* 0x008fea000383ffff */
[----:B------:R-:W-:Y:S05]  /*fa30*/  BRA `(.L_x_247) ;  /* 0xfffffff400b07947 */ /* 0x000fea000383ffff */
.L_x_221:
[----:B--2---:R2:W3:Y:S02]  /*fa40*/  SYNCS.PHASECHK.TRANS64.TRYWAIT P0, [R16+URZ], R5 ;  /* 0x00000005100075a7 */ /* 0x0044e4000800017f */
[----:B---3--:R-:W-:Y:S05]  /*fa50*/  @!P0 NANOSLEEP.SYNCS 0x989680 ;  /* 0x009896800000895d */ /* 0x008fea0003900000 */
[----:B------:R-:W3:Y:S02]  /*fa60*/  @!P0 SYNCS.PHASECHK.TRANS64 P0, [R16+URZ], R5 ;  /* 0x00000005100085a7 */ /* 0x000ee4000800007f */
[----:B---3--:R-:W-:Y:S05]  /*fa70*/  @!P0 BRA `(.L_x_221) ;  /* 0xfffffffc00f08947 */ /* 0x008fea000383ffff */
[----:B------:R-:W-:Y:S05]  /*fa80*/  BRA `(.L_x_248) ;  /* 0xfffffff400b47947 */ /* 0x000fea000383ffff */
.L_x_249:
        /* <DEDUP_REMOVED lines=15> */
.L_x_2839:


//--------------------- .text._ZN7cutlass13device_kernelIN5flash11enable_sm90INS1_16FlashAttnFwdSm90INS1_25CollectiveMainloopFwdSm90ILi2EN4cute5tupleIJNS5_1CILi1EEES8_S8_EEENS6_IJNS7_ILi128EEENS7_ILi80EEENS7_ILi256EEEEEELi256ENS_10bfloat16_tEfNS_4arch4Sm90ELb0ELb0ELb1ELb1ELb0ELb0ELb0ELb1ELb1ELb0ELb0ELb0EEENS1_21CollectiveEpilogueFwdINS6_IJSA_SC_SB_EEES9_SE_SG_Li256ELb1ELb0ELb0ELb0EEENS1_36VarlenDynamicPersistentTileSchedulerILi128ELi80ELi256ELi32ELb0ELb0ELb1ELb0ELb1ELb1EEEEEEEEEvNT_6ParamsE --------------------------
	.section	.text._ZN7cutlass13device_kernelIN5flash11enable_sm90INS1_16FlashAttnFwdSm90INS1_25CollectiveMainloopFwdSm90ILi2EN4cute5tupleIJNS5_1CILi1EEES8_S8_EEENS6_IJNS7_ILi128EEENS7_ILi80EEENS7_ILi256EEEEEELi256ENS_10bfloat16_tEfNS_4arch4Sm90ELb0ELb0ELb1ELb1ELb0ELb0ELb0ELb1ELb1ELb0ELb0ELb0EEENS1_21CollectiveEpilogueFwdINS6_IJSA_SC_SB_EEES9_SE_SG_Li256ELb1ELb0ELb0ELb0EEENS1_36VarlenDynamicPersistentTileSchedulerILi128ELi80ELi256ELi32ELb0ELb0ELb1ELb0ELb1ELb1EEEEEEEEEvNT_6ParamsE,"ax",@progbits
	.align	128
.text._ZN7cutlass13device_kernelIN5flash11enable_sm90INS1_16FlashAttnFwdSm90INS1_25CollectiveMainloopFwdSm90ILi2EN4cute5tupleIJNS5_1CILi1EEES8_S8_EEENS6_IJNS7_ILi128EEENS7_ILi80EEENS7_ILi256EEEEEELi256ENS_10bfloat16_tEfNS_4arch4Sm90ELb0ELb0ELb1ELb1ELb0ELb0ELb0ELb1ELb1ELb0ELb0ELb0EEENS1_21CollectiveEpilogueFwdINS6_IJSA_SC_SB_EEES9_SE_SG_Li256ELb1ELb0ELb0ELb0EEENS1_36VarlenDynamicPersistentTileSchedulerILi128ELi80ELi256ELi32ELb0ELb0ELb1ELb0ELb1ELb1EEEEEEEEEvNT_6ParamsE:
        .type           _ZN7cutlass13device_kernelIN5flash11enable_sm90INS1_16FlashAttnFwdSm90INS1_25CollectiveMainloopFwdSm90ILi2EN4cute5tupleIJNS5_1CILi1EEES8_S8_EEENS6_IJNS7_ILi128EEENS7_ILi80EEENS7_ILi256EEEEEELi256ENS_10bfloat16_tEfNS_4arch4Sm90ELb0ELb0ELb1ELb1ELb0ELb0ELb0ELb1ELb1ELb0ELb0ELb0EEENS1_21CollectiveEpilogueFwdINS6_IJSA_SC_SB_EEES9_SE_SG_Li256ELb1ELb0ELb0ELb0EEENS1_36VarlenDynamicPersistentTileSchedulerILi128ELi80ELi256ELi32ELb0ELb0ELb1ELb0ELb1ELb1EEEEEEEEEvNT_6ParamsE,@function
        .size           _ZN7cutlass13device_kernelIN5flash11enable_sm90INS1_16FlashAttnFwdSm90INS1_25CollectiveMainloopFwdSm90ILi2EN4cute5tupleIJNS5_1CILi1EEES8_S8_EEENS6_IJNS7_ILi128EEENS7_ILi80EEENS7_ILi256EEEEEELi256ENS_10bfloat16_tEfNS_4arch4Sm90ELb0ELb0ELb1ELb1ELb0ELb0ELb0ELb1ELb1ELb0ELb0ELb0EEENS1_21CollectiveEpilogueFwdINS6_IJSA_SC_SB_EEES9_SE_SG_Li256ELb1ELb0ELb0ELb0EEENS1_36VarlenDynamicPersistentTileSchedulerILi128ELi80ELi256ELi32ELb0ELb0ELb1ELb0ELb1ELb1EEEEEEEEEvNT_6ParamsE,(.L_x_2840 - _ZN7cutlass13device_kernelIN5flash11enable_sm90INS1_16FlashAttnFwdSm90INS1_25CollectiveMainloopFwdSm90ILi2EN4cute5tupleIJNS5_1CILi1EEES8_S8_EEENS6_IJNS7_ILi128EEENS7_ILi80EEENS7_ILi256EEEEEELi256ENS_10bfloat16_tEfNS_4arch4Sm90ELb0ELb0ELb1ELb1ELb0ELb0ELb0ELb1ELb1ELb0ELb0ELb0EEENS1_21CollectiveEpilogueFwdINS6_IJSA_SC_SB_EEES9_SE_SG_Li256ELb1ELb0ELb0ELb0EEENS1_36VarlenDynamicPersistentTileSchedulerILi128ELi80ELi256ELi32ELb0ELb0ELb1ELb0ELb1ELb1EEEEEEEEEvNT_6ParamsE)
        .other          _ZN7cutlass13device_kernelIN5flash11enable_sm90INS1_16FlashAttnFwdSm90INS1_25CollectiveMainloopFwdSm90ILi2EN4cute5tupleIJNS5_1CILi1EEES8_S8_EEENS6_IJNS7_ILi128EEENS7_ILi80EEENS7_ILi256EEEEEELi256ENS_10bfloat16_tEfNS_4arch4Sm90ELb0ELb0ELb1ELb1ELb0ELb0ELb0ELb1ELb1ELb0ELb0ELb0EEENS1_21CollectiveEpilogueFwdINS6_IJSA_SC_SB_EEES9_SE_SG_Li256ELb1ELb0ELb0ELb0EEENS1_36VarlenDynamicPersistentTileSchedulerILi128ELi80ELi256ELi32ELb0ELb0ELb1ELb0ELb1ELb1EEEEEEEEEvNT_6ParamsE,@"STO_CUDA_ENTRY STV_DEFAULT"
_ZN7cutlass13device_kernelIN5flash11enable_sm90INS1_16FlashAttnFwdSm90INS1_25CollectiveMainloopFwdSm90ILi2EN4cute5tupleIJNS5_1CILi1EEES8_S8_EEENS6_IJNS7_ILi128EEENS7_ILi80EEENS7_ILi256EEEEEELi256ENS_10bfloat16_tEfNS_4arch4Sm90ELb0ELb0ELb1ELb1ELb0ELb0ELb0ELb1ELb1ELb0ELb0ELb0EEENS1_21CollectiveEpilogueFwdINS6_IJSA_SC_SB_EEES9_SE_SG_Li256ELb1ELb0ELb0ELb0EEENS1_36VarlenDynamicPersistentTileSchedulerILi128ELi80ELi256ELi32ELb0ELb0ELb1ELb0ELb1ELb1EEEEEEEEEvNT_6ParamsE:
[----:B------:R-:W0:Y:S02]  /*0000*/  LDC R1, c[0x0][0x28] ;  /* 0x00000a00ff017b82 */ /* 0x000e240000000800 */
[----:B0-----:R-:W-:Y:S01]  /*0010*/  VIADD R1, R1, 0xffffffc8 ;  /* 0xffffffc801017836 */ /* 0x001fe20000000000 */
[----:B------:R-:W0:Y:S01]  /*0020*/  S2R R3, SR_TID.X ;  /* 0x0000000000037919 */ /* 0x000e220000002100 */
[----:B------:R-:W-:Y:S01]  /*0030*/  ELECT P0, URZ, PT ;  /* 0x00000000003f782f */ /* 0x000fe20003800000 */
[----:B------:R-:W-:Y:S01]  /*0040*/  BSSY B0, `(.L_x_250) ;  /* 0x0000011000007945 */ /* 0x000fe20003800000 */
[----:B0-----:R-:W-:-:S05]  /*0050*/  SHF.R.U32.HI R0, RZ, 0x5, R3 ;  /* 0x00000005ff007819 */ /* 0x001fca0000011603 */
[----:B------:R-:W0:Y:S02]  /*0060*/  SHFL.IDX PT, R2, R0, RZ, 0x1f ;  /* 0x00001fff00027589 */ /* 0x000e2400000e0000 */
[----:B0-----:R-:W-:Y:S02]  /*0070*/  ISETP.EQ.AND P0, PT, R2, RZ, P0 ;  /* 0x000000ff0200720c */ /* 0x001fe40000702270 */
[----:B------:R-:W-:-:S11]  /*0080*/  SHF.R.U32.HI R2, RZ, 0x7, R3 ;  /* 0x00000007ff027819 */ /* 0x000fd60000011603 */
[----:B------:R-:W-:Y:S05]  /*0090*/  @!P0 BRA `(.L_x_251) ;  /* 0x00000000002c8947 */ /* 0x000fea0003800000 */
[----:B------:R-:W-:Y:S02]  /*00a0*/  ULDC.64 UR4, c[0x0][0x198] ;  /* 0x0000660000047ab9 */ /* 0x000fe40000000a00 */
[----:B------:R-:W-:Y:S02]  /*00b0*/  UIADD3 UR6, UP0, UR4, 0x270, URZ ;  /* 0x0000027004067890 */ /* 0x000fe4000ff1e03f */
[----:B------:R-:W-:Y:S02]  /*00c0*/  UIADD3 UR8, UP1, UR4, 0x370, URZ ;  /* 0x0000037004087890 */ /* 0x000fe4000ff3e03f */
[----:B------:R-:W-:Y:S02]  /*00d0*/  UIADD3 UR4, UP2, UR4, 0x470, URZ ;  /* 0x0000047004047890 */ /* 0x000fe4000ff5e03f */
[----:B------:R-:W-:Y:S02]  /*00e0*/  UIADD3.X UR7, URZ, UR5, URZ, UP0, !UPT ;  /* 0x000000053f077290 */ /* 0x000fe400087fe43f */
[----:B------:R-:W-:-:S02]  /*00f0*/  UIADD3.X UR9, URZ, UR5, URZ, UP1, !UPT ;  /* 0x000000053f097290 */ /* 0x000fc40008ffe43f */
[----:B------:R-:W-:-:S05]  /*0100*/  UIADD3.X UR5, URZ, UR5, URZ, UP2, !UPT ;  /* 0x000000053f057290 */ /* 0x000fca00097fe43f */
[----:B------:R0:W-:Y:S02]  /*0110*/  UTMACCTL.PF [UR6] ;  /* 0x00000000060079b9 */ /* 0x0001e40008040000 */
[----:B------:R0:W-:Y:S02]  /*0120*/  UTMACCTL.PF [UR8] ;  /* 0x00000000080079b9 */ /* 0x0001e40008040000 */
[----:B------:R0:W-:Y:S02]  /*0130*/  UTMACCTL.PF [UR4] ;  /* 0x00000000040079b9 */ /* 0x0001e40008040000 */
[----:B0-----:R-:W-:Y:S01]  /*0140*/  NOP ;  /* 0x0000000000007918 */ /* 0x001fe20000000000 */
.L_x_251:
[----:B------:R-:W-:Y:S05]  /*0150*/  BSYNC B0 ;  /* 0x0000000000007941 */ /* 0x000fea0003800000 */
.L_x_250:
[----:B------:R-:W-:Y:S01]  /*0160*/  VOTEU.ANY UP0, P0 ;  /* 0x00000000003f7886 */ /* 0x000fe20000000100 */
[----:B------:R-:W0:Y:S01]  /*0170*/  SHFL.IDX PT, R2, R2, RZ, 0x1f ;  /* 0x00001fff02027589 */ /* 0x000e2200000e0000 */
[----:B------:R-:W-:Y:S01]  /*0180*/  UMOV UR4, 0x1 ;  /* 0x0000000100047882 */ /* 0x000fe20000000000 */
[----:B------:R-:W-:Y:S01]  /*0190*/  UMOV UR7, 0x100 ;  /* 0x0000010000077882 */ /* 0x000fe20000000000 */
[----:B------:R-:W-:Y:S01]  /*01a0*/  VOTEU.ANY UP1, P0 ;  /* 0x00000000003f7886 */ /* 0x000fe20000020100 */
[----:B------:R-:W1:Y:S01]  /*01b0*/  @UP0 S2UR UR8, SR_CgaCtaId ;  /* 0x00000000000809c3 */ /* 0x000e620000008800 */
[----:B------:R-:W2:Y:S01]  /*01c0*/  SHFL.IDX PT, R3, R0, RZ, 0x1f ;  /* 0x00001fff00037589 */ /* 0x000ea200000e0000 */
[----:B------:R-:W-:Y:S01]  /*01d0*/  @UP0 UMOV UR6, 0x400 ;  /* 0x0000040000060882 */ /* 0x000fe20000000000 */
[----:B------:R-:W-:-:S04]  /*01e0*/  @UP0 UIADD3 UR4, -UR4, 0x100000, URZ ;  /* 0x0010000004040890 */ /* 0x000fc8000fffe13f */
[----:B------:R-:W-:Y:S02]  /*01f0*/  @UP0 USHF.L.U32 UR5, UR4, 0xb, URZ ;  /* 0x0000000b04050899 */ /* 0x000fe4000800063f */
[----:B------:R-:W-:Y:S01]  /*0200*/  @UP0 USHF.L.U32 UR4, UR4, 0x1, URZ ;  /* 0x0000000104040899 */ /* 0x000fe2000800063f */
[----:B------:R-:W-:Y:S01]  /*0210*/  VOTEU.ANY UP2, P0 ;  /* 0x00000000003f7886 */ /* 0x000fe20000040100 */
[----:B0-----:R-:W-:Y:S01]  /*0220*/  R2UR UR9, R2 ;  /* 0x00000000020972ca */ /* 0x001fe200000e0000 */
[----:B-1----:R-:W-:Y:S01]  /*0230*/  @UP0 ULEA UR8, UR8, UR6, 0x18 ;  /* 0x0000000608080291 */ /* 0x002fe2000f8ec03f */
[----:B--2---:R-:W-:Y:S01]  /*0240*/  ISETP.NE.AND P1, PT, R3, RZ, PT ;  /* 0x000000ff0300720c */ /* 0x004fe20003f25270 */
[----:B------:R-:W-:-:S04]  /*0250*/  @UP0 UIADD3 UR6, -UR7, 0x100000, URZ ;  /* 0x0010000007060890 */ /* 0x000fc8000fffe13f */
[----:B------:R-:W-:Y:S02]  /*0260*/  @UP0 USHF.L.U32 UR7, UR6, 0xb, URZ ;  /* 0x0000000b06070899 */ /* 0x000fe4000800063f */
[----:B------:R-:W-:-:S04]  /*0270*/  @UP0 USHF.L.U32 UR6, UR6, 0x1, URZ ;  /* 0x0000000106060899 */ /* 0x000fc8000800063f */
[----:B------:R-:W-:Y:S01]  /*0280*/  UISETP.NE.AND UP0, UPT, UR9, URZ, UPT ;  /* 0x0000003f0900728c */ /* 0x000fe2000bf05270 */
[----:B------:R-:W0:Y:S02]  /*0290*/  FENCE.VIEW.ASYNC.S ;  /* 0x00000000000073c6 */ /* 0x000e240000000000 */
[----:B0-----:R0:W1:Y:S05]  /*02a0*/  @UP1 SYNCS.EXCH.64 URZ, [UR8+0x38800], UR4 ;  /* 0x03880004083f15b2 */ /* 0x00106a0008000100 */
[----:B------:R0:W2:Y:S01]  /*02b0*/  @UP2 SYNCS.EXCH.64 URZ, [UR8+0x38820], UR6 ;  /* 0x03882006083f25b2 */ /* 0x0000a20008000100 */
[----:B------:R-:W-:Y:S05]  /*02c0*/  @P1 BRA `(.L_x_252) ;  /* 0x0000000000481947 */ /* 0x000fea0003800000 */
[----:B0-----:R-:W0:Y:S01]  /*02d0*/  S2UR UR5, SR_CgaCtaId ;  /* 0x00000000000579c3 */ /* 0x001e220000008800 */
[----:B------:R-:W-:Y:S01]  /*02e0*/  UMOV UR4, 0x400 ;  /* 0x0000040000047882 */ /* 0x000fe20000000000 */
[----:B------:R-:W-:Y:S01]  /*02f0*/  UMOV UR6, 0x1 ;  /* 0x0000000100067882 */ /* 0x000fe20000000000 */
[----:B------:R-:W-:Y:S01]  /*0300*/  UMOV UR9, 0x2 ;  /* 0x0000000200097882 */ /* 0x000fe20000000000 */
[----:B------:R-:W-:-:S04]  /*0310*/  UIADD3 UR6, -UR6, 0x100000, URZ ;  /* 0x0010000006067890 */ /* 0x000fc8000fffe13f */
[----:B------:R-:W-:Y:S02]  /*0320*/  USHF.L.U32 UR7, UR6, 0xb, URZ ;  /* 0x0000000b06077899 */ /* 0x000fe4000800063f */
[----:B------:R-:W-:Y:S01]  /*0330*/  USHF.L.U32 UR6, UR6, 0x1, URZ ;  /* 0x0000000106067899 */ /* 0x000fe2000800063f */
[----:B------:R-:W-:Y:S01]  /*0340*/  ELECT P0, URZ, PT ;  /* 0x00000000003f782f */ /* 0x000fe20003800000 */
[----:B0-----:R-:W-:Y:S02]  /*0350*/  ULEA UR8, UR5, UR4, 0x18 ;  /* 0x0000000405087291 */ /* 0x001fe4000f8ec03f */
[----:B------:R-:W-:-:S04]  /*0360*/  UIADD3 UR4, -UR9, 0x100000, URZ ;  /* 0x0010000009047890 */ /* 0x000fc8000fffe13f */
[----:B------:R-:W-:Y:S02]  /*0370*/  USHF.L.U32 UR5, UR4, 0xb, URZ ;  /* 0x0000000b04057899 */ /* 0x000fe4000800063f */
[----:B------:R-:W-:Y:S01]  /*0380*/  USHF.L.U32 UR4, UR4, 0x1, URZ ;  /* 0x0000000104047899 */ /* 0x000fe2000800063f */
[----:B------:R-:W0:Y:S03]  /*0390*/  FENCE.VIEW.ASYNC.S ;  /* 0x00000000000073c6 */ /* 0x000e260000000000 */
[----:B0-----:R3:W4:Y:S08]  /*03a0*/  SYNCS.EXCH.64 URZ, [UR8+0x38830], UR6 ;  /* 0x03883006083f75b2 */ /* 0x0017300008000100 */
[----:B------:R3:W0:Y:S01]  /*03b0*/  SYNCS.EXCH.64 URZ, [UR8+0x38840], UR4 ;  /* 0x03884004083f75b2 */ /* 0x0006220008000100 */
[----:B------:R3:W0:Y:S01]  /*03c0*/  SYNCS.EXCH.64 URZ, [UR8+0x38838], UR6 ;  /* 0x03883806083f75b2 */ /* 0x0006220008000100 */
[----:B------:R3:W0:Y:S02]  /*03d0*/  SYNCS.EXCH.64 URZ, [UR8+0x38848], UR4 ;  /* 0x03884804083f75b2 */ /* 0x0006240008000100 */
[----:B---3--:R-:W-:Y:S01]  /*03e0*/  NOP ;  /* 0x0000000000007918 */ /* 0x008fe20000000000 */
.L_x_252:
[----:B------:R-:W3:Y:S01]  /*03f0*/  SHFL.IDX PT, R2, R0, RZ, 0x1f ;  /* 0x00001fff00027589 */ /* 0x000ee200000e0000 */
[----:B------:R-:W-:Y:S01]  /*0400*/  NOP ;  /* 0x0000000000007918 */ /* 0x000fe20000000000 */
[----:B---3--:R-:W-:-:S13]  /*0410*/  ISETP.NE.AND P0, PT, R2, RZ, PT ;  /* 0x000000ff0200720c */ /* 0x008fda0003f05270 */
[----:B------:R-:W-:Y:S05]  /*0420*/  @P0 BRA `(.L_x_253) ;  /* 0x0000000000480947 */ /* 0x000fea0003800000 */
[----:B0-----:R-:W0:Y:S01]  /*0430*/  S2UR UR5, SR_CgaCtaId ;  /* 0x00000000000579c3 */ /* 0x001e220000008800 */
[----:B------:R-:W-:Y:S01]  /*0440*/  UMOV UR4, 0x400 ;  /* 0x0000040000047882 */ /* 0x000fe20000000000 */
[----:B------:R-:W-:Y:S01]  /*0450*/  UMOV UR6, 0x1 ;  /* 0x0000000100067882 */ /* 0x000fe20000000000 */
[----:B------:R-:W-:Y:S01]  /*0460*/  UMOV UR7, 0x2 ;  /* 0x0000000200077882 */ /* 0x000fe20000000000 */
[----:B------:R-:W-:Y:S01]  /*0470*/  ELECT P0, URZ, PT ;  /* 0x00000000003f782f */ /* 0x000fe20003800000 */
[----:B0-----:R-:W-:Y:S02]  /*0480*/  ULEA UR8, UR5, UR4, 0x18 ;  /* 0x0000000405087291 */ /* 0x001fe4000f8ec03f */
[----:B------:R-:W-:-:S04]  /*0490*/  UIADD3 UR4, -UR6, 0x100000, URZ ;  /* 0x0010000006047890 */ /* 0x000fc8000fffe13f */
[----:B------:R-:W-:Y:S02]  /*04a0*/  USHF.L.U32 UR5, UR4, 0xb, URZ ;  /* 0x0000000b04057899 */ /* 0x000fe4000800063f */
[----:B------:R-:W-:Y:S02]  /*04b0*/  USHF.L.U32 UR4, UR4, 0x1, URZ ;  /* 0x0000000104047899 */ /* 0x000fe4000800063f */
[----:B------:R-:W-:-:S04]  /*04c0*/  UIADD3 UR6, -UR7, 0x100000, URZ ;  /* 0x0010000007067890 */ /* 0x000fc8000fffe13f */
[----:B------:R-:W-:Y:S02]  /*04d0*/  USHF.L.U32 UR7, UR6, 0xb, URZ ;  /* 0x0000000b06077899 */ /* 0x000fe4000800063f */
[----:B------:R-:W-:Y:S01]  /*04e0*/  USHF.L.U32 UR6, UR6, 0x1, URZ ;  /* 0x0000000106067899 */ /* 0x000fe2000800063f */
[----:B------:R-:W0:Y:S03]  /*04f0*/  FENCE.VIEW.ASYNC.S ;  /* 0x00000000000073c6 */ /* 0x000e260000000000 */
[----:B0-----:R3:W0:Y:S08]  /*0500*/  SYNCS.EXCH.64 URZ, [UR8+0x38850], UR4 ;  /* 0x03885004083f75b2 */ /* 0x0016300008000100 */
[----:B------:R3:W0:Y:S01]  /*0510*/  SYNCS.EXCH.64 URZ, [UR8+0x38860], UR6 ;  /* 0x03886006083f75b2 */ /* 0x0006220008000100 */
[----:B------:R3:W0:Y:S01]  /*0520*/  SYNCS.EXCH.64 URZ, [UR8+0x38858], UR4 ;  /* 0x03885804083f75b2 */ /* 0x0006220008000100 */
[----:B------:R3:W0:Y:S02]  /*0530*/  SYNCS.EXCH.64 URZ, [UR8+0x38868], UR6 ;  /* 0x03886806083f75b2 */ /* 0x0006240008000100 */
[----:B---3--:R-:W-:Y:S01]  /*0540*/  NOP ;  /* 0x0000000000007918 */ /* 0x008fe20000000000 */
.L_x_253:
[----:B------:R-:W3:Y:S01]  /*0550*/  SHFL.IDX PT, R2, R0, RZ, 0x1f ;  /* 0x00001fff00027589 */ /* 0x000ee200000e0000 */
[----:B------:R-:W-:Y:S01]  /*0560*/  NOP ;  /* 0x0000000000007918 */ /* 0x000fe20000000000 */
[----:B---3--:R-:W-:-:S13]  /*0570*/  ISETP.NE.AND P0, PT, R2, RZ, PT ;  /* 0x000000ff0200720c */ /* 0x008fda0003f05270 */
[----:B------:R-:W-:Y:S05]  /*0580*/  @P0 BRA `(.L_x_254) ;  /* 0x0000000000380947 */ /* 0x000fea0003800000 */
[----:B0-----:R-:W0:Y:S01]  /*0590*/  S2UR UR5, SR_CgaCtaId ;  /* 0x00000000000579c3 */ /* 0x001e220000008800 */
[----:B------:R-:W-:Y:S01]  /*05a0*/  UMOV UR4, 0x400 ;  /* 0x0000040000047882 */ /* 0x000fe20000000000 */
[----:B------:R-:W-:Y:S01]  /*05b0*/  UMOV UR7, 0x1 ;  /* 0x0000000100077882 */ /* 0x000fe20000000000 */
[----:B------:R-:W-:Y:S01]  /*05c0*/  ELECT P0, URZ, PT ;  /* 0x00000000003f782f */ /* 0x000fe20003800000 */
[----:B0-----:R-:W-:Y:S02]  /*05d0*/  ULEA UR6, UR5, UR4, 0x18 ;  /* 0x0000000405067291 */ /* 0x001fe4000f8ec03f */
[----:B------:R-:W-:-:S04]  /*05e0*/  UIADD3 UR4, -UR7, 0x100000, URZ ;  /* 0x0010000007047890 */ /* 0x000fc8000fffe13f */
[----:B------:R-:W-:Y:S02]  /*05f0*/  USHF.L.U32 UR5, UR4, 0xb, URZ ;  /* 0x0000000b04057899 */ /* 0x000fe4000800063f */
[----:B------:R-:W-:Y:S01]  /*0600*/  USHF.L.U32 UR4, UR4, 0x1, URZ ;  /* 0x0000000104047899 */ /* 0x000fe2000800063f */
[----:B------:R-:W0:Y:S11]  /*0610*/  FENCE.VIEW.ASYNC.S ;  /* 0x00000000000073c6 */ /* 0x000e360000000000 */
[----:B0-----:R3:W0:Y:S01]  /*0620*/  SYNCS.EXCH.64 URZ, [UR6+0x38870], UR4 ;  /* 0x03887004063f75b2 */ /* 0x0016220008000100 */
[----:B------:R3:W0:Y:S01]  /*0630*/  SYNCS.EXCH.64 URZ, [UR6+0x38880], UR4 ;  /* 0x03888004063f75b2 */ /* 0x0006220008000100 */
[----:B------:R3:W0:Y:S01]  /*0640*/  SYNCS.EXCH.64 URZ, [UR6+0x38878], UR4 ;  /* 0x03887804063f75b2 */ /* 0x0006220008000100 */
[----:B------:R3:W0:Y:S02]  /*0650*/  SYNCS.EXCH.64 URZ, [UR6+0x38888], UR4 ;  /* 0x03888804063f75b2 */ /* 0x0006240008000100 */
[----:B---3--:R-:W-:Y:S01]  /*0660*/  NOP ;  /* 0x0000000000007918 */ /* 0x008fe20000000000 */
.L_x_254:
        /* <DEDUP_REMOVED lines=22> */
.L_x_255:
        /* <DEDUP_REMOVED lines=22> */
.L_x_256:
[----:B0-----:R-:W-:Y:S01]  /*0930*/  UMOV UR4, 0x1 ;  /* 0x0000000100047882 */ /* 0x001fe20000000000 */
[----:B------:R-:W-:Y:S01]  /*0940*/  PLOP3.LUT P0, PT, PT, PT, UP0, 0x80, 0x0 ;  /* 0x000000000000781c */ /* 0x000fe20003f0f008 */
[----:B------:R-:W-:Y:S01]  /*0950*/  USEL UR4, UR4, 0x2, !UP0 ;  /* 0x0000000204047887 */ /* 0x000fe2000c000000 */
[----:B------:R-:W-:-:S05]  /*0960*/  NOP ;  /* 0x0000000000007918 */ /* 0x000fca0000000000 */
[----:B------:R-:W-:-:S05]  /*0970*/  IMAD.U32 R2, RZ, RZ, UR4 ;  /* 0x00000004ff027e24 */ /* 0x000fca000f8e00ff */
[----:B------:R0:W-:Y:S01]  /*0980*/  STL [R1+0x30], R2 ;  /* 0x0000300201007387 */ /* 0x0001e20000100800 */
[----:B-12-4-:R-:W-:Y:S06]  /*0990*/  BAR.SYNC.DEFER_BLOCKING 0x0 ;  /* 0x0000000000007b1d */ /* 0x016fec0000010000 */
[----:B------:R-:W-:Y:S05]  /*09a0*/  @!P0 BRA `(.L_x_257) ;  /* 0x000000d400908947 */ /* 0x000fea0003800000 */
.L_x_258:
[----:B------:R-:W-:-:S08]  /*09b0*/  NOP ;  /* 0x0000000000007918 */ /* 0x000fd00000000000 */
[----:B------:R-:W1:Y:S02]  /*09c0*/  USETMAXREG.TRY_ALLOC.CTAPOOL UP0, 0xf0 ;  /* 0x000000f0000079c8 */ /* 0x000e640008000600 */
[----:B-1----:R-:W-:-:S13]  /*09d0*/  PLOP3.LUT P0, PT, PT, PT, UP0, 0x80, 0x0 ;  /* 0x000000000000781c */ /* 0x002fda0003f0f008 */
[----:B------:R-:W-:Y:S05]  /*09e0*/  @!P0 BRA `(.L_x_258) ;  /* 0xfffffffc00f08947 */ /* 0x000fea000383ffff */
[----:B------:R-:W1:Y:S08]  /*09f0*/  S2UR UR5, SR_CgaCtaId ;  /* 0x00000000000579c3 */ /* 0x000e700000008800 */
[----:B------:R-:W-:Y:S06]  /*0a00*/  BAR.ARV 0x8, 0x120 ;  /* 0x0204800000007b1d */ /* 0x000fec0000002000 */
[----:B------:R-:W-:-:S02]  /*0a10*/  UMOV UR4, 0x400 ;  /* 0x0000040000047882 */ /* 0x000fc40000000000 */
[----:B------:R-:W-:Y:S01]  /*0a20*/  BAR.SYNC.DEFER_BLOCKING 0x5, 0x120 ;  /* 0x0144800000007b1d */ /* 0x000fe20000010000 */
[----:B-1----:R-:W-:-:S09]  /*0a30*/  ULEA UR4, UR5, UR4, 0x18 ;  /* 0x0000000405047291 */ /* 0x002fd2000f8ec03f */
[----:B------:R-:W1:Y:S01]  /*0a40*/  LDS.128 R12, [UR4+0x388d0] ;  /* 0x0388d004ff0c7984 */ /* 0x000e620008000c00 */
[----:B------:R-:W-:Y:S01]  /*0a50*/  ULDC UR4, c[0x0][0xc14] ;  /* 0x0003050000047ab9 */ /* 0x000fe20000000800 */
[----:B------:R-:W-:Y:S06]  /*0a60*/  BAR.ARV 0x4, 0x120 ;  /* 0x0104800000007b1d */ /* 0x000fec0000002000 */
[----:B-1----:R-:W-:-:S13]  /*0a70*/  ISETP.GE.AND P0, PT, R15, UR4, PT ;  /* 0x000000040f007c0c */ /* 0x002fda000bf06270 */
[----:B------:R-:W-:Y:S05]  /*0a80*/  @P0 EXIT ;  /* 0x000000000000094d */ /* 0x000fea0003800000 */
[----:B0-----:R-:W2:Y:S01]  /*0a90*/  LDL R2, [R1+0x30] ;  /* 0x0000300001027983 */ /* 0x001ea20000100800 */
[----:B------:R-:W-:Y:S01]  /*0aa0*/  R2UR UR5, R14 ;  /* 0x000000000e0572ca */ /* 0x000fe200000e0000 */
[----:B------:R-:W-:Y:S01]  /*0ab0*/  IMAD.MOV.U32 R219, RZ, RZ, -0x2 ;  /* 0xfffffffeffdb7424 */ /* 0x000fe200078e00ff */
[----:B------:R-:W-:Y:S01]  /*0ac0*/  CS2R R16, SRZ ;  /* 0x0000000000107805 */ /* 0x000fe2000001ff00 */
[----:B------:R-:W0:Y:S01]  /*0ad0*/  S2R R0, SR_TID.X ;  /* 0x0000000000007919 */ /* 0x000e220000002100 */
[----:B------:R-:W-:Y:S02]  /*0ae0*/  IMAD.MOV.U32 R216, RZ, RZ, RZ ;  /* 0x000000ffffd87224 */ /* 0x000fe400078e00ff */
[----:B0-----:R-:W-:-:S05]  /*0af0*/  VIADD R223, R0, 0xffffff80 ;  /* 0xffffff8000df7836 */ /* 0x001fca0000000000 */
[----:B------:R-:W-:-:S04]  /*0b00*/  SHF.R.S32.HI R0, RZ, 0x1f, R223 ;  /* 0x0000001fff007819 */ /* 0x000fc800000114df */
[CC--:B------:R-:W-:Y:S02]  /*0b10*/  LEA.HI R3, R0.reuse, R223.reuse, RZ, 0x7 ;  /* 0x000000df00037211 */ /* 0x0c0fe400078f38ff */
[----:B------:R-:W-:Y:S02]  /*0b20*/  LEA.HI R4, R0, R223, RZ, 0x5 ;  /* 0x000000df00047211 */ /* 0x000fe400078f28ff */
[----:B------:R-:W-:-:S03]  /*0b30*/  SHF.R.S32.HI R218, RZ, 0x7, R3 ;  /* 0x00000007ffda7819 */ /* 0x000fc60000011403 */
[----:B------:R-:W-:-:S05]  /*0b40*/  IMAD.SHL.U32 R6, R4, 0x20, RZ ;  /* 0x0000002004067824 */ /* 0x000fca00078e00ff */
[----:B------:R-:W-:Y:S02]  /*0b50*/  LOP3.LUT R7, R6, 0xfffffc00, RZ, 0xc0, !PT ;  /* 0xfffffc0006077812 */ /* 0x000fe400078ec0ff */
[----:B--2---:R-:W-:Y:S02]  /*0b60*/  R2UR UR4, R2 ;  /* 0x00000000020472ca */ /* 0x004fe400000e0000 */
[C---:B------:R-:W-:Y:S02]  /*0b70*/  LOP3.LUT R2, R3.reuse, 0xffffff80, RZ, 0xc0, !PT ;  /* 0xffffff8003027812 */ /* 0x040fe400078ec0ff */
[----:B------:R-:W-:-:S03]  /*0b80*/  LEA.HI R3, R3, R218, RZ, 0x1 ;  /* 0x000000da03037211 */ /* 0x000fc600078f08ff */
[C---:B------:R-:W-:Y:S01]  /*0b90*/  IMAD.IADD R217, R223.reuse, 0x1, -R2 ;  /* 0x00000001dfd97824 */ /* 0x040fe200078e0a02 */
[CC--:B------:R-:W-:Y:S02]  /*0ba0*/  LEA.HI R2, R0.reuse, R223.reuse, RZ, 0x4 ;  /* 0x000000df00027211 */ /* 0x0c0fe400078f20ff */
[----:B------:R-:W-:Y:S02]  /*0bb0*/  LEA.HI R0, R0, R223, RZ, 0x3 ;  /* 0x000000df00007211 */ /* 0x000fe400078f18ff */
[----:B------:R-:W-:Y:S01]  /*0bc0*/  SHF.R.S32.HI R8, RZ, 0x1f, R217 ;  /* 0x0000001fff087819 */ /* 0x000fe200000114d9 */
[----:B------:R-:W-:Y:S01]  /*0bd0*/  ULOP3.LUT UR4, UR4, 0x1, URZ, 0xfc, !UPT ;  /* 0x0000000104047892 */ /* 0x000fe2000f8efc3f */
[----:B------:R-:W-:Y:S02]  /*0be0*/  SHF.R.S32.HI R5, RZ, 0x4, R2 ;  /* 0x00000004ff057819 */ /* 0x000fe40000011402 */
[----:B------:R-:W-:Y:S02]  /*0bf0*/  LOP3.LUT R4, R2, 0x3fffff0, RZ, 0xc0, !PT ;  /* 0x03fffff002047812 */ /* 0x000fe400078ec0ff */
[----:B------:R-:W-:Y:S01]  /*0c00*/  LEA.HI R9, R8, R217, RZ, 0x2 ;  /* 0x000000d908097211 */ /* 0x000fe200078f10ff */
[----:B------:R-:W-:Y:S01]  /*0c10*/  IMAD.U32 R222, RZ, RZ, UR4 ;  /* 0x00000004ffde7e24 */ /* 0x000fe2000f8e00ff */
[----:B------:R-:W-:Y:S01]  /*0c20*/  LEA.HI R2, R2, R5, RZ, 0x1 ;  /* 0x0000000502027211 */ /* 0x000fe200078f08ff */
[----:B------:R-:W-:Y:S01]  /*0c30*/  IMAD.IADD R4, R223, 0x1, -R4 ;  /* 0x00000001df047824 */ /* 0x000fe200078e0a04 */
[----:B------:R-:W-:-:S02]  /*0c40*/  SHF.R.S32.HI R6, RZ, 0x2, R9 ;  /* 0x00000002ff067819 */ /* 0x000fc40000011409 */
[----:B------:R-:W-:Y:S02]  /*0c50*/  SHF.R.S32.HI R11, RZ, 0x1f, R9 ;  /* 0x0000001fff0b7819 */ /* 0x000fe40000011409 */
[----:B------:R-:W-:Y:S02]  /*0c60*/  LOP3.LUT R2, R2, 0x1ffffffe, RZ, 0xc0, !PT ;  /* 0x1ffffffe02027812 */ /* 0x000fe400078ec0ff */
[----:B------:R-:W-:Y:S02]  /*0c70*/  LEA.HI R11, R11, R6, RZ, 0x3 ;  /* 0x000000060b0b7211 */ /* 0x000fe400078f18ff */
[----:B------:R-:W-:Y:S01]  /*0c80*/  LEA R7, R4, R7, 0x6 ;  /* 0x0000000704077211 */ /* 0x000fe200078e30ff */
[----:B------:R-:W-:Y:S01]  /*0c90*/  IMAD.IADD R2, R5, 0x1, -R2 ;  /* 0x0000000105027824 */ /* 0x000fe200078e0a02 */
[----:B------:R-:W-:Y:S01]  /*0ca0*/  LOP3.LUT R11, R11, 0xfffffff8, RZ, 0xc0, !PT ;  /* 0xfffffff80b0b7812 */ /* 0x000fe200078ec0ff */
[----:B------:R-:W-:Y:S01]  /*0cb0*/  IMAD.MOV.U32 R5, RZ, RZ, R13 ;  /* 0x000000ffff057224 */ /* 0x000fe200078e000d */
[----:B------:R-:W-:-:S02]  /*0cc0*/  LEA.HI R8, R8, R217, RZ, 0x5 ;  /* 0x000000d908087211 */ /* 0x000fc400078f28ff */
[----:B------:R-:W-:Y:S01]  /*0cd0*/  LEA R221, R2, R7, 0x3 ;  /* 0x0000000702dd7211 */ /* 0x000fe200078e18ff */
[----:B------:R-:W-:Y:S01]  /*0ce0*/  IMAD.IADD R11, R6, 0x1, -R11 ;  /* 0x00000001060b7824 */ /* 0x000fe200078e0a0b */
[----:B------:R-:W-:Y:S01]  /*0cf0*/  LOP3.LUT R2, R0, 0x1ffffff8, RZ, 0xc0, !PT ;  /* 0x1ffffff800027812 */ /* 0x000fe200078ec0ff */
[----:B------:R-:W-:Y:S01]  /*0d00*/  IMAD.MOV.U32 R7, RZ, RZ, R15 ;  /* 0x000000ffff077224 */ /* 0x000fe200078e000f */
[----:B------:R-:W-:Y:S02]  /*0d10*/  LOP3.LUT R4, R9, 0x7ffffffc, RZ, 0xc0, !PT ;  /* 0x7ffffffc09047812 */ /* 0x000fe400078ec0ff */
[----:B------:R-:W-:Y:S01]  /*0d20*/  SHF.R.S32.HI R8, RZ, 0x5, R8 ;  /* 0x00000005ff087819 */ /* 0x000fe20000011408 */
[----:B------:R-:W-:Y:S01]  /*0d30*/  IMAD.IADD R2, R223, 0x1, -R2 ;  /* 0x00000001df027824 */ /* 0x000fe200078e0a02 */
[----:B------:R-:W-:Y:S01]  /*0d40*/  LOP3.LUT R3, R3, 0x3fffffe, RZ, 0xc0, !PT ;  /* 0x03fffffe03037812 */ /* 0x000fe200078ec0ff */
[----:B------:R-:W-:Y:S01]  /*0d50*/  IMAD.IADD R4, R217, 0x1, -R4 ;  /* 0x00000001d9047824 */ /* 0x000fe200078e0a04 */
[----:B------:R-:W-:Y:S01]  /*0d60*/  SHF.R.S32.HI R22, RZ, 0x3, R0 ;  /* 0x00000003ff167819 */ /* 0x000fe20000011400 */
[----:B------:R-:W-:Y:S01]  /*0d70*/  IMAD R8, R8, 0x10, R11 ;  /* 0x0000001008087824 */ /* 0x000fe200078e020b */
[----:B------:R-:W-:Y:S01]  /*0d80*/  SHF.L.U32 R18, R2, 0x3, RZ ;  /* 0x0000000302127819 */ /* 0x000fe200000006ff */
[----:B------:R-:W-:-:S02]  /*0d90*/  IMAD.IADD R3, R218, 0x1, -R3 ;  /* 0x00000001da037824 */ /* 0x000fc400078e0a03 */
[----:B------:R-:W-:Y:S02]  /*0da0*/  IMAD R219, R4, R219, 0x50 ;  /* 0x0000005004db7424 */ /* 0x000fe400078e02db */
[----:B------:R-:W-:-:S07]  /*0db0*/  IMAD R220, R3, 0x40, R8 ;  /* 0x0000004003dc7824 */ /* 0x000fce00078e0208 */
.L_x_301:
[----:B0-----:R-:W0:Y:S01]  /*0dc0*/  LDC.64 R2, c[0x0][0xc60] ;  /* 0x00031800ff027b82 */ /* 0x001e220000000a00 */
[----:B------:R-:W-:Y:S01]  /*0dd0*/  ULDC.64 UR10, c[0x0][0x208] ;  /* 0x00008200000a7ab9 */ /* 0x000fe20000000a00 */
[----:B------:R-:W-:Y:S01]  /*0de0*/  ULDC.64 UR6, c[0x0][0xa28] ;  /* 0x00028a0000067ab9 */ /* 0x000fe20000000a00 */
[----:B------:R-:W-:Y:S01]  /*0df0*/  ULDC.64 UR8, c[0x0][0xa20] ;  /* 0x0002880000087ab9 */ /* 0x000fe20000000a00 */
[----:B0-----:R-:W-:-:S06]  /*0e00*/  IMAD.WIDE R2, R7, 0x4, R2 ;  /* 0x0000000407027825 */ /* 0x001fcc00078e0202 */
[----:B--2---:R-:W2:Y:S01]  /*0e10*/  LDG.E R2, desc[UR10][R2.64] ;  /* 0x0000000a02027981 */ /* 0x004ea2000c1e1900 */
[----:B------:R-:W-:Y:S02]  /*0e20*/  UISETP.NE.U32.AND UP0, UPT, UR6, URZ, UPT ;  /* 0x0000003f0600728c */ /* 0x000fe4000bf05070 */
[----:B------:R-:W-:Y:S02]  /*0e30*/  UISETP.NE.U32.AND UP1, UPT, UR8, URZ, UPT ;  /* 0x0000003f0800728c */ /* 0x000fe4000bf25070 */
[----:B------:R-:W-:Y:S02]  /*0e40*/  UISETP.NE.AND.EX UP0, UPT, UR7, URZ, UPT, UP0 ;  /* 0x0000003f0700728c */ /* 0x000fe4000bf05300 */
[----:B------:R-:W-:-:S04]  /*0e50*/  UISETP.NE.AND.EX UP1, UPT, UR9, URZ, UPT, UP1 ;  /* 0x0000003f0900728c */ /* 0x000fc8000bf25310 */
[----:B------:R-:W-:Y:S02]  /*0e60*/  PLOP3.LUT P0, PT, PT, PT, UP0, 0x80, 0x0 ;  /* 0x000000000000781c */ /* 0x000fe40003f0f008 */
[----:B------:R-:W-:Y:S02]  /*0e70*/  PLOP3.LUT P1, PT, PT, PT, UP1, 0x80, 0x0 ;  /* 0x000000000000781c */ /* 0x000fe40003f2f018 */
[----:B--2---:R-:W-:-:S13]  /*0e80*/  R2UR UR4, R2 ;  /* 0x00000000020472ca */ /* 0x004fda00000e0000 */
[----:B------:R-:W-:Y:S02]  /*0e90*/  USHF.R.S32.HI UR12, URZ, 0x1f, UR4 ;  /* 0x0000001f3f0c7899 */ /* 0x000fe40008011404 */
[----:B------:R-:W-:Y:S01]  /*0ea0*/  IMAD.U32 R214, RZ, RZ, UR4 ;  /* 0x00000004ffd67e24 */ /* 0x000fe2000f8e00ff */
[----:B------:R-:W-:Y:S02]  /*0eb0*/  @UP0 ULEA UR6, UP2, UR4, UR6, 0x2 ;  /* 0x0000000604060291 */ /* 0x000fe4000f84103f */
[----:B------:R-:W-:Y:S02]  /*0ec0*/  @UP1 ULEA UR8, UP3, UR4, UR8, 0x2 ;  /* 0x0000000804081291 */ /* 0x000fe4000f86103f */
[----:B------:R-:W-:Y:S02]  /*0ed0*/  @UP0 ULEA.HI.X UR7, UR4, UR7, UR12, 0x2, UP2 ;  /* 0x0000000704070291 */ /* 0x000fe400090f140c */
[----:B------:R-:W-:Y:S01]  /*0ee0*/  IMAD.U32 R215, RZ, RZ, UR12 ;  /* 0x0000000cffd77e24 */ /* 0x000fe2000f8e00ff */
[----:B------:R-:W-:Y:S01]  /*0ef0*/  @UP1 ULEA.HI.X UR9, UR4, UR9, UR12, 0x2, UP3 ;  /* 0x0000000904091291 */ /* 0x000fe200098f140c */
[----:B------:R-:W-:-:S02]  /*0f00*/  IMAD.U32 R2, RZ, RZ, UR6 ;  /* 0x00000006ff027e24 */ /* 0x000fc4000f8e00ff */
[----:B------:R-:W-:Y:S01]  /*0f10*/  IMAD.U32 R6, RZ, RZ, UR8 ;  /* 0x00000008ff067e24 */ /* 0x000fe2000f8e00ff */
[----:B------:R-:W-:Y:S01]  /*0f20*/  ULDC UR4, c[0x0][0x404] ;  /* 0x0001010000047ab9 */ /* 0x000fe20000000800 */
[----:B------:R-:W-:Y:S01]  /*0f30*/  IMAD.U32 R3, RZ, RZ, UR7 ;  /* 0x00000007ff037e24 */ /* 0x000fe2000f8e00ff */
[----:B------:R-:W-:Y:S01]  /*0f40*/  ULDC.64 UR6, c[0x0][0x3f8] ;  /* 0x0000fe0000067ab9 */ /* 0x000fe20000000a00 */
[----:B------:R-:W-:-:S03]  /*0f50*/  IMAD.U32 R7, RZ, RZ, UR9 ;  /* 0x00000009ff077e24 */ /* 0x000fc6000f8e00ff */
[----:B------:R-:W2:Y:S04]  /*0f60*/  @P0 LDG.E R2, desc[UR10][R2.64] ;  /* 0x0000000a02020981 */ /* 0x000ea8000c1e1900 */
[----:B---3--:R-:W3:Y:S01]  /*0f70*/  @P1 LDG.E R6, desc[UR10][R6.64] ;  /* 0x0000000a06061981 */ /* 0x008ee2000c1e1900 */
[----:B------:R-:W-:Y:S01]  /*0f80*/  UISETP.NE.U32.AND UP0, UPT, UR6, URZ, UPT ;  /* 0x0000003f0600728c */ /* 0x000fe2000bf05070 */
[----:B------:R-:W-:Y:S01]  /*0f90*/  MOV R212, R5 ;  /* 0x0000000500d47202 */ /* 0x000fe20000000f00 */
[----:B------:R-:W-:Y:S01]  /*0fa0*/  UMOV UR60, URZ ;  /* 0x0000003f003c7c82 */ /* 0x000fe20008000000 */
[----:B------:R-:W-:Y:S01]  /*0fb0*/  ULDC UR6, c[0x0][0x2e0] ;  /* 0x0000b80000067ab9 */ /* 0x000fe20000000800 */
[----:B------:R-:W-:Y:S01]  /*0fc0*/  UISETP.NE.AND.EX UP0, UPT, UR7, URZ, UPT, UP0 ;  /* 0x0000003f0700728c */ /* 0x000fe2000bf05300 */
[----:B------:R-:W-:Y:S01]  /*0fd0*/  IMAD.MOV.U32 R0, RZ, RZ, RZ ;  /* 0x000000ffff007224 */ /* 0x000fe200078e00ff */
[----:B------:R-:W-:-:S02]  /*0fe0*/  CS2R R150, SRZ ;  /* 0x0000000000967805 */ /* 0x000fc4000001ff00 */
[----:B------:R-:W-:Y:S01]  /*0ff0*/  CS2R R148, SRZ ;  /* 0x0000000000947805 */ /* 0x000fe2000001ff00 */
[----:B------:R-:W-:Y:S01]  /*1000*/  USEL UR4, UR4, 0x1, UP0 ;  /* 0x0000000104047887 */ /* 0x000fe20008000000 */
[----:B------:R-:W-:Y:S02]  /*1010*/  CS2R R146, SRZ ;  /* 0x0000000000927805 */ /* 0x000fe4000001ff00 */
[----:B------:R-:W-:Y:S02]  /*1020*/  CS2R R144, SRZ ;  /* 0x0000000000907805 */ /* 0x000fe4000001ff00 */
[----:B------:R-:W-:Y:S01]  /*1030*/  CS2R R142, SRZ ;  /* 0x00000000008e7805 */ /* 0x000fe2000001ff00 */
[----:B------:R-:W-:Y:S01]  /*1040*/  UIMAD UR4, UR4, UR6, URZ ;  /* 0x00000006040472a4 */ /* 0x000fe2000f8e023f */
        /* <DEDUP_REMOVED lines=22> */
[----:B------:R-:W-:Y:S01]  /*11b0*/  CS2R R96, SRZ ;  /* 0x0000000000607805 */ /* 0x000fe2000001ff00 */
[----:B------:R-:W-:Y:S01]  /*11c0*/  IMAD.MOV.U32 R165, RZ, RZ, RZ ;  /* 0x000000ffffa57224 */ /* 0x000fe200078e00ff */
[----:B------:R-:W-:Y:S02]  /*11d0*/  CS2R R86, SRZ ;  /* 0x0000000000567805 */ /* 0x000fe4000001ff00 */
[----:B------:R-:W-:Y:S02]  /*11e0*/  CS2R R92, SRZ ;  /* 0x00000000005c7805 */ /* 0x000fe4000001ff00 */
[----:B------:R-:W-:-:S02]  /*11f0*/  CS2R R90, SRZ ;  /* 0x00000000005a7805 */ /* 0x000fc4000001ff00 */
[----:B------:R-:W-:Y:S02]  /*1200*/  CS2R R88, SRZ ;  /* 0x0000000000587805 */ /* 0x000fe4000001ff00 */
[----:B-1----:R-:W-:Y:S02]  /*1210*/  CS2R R82, SRZ ;  /* 0x0000000000527805 */ /* 0x002fe4000001ff00 */
[----:B------:R-:W-:Y:S02]  /*1220*/  CS2R R84, SRZ ;  /* 0x0000000000547805 */ /* 0x000fe4000001ff00 */
[----:B------:R-:W-:Y:S01]  /*1230*/  CS2R R80, SRZ ;  /* 0x0000000000507805 */ /* 0x000fe2000001ff00 */
[----:B------:R-:W-:Y:S01]  /*1240*/  IMAD.MOV.U32 R19, RZ, RZ, RZ ;  /* 0x000000ffff137224 */ /* 0x000fe200078e00ff */
[----:B-----5:R-:W-:Y:S02]  /*1250*/  CS2R R74, SRZ ;  /* 0x00000000004a7805 */ /* 0x020fe4000001ff00 */
[----:B------:R-:W-:Y:S01]  /*1260*/  CS2R R76, SRZ ;  /* 0x00000000004c7805 */ /* 0x000fe2000001ff00 */
[----:B------:R-:W-:Y:S01]  /*1270*/  IMAD.MOV.U32 R153, RZ, RZ, RZ ;  /* 0x000000ffff997224 */ /* 0x000fe200078e00ff */
        /* <DEDUP_REMOVED lines=15> */
[----:B----4-:R-:W-:Y:S01]  /*1370*/  CS2R R44, SRZ ;  /* 0x00000000002c7805 */ /* 0x010fe2000001ff00 */
[----:B------:R-:W-:Y:S02]  /*1380*/  IMAD.MOV.U32 R41, RZ, RZ, RZ ;  /* 0x000000ffff297224 */ /* 0x000fe400078e00ff */
[----:B------:R-:W-:Y:S01]  /*1390*/  IMAD.U32 R213, RZ, RZ, UR5 ;  /* 0x00000005ffd57e24 */ /* 0x000fe2000f8e00ff */
[----:B--2---:R-:W-:Y:S02]  /*13a0*/  @P0 R2UR UR60, R2 ;  /* 0x00000000023c02ca */ /* 0x004fe400000e0000 */
[----:B------:R-:W-:-:S02]  /*13b0*/  CS2R R2, SRZ ;  /* 0x0000000000027805 */ /* 0x000fc4000001ff00 */
[----:B------:R-:W-:Y:S02]  /*13c0*/  PLOP3.LUT P0, PT, PT, PT, PT, 0x80, 0x0 ;  /* 0x000000000000781c */ /* 0x000fe40003f0f070 */
[----:B---3--:R-:W-:Y:S01]  /*13d0*/  @P1 R2UR UR4, R6 ;  /* 0x00000000060412ca */ /* 0x008fe200000e0000 */
[----:B------:R-:W-:-:S14]  /*13e0*/  @P1 BRA `(.L_x_259) ;  /* 0x00000000003c1947 */ /* 0x000fdc0003800000 */
[----:B------:R-:W-:Y:S02]  /*13f0*/  ULDC.64 UR6, c[0x0][0xa08] ;  /* 0x0002820000067ab9 */ /* 0x000fe40000000a00 */
[----:B------:R-:W-:-:S04]  /*1400*/  ISETP.NE.U32.AND P1, PT, RZ, UR6, PT ;  /* 0x00000006ff007c0c */ /* 0x000fc8000bf25070 */
[----:B------:R-:W-:-:S13]  /*1410*/  ISETP.NE.AND.EX P1, PT, RZ, UR7, PT, P1 ;  /* 0x00000007ff007c0c */ /* 0x000fda000bf25310 */
[----:B------:R-:W-:Y:S05]  /*1420*/  @!P1 BRA `(.L_x_259) ;  /* 0x00000000002c9947 */ /* 0x000fea0003800000 */
[----:B------:R-:W-:Y:S01]  /*1430*/  R2UR UR8, R214 ;  /* 0x00000000d60872ca */ /* 0x000fe200000e0000 */
[----:B------:R-:W-:Y:S01]  /*1440*/  ULDC.64 UR4, c[0x0][0xa08] ;  /* 0x0002820000047ab9 */ /* 0x000fe20000000a00 */
[----:B------:R-:W-:-:S11]  /*1450*/  ULDC.64 UR6, c[0x0][0x208] ;  /* 0x0000820000067ab9 */ /* 0x000fd60000000a00 */
[----:B------:R-:W-:-:S06]  /*1460*/  UIMAD.WIDE UR4, UR8, 0x4, UR4 ;  /* 0x00000004080478a5 */ /* 0x000fcc000f8e0204 */
[----:B------:R-:W-:Y:S01]  /*1470*/  MOV R4, UR4 ;  /* 0x0000000400047c02 */ /* 0x000fe20008000f00 */
[----:B------:R-:W-:-:S05]  /*1480*/  IMAD.U32 R5, RZ, RZ, UR5 ;  /* 0x00000005ff057e24 */ /* 0x000fca000f8e00ff */
[----:B------:R-:W2:Y:S04]  /*1490*/  LDG.E R7, desc[UR6][R4.64] ;  /* 0x0000000604077981 */ /* 0x000ea8000c1e1900 */
[----:B------:R-:W3:Y:S01]  /*14a0*/  LDG.E R6, desc[UR6][R4.64+0x4] ;  /* 0x0000040604067981 */ /* 0x000ee2000c1e1900 */
[----:B--2---:R-:W-:Y:S02]  /*14b0*/  R2UR UR4, R7 ;  /* 0x00000000070472ca */ /* 0x004fe400000e0000 */
[----:B---3--:R-:W-:-:S13]  /*14c0*/  R2UR UR5, R6 ;  /* 0x00000000060572ca */ /* 0x008fda00000e0000 */
[----:B------:R-:W-:-:S12]  /*14d0*/  UIADD3 UR4, -UR4, UR5, URZ ;  /* 0x0000000504047290 */ /* 0x000fd8000fffe13f */
.L_x_259:
[----:B------:R-:W-:Y:S01]  /*14e0*/  UIADD3 UR60, -UR60, UR4, URZ ;  /* 0x000000043c3c7290 */ /* 0x000fe2000fffe13f */
[----:B------:R-:W-:Y:S01]  /*14f0*/  IMAD.MOV.U32 R40, RZ, RZ, RZ ;  /* 0x000000ffff287224 */ /* 0x000fe200078e00ff */
[----:B------:R-:W-:Y:S02]  /*1500*/  CS2R R162, SRZ ;  /* 0x0000000000a27805 */ /* 0x000fe4000001ff00 */
[----:B------:R-:W-:Y:S01]  /*1510*/  CS2R R34, SRZ ;  /* 0x0000000000227805 */ /* 0x000fe2000001ff00 */
[----:B------:R-:W-:Y:S01]  /*1520*/  UIADD3 UR4, UR60, 0x4f, URZ ;  /* 0x0000004f3c047890 */ /* 0x000fe2000fffe03f */
[----:B------:R-:W-:Y:S01]  /*1530*/  CS2R R36, SRZ ;  /* 0x0000000000247805 */ /* 0x000fe2000001ff00 */
[----:B------:R-:W-:Y:S01]  /*1540*/  UISETP.GE.AND UP0, UPT, UR60, 0x1, UPT ;  /* 0x000000013c00788c */ /* 0x000fe2000bf06270 */
[----:B------:R-:W-:Y:S01]  /*1550*/  CS2R R32, SRZ ;  /* 0x0000000000207805 */ /* 0x000fe2000001ff00 */
[----:B------:R-:W-:Y:S01]  /*1560*/  UIMAD.WIDE UR4, UR4, 0x66666667, URZ ;  /* 0x66666667040478a5 */ /* 0x000fe2000f8e023f */
[----:B------:R-:W-:Y:S01]  /*1570*/  IMAD.MOV.U32 R10, RZ, RZ, RZ ;  /* 0x000000ffff0a7224 */ /* 0x000fe200078e00ff */
[----:B------:R-:W-:-:S02]  /*1580*/  CS2R R26, SRZ ;  /* 0x00000000001a7805 */ /* 0x000fc4000001ff00 */
[----:B------:R-:W-:Y:S02]  /*1590*/  CS2R R28, SRZ ;  /* 0x00000000001c7805 */ /* 0x000fe4000001ff00 */
[----:B------:R-:W-:Y:S01]  /*15a0*/  PLOP3.LUT P1, PT, PT, PT, UP0, 0x80, 0x0 ;  /* 0x000000000000781c */ /* 0x000fe20003f2f008 */
[----:B------:R-:W-:Y:S01]  /*15b0*/  USHF.R.U32.HI UR4, URZ, 0x1f, UR5 ;  /* 0x0000001f3f047899 */ /* 0x000fe20008011605 */
[----:B------:R-:W-:Y:S01]  /*15c0*/  IMAD.MOV.U32 R164, RZ, RZ, RZ ;  /* 0x000000ffffa47224 */ /* 0x000fe200078e00ff */
[----:B------:R-:W-:Y:S02]  /*15d0*/  CS2R R24, SRZ ;  /* 0x0000000000187805 */ /* 0x000fe4000001ff00 */
[----:B------:R-:W-:-:S06]  /*15e0*/  ULEA.HI.SX32 UR4, UR5, UR4, 0x1b ;  /* 0x0000000405047291 */ /* 0x000fcc000f8fda3f */
[----:B------:R-:W-:Y:S02]  /*15f0*/  IMAD.U32 R152, RZ, RZ, UR4 ;  /* 0x00000004ff987e24 */ /* 0x000fe4000f8e00ff */
[----:B------:R-:W-:Y:S05]  /*1600*/  @!P1 BRA `(.L_x_260) ;  /* 0x0000009c00609947 */ /* 0x000fea0003800000 */
[----:B------:R-:W0:Y:S01]  /*1610*/  SHFL.IDX PT, R0, R218, RZ, 0x1f ;  /* 0x00001fffda007589 */ /* 0x000e2200000e0000 */
[----:B------:R-:W1:Y:S01]  /*1620*/  S2UR UR7, SR_CgaCtaId ;  /* 0x00000000000779c3 */ /* 0x000e620000008800 */
[----:B------:R-:W-:Y:S01]  /*1630*/  UMOV UR6, 0x400 ;  /* 0x0000040000067882 */ /* 0x000fe20000000000 */
[----:B0-----:R-:W-:Y:S01]  /*1640*/  R2UR UR4, R0 ;  /* 0x00000000000472ca */ /* 0x001fe200000e0000 */
[----:B-1----:R-:W-:-:S04]  /*1650*/  ULEA UR6, UR7, UR6, 0x18 ;  /* 0x0000000607067291 */ /* 0x002fc8000f8ec03f */
[----:B------:R-:W-:-:S04]  /*1660*/  UIADD3 UR6, UR6, 0x14400, URZ ;  /* 0x0001440006067890 */ /* 0x000fc8000fffe03f */
[----:B------:R-:W-:-:S04]  /*1670*/  ULOP3.LUT UP0, URZ, UR6, 0x9f, URZ, 0xc0, !UPT ;  /* 0x0000009f063f7892 */ /* 0x000fc8000f80c03f */
[----:B------:R-:W-:Y:S02]  /*1680*/  ULEA.HI UR5, UR4, UR4, URZ, 0x1 ;  /* 0x0000000404057291 */ /* 0x000fe4000f8f083f */
[----:B------:R-:W-:Y:S02]  /*1690*/  PLOP3.LUT P0, PT, PT, PT, UP0, 0x80, 0x0 ;  /* 0x000000000000781c */ /* 0x000fe40003f0f008 */
[----:B------:R-:W-:-:S04]  /*16a0*/  ULOP3.LUT UR5, UR5, 0x1e, URZ, 0xc0, !UPT ;  /* 0x0000001e05057892 */ /* 0x000fc8000f8ec03f */
[----:B------:R-:W-:-:S04]  /*16b0*/  UIADD3 UR5, UR4, -UR5, URZ ;  /* 0x8000000504057290 */ /* 0x000fc8000fffe03f */
[----:B------:R-:W-:-:S04]  /*16c0*/  ULEA UR5, UR5, UR6, 0xd ;  /* 0x0000000605057291 */ /* 0x000fc8000f8e683f */
[----:B------:R-:W-:-:S04]  /*16d0*/  USHF.R.U32.HI UR5, URZ, 0x4, UR5 ;  /* 0x000000043f057899 */ /* 0x000fc80008011605 */
[----:B------:R-:W-:Y:S01]  /*16e0*/  ULOP3.LUT UR36, UR5, 0x3fff, URZ, 0xc0, !UPT ;  /* 0x00003fff05247892 */ /* 0x000fe2000f8ec03f */
[----:B------:R-:W-:Y:S11]  /*16f0*/  @!P0 BRA `(.L_x_261) ;  /* 0x0000000000408947 */ /* 0x000ff60003800000 */
[----:B------:R-:W-:Y:S01]  /*1700*/  MOV R0, 0x0 ;  /* 0x0000000000007802 */ /* 0x000fe20000000f00 */
[----:B------:R-:W-:Y:S01]  /*1710*/  ULDC.64 UR4, c[0x4][0xa8] ;  /* 0x01002a0000047ab9 */ /* 0x000fe20000000a00 */
[----:B------:R-:W-:Y:S01]  /*1720*/  ULDC.64 UR6, c[0x4][0x20] ;  /* 0x0100080000067ab9 */ /* 0x000fe20000000a00 */
[----:B------:R-:W-:Y:S01]  /*1730*/  IMAD.U32 R4, RZ, RZ, UR4 ;  /* 0x00000004ff047e24 */ /* 0x000fe2000f8e00ff */
[----:B------:R0:W1:Y:S01]  /*1740*/  LDC.64 R2, c[0x4][R0] ;  /* 0x0100000000027b82 */ /* 0x0000620000000a00 */
[----:B------:R-:W-:Y:S01]  /*1750*/  MOV R5, UR5 ;  /* 0x0000000500057c02 */ /* 0x000fe20008000f00 */
[----:B------:R-:W-:Y:S01]  /*1760*/  ULDC.64 UR4, c[0x4][0xb0] ;  /* 0x01002c0000047ab9 */ /* 0x000fe20000000a00 */
[----:B------:R-:W-:Y:S01]  /*1770*/  IMAD.U32 R10, RZ, RZ, UR6 ;  /* 0x00000006ff0a7e24 */ /* 0x000fe2000f8e00ff */
[----:B------:R-:W-:Y:S01]  /*1780*/  MOV R13, RZ ;  /* 0x000000ff000d7202 */ /* 0x000fe20000000f00 */
[----:B------:R-:W-:Y:S02]  /*1790*/  IMAD.U32 R6, RZ, RZ, UR4 ;  /* 0x00000004ff067e24 */ /* 0x000fe4000f8e00ff */
[----:B------:R-:W-:-:S02]  /*17a0*/  IMAD.U32 R7, RZ, RZ, UR5 ;  /* 0x00000005ff077e24 */ /* 0x000fc4000f8e00ff */
[----:B------:R-:W-:Y:S02]  /*17b0*/  IMAD.U32 R11, RZ, RZ, UR7 ;  /* 0x00000007ff0b7e24 */ /* 0x000fe4000f8e00ff */
[----:B------:R-:W-:Y:S02]  /*17c0*/  IMAD.MOV.U32 R8, RZ, RZ, 0x70 ;  /* 0x00000070ff087424 */ /* 0x000fe400078e00ff */
[----:B0-----:R-:W-:-:S07]  /*17d0*/  IMAD.MOV.U32 R12, RZ, RZ, 0x1 ;  /* 0x00000001ff0c7424 */ /* 0x001fce00078e00ff */
[----:B------:R-:W-:-:S07]  /*17e0*/  LEPC R20, `(.L_x_261) ;  /* 0x000000001014794e */ /* 0x000fce0000000000 */
[----:B-1----:R-:W-:Y:S05]  /*17f0*/  CALL.ABS.NOINC R2 ;  /* 0x0000000002007343 */ /* 0x002fea0003c00000 */
.L_x_261:
[----:B------:R-:W0:Y:S01]  /*1800*/  S2UR UR5, SR_CgaCtaId ;  /* 0x00000000000579c3 */ /* 0x000e220000008800 */
[----:B------:R-:W-:Y:S01]  /*1810*/  LEA.HI R0, R216, R216, RZ, 0x1 ;  /* 0x000000d8d8007211 */ /* 0x000fe200078f08ff */
[----:B------:R-:W-:Y:S01]  /*1820*/  UMOV UR4, 0x400 ;  /* 0x0000040000047882 */ /* 0x000fe20000000000 */
[----:B------:R-:W-:Y:S01]  /*1830*/  R2UR UR6, R222 ;  /* 0x00000000de0672ca */ /* 0x000fe200000e0000 */
[----:B------:R-:W-:Y:S01]  /*1840*/  BSSY B0, `(.L_x_262) ;  /* 0x000000a000007945 */ /* 0x000fe20003800000 */
[----:B------:R-:W-:-:S05]  /*1850*/  LOP3.LUT R3, R0, 0xfffffffe, RZ, 0xc0, !PT ;  /* 0xfffffffe00037812 */ /* 0x000fca00078ec0ff */
[----:B------:R-:W-:-:S05]  /*1860*/  IMAD.IADD R0, R216, 0x1, -R3 ;  /* 0x00000001d8007824 */ /* 0x000fca00078e0a03 */
[----:B------:R-:W-:Y:S01]  /*1870*/  SHF.L.U32 R0, R0, 0x1f, RZ ;  /* 0x0000001f00007819 */ /* 0x000fe200000006ff */
[----:B------:R-:W-:-:S05]  /*1880*/  IMAD.U32 R2, RZ, RZ, UR6 ;  /* 0x00000006ff027e24 */ /* 0x000fca000f8e00ff */
[----:B------:R-:W-:Y:S01]  /*1890*/  ISETP.NE.AND P0, PT, R2, 0x3, PT ;  /* 0x000000030200780c */ /* 0x000fe20003f05270 */
[----:B0-----:R-:W-:-:S06]  /*18a0*/  ULEA UR4, UR5, UR4, 0x18 ;  /* 0x0000000405047291 */ /* 0x001fcc000f8ec03f */
[----:B------:R-:W-:-:S04]  /*18b0*/  IMAD.U32 R5, RZ, RZ, UR4 ;  /* 0x00000004ff057e24 */ /* 0x000fc8000f8e00ff */
[----:B------:R-:W0:Y:S02]  /*18c0*/  SYNCS.PHASECHK.TRANS64.TRYWAIT P1, [R5+URZ+0x38800], R0 ;  /* 0x03880000050075a7 */ /* 0x000e24000802017f */
[----:B0-----:R-:W-:Y:S05]  /*18d0*/  @!P1 BRA `(.L_x_263) ;  /* 0x0000011800649947 */ /* 0x001fea0003800000 */
.L_x_388:
[----:B------:R-:W-:Y:S05]  /*18e0*/  BSYNC B0 ;  /* 0x0000000000007941 */ /* 0x000fea0003800000 */
.L_x_262:
[----:B------:R-:W-:Y:S05]  /*18f0*/  @!P0 BRA `(.L_x_264) ;  /* 0x0000000000048947 */ /* 0x000fea0003800000 */
[----:B------:R-:W-:Y:S01]  /*1900*/  BPT.TRAP 0x1 ;  /* 0x000000040000795c */ /* 0x000fe20000300000 */
.L_x_264:
[----:B0-----:R-:W-:Y:S01]  /*1910*/  IMAD R0, R16, 0x8, R5 ;  /* 0x0000000810007824 */ /* 0x001fe200078e0205 */
[----:B------:R-:W-:-:S04]  /*1920*/  SHF.L.U32 R3, R17, 0x1f, RZ ;  /* 0x0000001f11037819 */ /* 0x000fc800000006ff */
[----:B------:R0:W1:Y:S01]  /*1930*/  SYNCS.PHASECHK.TRANS64.TRYWAIT P2, [R0+URZ+0x38830], R3 ;  /* 0x03883003000075a7 */ /* 0x000062000804017f */
[----:B------:R-:W-:Y:S05]  /*1940*/  @!P0 BRA `(.L_x_265) ;  /* 0x0000000000048947 */ /* 0x000fea0003800000 */
[----:B------:R-:W-:Y:S01]  /*1950*/  BPT.TRAP 0x1 ;  /* 0x000000040000795c */ /* 0x000fe20000300000 */
.L_x_265:
[----:B------:R-:W2:Y:S01]  /*1960*/  S2R R2, SR_TID.X ;  /* 0x0000000000027919 */ /* 0x000ea20000002100 */
[----:B------:R-:W-:Y:S01]  /*1970*/  IMAD.MOV.U32 R151, RZ, RZ, RZ ;  /* 0x000000ffff977224 */ /* 0x000fe200078e00ff */
[----:B--2---:R-:W-:Y:S01]  /*1980*/  LOP3.LUT P1, RZ, R2, 0x7f, RZ, 0xc0, !PT ;  /* 0x0000007f02ff7812 */ /* 0x004fe2000782c0ff */
[----:B-1----:R-:W-:-:S12]  /*1990*/  @P2 BRA `(.L_x_266) ;  /* 0x0000000000082947 */ /* 0x002fd80003800000 */
[----:B------:R-:W1:Y:S02]  /*19a0*/  SYNCS.PHASECHK.TRANS64.TRYWAIT P2, [R0+URZ+0x38830], R3 ;  /* 0x03883003000075a7 */ /* 0x000e64000804017f */
[----:B-1----:R-:W-:Y:S05]  /*19b0*/  @!P2 BRA `(.L_x_267) ;  /* 0x000001180040a947 */ /* 0x002fea0003800000 */
.L_x_266:
[----:B------:R-:W-:Y:S05]  /*19c0*/  WARPSYNC.ALL ;  /* 0x0000000000007948 */ /* 0x000fea0003800000 */
[----:B------:R-:W-:Y:S01]  /*19d0*/  R2UR UR4, R5 ;  /* 0x00000000050472ca */ /* 0x000fe200000e0000 */
[----:B------:R-:W-:Y:S01]  /*19e0*/  ULOP3.LUT UR5, UR36, 0x10000, URZ, 0xfc, !UPT ;  /* 0x0001000024057892 */ /* 0x000fe2000f8efc3f */
[----:B------:R-:W-:Y:S01]  /*19f0*/  R2UR UR6, R16 ;  /* 0x00000000100672ca */ /* 0x000fe200000e0000 */
[----:B------:R-:W-:Y:S01]  /*1a00*/  WARPGROUP.ARRIVE ;  /* 0x00000000000079c5 */ /* 0x000fe20000000000 */
[----:B------:R-:W-:Y:S01]  /*1a10*/  UMOV UR9, 0x40000040 ;  /* 0x4000004000097882 */ /* 0x000fe20000000000 */
[----:B------:R-:W-:Y:S01]  /*1a20*/  UMOV UR11, 0x40000040 ;  /* 0x40000040000b7882 */ /* 0x000fe20000000000 */
[----:B------:R-:W-:Y:S01]  /*1a30*/  UMOV UR21, UR9 ;  /* 0x0000000900157c82 */ /* 0x000fe20008000000 */
[----:B------:R-:W-:Y:S01]  /*1a40*/  IMAD.U32 R13, RZ, RZ, UR9 ;  /* 0x00000009ff0d7e24 */ /* 0x000fe2000f8e00ff */
[----:B------:R-:W-:Y:S01]  /*1a50*/  UMOV UR8, UR5 ;  /* 0x0000000500087c82 */ /* 0x000fe20008000000 */
[----:B------:R-:W-:Y:S01]  /*1a60*/  UMOV UR13, UR21 ;  /* 0x00000015000d7c82 */ /* 0x000fe20008000000 */
[----:B------:R-:W-:Y:S01]  /*1a70*/  UMOV UR20, UR8 ;  /* 0x0000000800147c82 */ /* 0x000fe20008000000 */
[----:B------:R-:W-:Y:S01]  /*1a80*/  MOV R12, UR8 ;  /* 0x00000008000c7c02 */ /* 0x000fe20008000f00 */
[----:B------:R-:W-:Y:S01]  /*1a90*/  UMOV UR12, UR20 ;  /* 0x00000014000c7c82 */ /* 0x000fe20008000000 */
[----:B------:R-:W-:Y:S01]  /*1aa0*/  UIADD3 UR4, UR4, 0x24400, URZ ;  /* 0x0002440004047890 */ /* 0x000fe2000fffe03f */
[----:B------:R-:W-:Y:S01]  /*1ab0*/  P2R R20, PR, RZ, 0x1 ;  /* 0x00000001ff147803 */ /* 0x000fe20000000000 */
[----:B------:R-:W-:Y:S01]  /*1ac0*/  UMOV UR15, 0x40000040 ;  /* 0x40000040000f7882 */ /* 0x000fe20000000000 */
[----:B------:R-:W-:Y:S01]  /*1ad0*/  UMOV UR16, UR20 ;  /* 0x0000001400107c82 */ /* 0x000fe20008000000 */
[----:B------:R-:W-:Y:S01]  /*1ae0*/  USHF.R.U32.HI UR4, URZ, 0x4, UR4 ;  /* 0x000000043f047899 */ /* 0x000fe20008011604 */
[----:B01----:R-:W-:Y:S01]  /*1af0*/  @!P1 VIADD R0, R0, 0x38840 ;  /* 0x0003884000009836 */ /* 0x003fe20000000000 */
[----:B------:R-:W-:Y:S01]  /*1b00*/  UMOV UR17, UR21 ;  /* 0x0000001500117c82 */ /* 0x000fe20008000000 */
[----:B------:R-:W-:Y:S01]  /*1b10*/  UMOV UR19, 0x40000040 ;  /* 0x4000004000137882 */ /* 0x000fe20000000000 */
[----:B------:R-:W-:Y:S01]  /*1b20*/  ULOP3.LUT UR4, UR4, 0x3fff, URZ, 0xc0, !UPT ;  /* 0x00003fff04047892 */ /* 0x000fe2000f8ec03f */
[--C-:B------:R-:W-:Y:S01]  /*1b30*/  IMAD.MOV.U32 R150, RZ, RZ, R151.reuse ;  /* 0x000000ffff967224 */ /* 0x100fe200078e0097 */
[----:B------:R-:W-:Y:S01]  /*1b40*/  UMOV UR23, 0x40000040 ;  /* 0x4000004000177882 */ /* 0x000fe20000000000 */
[----:B------:R-:W-:Y:S01]  /*1b50*/  UMOV UR27, 0x40000040 ;  /* 0x40000040001b7882 */ /* 0x000fe20000000000 */
[----:B------:R-:W-:Y:S01]  /*1b60*/  ULOP3.LUT UR7, UR4, 0x10000, URZ, 0xfc, !UPT ;  /* 0x0001000004077892 */ /* 0x000fe2000f8efc3f */
[----:B------:R-:W-:Y:S01]  /*1b70*/  @!P1 PRMT R0, RZ, 0x654, R0 ;  /* 0x00000654ff009816 */ /* 0x000fe20000000000 */
[----:B------:R-:W-:Y:S01]  /*1b80*/  UMOV UR31, 0x40000040 ;  /* 0x40000040001f7882 */ /* 0x000fe20000000000 */
[----:B------:R-:W-:Y:S01]  /*1b90*/  UMOV UR35, 0x40000040 ;  /* 0x4000004000237882 */ /* 0x000fe20000000000 */
[----:B------:R-:W-:Y:S01]  /*1ba0*/  UIMAD UR4, UR6, 0xa00, UR7 ;  /* 0x00000a00060478a4 */ /* 0x000fe2000f8e0207 */
[-C--:B------:R-:W-:Y:S01]  /*1bb0*/  MOV R149, R151.reuse ;  /* 0x0000009700957202 */ /* 0x080fe20000000f00 */
[----:B------:R-:W-:Y:S01]  /*1bc0*/  IMAD.U32 R19, RZ, RZ, UR7 ;  /* 0x00000007ff137e24 */ /* 0x000fe2000f8e00ff */
[----:B------:R-:W-:Y:S01]  /*1bd0*/  UIADD3 UR6, UR5, 0x2, URZ ;  /* 0x0000000205067890 */ /* 0x000fe2000fffe03f */
[--C-:B------:R-:W-:Y:S01]  /*1be0*/  IMAD.MOV.U32 R148, RZ, RZ, R151.reuse ;  /* 0x000000ffff947224 */ /* 0x100fe200078e0097 */
[----:B------:R-:W-:Y:S01]  /*1bf0*/  UIADD3 UR14, UR4, 0x100, URZ ;  /* 0x00000100040e7890 */ /* 0x000fe2000fffe03f */
[--C-:B------:R-:W-:Y:S01]  /*1c00*/  IMAD.MOV.U32 R147, RZ, RZ, R151.reuse ;  /* 0x000000ffff937224 */ /* 0x100fe200078e0097 */
        /* <DEDUP_REMOVED lines=20> */
[----:B------:R-:W-:Y:S01]  /*1d50*/  UMOV UR39, 0x40000040 ;  /* 0x4000004000277882 */ /* 0x000fe20000000000 */
        /* <DEDUP_REMOVED lines=13> */
[-C--:B------:R-:W-:Y:S01]  /*1e30*/  MOV R135, R151.reuse ;  /* 0x0000009700877202 */ /* 0x080fe20000000f00 */
[----:B------:R-:W-:Y:S01]  /*1e40*/  UMOV UR59, 0x40000040 ;  /* 0x40000040003b7882 */ /* 0x000fe20000000000 */
[----:B------:R-:W-:Y:S01]  /*1e50*/  UISETP.GE.AND UP0, UPT, UR60, 0x51, UPT ;  /* 0x000000513c00788c */ /* 0x000fe2000bf06270 */
        /* <DEDUP_REMOVED lines=22> */
[----:B------:R-:W-:Y:S01]  /*1fc0*/  MOV R65, R151 ;  /* 0x0000009700417202 */ /* 0x000fe20000000f00 */
[--C-:B------:R-:W-:Y:S01]  /*1fd0*/  IMAD.MOV.U32 R122, RZ, RZ, R151.reuse ;  /* 0x000000ffff7a7224 */ /* 0x100fe200078e0097 */
[----:B------:R-:W-:Y:S01]  /*1fe0*/  HGMMA.64x16x16.F32.BF16 R48, gdesc[UR8], RZ, !UPT, gsb0 ;  /* 0x00200000083079f0 */ /* 0x000fe2000c0018ff */
[----:B------:R-:W-:Y:S01]  /*1ff0*/  UIADD3 UR10, UR4, 0x200, URZ ;  /* 0x00000200040a7890 */ /* 0x000fe2000fffe03f */
[--C-:B------:R-:W-:Y:S01]  /*2000*/  IMAD.MOV.U32 R120, RZ, RZ, R151.reuse ;  /* 0x000000ffff787224 */ /* 0x100fe200078e0097 */
[----:B------:R-:W-:Y:S01]  /*2010*/  UMOV UR8, UR20 ;  /* 0x0000001400087c82 */ /* 0x000fe20008000000 */
[----:B------:R-:W-:Y:S01]  /*2020*/  UMOV UR9, UR21 ;  /* 0x0000001500097c82 */ /* 0x000fe20008000000 */
[----:B------:R-:W-:Y:S01]  /*2030*/  UMOV UR11, 0x40000040 ;  /* 0x40000040000b7882 */ /* 0x000fe20000000000 */
        /* <DEDUP_REMOVED lines=22> */
[--C-:B------:R-:W-:Y:S01]  /*21a0*/  IMAD.MOV.U32 R94, RZ, RZ, R151.reuse ;  /* 0x000000ffff5e7224 */ /* 0x100fe200078e0097 */
[----:B------:R-:W-:Y:S02]  /*21b0*/  WARPGROUP.DEPBAR.LE gsb0, 0x0 ;  /* 0x00008000000079c5 */ /* 0x000fe40000010000 */
[----:B------:R-:W-:Y:S01]  /*21c0*/  WARPGROUP.ARRIVE ;  /* 0x00000000000079c5 */ /* 0x000fe20000000000 */
[----:B------:R-:W-:-:S02]  /*21d0*/  IMAD.MOV.U32 R92, RZ, RZ, R151 ;  /* 0x000000ffff5c7224 */ /* 0x000fc400078e0097 */
[--C-:B------:R-:W-:Y:S02]  /*21e0*/  IMAD.MOV.U32 R91, RZ, RZ, R151.reuse ;  /* 0x000000ffff5b7224 */ /* 0x100fe400078e0097 */
[--C-:B------:R-:W-:Y:S01]  /*21f0*/  IMAD.MOV.U32 R90, RZ, RZ, R151.reuse ;  /* 0x000000ffff5a7224 */ /* 0x100fe200078e0097 */
        /* <DEDUP_REMOVED lines=31> */
[--C-:B------:R-:W-:Y:S01]  /*23f0*/  IMAD.MOV.U32 R66, RZ, RZ, R151.reuse ;  /* 0x000000ffff427224 */ /* 0x100fe200078e0097 */
[----:B------:R-:W-:Y:S02]  /*2400*/  WARPGROUP.DEPBAR.LE gsb0, 0x0 ;  /* 0x00008000000079c5 */ /* 0x000fe40000010000 */
[----:B------:R-:W-:Y:S01]  /*2410*/  WARPGROUP.ARRIVE ;  /* 0x00000000000079c5 */ /* 0x000fe20000000000 */
[----:B------:R-:W-:-:S05]  /*2420*/  IMAD.MOV.U32 R64, RZ, RZ, R151 ;  /* 0x000000ffff407224 */ /* 0x000fca00078e0097 */
        /* <DEDUP_REMOVED lines=110> */
[----:B------:R-:W-:Y:S02]  /*2b10*/  MOV R2, UR13 ;  /* 0x0000000d00027c02 */ /* 0x000fe40008000f00 */
[----:B------:R-:W-:Y:S01]  /*2b20*/  MOV R3, UR12 ;  /* 0x0000000c00037c02 */ /* 0x000fe20008000f00 */
        /* <DEDUP_REMOVED lines=41> */
[----:B------:R-:W-:Y:S02]  /*2dc0*/  UMOV UR15, 0x40000040 ;  /* 0x40000040000f7882 */ /* 0x000fe40000000000 */
        /* <DEDUP_REMOVED lines=286> */
[----:B------:R-:W-:Y:S01]  /*3fb0*/  R2UR UR13, R2 ;  /* 0x00000000020d72ca */ /* 0x000fe200000e0000 */
[----:B------:R-:W-:Y:S01]  /*3fc0*/  VIADD R2, R219, UR60 ;  /* 0x0000003cdb027c36 */ /* 0x000fe20008000000 */
        /* <DEDUP_REMOVED lines=11> */
[----:B------:R-:W-:Y:S01]  /*4080*/  UMOV UR7, 0x40000040 ;  /* 0x4000004000077882 */ /* 0x000fe20000000000 */
[----:B------:R-:W-:-:S13]  /*4090*/  R2UR UR5, R152 ;  /* 0x00000000980572ca */ /* 0x000fda00000e0000 */
[----:B------:R-:W-:Y:S01]  /*40a0*/  IMAD.U32 R3, RZ, RZ, UR5 ;  /* 0x00000005ff037e24 */ /* 0x000fe2000f8e00ff */
[----:B------:R-:W-:-:S03]  /*40b0*/  UMOV UR5, UR15 ;  /* 0x0000000f00057c82 */ /* 0x000fc60008000000 */
        /* <DEDUP_REMOVED lines=31> */
[----:B------:R-:W0:Y:S01]  /*42b0*/  MUFU.TANH R56, R56 ;  /* 0x0000003800387308 */ /* 0x000e220000002400 */
[----:B------:R-:W-:Y:S01]  /*42c0*/  UMOV UR56, UR14 ;  /* 0x0000000e00387c82 */ /* 0x000fe20008000000 */
[----:B------:R-:W-:Y:S01]  /*42d0*/  UMOV UR57, UR15 ;  /* 0x0000000f00397c82 */ /* 0x000fe20008000000 */
[----:B------:R-:W-:Y:S01]  /*42e0*/  UMOV UR59, 0x40000040 ;  /* 0x40000040003b7882 */ /* 0x000fe20000000000 */
[----:B------:R-:W-:Y:S01]  /*42f0*/  FMUL.FTZ R59, R59, UR10 ;  /* 0x0000000a3b3b7c20 */ /* 0x000fe20008410000 */
[----:B------:R-:W-:Y:S01]  /*4300*/  FMUL.FTZ R62, R62, UR10 ;  /* 0x0000000a3e3e7c20 */ /* 0x000fe20008410000 */
[----:B------:R-:W-:-:S02]  /*4310*/  FMUL.FTZ R63, R63, UR10 ;  /* 0x0000000a3f3f7c20 */ /* 0x000fc40008410000 */
[----:B------:R-:W1:Y:S08]  /*4320*/  MUFU.TANH R57, R57 ;  /* 0x0000003900397308 */ /* 0x000e700000002400 */
[----:B------:R-:W2:Y:S01]  /*4330*/  MUFU.TANH R60, R60 ;  /* 0x0000003c003c7308 */ /* 0x000ea20000002400 */
[----:B0-----:R-:W-:-:S07]  /*4340*/  FSEL R56, R56, -INF , P6 ;  /* 0xff80000038387808 */ /* 0x001fce0003000000 */
[----:B------:R-:W0:Y:S01]  /*4350*/  MUFU.TANH R61, R61 ;  /* 0x0000003d003d7308 */ /* 0x000e220000002400 */
[----:B-1----:R-:W-:-:S04]  /*4360*/  FSEL R57, R57, -INF , P5 ;  /* 0xff80000039397808 */ /* 0x002fc80002800000 */
[----:B------:R-:W-:-:S03]  /*4370*/  FMNMX.FTZ R3, R56, R57, !PT ;  /* 0x0000003938037209 */ /* 0x000fc60007810000 */
[----:B------:R-:W1:Y:S01]  /*4380*/  MUFU.TANH R58, R58 ;  /* 0x0000003a003a7308 */ /* 0x000e620000002400 */
[----:B--2---:R-:W-:-:S04]  /*4390*/  FSEL R60, R60, -INF , P4 ;  /* 0xff8000003c3c7808 */ /* 0x004fc80002000000 */
[----:B------:R-:W-:-:S03]  /*43a0*/  FMNMX.FTZ R4, R60, R3, !PT ;  /* 0x000000033c047209 */ /* 0x000fc60007810000 */
[----:B------:R-:W2:Y:S01]  /*43b0*/  MUFU.TANH R59, R59 ;  /* 0x0000003b003b7308 */ /* 0x000ea20000002400 */
[----:B0-----:R-:W-:-:S04]  /*43c0*/  FSEL R61, R61, -INF , P2 ;  /* 0xff8000003d3d7808 */ /* 0x001fc80001000000 */
[----:B------:R-:W-:-:S03]  /*43d0*/  FMNMX.FTZ R3, R61, R4, !PT ;  /* 0x000000043d037209 */ /* 0x000fc60007810000 */
[----:B------:R-:W0:Y:S01]  /*43e0*/  MUFU.TANH R62, R62 ;  /* 0x0000003e003e7308 */ /* 0x000e220000002400 */
[----:B-1----:R-:W-:Y:S01]  /*43f0*/  FSEL R58, R58, -INF , P6 ;  /* 0xff8000003a3a7808 */ /* 0x002fe20003000000 */
        /* <DEDUP_REMOVED lines=13> */
[----:B------:R-:W-:Y:S01]  /*44d0*/  UMOV UR4, UR14 ;  /* 0x0000000e00047c82 */ /* 0x000fe20008000000 */
[----:B------:R-:W-:Y:S01]  /*44e0*/  FMUL.FTZ R51, R51, UR10 ;  /* 0x0000000a33337c20 */ /* 0x000fe20008410000 */
[----:B------:R-:W-:Y:S01]  /*44f0*/  FMUL.FTZ R54, R54, UR10 ;  /* 0x0000000a36367c20 */ /* 0x000fe20008410000 */
[C---:B------:R-:W-:Y:S01]  /*4500*/  ISETP.GT.AND P6, PT, R2.reuse, 0x11, PT ;  /* 0x000000110200780c */ /* 0x040fe20003fc4270 */
[----:B------:R-:W3:Y:S01]  /*4510*/  MUFU.TANH R49, R49 ;  /* 0x0000003100317308 */ /* 0x000ee20000002400 */
[----:B--2---:R-:W-:Y:S01]  /*4520*/  FSEL R59, R59, -INF , P5 ;  /* 0xff8000003b3b7808 */ /* 0x004fe20002800000 */
[----:B------:R-:W-:Y:S01]  /*4530*/  FMUL.FTZ R55, R55, UR10 ;  /* 0x0000000a37377c20 */ /* 0x000fe20008410000 */
[----:B------:R-:W-:-:S02]  /*4540*/  ISETP.GT.AND P5, PT, R2, 0x18, PT ;  /* 0x000000180200780c */ /* 0x000fc40003fa4270 */
[----:B0-----:R-:W-:Y:S02]  /*4550*/  FSEL R62, R62, -INF , P4 ;  /* 0xff8000003e3e7808 */ /* 0x001fe40002000000 */
[----:B------:R-:W-:Y:S01]  /*4560*/  ISETP.GT.AND P4, PT, R2, 0x19, PT ;  /* 0x000000190200780c */ /* 0x000fe20003f84270 */
[----:B------:R-:W0:Y:S01]  /*4570*/  MUFU.TANH R52, R52 ;  /* 0x0000003400347308 */ /* 0x000e220000002400 */
[----:B-1----:R-:W-:-:S04]  /*4580*/  FSEL R48, R48, -INF , P3 ;  /* 0xff80000030307808 */ /* 0x002fc80001800000 */
[----:B------:R-:W-:-:S03]  /*4590*/  FMNMX.FTZ R4, R48, R3, !PT ;  /* 0x0000000330047209 */ /* 0x000fc60007810000 */
[----:B------:R-:W1:Y:S01]  /*45a0*/  MUFU.TANH R63, R63 ;  /* 0x0000003f003f7308 */ /* 0x000e620000002400 */
[----:B---3--:R-:W-:-:S04]  /*45b0*/  FSEL R49, R49, -INF , P6 ;  /* 0xff80000031317808 */ /* 0x008fc80003000000 */
[----:B------:R-:W-:-:S03]  /*45c0*/  FMNMX.FTZ R3, R49, R4, !PT ;  /* 0x0000000431037209 */ /* 0x000fc60007810000 */
[----:B------:R-:W2:Y:S01]  /*45d0*/  MUFU.TANH R53, R53 ;  /* 0x0000003500357308 */ /* 0x000ea20000002400 */
[----:B0-----:R-:W-:-:S04]  /*45e0*/  FSEL R52, R52, -INF , P5 ;  /* 0xff80000034347808 */ /* 0x001fc80002800000 */
[----:B------:R-:W-:-:S03]  /*45f0*/  FMNMX.FTZ R4, R52, R3, !PT ;  /* 0x0000000334047209 */ /* 0x000fc60007810000 */
[----:B------:R-:W0:Y:S01]  /*4600*/  MUFU.TANH R50, R50 ;  /* 0x0000003200327308 */ /* 0x000e220000002400 */
[----:B-1----:R-:W-:Y:S02]  /*4610*/  FSEL R63, R63, -INF , P2 ;  /* 0xff8000003f3f7808 */ /* 0x002fe40001000000 */
[----:B------:R-:W-:-:S05]  /*4620*/  ISETP.GT.AND P2, PT, R2, 0x20, PT ;  /* 0x000000200200780c */ /* 0x000fca0003f44270 */
        /* <DEDUP_REMOVED lines=8> */
[----:B------:R-:W2:Y:S01]  /*46b0*/  MUFU.TANH R54, R54 ;  /* 0x0000003600367308 */ /* 0x000ea20000002400 */
[----:B------:R-:W-:Y:S01]  /*46c0*/  HGMMA.64x16x16.F32.BF16 R32, gdesc[UR56], R32, gsb0 ;  /* 0x00200000382079f0 */ /* 0x000fe20008001820 */
[----:B------:R-:W-:Y:S01]  /*46d0*/  FMUL.FTZ R43, R43, UR10 ;  /* 0x0000000a2b2b7c20 */ /* 0x000fe20008410000 */
[----:B------:R-:W-:Y:S01]  /*46e0*/  FMUL.FTZ R42, R42, UR10 ;  /* 0x0000000a2a2a7c20 */ /* 0x000fe20008410000 */
[----:B0-----:R-:W-:Y:S01]  /*46f0*/  FSEL R50, R50, -INF , P3 ;  /* 0xff80000032327808 */ /* 0x001fe20001800000 */
[----:B------:R-:W-:Y:S01]  /*4700*/  FMUL.FTZ R46, R46, UR10 ;  /* 0x0000000a2e2e7c20 */ /* 0x000fe20008410000 */
[----:B------:R-:W-:Y:S01]  /*4710*/  ISETP.GT.AND P3, PT, R2, 0x21, PT ;  /* 0x000000210200780c */ /* 0x000fe20003f64270 */
[----:B------:R-:W-:Y:S01]  /*4720*/  FMUL.FTZ R47, R47, UR10 ;  /* 0x0000000a2f2f7c20 */ /* 0x000fe20008410000 */
[----:B------:R-:W0:Y:S01]  /*4730*/  MUFU.TANH R40, R40 ;  /* 0x0000002800287308 */ /* 0x000e220000002400 */
[----:B------:R-:W-:-:S02]  /*4740*/  FMNMX.FTZ R3, R53, R4, !PT ;  /* 0x0000000435037209 */ /* 0x000fc40007810000 */
[----:B-1----:R-:W-:Y:S02]  /*4750*/  FSEL R51, R51, -INF , P6 ;  /* 0xff80000033337808 */ /* 0x002fe40003000000 */
[----:B------:R-:W-:-:S03]  /*4760*/  ISETP.GT.AND P6, PT, R2, 0x28, PT ;  /* 0x000000280200780c */ /* 0x000fc60003fc4270 */
[----:B------:R-:W1:Y:S01]  /*4770*/  MUFU.TANH R41, R41 ;  /* 0x0000002900297308 */ /* 0x000e620000002400 */
[----:B--2---:R-:W-:Y:S02]  /*4780*/  FSEL R54, R54, -INF , P5 ;  /* 0xff80000036367808 */ /* 0x004fe40002800000 */
[----:B------:R-:W-:-:S05]  /*4790*/  ISETP.GT.AND P5, PT, R2, 0x29, PT ;  /* 0x000000290200780c */ /* 0x000fca0003fa4270 */
[----:B------:R-:W2:Y:S01]  /*47a0*/  MUFU.TANH R44, R44 ;  /* 0x0000002c002c7308 */ /* 0x000ea20000002400 */
[----:B0-----:R-:W-:-:S04]  /*47b0*/  FSEL R40, R40, -INF , P2 ;  /* 0xff80000028287808 */ /* 0x001fc80001000000 */
[----:B------:R-:W-:-:S03]  /*47c0*/  FMNMX.FTZ R4, R40, R3, !PT ;  /* 0x0000000328047209 */ /* 0x000fc60007810000 */
[----:B------:R-:W0:Y:S01]  /*47d0*/  MUFU.TANH R55, R55 ;  /* 0x0000003700377308 */ /* 0x000e220000002400 */
[----:B-1----:R-:W-:-:S04]  /*47e0*/  FSEL R41, R41, -INF , P3 ;  /* 0xff80000029297808 */ /* 0x002fc80001800000 */
[----:B------:R-:W-:-:S03]  /*47f0*/  FMNMX.FTZ R3, R41, R4, !PT ;  /* 0x0000000429037209 */ /* 0x000fc60007810000 */
[----:B------:R-:W1:Y:S01]  /*4800*/  MUFU.TANH R45, R45 ;  /* 0x0000002d002d7308 */ /* 0x000e620000002400 */
[----:B--2---:R-:W-:-:S04]  /*4810*/  FSEL R44, R44, -INF , P6 ;  /* 0xff8000002c2c7808 */ /* 0x004fc80003000000 */
[----:B------:R-:W-:-:S03]  /*4820*/  FMNMX.FTZ R4, R44, R3, !PT ;  /* 0x000000032c047209 */ /* 0x000fc60007810000 */
[----:B------:R-:W2:Y:S01]  /*4830*/  MUFU.TANH R43, R43 ;  /* 0x0000002b002b7308 */ /* 0x000ea20000002400 */
[----:B0-----:R-:W-:Y:S02]  /*4840*/  FSEL R55, R55, -INF , P4 ;  /* 0xff80000037377808 */ /* 0x001fe40002000000 */
[----:B------:R-:W-:Y:S01]  /*4850*/  ISETP.GT.AND P4, PT, R2, 0x30, PT ;  /* 0x000000300200780c */ /* 0x000fe20003f84270 */
[----:B------:R-:W-:Y:S02]  /*4860*/  WARPGROUP.DEPBAR.LE gsb0, 0x0 ;  /* 0x00008000000079c5 */ /* 0x000fe40000010000 */
[----:B------:R-:W-:Y:S01]  /*4870*/  WARPGROUP.ARRIVE ;  /* 0x00000000000079c5 */ /* 0x000fe20000000000 */
[----:B------:R-:W-:Y:S01]  /*4880*/  FMUL.FTZ R32, R32, UR10 ;  /* 0x0000000a20207c20 */ /* 0x000fe20008410000 */
[----:B------:R-:W-:Y:S01]  /*4890*/  FMUL.FTZ R33, R33, UR10 ;  /* 0x0000000a21217c20 */ /* 0x000fe20008410000 */
[----:B------:R-:W-:Y:S01]  /*48a0*/  FMUL.FTZ R36, R36, UR10 ;  /* 0x0000000a24247c20 */ /* 0x000fe20008410000 */
[----:B------:R-:W0:Y:S01]  /*48b0*/  MUFU.TANH R42, R42 ;  /* 0x0000002a002a7308 */ /* 0x000e220000002400 */
[----:B------:R-:W-:Y:S01]  /*48c0*/  FMUL.FTZ R37, R37, UR10 ;  /* 0x0000000a25257c20 */ /* 0x000fe20008410000 */
[----:B------:R-:W-:Y:S01]  /*48d0*/  HGMMA.64x16x16.F32.BF16 R24, gdesc[UR4], R24, gsb0 ;  /* 0x00200000041879f0 */ /* 0x000fe20008001818 */
[----:B------:R-:W-:Y:S01]  /*48e0*/  FMUL.FTZ R34, R34, UR10 ;  /* 0x0000000a22227c20 */ /* 0x000fe20008410000 */
[----:B------:R-:W-:Y:S01]  /*48f0*/  FMUL.FTZ R35, R35, UR10 ;  /* 0x0000000a23237c20 */ /* 0x000fe20008410000 */
[----:B-1----:R-:W-:Y:S01]  /*4900*/  FSEL R45, R45, -INF , P5 ;  /* 0xff8000002d2d7808 */ /* 0x002fe20002800000 */
[----:B------:R-:W-:Y:S01]  /*4910*/  FMUL.FTZ R38, R38, UR10 ;  /* 0x0000000a26267c20 */ /* 0x000fe20008410000 */
[----:B--2---:R-:W-:Y:S01]  /*4920*/  FSEL R43, R43, -INF , P3 ;  /* 0xff8000002b2b7808 */ /* 0x004fe20001800000 */
[----:B------:R-:W1:Y:S01]  /*4930*/  MUFU.TANH R32, R32 ;  /* 0x0000002000207308 */ /* 0x000e620000002400 */
[----:B------:R-:W-:Y:S01]  /*4940*/  ISETP.GT.AND P3, PT, R2, 0x31, PT ;  /* 0x000000310200780c */ /* 0x000fe20003f64270 */
[----:B------:R-:W-:Y:S01]  /*4950*/  FMUL.FTZ R39, R39, UR10 ;  /* 0x0000000a27277c20 */ /* 0x000fe20008410000 */
[----:B------:R-:W-:Y:S01]  /*4960*/  FMNMX.FTZ R3, R45, R4, !PT ;  /* 0x000000042d037209 */ /* 0x000fe20007810000 */
[----:B------:R-:W-:-:S04]  /*4970*/  ULDC UR5, c[0x0][0x988] ;  /* 0x0002620000057ab9 */ /* 0x000fc80000000800 */
[----:B------:R-:W2:Y:S01]  /*4980*/  MUFU.TANH R33, R33 ;  /* 0x0000002100217308 */ /* 0x000ea20000002400 */
[----:B0-----:R-:W-:Y:S02]  /*4990*/  FSEL R42, R42, -INF , P2 ;  /* 0xff8000002a2a7808 */ /* 0x001fe40001000000 */
[----:B------:R-:W-:-:S05]  /*49a0*/  ISETP.GT.AND P2, PT, R2, 0x38, PT ;  /* 0x000000380200780c */ /* 0x000fca0003f44270 */
        /* <DEDUP_REMOVED lines=8> */
[----:B------:R-:W-:-:S05]  /*4a30*/  ISETP.GT.AND P6, PT, R2, 0x39, PT ;  /* 0x000000390200780c */ /* 0x000fca0003fc4270 */
[----:B------:R-:W0:Y:S01]  /*4a40*/  MUFU.TANH R37, R37 ;  /* 0x0000002500257308 */ /* 0x000e220000002400 */
[----:B-1----:R-:W-:-:S04]  /*4a50*/  FSEL R36, R36, -INF , P2 ;  /* 0xff80000024247808 */ /* 0x002fc80001000000 */
[----:B------:R-:W-:Y:S01]  /*4a60*/  FMNMX.FTZ R4, R36, R3, !PT ;  /* 0x0000000324047209 */ /* 0x000fe20007810000 */
[----:B------:R-:W-:Y:S02]  /*4a70*/  WARPGROUP.DEPBAR.LE gsb0, 0x0 ;  /* 0x00008000000079c5 */ /* 0x000fe40000010000 */
[----:B------:R-:W-:Y:S01]  /*4a80*/  FMUL.FTZ R24, R24, UR10 ;  /* 0x0000000a18187c20 */ /* 0x000fe20008410000 */
[----:B------:R-:W-:Y:S01]  /*4a90*/  FMUL.FTZ R25, R25, UR10 ;  /* 0x0000000a19197c20 */ /* 0x000fe20008410000 */
[----:B------:R-:W1:Y:S01]  /*4aa0*/  MUFU.TANH R34, R34 ;  /* 0x0000002200227308 */ /* 0x000e620000002400 */
[----:B------:R-:W-:Y:S01]  /*4ab0*/  FMUL.FTZ R28, R28, UR10 ;  /* 0x0000000a1c1c7c20 */ /* 0x000fe20008410000 */
[----:B------:R-:W-:Y:S01]  /*4ac0*/  FMUL.FTZ R29, R29, UR10 ;  /* 0x0000000a1d1d7c20 */ /* 0x000fe20008410000 */
[----:B--2---:R-:W-:Y:S01]  /*4ad0*/  FSEL R47, R47, -INF , P5 ;  /* 0xff8000002f2f7808 */ /* 0x004fe20002800000 */
[----:B------:R-:W-:Y:S01]  /*4ae0*/  FMUL.FTZ R26, R26, UR10 ;  /* 0x0000000a1a1a7c20 */ /* 0x000fe20008410000 */
[----:B------:R-:W-:Y:S01]  /*4af0*/  ISETP.GT.AND P5, PT, R2, 0x40, PT ;  /* 0x000000400200780c */ /* 0x000fe20003fa4270 */
[----:B------:R-:W-:Y:S01]  /*4b00*/  FMUL.FTZ R27, R27, UR10 ;  /* 0x0000000a1b1b7c20 */ /* 0x000fe20008410000 */
[----:B0-----:R-:W-:Y:S01]  /*4b10*/  FSEL R37, R37, -INF , P6 ;  /* 0xff80000025257808 */ /* 0x001fe20003000000 */
[----:B------:R-:W0:Y:S01]  /*4b20*/  MUFU.TANH R24, R24 ;  /* 0x0000001800187308 */ /* 0x000e220000002400 */
[----:B------:R-:W-:Y:S01]  /*4b30*/  FMUL.FTZ R30, R30, UR10 ;  /* 0x0000000a1e1e7c20 */ /* 0x000fe20008410000 */
[----:B------:R-:W-:Y:S01]  /*4b40*/  FMUL.FTZ R31, R31, UR10 ;  /* 0x0000000a1f1f7c20 */ /* 0x000fe20008410000 */
[----:B------:R-:W-:Y:S01]  /*4b50*/  FMNMX.FTZ R3, R37, R4, !PT ;  /* 0x0000000425037209 */ /* 0x000fe20007810000 */
[----:B------:R2:W-:Y:S04]  /*4b60*/  @!P1 SYNCS.ARRIVE.TRANS64.RED.A1T0 RZ, [R0+URZ], RZ ;  /* 0x000000ff00ff99a7 */ /* 0x0005e8000810043f */
[----:B------:R-:W3:Y:S01]  /*4b70*/  MUFU.TANH R35, R35 ;  /* 0x0000002300237308 */ /* 0x000ee20000002400 */
[----:B-1----:R-:W-:-:S02]  /*4b80*/  FSEL R34, R34, -INF , P4 ;  /* 0xff80000022227808 */ /* 0x002fc40002000000 */
[----:B------:R-:W-:-:S05]  /*4b90*/  ISETP.GT.AND P4, PT, R2, 0x41, PT ;  /* 0x000000410200780c */ /* 0x000fca0003f84270 */
[----:B------:R-:W1:Y:S01]  /*4ba0*/  MUFU.TANH R25, R25 ;  /* 0x0000001900197308 */ /* 0x000e620000002400 */
[----:B0-----:R-:W-:-:S04]  /*4bb0*/  FSEL R24, R24, -INF , P5 ;  /* 0xff80000018187808 */ /* 0x001fc80002800000 */
[----:B------:R-:W-:-:S03]  /*4bc0*/  FMNMX.FTZ R4, R24, R3, !PT ;  /* 0x0000000318047209 */ /* 0x000fc60007810000 */
[----:B------:R-:W0:Y:S01]  /*4bd0*/  MUFU.TANH R38, R38 ;  /* 0x0000002600267308 */ /* 0x000e220000002400 */
[----:B---3--:R-:W-:Y:S02]  /*4be0*/  FSEL R35, R35, -INF , P3 ;  /* 0xff80000023237808 */ /* 0x008fe40001800000 */
[----:B------:R-:W-:-:S05]  /*4bf0*/  ISETP.GT.AND P3, PT, R2, 0x48, PT ;  /* 0x000000480200780c */ /* 0x000fca0003f64270 */
[----:B------:R-:W3:Y:S01]  /*4c00*/  MUFU.TANH R28, R28 ;  /* 0x0000001c001c7308 */ /* 0x000ee20000002400 */
[----:B-1----:R-:W-:-:S04]  /*4c10*/  FSEL R25, R25, -INF , P4 ;  /* 0xff80000019197808 */ /* 0x002fc80002000000 */
[----:B------:R-:W-:-:S03]  /*4c20*/  FMNMX.FTZ R3, R25, R4, !PT ;  /* 0x0000000419037209 */ /* 0x000fc60007810000 */
[----:B------:R-:W1:Y:S01]  /*4c30*/  MUFU.TANH R29, R29 ;  /* 0x0000001d001d7308 */ /* 0x000e620000002400 */
[----:B0-----:R-:W-:Y:S02]  /*4c40*/  FSEL R38, R38, -INF , P2 ;  /* 0xff80000026267808 */ /* 0x001fe40001000000 */
[----:B------:R-:W-:-:S05]  /*4c50*/  ISETP.GT.AND P2, PT, R2, 0x49, PT ;  /* 0x000000490200780c */ /* 0x000fca0003f44270 */
[----:B------:R-:W0:Y:S01]  /*4c60*/  MUFU.TANH R39, R39 ;  /* 0x0000002700277308 */ /* 0x000e220000002400 */
[----:B---3--:R-:W-:-:S04]  /*4c70*/  FSEL R28, R28, -INF , P3 ;  /* 0xff8000001c1c7808 */ /* 0x008fc80001800000 */
[----:B------:R-:W-:-:S03]  /*4c80*/  FMNMX.FTZ R2, R28, R3, !PT ;  /* 0x000000031c027209 */ /* 0x000fc60007810000 */
[----:B------:R-:W3:Y:S01]  /*4c90*/  MUFU.TANH R26, R26 ;  /* 0x0000001a001a7308 */ /* 0x000ee20000002400 */
[----:B-1----:R-:W-:-:S04]  /*4ca0*/  FSEL R29, R29, -INF , P2 ;  /* 0xff8000001d1d7808 */ /* 0x002fc80001000000 */
[----:B------:R-:W-:-:S03]  /*4cb0*/  FMNMX.FTZ R2, R29, R2, !PT ;  /* 0x000000021d027209 */ /* 0x000fc60007810000 */
[----:B------:R-:W1:Y:S01]  /*4cc0*/  MUFU.TANH R27, R27 ;  /* 0x0000001b001b7308 */ /* 0x000e620000002400 */
[----:B0-----:R-:W-:Y:S01]  /*4cd0*/  FSEL R39, R39, -INF , P6 ;  /* 0xff80000027277808 */ /* 0x001fe20003000000 */
[----:B------:R-:W0:Y:S06]  /*4ce0*/  SHFL.BFLY PT, R3, R2, 0x2, 0x1f ;  /* 0x0c401f0002037f89 */ /* 0x000e2c00000e0000 */
[----:B------:R-:W4:Y:S01]  /*4cf0*/  MUFU.TANH R30, R30 ;  /* 0x0000001e001e7308 */ /* 0x000f220000002400 */
[----:B---3--:R-:W-:-:S07]  /*4d00*/  FSEL R26, R26, -INF , P5 ;  /* 0xff8000001a1a7808 */ /* 0x008fce0002800000 */
[----:B------:R-:W3:Y:S01]  /*4d10*/  MUFU.TANH R31, R31 ;  /* 0x0000001f001f7308 */ /* 0x000ee20000002400 */
[----:B-1----:R-:W-:Y:S02]  /*4d20*/  FSEL R27, R27, -INF , P4 ;  /* 0xff8000001b1b7808 */ /* 0x002fe40002000000 */
[----:B----4-:R-:W-:Y:S02]  /*4d30*/  FSEL R30, R30, -INF , P3 ;  /* 0xff8000001e1e7808 */ /* 0x010fe40001800000 */
[----:B0-----:R-:W-:-:S05]  /*4d40*/  FMNMX.FTZ R3, R2, R3, !PT ;  /* 0x0000000302037209 */ /* 0x001fca0007810000 */
[----:B------:R-:W0:Y:S01]  /*4d50*/  SHFL.BFLY PT, R4, R3, 0x1, 0x1f ;  /* 0x0c201f0003047f89 */ /* 0x000e2200000e0000 */
[----:B---3--:R-:W-:Y:S02]  /*4d60*/  FSEL R31, R31, -INF , P2 ;  /* 0xff8000001f1f7808 */ /* 0x008fe40001000000 */
[----:B0-----:R-:W-:Y:S02]  /*4d70*/  FMNMX.FTZ R4, R3, R4, !PT ;  /* 0x0000000403047209 */ /* 0x001fe40007810000 */
        /* <DEDUP_REMOVED lines=22> */
[----:B------:R-:W0:Y:S01]  /*4ee0*/  MUFU.EX2 R57, R57 ;  /* 0x0000003900397308 */ /* 0x000e220000000800 */
        /* <DEDUP_REMOVED lines=16> */
[----:B------:R-:W-:Y:S01]  /*4ff0*/  FFMA.FTZ R15, R29, UR5, -R15 ;  /* 0x000000051d0f7c23 */ /* 0x000fe2000801080f */
[----:B0-----:R-:W-:-:S02]  /*5000*/  F2FP.BF16.F32.PACK_AB R208, R57, R56 ;  /* 0x0000003839d0723e */ /* 0x001fc400000010ff */
[----:B------:R-:W-:-:S04]  /*5010*/  FMNMX.FTZ R3, R35, R2, !PT ;  /* 0x0000000223037209 */ /* 0x000fc80007810000 */
[----:B------:R-:W-:Y:S01]  /*5020*/  FMNMX.FTZ R2, R38, R3, !PT ;  /* 0x0000000326027209 */ /* 0x000fe20007810000 */
[----:B------:R-:W-:Y:S03]  /*5030*/  MUFU.EX2 R48, R48 ;  /* 0x0000003000307308 */ /* 0x000fe60000000800 */
[----:B------:R-:W-:-:S04]  /*5040*/  FMNMX.FTZ R3, R39, R2, !PT ;  /* 0x0000000227037209 */ /* 0x000fc80007810000 */
[----:B------:R-:W-:Y:S01]  /*5050*/  FMNMX.FTZ R2, R26, R3, !PT ;  /* 0x000000031a027209 */ /* 0x000fe20007810000 */
[----:B------:R-:W0:Y:S01]  /*5060*/  MUFU.EX2 R49, R49 ;  /* 0x0000003100317308 */ /* 0x000e220000000800 */
[----:B-1----:R-:W-:Y:S02]  /*5070*/  F2FP.BF16.F32.PACK_AB R210, R61, R60 ;  /* 0x0000003c3dd2723e */ /* 0x002fe400000010ff */
[----:B------:R-:W-:-:S04]  /*5080*/  FMNMX.FTZ R3, R27, R2, !PT ;  /* 0x000000021b037209 */ /* 0x000fc80007810000 */
[----:B------:R-:W-:Y:S01]  /*5090*/  FMNMX.FTZ R2, R30, R3, !PT ;  /* 0x000000031e027209 */ /* 0x000fe20007810000 */
[----:B------:R1:W-:Y:S03]  /*50a0*/  MUFU.EX2 R21, R15 ;  /* 0x0000000f00157308 */ /* 0x0003e60000000800 */
[----:B------:R-:W-:-:S05]  /*50b0*/  FMNMX.FTZ R2, R31, R2, !PT ;  /* 0x000000021f027209 */ /* 0x000fca0007810000 */
[----:B------:R-:W3:Y:S01]  /*50c0*/  SHFL.BFLY PT, R3, R2, 0x2, 0x1f ;  /* 0x0c401f0002037f89 */ /* 0x000ee200000e0000 */
[----:B-1----:R-:W-:Y:S01]  /*50d0*/  FADD.FTZ R15, R56, R57 ;  /* 0x00000039380f7221 */ /* 0x002fe20000010000 */
[----:B------:R-:W-:Y:S01]  /*50e0*/  MUFU.EX2 R52, R52 ;  /* 0x0000003400347308 */ /* 0x000fe20000000800 */
[----:B0-----:R-:W-:Y:S01]  /*50f0*/  F2FP.BF16.F32.PACK_AB R204, R49, R48 ;  /* 0x0000003031cc723e */ /* 0x001fe200000010ff */
[--C-:B------:R-:W-:Y:S02]  /*5100*/  IMAD.MOV.U32 R57, RZ, RZ, R151.reuse ;  /* 0x000000ffff397224 */ /* 0x100fe400078e0097 */
[----:B------:R-:W-:-:S04]  /*5110*/  IMAD.MOV.U32 R56, RZ, RZ, R151 ;  /* 0x000000ffff387224 */ /* 0x000fc800078e0097 */
[----:B------:R-:W0:Y:S08]  /*5120*/  MUFU.EX2 R53, R53 ;  /* 0x0000003500357308 */ /* 0x000e300000000800 */
[----:B------:R-:W-:Y:S01]  /*5130*/  MUFU.EX2 R40, R40 ;  /* 0x0000002800287308 */ /* 0x000fe20000000800 */
[----:B---3--:R-:W-:-:S07]  /*5140*/  FMNMX.FTZ R14, R2, R3, !PT ;  /* 0x00000003020e7209 */ /* 0x008fce0007810000 */
[----:B------:R-:W1:Y:S01]  /*5150*/  MUFU.EX2 R41, R41 ;  /* 0x0000002900297308 */ /* 0x000e620000000800 */
[----:B0-----:R-:W-:Y:S01]  /*5160*/  F2FP.BF16.F32.PACK_AB R206, R53, R52 ;  /* 0x0000003435ce723e */ /* 0x001fe200000010ff */
[----:B------:R-:W0:Y:S06]  /*5170*/  SHFL.BFLY PT, R3, R14, 0x1, 0x1f ;  /* 0x0c201f000e037f89 */ /* 0x000e2c00000e0000 */
[----:B------:R-:W-:Y:S08]  /*5180*/  MUFU.EX2 R44, R44 ;  /* 0x0000002c002c7308 */ /* 0x000ff00000000800 */
[----:B------:R-:W3:Y:S01]  /*5190*/  MUFU.EX2 R45, R45 ;  /* 0x0000002d002d7308 */ /* 0x000ee20000000800 */
[----:B-1----:R-:W-:-:S07]  /*51a0*/  F2FP.BF16.F32.PACK_AB R200, R41, R40 ;  /* 0x0000002829c8723e */ /* 0x002fce00000010ff */
[----:B------:R-:W-:Y:S01]  /*51b0*/  MUFU.EX2 R32, R32 ;  /* 0x0000002000207308 */ /* 0x000fe20000000800 */
[----:B0-----:R-:W-:Y:S01]  /*51c0*/  FMNMX.FTZ R3, R14, R3, !PT ;  /* 0x000000030e037209 */ /* 0x001fe20007810000 */
[----:B------:R-:W-:Y:S01]  /*51d0*/  FADD.FTZ R14, R60, R15 ;  /* 0x0000000f3c0e7221 */ /* 0x000fe20000010000 */
[--C-:B------:R-:W-:Y:S02]  /*51e0*/  IMAD.MOV.U32 R60, RZ, RZ, R151.reuse ;  /* 0x000000ffff3c7224 */ /* 0x100fe400078e0097 */
[C---:B------:R-:W-:Y:S01]  /*51f0*/  FSETP.NEU.FTZ.AND P2, PT, R3.reuse, -INF , PT ;  /* 0xff8000000300780b */ /* 0x040fe20003f5d000 */
[----:B------:R-:W-:Y:S01]  /*5200*/  FMUL.FTZ R2, R3, UR5 ;  /* 0x0000000503027c20 */ /* 0x000fe20008410000 */
[----:B------:R-:W-:Y:S01]  /*5210*/  FADD.FTZ R15, R61, R14 ;  /* 0x0000000e3d0f7221 */ /* 0x000fe20000010000 */
[----:B------:R-:W0:Y:S01]  /*5220*/  MUFU.EX2 R33, R33 ;  /* 0x0000002100217308 */ /* 0x000e220000000800 */
[----:B---3--:R-:W-:Y:S01]  /*5230*/  F2FP.BF16.F32.PACK_AB R202, R45, R44 ;  /* 0x0000002c2dca723e */ /* 0x008fe200000010ff */
[----:B------:R-:W-:Y:S01]  /*5240*/  IMAD.MOV.U32 R61, RZ, RZ, R151 ;  /* 0x000000ffff3d7224 */ /* 0x000fe200078e0097 */
[----:B------:R-:W-:Y:S01]  /*5250*/  FSEL R2, R2, RZ, P2 ;  /* 0x000000ff02027208 */ /* 0x000fe20001000000 */
[----:B------:R-:W-:Y:S01]  /*5260*/  FADD.FTZ R14, R48, R15 ;  /* 0x0000000f300e7221 */ /* 0x000fe20000010000 */
[----:B------:R-:W-:Y:S01]  /*5270*/  PLOP3.LUT P2, PT, PT, PT, UP0, 0x80, 0x0 ;  /* 0x000000000000781c */ /* 0x000fe20003f4f008 */
[----:B------:R-:W-:-:S02]  /*5280*/  IMAD.MOV.U32 R48, RZ, RZ, R151 ;  /* 0x000000ffff307224 */ /* 0x000fc400078e0097 */
[--C-:B------:R-:W-:Y:S01]  /*5290*/  FFMA.FTZ R58, R58, UR5, -R2.reuse ;  /* 0x000000053a3a7c23 */ /* 0x100fe20008010802 */
[--C-:B------:R-:W-:Y:S01]  /*52a0*/  FFMA.FTZ R59, R59, UR5, -R2.reuse ;  /* 0x000000053b3b7c23 */ /* 0x100fe20008010802 */
[--C-:B------:R-:W-:Y:S01]  /*52b0*/  FFMA.FTZ R62, R62, UR5, -R2.reuse ;  /* 0x000000053e3e7c23 */ /* 0x100fe20008010802 */
[--C-:B------:R-:W-:Y:S01]  /*52c0*/  FFMA.FTZ R63, R63, UR5, -R2.reuse ;  /* 0x000000053f3f7c23 */ /* 0x100fe20008010802 */
[--C-:B------:R-:W-:Y:S01]  /*52d0*/  FFMA.FTZ R50, R50, UR5, -R2.reuse ;  /* 0x0000000532327c23 */ /* 0x100fe20008010802 */
[--C-:B------:R-:W-:Y:S01]  /*52e0*/  FFMA.FTZ R51, R51, UR5, -R2.reuse ;  /* 0x0000000533337c23 */ /* 0x100fe20008010802 */
[----:B------:R-:W-:Y:S01]  /*52f0*/  MUFU.EX2 R58, R58 ;  /* 0x0000003a003a7308 */ /* 0x000fe20000000800 */
[--C-:B------:R-:W-:Y:S01]  /*5300*/  FFMA.FTZ R54, R54, UR5, -R2.reuse ;  /* 0x0000000536367c23 */ /* 0x100fe20008010802 */
[----:B------:R-:W-:Y:S01]  /*5310*/  FFMA.FTZ R55, R55, UR5, -R2 ;  /* 0x0000000537377c23 */ /* 0x000fe20008010802 */
[----:B------:R-:W-:Y:S01]  /*5320*/  FADD.FTZ R29, R49, R14 ;  /* 0x0000000e311d7221 */ /* 0x000fe20000010000 */
[--C-:B------:R-:W-:Y:S01]  /*5330*/  FFMA.FTZ R42, R42, UR5, -R2.reuse ;  /* 0x000000052a2a7c23 */ /* 0x100fe20008010802 */
[--C-:B------:R-:W-:Y:S01]  /*5340*/  FFMA.FTZ R43, R43, UR5, -R2.reuse ;  /* 0x000000052b2b7c23 */ /* 0x100fe20008010802 */
[--C-:B------:R-:W-:Y:S01]  /*5350*/  FFMA.FTZ R46, R46, UR5, -R2.reuse ;  /* 0x000000052e2e7c23 */ /* 0x100fe20008010802 */
[----:B------:R-:W-:Y:S01]  /*5360*/  FADD.FTZ R20, R52, R29 ;  /* 0x0000001d34147221 */ /* 0x000fe20000010000 */
[----:B------:R-:W1:Y:S01]  /*5370*/  MUFU.EX2 R59, R59 ;  /* 0x0000003b003b7308 */ /* 0x000e620000000800 */
[--C-:B------:R-:W-:Y:S01]  /*5380*/  FFMA.FTZ R47, R47, UR5, -R2.reuse ;  /* 0x000000052f2f7c23 */ /* 0x100fe20008010802 */
[----:B------:R-:W-:Y:S01]  /*5390*/  FFMA.FTZ R34, R34, UR5, -R2 ;  /* 0x0000000522227c23 */ /* 0x000fe20008010802 */
[----:B------:R-:W-:Y:S01]  /*53a0*/  FADD.FTZ R29, R53, R20 ;  /* 0x00000014351d7221 */ /* 0x000fe20000010000 */
[--C-:B------:R-:W-:Y:S01]  /*53b0*/  FFMA.FTZ R35, R35, UR5, -R2.reuse ;  /* 0x0000000523237c23 */ /* 0x100fe20008010802 */
[--C-:B------:R-:W-:Y:S01]  /*53c0*/  FFMA.FTZ R38, R38, UR5, -R2.reuse ;  /* 0x0000000526267c23 */ /* 0x100fe20008010802 */
[--C-:B------:R-:W-:Y:S01]  /*53d0*/  FFMA.FTZ R39, R39, UR5, -R2.reuse ;  /* 0x0000000527277c23 */ /* 0x100fe20008010802 */
[----:B------:R-:W-:Y:S01]  /*53e0*/  FADD.FTZ R20, R40, R29 ;  /* 0x0000001d28147221 */ /* 0x000fe20000010000 */
[----:B------:R-:W3:Y:S01]  /*53f0*/  MUFU.EX2 R62, R62 ;  /* 0x0000003e003e7308 */ /* 0x000ee20000000800 */
[--C-:B------:R-:W-:Y:S01]  /*5400*/  FFMA.FTZ R26, R26, UR5, -R2.reuse ;  /* 0x000000051a1a7c23 */ /* 0x100fe20008010802 */
[----:B------:R-:W-:Y:S01]  /*5410*/  FFMA.FTZ R27, R27, UR5, -R2 ;  /* 0x000000051b1b7c23 */ /* 0x000fe20008010802 */
[----:B------:R-:W-:Y:S01]  /*5420*/  FADD.FTZ R29, R41, R20 ;  /* 0x00000014291d7221 */ /* 0x000fe20000010000 */
[--C-:B------:R-:W-:Y:S01]  /*5430*/  FFMA.FTZ R30, R30, UR5, -R2.reuse ;  /* 0x000000051e1e7c23 */ /* 0x100fe20008010802 */
[----:B------:R-:W-:Y:S01]  /*5440*/  FFMA.FTZ R2, R31, UR5, -R2 ;  /* 0x000000051f027c23 */ /* 0x000fe20008010802 */
[----:B0-----:R-:W-:Y:S01]  /*5450*/  F2FP.BF16.F32.PACK_AB R196, R33, R32 ;  /* 0x0000002021c4723e */ /* 0x001fe200000010ff */
[----:B--2---:R-:W-:Y:S01]  /*5460*/  FADD.FTZ R0, R44, R29 ;  /* 0x0000001d2c007221 */ /* 0x004fe20000010000 */
[----:B------:R-:W0:Y:S01]  /*5470*/  MUFU.EX2 R63, R63 ;  /* 0x0000003f003f7308 */ /* 0x000e220000000800 */
[----:B-1----:R-:W-:Y:S01]  /*5480*/  FADD.FTZ R15, R58, R59 ;  /* 0x0000003b3a0f7221 */ /* 0x002fe20000010000 */
[----:B------:R-:W-:Y:S01]  /*5490*/  F2FP.BF16.F32.PACK_AB R209, R59, R58 ;  /* 0x0000003a3bd1723e */ /* 0x000fe200000010ff */
[----:B------:R-:W-:Y:S01]  /*54a0*/  FADD.FTZ R29, R45, R0 ;  /* 0x000000002d1d7221 */ /* 0x000fe20000010000 */
[--C-:B------:R-:W-:Y:S01]  /*54b0*/  IMAD.MOV.U32 R59, RZ, RZ, R151.reuse ;  /* 0x000000ffff3b7224 */ /* 0x100fe200078e0097 */
[-C--:B------:R-:W-:Y:S01]  /*54c0*/  MOV R58, R151.reuse ;  /* 0x00000097003a7202 */ /* 0x080fe20000000f00 */
[----:B------:R-:W-:Y:S01]  /*54d0*/  IMAD.MOV.U32 R53, RZ, RZ, R151 ;  /* 0x000000ffff357224 */ /* 0x000fe200078e0097 */
[----:B------:R-:W-:Y:S01]  /*54e0*/  MOV R44, R151 ;  /* 0x00000097002c7202 */ /* 0x000fe20000000f00 */
[----:B------:R-:W1:Y:S01]  /*54f0*/  MUFU.EX2 R50, R50 ;  /* 0x0000003200327308 */ /* 0x000e620000000800 */
[----:B---3--:R-:W-:Y:S01]  /*5500*/  FADD.FTZ R14, R62, R15 ;  /* 0x0000000f3e0e7221 */ /* 0x008fe20000010000 */
[----:B------:R-:W-:-:S02]  /*5510*/  IMAD.MOV.U32 R52, RZ, RZ, R151 ;  /* 0x000000ffff347224 */ /* 0x000fc400078e0097 */
[--C-:B------:R-:W-:Y:S02]  /*5520*/  IMAD.MOV.U32 R49, RZ, RZ, R151.reuse ;  /* 0x000000ffff317224 */ /* 0x100fe400078e0097 */
[--C-:B------:R-:W-:Y:S02]  /*5530*/  IMAD.MOV.U32 R45, RZ, RZ, R151.reuse ;  /* 0x000000ffff2d7224 */ /* 0x100fe400078e0097 */
[----:B------:R-:W2:Y:S01]  /*5540*/  MUFU.EX2 R51, R51 ;  /* 0x0000003300337308 */ /* 0x000ea20000000800 */
[C---:B0-----:R-:W-:Y:S01]  /*5550*/  FADD.FTZ R15, R63.reuse, R14 ;  /* 0x0000000e3f0f7221 */ /* 0x041fe20000010000 */
[----:B------:R-:W-:Y:S01]  /*5560*/  F2FP.BF16.F32.PACK_AB R211, R63, R62 ;  /* 0x0000003e3fd3723e */ /* 0x000fe200000010ff */
[--C-:B------:R-:W-:Y:S02]  /*5570*/  IMAD.MOV.U32 R63, RZ, RZ, R151.reuse ;  /* 0x000000ffff3f7224 */ /* 0x100fe400078e0097 */
[--C-:B------:R-:W-:Y:S02]  /*5580*/  IMAD.MOV.U32 R62, RZ, RZ, R151.reuse ;  /* 0x000000ffff3e7224 */ /* 0x100fe400078e0097 */
[----:B------:R-:W-:Y:S01]  /*5590*/  IMAD.MOV.U32 R41, RZ, RZ, R151 ;  /* 0x000000ffff297224 */ /* 0x000fe200078e0097 */
[----:B------:R-:W0:Y:S01]  /*55a0*/  MUFU.EX2 R54, R54 ;  /* 0x0000003600367308 */ /* 0x000e220000000800 */
[----:B-1----:R-:W-:Y:S01]  /*55b0*/  FADD.FTZ R14, R50, R15 ;  /* 0x0000000f320e7221 */ /* 0x002fe20000010000 */
[----:B------:R-:W-:-:S02]  /*55c0*/  IMAD.MOV.U32 R40, RZ, RZ, R151 ;  /* 0x000000ffff287224 */ /* 0x000fc400078e0097 */
[----:B------:R-:W-:-:S04]  /*55d0*/  IMAD.MOV.U32 R31, RZ, RZ, R151 ;  /* 0x000000ffff1f7224 */ /* 0x000fc800078e0097 */
[----:B------:R-:W1:Y:S01]  /*55e0*/  MUFU.EX2 R55, R55 ;  /* 0x0000003700377308 */ /* 0x000e620000000800 */
[C---:B--2---:R-:W-:Y:S01]  /*55f0*/  FADD.FTZ R15, R51.reuse, R14 ;  /* 0x0000000e330f7221 */ /* 0x044fe20000010000 */
[----:B------:R-:W-:Y:S01]  /*5600*/  F2FP.BF16.F32.PACK_AB R205, R51, R50 ;  /* 0x0000003233cd723e */ /* 0x000fe200000010ff */
[----:B------:R-:W-:Y:S01]  /*5610*/  IMAD.MOV.U32 R50, RZ, RZ, R151 ;  /* 0x000000ffff327224 */ /* 0x000fe200078e0097 */
[----:B------:R-:W-:-:S04]  /*5620*/  MOV R51, R151 ;  /* 0x0000009700337202 */ /* 0x000fc80000000f00 */
[----:B------:R-:W2:Y:S01]  /*5630*/  MUFU.EX2 R42, R42 ;  /* 0x0000002a002a7308 */ /* 0x000ea20000000800 */
[----:B0-----:R-:W-:-:S07]  /*5640*/  FADD.FTZ R14, R54, R15 ;  /* 0x0000000f360e7221 */ /* 0x001fce0000010000 */
[----:B------:R-:W0:Y:S01]  /*5650*/  MUFU.EX2 R43, R43 ;  /* 0x0000002b002b7308 */ /* 0x000e220000000800 */
[C---:B-1----:R-:W-:Y:S01]  /*5660*/  FADD.FTZ R15, R55.reuse, R14 ;  /* 0x0000000e370f7221 */ /* 0x042fe20000010000 */
[----:B------:R-:W-:Y:S01]  /*5670*/  FADD.FTZ R14, R32, R29 ;  /* 0x0000001d200e7221 */ /* 0x000fe20000010000 */
[----:B------:R-:W-:Y:S01]  /*5680*/  F2FP.BF16.F32.PACK_AB R207, R55, R54 ;  /* 0x0000003637cf723e */ /* 0x000fe200000010ff */
[--C-:B------:R-:W-:Y:S02]  /*5690*/  IMAD.MOV.U32 R55, RZ, RZ, R151.reuse ;  /* 0x000000ffff377224 */ /* 0x100fe400078e0097 */
[----:B------:R-:W-:Y:S01]  /*56a0*/  FADD.FTZ R29, R33, R14 ;  /* 0x0000000e211d7221 */ /* 0x000fe20000010000 */
[----:B------:R-:W-:Y:S01]  /*56b0*/  IMAD.MOV.U32 R54, RZ, RZ, R151 ;  /* 0x000000ffff367224 */ /* 0x000fe200078e0097 */
[----:B------:R-:W1:Y:S01]  /*56c0*/  MUFU.EX2 R46, R46 ;  /* 0x0000002e002e7308 */ /* 0x000e620000000800 */
[----:B--2---:R-:W-:Y:S01]  /*56d0*/  FADD.FTZ R0, R42, R15 ;  /* 0x0000000f2a007221 */ /* 0x004fe20000010000 */
[----:B------:R-:W-:-:S02]  /*56e0*/  IMAD.MOV.U32 R33, RZ, RZ, R151 ;  /* 0x000000ffff217224 */ /* 0x000fc400078e0097 */
[----:B------:R-:W-:-:S04]  /*56f0*/  IMAD.MOV.U32 R32, RZ, RZ, R151 ;  /* 0x000000ffff207224 */ /* 0x000fc800078e0097 */
[----:B------:R-:W2:Y:S01]  /*5700*/  MUFU.EX2 R36, R36 ;  /* 0x0000002400247308 */ /* 0x000ea20000000800 */
[C---:B0-----:R-:W-:Y:S01]  /*5710*/  FADD.FTZ R15, R43.reuse, R0 ;  /* 0x000000002b0f7221 */ /* 0x041fe20000010000 */
[----:B------:R-:W-:Y:S01]  /*5720*/  F2FP.BF16.F32.PACK_AB R201, R43, R42 ;  /* 0x0000002a2bc9723e */ /* 0x000fe200000010ff */
[--C-:B------:R-:W-:Y:S02]  /*5730*/  IMAD.MOV.U32 R43, RZ, RZ, R151.reuse ;  /* 0x000000ffff2b7224 */ /* 0x100fe400078e0097 */
[----:B------:R-:W-:-:S03]  /*5740*/  IMAD.MOV.U32 R42, RZ, RZ, R151 ;  /* 0x000000ffff2a7224 */ /* 0x000fc600078e0097 */
[----:B------:R-:W0:Y:S01]  /*5750*/  MUFU.EX2 R47, R47 ;  /* 0x0000002f002f7308 */ /* 0x000e220000000800 */
[----:B-1----:R-:W-:-:S07]  /*5760*/  FADD.FTZ R0, R46, R15 ;  /* 0x0000000f2e007221 */ /* 0x002fce0000010000 */
[----:B------:R-:W1:Y:S01]  /*5770*/  MUFU.EX2 R37, R37 ;  /* 0x0000002500257308 */ /* 0x000e620000000800 */
[----:B--2---:R-:W-:-:S07]  /*5780*/  FADD.FTZ R14, R36, R29 ;  /* 0x0000001d240e7221 */ /* 0x004fce0000010000 */
[----:B------:R-:W2:Y:S01]  /*5790*/  MUFU.EX2 R34, R34 ;  /* 0x0000002200227308 */ /* 0x000ea20000000800 */
[C---:B0-----:R-:W-:Y:S01]  /*57a0*/  FADD.FTZ R15, R47.reuse, R0 ;  /* 0x000000002f0f7221 */ /* 0x041fe20000010000 */
[----:B------:R-:W-:Y:S01]  /*57b0*/  F2FP.BF16.F32.PACK_AB R203, R47, R46 ;  /* 0x0000002e2fcb723e */ /* 0x000fe200000010ff */
[--C-:B------:R-:W-:Y:S02]  /*57c0*/  IMAD.MOV.U32 R47, RZ, RZ, R151.reuse ;  /* 0x000000ffff2f7224 */ /* 0x100fe400078e0097 */
[----:B------:R-:W-:-:S03]  /*57d0*/  IMAD.MOV.U32 R46, RZ, RZ, R151 ;  /* 0x000000ffff2e7224 */ /* 0x000fc600078e0097 */
[----:B------:R-:W0:Y:S01]  /*57e0*/  MUFU.EX2 R24, R24 ;  /* 0x0000001800187308 */ /* 0x000e220000000800 */
[C---:B-1----:R-:W-:Y:S01]  /*57f0*/  FADD.FTZ R29, R37.reuse, R14 ;  /* 0x0000000e251d7221 */ /* 0x042fe20000010000 */
[----:B------:R-:W-:Y:S01]  /*5800*/  F2FP.BF16.F32.PACK_AB R198, R37, R36 ;  /* 0x0000002425c6723e */ /* 0x000fe200000010ff */
[----:B------:R-:W-:Y:S01]  /*5810*/  IMAD.MOV.U32 R36, RZ, RZ, R151 ;  /* 0x000000ffff247224 */ /* 0x000fe200078e0097 */
[----:B------:R-:W-:-:S04]  /*5820*/  MOV R37, R151 ;  /* 0x0000009700257202 */ /* 0x000fc80000000f00 */
[----:B------:R-:W1:Y:S01]  /*5830*/  MUFU.EX2 R35, R35 ;  /* 0x0000002300237308 */ /* 0x000e620000000800 */
[----:B--2---:R-:W-:-:S07]  /*5840*/  FADD.FTZ R0, R34, R15 ;  /* 0x0000000f22007221 */ /* 0x004fce0000010000 */
[----:B------:R-:W2:Y:S01]  /*5850*/  MUFU.EX2 R25, R25 ;  /* 0x0000001900197308 */ /* 0x000ea20000000800 */
[----:B0-----:R-:W-:-:S07]  /*5860*/  FADD.FTZ R14, R24, R29 ;  /* 0x0000001d180e7221 */ /* 0x001fce0000010000 */
[----:B------:R-:W0:Y:S01]  /*5870*/  MUFU.EX2 R38, R38 ;  /* 0x0000002600267308 */ /* 0x000e220000000800 */
[C---:B-1----:R-:W-:Y:S01]  /*5880*/  FADD.FTZ R15, R35.reuse, R0 ;  /* 0x00000000230f7221 */ /* 0x042fe20000010000 */
[----:B------:R-:W-:Y:S01]  /*5890*/  F2FP.BF16.F32.PACK_AB R197, R35, R34 ;  /* 0x0000002223c5723e */ /* 0x000fe200000010ff */
[--C-:B------:R-:W-:Y:S02]  /*58a0*/  IMAD.MOV.U32 R35, RZ, RZ, R151.reuse ;  /* 0x000000ffff237224 */ /* 0x100fe400078e0097 */
[----:B------:R-:W-:-:S03]  /*58b0*/  IMAD.MOV.U32 R34, RZ, RZ, R151 ;  /* 0x000000ffff227224 */ /* 0x000fc600078e0097 */
[----:B------:R-:W1:Y:S01]  /*58c0*/  MUFU.EX2 R28, R28 ;  /* 0x0000001c001c7308 */ /* 0x000e620000000800 */
[C---:B--2---:R-:W-:Y:S01]  /*58d0*/  FADD.FTZ R29, R25.reuse, R14 ;  /* 0x0000000e191d7221 */ /* 0x044fe20000010000 */
[----:B------:R-:W-:Y:S01]  /*58e0*/  F2FP.BF16.F32.PACK_AB R192, R25, R24 ;  /* 0x0000001819c0723e */ /* 0x000fe200000010ff */
[--C-:B------:R-:W-:Y:S02]  /*58f0*/  IMAD.MOV.U32 R25, RZ, RZ, R151.reuse ;  /* 0x000000ffff197224 */ /* 0x100fe400078e0097 */
[----:B------:R-:W-:-:S03]  /*5900*/  IMAD.MOV.U32 R24, RZ, RZ, R151 ;  /* 0x000000ffff187224 */ /* 0x000fc600078e0097 */
[----:B------:R-:W2:Y:S01]  /*5910*/  MUFU.EX2 R39, R39 ;  /* 0x0000002700277308 */ /* 0x000ea20000000800 */
[----:B0-----:R-:W-:-:S07]  /*5920*/  FADD.FTZ R0, R38, R15 ;  /* 0x0000000f26007221 */ /* 0x001fce0000010000 */
[----:B------:R-:W0:Y:S01]  /*5930*/  MUFU.EX2 R26, R26 ;  /* 0x0000001a001a7308 */ /* 0x000e220000000800 */
[----:B-1----:R-:W-:Y:S01]  /*5940*/  FADD.FTZ R14, R28, R29 ;  /* 0x0000001d1c0e7221 */ /* 0x002fe20000010000 */
[C---:B------:R-:W-:Y:S01]  /*5950*/  F2FP.BF16.F32.PACK_AB R194, R21.reuse, R28 ;  /* 0x0000001c15c2723e */ /* 0x040fe200000010ff */
[----:B------:R-:W-:Y:S02]  /*5960*/  IMAD.MOV.U32 R28, RZ, RZ, R151 ;  /* 0x000000ffff1c7224 */ /* 0x000fe400078e0097 */
[----:B------:R-:W-:-:S03]  /*5970*/  FADD.FTZ R15, R21, R14 ;  /* 0x0000000e150f7221 */ /* 0x000fc60000010000 */
[----:B------:R-:W1:Y:S01]  /*5980*/  MUFU.EX2 R27, R27 ;  /* 0x0000001b001b7308 */ /* 0x000e620000000800 */
[C---:B--2---:R-:W-:Y:S01]  /*5990*/  FADD.FTZ R29, R39.reuse, R0 ;  /* 0x00000000271d7221 */ /* 0x044fe20000010000 */
[----:B------:R-:W-:Y:S01]  /*59a0*/  F2FP.BF16.F32.PACK_AB R199, R39, R38 ;  /* 0x0000002627c7723e */ /* 0x000fe200000010ff */
[--C-:B------:R-:W-:Y:S02]  /*59b0*/  IMAD.MOV.U32 R39, RZ, RZ, R151.reuse ;  /* 0x000000ffff277224 */ /* 0x100fe400078e0097 */
[----:B------:R-:W-:-:S03]  /*59c0*/  IMAD.MOV.U32 R38, RZ, RZ, R151 ;  /* 0x000000ffff267224 */ /* 0x000fc600078e0097 */
[----:B------:R-:W2:Y:S01]  /*59d0*/  MUFU.EX2 R30, R30 ;  /* 0x0000001e001e7308 */ /* 0x000ea20000000800 */
[----:B0-----:R-:W-:Y:S01]  /*59e0*/  FADD.FTZ R0, R26, R29 ;  /* 0x0000001d1a007221 */ /* 0x001fe20000010000 */
[----:B------:R-:W-:-:S06]  /*59f0*/  IMAD.MOV.U32 R29, RZ, RZ, R151 ;  /* 0x000000ffff1d7224 */ /* 0x000fcc00078e0097 */
[----:B------:R0:W3:Y:S01]  /*5a00*/  MUFU.EX2 R195, R2 ;  /* 0x0000000200c37308 */ /* 0x0000e20000000800 */
[C---:B-1----:R-:W-:Y:S01]  /*5a10*/  FADD.FTZ R21, R27.reuse, R0 ;  /* 0x000000001b157221 */ /* 0x042fe20000010000 */
[----:B------:R-:W-:Y:S01]  /*5a20*/  F2FP.BF16.F32.PACK_AB R193, R27, R26 ;  /* 0x0000001a1bc1723e */ /* 0x000fe200000010ff */
[----:B------:R-:W-:Y:S02]  /*5a30*/  IMAD.MOV.U32 R0, RZ, RZ, 0x3f800000 ;  /* 0x3f800000ff007424 */ /* 0x000fe400078e00ff */
[--C-:B------:R-:W-:Y:S02]  /*5a40*/  IMAD.MOV.U32 R27, RZ, RZ, R151.reuse ;  /* 0x000000ffff1b7224 */ /* 0x100fe400078e0097 */
[----:B------:R-:W-:Y:S02]  /*5a50*/  IMAD.MOV.U32 R26, RZ, RZ, R151 ;  /* 0x000000ffff1a7224 */ /* 0x000fe400078e0097 */
[----:B--2---:R-:W-:Y:S01]  /*5a60*/  FADD.FTZ R14, R30, R21 ;  /* 0x000000151e0e7221 */ /* 0x004fe20000010000 */
[----:B0-----:R-:W-:-:S03]  /*5a70*/  IMAD.MOV.U32 R2, RZ, RZ, 0x3f800000 ;  /* 0x3f800000ff027424 */ /* 0x001fc600078e00ff */
[C---:B---3--:R-:W-:Y:S01]  /*5a80*/  FADD.FTZ R14, R195.reuse, R14 ;  /* 0x0000000ec30e7221 */ /* 0x048fe20000010000 */
[----:B------:R-:W-:Y:S02]  /*5a90*/  F2FP.BF16.F32.PACK_AB R195, R195, R30 ;  /* 0x0000001ec3c3723e */ /* 0x000fe400000010ff */
[----:B------:R-:W-:Y:S01]  /*5aa0*/  MOV R30, R151 ;  /* 0x00000097001e7202 */ /* 0x000fe20000000f00 */
[----:B------:R-:W-:Y:S06]  /*5ab0*/  @!P2 BRA `(.L_x_268) ;  /* 0x0000004000d0a947 */ /* 0x000fec0003800000 */
[----:B------:R-:W-:Y:S01]  /*5ac0*/  R2UR UR4, R152 ;  /* 0x00000000980472ca */ /* 0x000fe200000e0000 */
[----:B------:R-:W-:Y:S01]  /*5ad0*/  IMAD.MOV.U32 R21, RZ, RZ, R4 ;  /* 0x000000ffff157224 */ /* 0x000fe200078e0004 */
[----:B------:R-:W-:Y:S01]  /*5ae0*/  R2UR UR61, R16 ;  /* 0x00000000103d72ca */ /* 0x000fe200000e0000 */
[----:B------:R-:W-:Y:S01]  /*5af0*/  IMAD.MOV.U32 R226, RZ, RZ, R17 ;  /* 0x000000ffffe27224 */ /* 0x000fe200078e0011 */
[----:B------:R-:W-:Y:S01]  /*5b00*/  MOV R20, R3 ;  /* 0x0000000300147202 */ /* 0x000fe20000000f00 */
[----:B------:R-:W-:Y:S01]  /*5b10*/  IMAD.MOV.U32 R0, RZ, RZ, 0x3f800000 ;  /* 0x3f800000ff007424 */ /* 0x000fe200078e00ff */
[----:B------:R-:W-:Y:S02]  /*5b20*/  CS2R R150, SRZ ;  /* 0x0000000000967805 */ /* 0x000fe4000001ff00 */
[----:B------:R-:W-:Y:S02]  /*5b30*/  CS2R R146, SRZ ;  /* 0x0000000000927805 */ /* 0x000fe4000001ff00 */
[----:B------:R-:W-:-:S02]  /*5b40*/  CS2R R142, SRZ ;  /* 0x00000000008e7805 */ /* 0x000fc4000001ff00 */
[----:B------:R-:W-:Y:S02]  /*5b50*/  CS2R R138, SRZ ;  /* 0x00000000008a7805 */ /* 0x000fe4000001ff00 */
[----:B------:R-:W-:Y:S02]  /*5b60*/  CS2R R134, SRZ ;  /* 0x0000000000867805 */ /* 0x000fe4000001ff00 */
[----:B------:R-:W-:Y:S02]  /*5b70*/  CS2R R130, SRZ ;  /* 0x0000000000827805 */ /* 0x000fe4000001ff00 */
[----:B------:R-:W-:Y:S01]  /*5b80*/  CS2R R126, SRZ ;  /* 0x00000000007e7805 */ /* 0x000fe2000001ff00 */
[----:B------:R-:W-:Y:S01]  /*5b90*/  UIADD3 UR4, UR4, -0x2, URZ ;  /* 0xfffffffe04047890 */ /* 0x000fe2000fffe03f */
[----:B------:R-:W-:Y:S02]  /*5ba0*/  CS2R R122, SRZ ;  /* 0x00000000007a7805 */ /* 0x000fe4000001ff00 */
[----:B------:R-:W-:-:S02]  /*5bb0*/  CS2R R118, SRZ ;  /* 0x0000000000767805 */ /* 0x000fc4000001ff00 */
[----:B------:R-:W-:Y:S02]  /*5bc0*/  CS2R R114, SRZ ;  /* 0x0000000000727805 */ /* 0x000fe4000001ff00 */
[----:B------:R-:W-:Y:S02]  /*5bd0*/  CS2R R110, SRZ ;  /* 0x00000000006e7805 */ /* 0x000fe4000001ff00 */
[----:B------:R-:W-:Y:S01]  /*5be0*/  CS2R R106, SRZ ;  /* 0x00000000006a7805 */ /* 0x000fe2000001ff00 */
[----:B------:R-:W-:Y:S01]  /*5bf0*/  IMAD.U32 R224, RZ, RZ, UR4 ;  /* 0x00000004ffe07e24 */ /* 0x000fe2000f8e00ff */
        /* <DEDUP_REMOVED lines=52> */
[----:B------:R-:W-:-:S06]  /*5f40*/  ULDC UR60, c[0x0][0x9d8] ;  /* 0x00027600003c7ab9 */ /* 0x000fcc0000000800 */
.L_x_277:
[----:B------:R-:W-:-:S04]  /*5f50*/  UIADD3 UR4, UR61, 0x1, URZ ;  /* 0x000000013d047890 */ /* 0x000fc8000fffe03f */
[----:B------:R-:W-:-:S04]  /*5f60*/  UISETP.NE.AND UP0, UPT, UR4, 0x2, UPT ;  /* 0x000000020400788c */ /* 0x000fc8000bf05270 */
[----:B------:R-:W-:Y:S02]  /*5f70*/  USEL UR5, URZ, 0x1, UP0 ;  /* 0x000000013f057887 */ /* 0x000fe40008000000 */
[----:B------:R-:W-:-:S04]  /*5f80*/  USEL UR4, UR4, URZ, UP0 ;  /* 0x0000003f04047287 */ /* 0x000fc80008000000 */
[----:B------:R-:W-:Y:S02]  /*5f90*/  LOP3.LUT R17, R226, UR5, RZ, 0x3c, !PT ;  /* 0x00000005e2117c12 */ /* 0x000fe4000f8e3cff */
[----:B------:R-:W-:Y:S01]  /*5fa0*/  IMAD.U32 R16, RZ, RZ, UR4 ;  /* 0x00000004ff107e24 */ /* 0x000fe2000f8e00ff */
[----:B------:R-:W-:Y:S06]  /*5fb0*/  @!P0 BRA `(.L_x_269) ;  /* 0x0000000000048947 */ /* 0x000fec0003800000 */
[----:B------:R-:W-:Y:S01]  /*5fc0*/  BPT.TRAP 0x1 ;  /* 0x000000040000795c */ /* 0x000fe20000300000 */
.L_x_269:
[----:B------:R-:W0:Y:S01]  /*5fd0*/  S2UR UR6, SR_CgaCtaId ;  /* 0x00000000000679c3 */ /* 0x000e220000008800 */
[----:B------:R-:W-:Y:S01]  /*5fe0*/  UMOV UR5, 0x400 ;  /* 0x0000040000057882 */ /* 0x000fe20000000000 */
[----:B------:R-:W-:Y:S01]  /*5ff0*/  SHF.L.U32 R3, R17, 0x1f, RZ ;  /* 0x0000001f11037819 */ /* 0x000fe200000006ff */
[----:B0-----:R-:W-:-:S06]  /*6000*/  ULEA UR5, UR6, UR5, 0x18 ;  /* 0x0000000506057291 */ /* 0x001fcc000f8ec03f */
[----:B------:R-:W-:-:S05]  /*6010*/  IMAD.U32 R5, RZ, RZ, UR5 ;  /* 0x00000005ff057e24 */ /* 0x000fca000f8e00ff */
[----:B------:R-:W-:-:S13]  /*6020*/  R2UR UR5, R5 ;  /* 0x00000000050572ca */ /* 0x000fda00000e0000 */
[----:B------:R-:W-:-:S06]  /*6030*/  ULEA UR4, UR4, UR5, 0x3 ;  /* 0x0000000504047291 */ /* 0x000fcc000f8e183f */
[----:B------:R-:W-:-:S03]  /*6040*/  MOV R225, UR4 ;  /* 0x0000000400e17c02 */ /* 0x000fc60008000f00 */
[----:B------:R0:W1:Y:S01]  /*6050*/  SYNCS.PHASECHK.TRANS64.TRYWAIT P2, [UR4+0x38830], R3 ;  /* 0x03883003ff0075a7 */ /* 0x0000620008040144 */
[----:B------:R-:W-:Y:S05]  /*6060*/  @!P0 BRA `(.L_x_270) ;  /* 0x0000000000048947 */ /* 0x000fea0003800000 */
[----:B------:R-:W-:Y:S01]  /*6070*/  BPT.TRAP 0x1 ;  /* 0x000000040000795c */ /* 0x000fe20000300000 */
.L_x_270:
[----:B-1----:R-:W-:Y:S05]  /*6080*/  @P2 BRA `(.L_x_271) ;  /* 0x00000000000c2947 */ /* 0x002fea0003800000 */
[----:B------:R-:W-:-:S13]  /*6090*/  R2UR UR4, R225 ;  /* 0x00000000e10472ca */ /* 0x000fda00000e0000 */
[----:B------:R-:W1:Y:S02]  /*60a0*/  SYNCS.PHASECHK.TRANS64.TRYWAIT P2, [UR4+0x38830], R3 ;  /* 0x03883003ff0075a7 */ /* 0x000e640008040144 */
[----:B-1----:R-:W-:Y:S05]  /*60b0*/  @!P2 BRA `(.L_x_272) ;  /* 0x000000d00094a947 */ /* 0x002fea0003800000 */
.L_x_271:
        /* <DEDUP_REMOVED lines=645> */
.L_x_273:
[----:B------:R-:W-:Y:S02]  /*8910*/  R2UR UR4, R5 ;  /* 0x00000000050472ca */ /* 0x000fe400000e0000 */
[----:B------:R-:W-:-:S11]  /*8920*/  SHF.L.U32 R0, R226, 0x1f, RZ ;  /* 0x0000001fe2007819 */ /* 0x000fd600000006ff */
[----:B------:R-:W-:-:S09]  /*8930*/  ULEA UR4, UR61, UR4, 0x3 ;  /* 0x000000043d047291 */ /* 0x000fd2000f8e183f */
[----:B------:R2:W3:Y:S01]  /*8940*/  SYNCS.PHASECHK.TRANS64.TRYWAIT P2, [UR4+0x38850], R0 ;  /* 0x03885000ff0075a7 */ /* 0x0004e20008040144 */
[----:B------:R-:W-:Y:S05]  /*8950*/  @!P0 BRA `(.L_x_274) ;  /* 0x0000000000048947 */ /* 0x000fea0003800000 */
[----:B------:R-:W-:Y:S01]  /*8960*/  BPT.TRAP 0x1 ;  /* 0x000000040000795c */ /* 0x000fe20000300000 */
.L_x_274:
[----:B---3--:R-:W-:Y:S05]  /*8970*/  @P2 BRA `(.L_x_275) ;  /* 0x0000000000082947 */ /* 0x008fea0003800000 */
[----:B------:R-:W3:Y:S02]  /*8980*/  SYNCS.PHASECHK.TRANS64.TRYWAIT P2, [UR4+0x38850], R0 ;  /* 0x03885000ff0075a7 */ /* 0x000ee40008040144 */
[----:B---3--:R-:W-:Y:S05]  /*8990*/  @!P2 BRA `(.L_x_276) ;  /* 0x000000a80078a947 */ /* 0x008fea0003800000 */
.L_x_275:
[----:B------:R-:W-:Y:S01]  /*89a0*/  R2UR UR5, R5 ;  /* 0x00000000050572ca */ /* 0x000fe200000e0000 */
[----:B------:R-:W-:Y:S01]  /*89b0*/  WARPGROUP.ARRIVE ;  /* 0x00000000000079c5 */ /* 0x000fe20000000000 */
[----:B------:R-:W-:Y:S01]  /*89c0*/  UMOV UR7, 0x40000040 ;  /* 0x4000004000077882 */ /* 0x000fe20000000000 */
[----:B------:R-:W-:Y:S01]  /*89d0*/  UMOV UR11, 0x40000040 ;  /* 0x40000040000b7882 */ /* 0x000fe20000000000 */
[----:B0-2---:R-:W-:Y:S01]  /*89e0*/  FMUL.FTZ R0, R184, UR60 ;  /* 0x0000003cb8007c20 */ /* 0x005fe20008410000 */
[----:B-1----:R-:W-:Y:S01]  /*89f0*/  FMUL.FTZ R3, R185, UR60 ;  /* 0x0000003cb9037c20 */ /* 0x002fe20008410000 */
[----:B------:R-:W-:Y:S01]  /*8a00*/  FMUL.FTZ R184, R187, UR60 ;  /* 0x0000003cbbb87c20 */ /* 0x000fe20008410000 */
[----:B------:R-:W-:Y:S01]  /*8a10*/  FMUL.FTZ R187, R188, UR60 ;  /* 0x0000003cbcbb7c20 */ /* 0x000fe20008410000 */
[----:B------:R-:W-:Y:S01]  /*8a20*/  FMUL.FTZ R188, R189, UR60 ;  /* 0x0000003cbdbc7c20 */ /* 0x000fe20008410000 */
[----:B------:R-:W-:Y:S01]  /*8a30*/  FMUL.FTZ R185, R186, UR60 ;  /* 0x0000003cbab97c20 */ /* 0x000fe20008410000 */
[----:B------:R-:W0:Y:S01]  /*8a40*/  MUFU.TANH R0, R0 ;  /* 0x0000000000007308 */ /* 0x000e220000002400 */
[----:B------:R-:W-:Y:S01]  /*8a50*/  FMUL.FTZ R186, R190, UR60 ;  /* 0x0000003cbeba7c20 */ /* 0x000fe20008410000 */
[----:B------:R-:W-:Y:S01]  /*8a60*/  FMUL.FTZ R190, R176, UR60 ;  /* 0x0000003cb0be7c20 */ /* 0x000fe20008410000 */
[----:B------:R-:W-:Y:S01]  /*8a70*/  UIADD3 UR5, UR5, 0x400, URZ ;  /* 0x0000040005057890 */ /* 0x000fe2000fffe03f */
[----:B------:R-:W-:Y:S01]  /*8a80*/  FMUL.FTZ R177, R177, UR60 ;  /* 0x0000003cb1b17c20 */ /* 0x000fe20008410000 */
[----:B------:R-:W-:Y:S01]  /*8a90*/  FMUL.FTZ R176, R178, UR60 ;  /* 0x0000003cb2b07c20 */ /* 0x000fe20008410000 */
[----:B------:R-:W-:Y:S01]  /*8aa0*/  FMUL.FTZ R180, R180, UR60 ;  /* 0x0000003cb4b47c20 */ /* 0x000fe20008410000 */
[----:B------:R-:W-:Y:S01]  /*8ab0*/  USHF.R.U32.HI UR5, URZ, 0x4, UR5 ;  /* 0x000000043f057899 */ /* 0x000fe20008011605 */
[----:B------:R-:W1:Y:S01]  /*8ac0*/  MUFU.TANH R3, R3 ;  /* 0x0000000300037308 */ /* 0x000e620000002400 */
[----:B------:R-:W-:Y:S01]  /*8ad0*/  FMUL.FTZ R178, R179, UR60 ;  /* 0x0000003cb3b27c20 */ /* 0x000fe20008410000 */
[----:B------:R-:W-:Y:S01]  /*8ae0*/  FMUL.FTZ R179, R182, UR60 ;  /* 0x0000003cb6b37c20 */ /* 0x000fe20008410000 */
[----:B------:R-:W-:Y:S01]  /*8af0*/  ULOP3.LUT UR5, UR5, 0x3fff, URZ, 0xc0, !UPT ;  /* 0x00003fff05057892 */ /* 0x000fe2000f8ec03f */
[----:B------:R-:W-:Y:S01]  /*8b00*/  FMUL.FTZ R182, R168, UR60 ;  /* 0x0000003ca8b67c20 */ /* 0x000fe20008410000 */
[----:B------:R-:W-:Y:S01]  /*8b10*/  FMUL.FTZ R181, R181, UR60 ;  /* 0x0000003cb5b57c20 */ /* 0x000fe20008410000 */
[----:B------:R-:W-:Y:S01]  /*8b20*/  FMUL.FTZ R168, R169, UR60 ;  /* 0x0000003ca9a87c20 */ /* 0x000fe20008410000 */
[----:B------:R-:W-:Y:S01]  /*8b30*/  ULOP3.LUT UR5, UR5, 0x2800000, URZ, 0xfc, !UPT ;  /* 0x0280000005057892 */ /* 0x000fe2000f8efc3f */
[----:B------:R-:W2:Y:S01]  /*8b40*/  MUFU.TANH R187, R187 ;  /* 0x000000bb00bb7308 */ /* 0x000ea20000002400 */
[----:B0-----:R-:W-:Y:S01]  /*8b50*/  FMNMX.FTZ R2, R0, R21, !PT ;  /* 0x0000001500027209 */ /* 0x001fe20007810000 */
[----:B------:R-:W-:Y:S01]  /*8b60*/  FMUL.FTZ R169, R172, UR60 ;  /* 0x0000003caca97c20 */ /* 0x000fe20008410000 */
[----:B------:R-:W-:Y:S01]  /*8b70*/  UIMAD UR6, UR61, 0xa00, UR5 ;  /* 0x00000a003d0678a4 */ /* 0x000fe2000f8e0205 */
[----:B------:R-:W-:Y:S01]  /*8b80*/  FMUL.FTZ R172, R173, UR60 ;  /* 0x0000003cadac7c20 */ /* 0x000fe20008410000 */
[----:B------:R-:W-:Y:S01]  /*8b90*/  FMUL.FTZ R160, R160, UR60 ;  /* 0x0000003ca0a07c20 */ /* 0x000fe20008410000 */
[----:B------:R-:W-:Y:S01]  /*8ba0*/  FMUL.FTZ R161, R161, UR60 ;  /* 0x0000003ca1a17c20 */ /* 0x000fe20008410000 */
[----:B------:R-:W-:Y:S01]  /*8bb0*/  UIADD3 UR10, UR6, 0x80, URZ ;  /* 0x00000080060a7890 */ /* 0x000fe2000fffe03f */
[----:B------:R-:W0:Y:S01]  /*8bc0*/  MUFU.TANH R188, R188 ;  /* 0x000000bc00bc7308 */ /* 0x000e220000002400 */
[----:B-1----:R-:W-:Y:S01]  /*8bd0*/  FMNMX.FTZ R2, R3, R2, !PT ;  /* 0x0000000203027209 */ /* 0x002fe20007810000 */
[----:B------:R-:W-:Y:S01]  /*8be0*/  FMUL.FTZ R164, R164, UR60 ;  /* 0x0000003ca4a47c20 */ /* 0x000fe20008410000 */
[----:B------:R-:W-:Y:S01]  /*8bf0*/  FMUL.FTZ R165, R165, UR60 ;  /* 0x0000003ca5a57c20 */ /* 0x000fe20008410000 */
[----:B------:R-:W-:Y:S01]  /*8c00*/  HGMMA.64x256x16.F32.BF16 R24, R208, gdesc[UR4].tnspB, R24, gsb0 ;  /* 0x43e00004d0187df0 */ /* 0x000fe20008001818 */
[----:B------:R-:W-:Y:S01]  /*8c10*/  FMUL.FTZ R152, R152, UR60 ;  /* 0x0000003c98987c20 */ /* 0x000fe20008410000 */
[----:B------:R-:W-:Y:S01]  /*8c20*/  FMUL.FTZ R153, R153, UR60 ;  /* 0x0000003c99997c20 */ /* 0x000fe20008410000 */
[----:B------:R-:W-:Y:S01]  /*8c30*/  FMUL.FTZ R156, R156, UR60 ;  /* 0x0000003c9c9c7c20 */ /* 0x000fe20008410000 */
[----:B------:R-:W1:Y:S01]  /*8c40*/  MUFU.TANH R190, R190 ;  /* 0x000000be00be7308 */ /* 0x000e620000002400 */
[----:B--2---:R-:W-:Y:S01]  /*8c50*/  FMNMX.FTZ R173, R187, R2, !PT ;  /* 0x00000002bbad7209 */ /* 0x004fe20007810000 */
[----:B------:R-:W-:Y:S01]  /*8c60*/  FMUL.FTZ R189, R191, UR60 ;  /* 0x0000003cbfbd7c20 */ /* 0x000fe20008410000 */
[----:B------:R-:W-:Y:S01]  /*8c70*/  FMUL.FTZ R170, R170, UR60 ;  /* 0x0000003caaaa7c20 */ /* 0x000fe20008410000 */
[----:B------:R-:W-:Y:S01]  /*8c80*/  ULDC UR14, c[0x0][0x988] ;  /* 0x00026200000e7ab9 */ /* 0x000fe20000000800 */
[----:B------:R-:W-:Y:S01]  /*8c90*/  FMUL.FTZ R171, R171, UR60 ;  /* 0x0000003cabab7c20 */ /* 0x000fe20008410000 */
[----:B------:R-:W-:Y:S01]  /*8ca0*/  UMOV UR5, UR14 ;  /* 0x0000000e00057c82 */ /* 0x000fe20008000000 */
[----:B------:R-:W-:Y:S01]  /*8cb0*/  FMUL.FTZ R174, R174, UR60 ;  /* 0x0000003caeae7c20 */ /* 0x000fe20008410000 */
[----:B------:R-:W2:Y:S01]  /*8cc0*/  MUFU.TANH R177, R177 ;  /* 0x000000b100b17308 */ /* 0x000ea20000002400 */
[----:B0-----:R-:W-:Y:S01]  /*8cd0*/  FMNMX.FTZ R173, R188, R173, !PT ;  /* 0x000000adbcad7209 */ /* 0x001fe20007810000 */
[----:B------:R-:W-:Y:S01]  /*8ce0*/  FMUL.FTZ R175, R175, UR60 ;  /* 0x0000003cafaf7c20 */ /* 0x000fe20008410000 */
[----:B------:R-:W-:Y:S01]  /*8cf0*/  FMUL.FTZ R162, R162, UR60 ;  /* 0x0000003ca2a27c20 */ /* 0x000fe20008410000 */
[----:B------:R-:W-:Y:S01]  /*8d00*/  FMUL.FTZ R163, R163, UR60 ;  /* 0x0000003ca3a37c20 */ /* 0x000fe20008410000 */
[----:B------:R-:W-:Y:S01]  /*8d10*/  FMUL.FTZ R166, R166, UR60 ;  /* 0x0000003ca6a67c20 */ /* 0x000fe20008410000 */
[----:B------:R-:W-:Y:S01]  /*8d20*/  FMUL.FTZ R167, R167, UR60 ;  /* 0x0000003ca7a77c20 */ /* 0x000fe20008410000 */
[----:B------:R-:W-:Y:S01]  /*8d30*/  FMUL.FTZ R154, R154, UR60 ;  /* 0x0000003c9a9a7c20 */ /* 0x000fe20008410000 */
[----:B------:R-:W0:Y:S01]  /*8d40*/  MUFU.TANH R180, R180 ;  /* 0x000000b400b47308 */ /* 0x000e220000002400 */
[----:B-1----:R-:W-:Y:S01]  /*8d50*/  FMNMX.FTZ R2, R190, R173, !PT ;  /* 0x000000adbe027209 */ /* 0x002fe20007810000 */
[----:B------:R-:W-:Y:S01]  /*8d60*/  FMUL.FTZ R155, R155, UR60 ;  /* 0x0000003c9b9b7c20 */ /* 0x000fe20008410000 */
[----:B------:R-:W-:Y:S01]  /*8d70*/  UMOV UR7, 0x40000040 ;  /* 0x4000004000077882 */ /* 0x000fe20000000000 */
[----:B------:R-:W-:Y:S01]  /*8d80*/  FMUL.FTZ R158, R158, UR60 ;  /* 0x0000003c9e9e7c20 */ /* 0x000fe20008410000 */
[----:B------:R-:W-:Y:S01]  /*8d90*/  FMUL.FTZ R159, R159, UR60 ;  /* 0x0000003c9f9f7c20 */ /* 0x000fe20008410000 */
[----:B------:R-:W-:Y:S01]  /*8da0*/  VOTEU.ALL UP0, P1 ;  /* 0x00000000003f7886 */ /* 0x000fe20000800000 */
[----:B------:R-:W-:Y:S01]  /*8db0*/  R2UR UR61, R16 ;  /* 0x00000000103d72ca */ /* 0x000fe200000e0000 */
[----:B------:R-:W1:Y:S01]  /*8dc0*/  MUFU.TANH R181, R181 ;  /* 0x000000b500b57308 */ /* 0x000e620000002400 */
[----:B--2---:R-:W-:Y:S01]  /*8dd0*/  FMNMX.FTZ R173, R177, R2, !PT ;  /* 0x00000002b1ad7209 */ /* 0x004fe20007810000 */
[----:B------:R-:W-:Y:S01]  /*8de0*/  IMAD.MOV.U32 R226, RZ, RZ, R17 ;  /* 0x000000ffffe27224 */ /* 0x000fe200078e0011 */
[----:B------:R-:W-:-:S04]  /*8df0*/  @!UP0 UIADD3 UR4, UR4, 0x38860, URZ ;  /* 0x0003886004048890 */ /* 0x000fc8000fffe03f */
[----:B------:R-:W-:Y:S01]  /*8e00*/  @!UP0 UPRMT UR4, URZ, 0x654, UR4 ;  /* 0x000006543f048896 */ /* 0x000fe20008000004 */
[----:B------:R-:W2:Y:S01]  /*8e10*/  MUFU.TANH R182, R182 ;  /* 0x000000b600b67308 */ /* 0x000ea20000002400 */
[----:B0-----:R-:W-:-:S07]  /*8e20*/  FMNMX.FTZ R2, R180, R173, !PT ;  /* 0x000000adb4027209 */ /* 0x001fce0007810000 */
[----:B------:R-:W0:Y:S01]  /*8e30*/  MUFU.TANH R168, R168 ;  /* 0x000000a800a87308 */ /* 0x000e220000002400 */
[----:B-1----:R-:W-:-:S07]  /*8e40*/  FMNMX.FTZ R173, R181, R2, !PT ;  /* 0x00000002b5ad7209 */ /* 0x002fce0007810000 */
[----:B------:R-:W1:Y:S01]  /*8e50*/  MUFU.TANH R169, R169 ;  /* 0x000000a900a97308 */ /* 0x000e620000002400 */
[----:B--2---:R-:W-:-:S07]  /*8e60*/  FMNMX.FTZ R173, R182, R173, !PT ;  /* 0x000000adb6ad7209 */ /* 0x004fce0007810000 */
[----:B------:R-:W2:Y:S01]  /*8e70*/  MUFU.TANH R172, R172 ;  /* 0x000000ac00ac7308 */ /* 0x000ea20000002400 */
[----:B0-----:R-:W-:-:S07]  /*8e80*/  FMNMX.FTZ R2, R168, R173, !PT ;  /* 0x000000ada8027209 */ /* 0x001fce0007810000 */
[----:B------:R-:W0:Y:S01]  /*8e90*/  MUFU.TANH R160, R160 ;  /* 0x000000a000a07308 */ /* 0x000e220000002400 */
[----:B-1----:R-:W-:-:S07]  /*8ea0*/  FMNMX.FTZ R173, R169, R2, !PT ;  /* 0x00000002a9ad7209 */ /* 0x002fce0007810000 */
[----:B------:R-:W1:Y:S01]  /*8eb0*/  MUFU.TANH R161, R161 ;  /* 0x000000a100a17308 */ /* 0x000e620000002400 */
[----:B--2---:R-:W-:-:S07]  /*8ec0*/  FMNMX.FTZ R173, R172, R173, !PT ;  /* 0x000000adacad7209 */ /* 0x004fce0007810000 */
[----:B------:R-:W2:Y:S01]  /*8ed0*/  MUFU.TANH R164, R164 ;  /* 0x000000a400a47308 */ /* 0x000ea20000002400 */
[----:B0-----:R-:W-:Y:S01]  /*8ee0*/  FMNMX.FTZ R2, R160, R173, !PT ;  /* 0x000000ada0027209 */ /* 0x001fe20007810000 */
[----:B------:R-:W-:-:S06]  /*8ef0*/  FMUL.FTZ R173, R157, UR60 ;  /* 0x0000003c9dad7c20 */ /* 0x000fcc0008410000 */
[----:B------:R-:W0:Y:S01]  /*8f00*/  MUFU.TANH R165, R165 ;  /* 0x000000a500a57308 */ /* 0x000e220000002400 */
[----:B-1----:R-:W-:-:S07]  /*8f10*/  FMNMX.FTZ R157, R161, R2, !PT ;  /* 0x00000002a19d7209 */ /* 0x002fce0007810000 */
[----:B------:R-:W1:Y:S01]  /*8f20*/  MUFU.TANH R152, R152 ;  /* 0x0000009800987308 */ /* 0x000e620000002400 */
[----:B--2---:R-:W-:Y:S01]  /*8f30*/  FMNMX.FTZ R2, R164, R157, !PT ;  /* 0x0000009da4027209 */ /* 0x004fe20007810000 */
[----:B------:R-:W-:-:S06]  /*8f40*/  FMUL.FTZ R157, R183, UR60 ;  /* 0x0000003cb79d7c20 */ /* 0x000fcc0008410000 */
        /* <DEDUP_REMOVED lines=9> */
[----:B-1----:R-:W-:-:S05]  /*8fe0*/  FMNMX.FTZ R2, R173, R2, !PT ;  /* 0x00000002ad027209 */ /* 0x002fca0007810000 */
[----:B------:R-:W1:Y:S02]  /*8ff0*/  SHFL.BFLY PT, R183, R2, 0x2, 0x1f ;  /* 0x0c401f0002b77f89 */ /* 0x000e6400000e0000 */
[----:B------:R-:W3:Y:S08]  /*9000*/  MUFU.TANH R186, R186 ;  /* 0x000000ba00ba7308 */ /* 0x000ef00000002400 */
[----:B------:R-:W4:Y:S08]  /*9010*/  MUFU.TANH R189, R189 ;  /* 0x000000bd00bd7308 */ /* 0x000f300000002400 */
[----:B------:R-:W5:Y:S01]  /*9020*/  MUFU.TANH R176, R176 ;  /* 0x000000b000b07308 */ /* 0x000f620000002400 */
[----:B-1----:R-:W-:-:S07]  /*9030*/  FMNMX.FTZ R183, R2, R183, !PT ;  /* 0x000000b702b77209 */ /* 0x002fce0007810000 */
[----:B------:R-:W1:Y:S01]  /*9040*/  MUFU.TANH R178, R178 ;  /* 0x000000b200b27308 */ /* 0x000e620000002400 */
[----:B------:R-:W2:Y:S07]  /*9050*/  SHFL.BFLY PT, R4, R183, 0x1, 0x1f ;  /* 0x0c201f00b7047f89 */ /* 0x000eae00000e0000 */
[----:B------:R-:W1:Y:S08]  /*9060*/  MUFU.TANH R179, R179 ;  /* 0x000000b300b37308 */ /* 0x000e700000002400 */
[----:B------:R-:W1:Y:S08]  /*9070*/  MUFU.TANH R157, R157 ;  /* 0x0000009d009d7308 */ /* 0x000e700000002400 */
[----:B------:R-:W1:Y:S01]  /*9080*/  MUFU.TANH R170, R170 ;  /* 0x000000aa00aa7308 */ /* 0x000e620000002400 */
[----:B--2---:R-:W-:-:S02]  /*9090*/  FMNMX.FTZ R4, R183, R4, !PT ;  /* 0x00000004b7047209 */ /* 0x004fc40007810000 */
[----:B------:R-:W-:-:S03]  /*90a0*/  FMNMX.FTZ R183, R185, R20, !PT ;  /* 0x00000014b9b77209 */ /* 0x000fc60007810000 */
[----:B------:R-:W-:Y:S01]  /*90b0*/  FADD.FTZ R2, -R4, R21 ;  /* 0x0000001504027221 */ /* 0x000fe20000010100 */
[----:B0-----:R-:W-:Y:S01]  /*90c0*/  FMNMX.FTZ R183, R184, R183, !PT ;  /* 0x000000b7b8b77209 */ /* 0x001fe20007810000 */
[----:B------:R-:W0:Y:S02]  /*90d0*/  MUFU.TANH R171, R171 ;  /* 0x000000ab00ab7308 */ /* 0x000e240000002400 */
[----:B------:R-:W-:-:S06]  /*90e0*/  FMUL.FTZ R2, R2, UR5 ;  /* 0x0000000502027c20 */ /* 0x000fcc0008410000 */
        /* <DEDUP_REMOVED lines=8> */
[----:B------:R-:W-:-:S05]  /*9170*/  WARPGROUP.ARRIVE ;  /* 0x00000000000079c5 */ /* 0x000fca0000000000 */
[----:B------:R-:W-:Y:S01]  /*9180*/  MUFU.TANH R155, R155 ;  /* 0x0000009b009b7308 */ /* 0x000fe20000002400 */
[----:B------:R-:W-:Y:S01]  /*9190*/  HGMMA.64x256x16.F32.BF16 R24, R204, gdesc[UR8].tnspB, R24, gsb0 ;  /* 0x43e00008cc187df0 */ /* 0x000fe20008001818 */
[----:B------:R-:W-:Y:S01]  /*91a0*/  UIADD3 UR10, UR6, 0x100, URZ ;  /* 0x00000100060a7890 */ /* 0x000fe2000fffe03f */
[----:B------:R-:W-:-:S05]  /*91b0*/  UMOV UR11, 0x40000040 ;  /* 0x40000040000b7882 */ /* 0x000fca0000000000 */
[----:B------:R-:W-:Y:S08]  /*91c0*/  MUFU.TANH R158, R158 ;  /* 0x0000009e009e7308 */ /* 0x000ff00000002400 */
[----:B------:R-:W-:Y:S08]  /*91d0*/  MUFU.TANH R159, R159 ;  /* 0x0000009f009f7308 */ /* 0x000ff00000002400 */
[----:B------:R-:W-:Y:S01]  /*91e0*/  MUFU.EX2 R2, R2 ;  /* 0x0000000200027308 */ /* 0x000fe20000000800 */
[----:B------:R-:W-:-:S02]  /*91f0*/  WARPGROUP.DEPBAR.LE gsb0, 0x0 ;  /* 0x00008000000079c5 */ /* 0x000fc40000010000 */
[----:B------:R-:W-:-:S06]  /*9200*/  WARPGROUP.ARRIVE ;  /* 0x00000000000079c5 */ /* 0x000fcc0000000000 */
        /* <DEDUP_REMOVED lines=8> */
[----:B------:R-:W-:Y:S02]  /*9290*/  R2UR UR10, R225 ;  /* 0x00000000e10a72ca */ /* 0x000fe400000e0000 */
[----:B------:R-:W-:Y:S02]  /*92a0*/  WARPGROUP.DEPBAR.LE gsb0, 0x0 ;  /* 0x00008000000079c5 */ /* 0x000fe40000010000 */
[----:B---3--:R-:W-:Y:S01]  /*92b0*/  FMNMX.FTZ R196, R186, R183, !PT ;  /* 0x000000b7bac47209 */ /* 0x008fe20007810000 */
[----:B------:R-:W-:Y:S01]  /*92c0*/  FMUL.FTZ R199, R4, UR5 ;  /* 0x0000000504c77c20 */ /* 0x000fe20008410000 */
[----:B------:R-:W-:Y:S02]  /*92d0*/  WARPGROUP.ARRIVE ;  /* 0x00000000000079c5 */ /* 0x000fe40000000000 */
[----:B----4-:R-:W-:Y:S01]  /*92e0*/  FMNMX.FTZ R21, R189, R196, !PT ;  /* 0x000000c4bd157209 */ /* 0x010fe20007810000 */
[--C-:B------:R-:W-:Y:S01]  /*92f0*/  FFMA.FTZ R183, R0, UR5, -R199.reuse ;  /* 0x0000000500b77c23 */ /* 0x100fe200080108c7 */
[--C-:B------:R-:W-:Y:S01]  /*9300*/  FFMA.FTZ R208, R3, UR5, -R199.reuse ;  /* 0x0000000503d07c23 */ /* 0x100fe200080108c7 */
[----:B------:R-:W-:Y:S01]  /*9310*/  FFMA.FTZ R196, R160, UR5, -R199 ;  /* 0x00000005a0c47c23 */ /* 0x000fe200080108c7 */
[----:B-----5:R-:W-:-:S15]  /*9320*/  FMNMX.FTZ R21, R176, R21, !PT ;  /* 0x00000015b0157209 */ /* 0x020fde0007810000 */
[----:B------:R-:W-:Y:S01]  /*9330*/  HGMMA.64x256x16.F32.BF16 R24, R192, gdesc[UR4].tnspB, R24, gsb0 ;  /* 0x43e00004c0187df0 */ /* 0x000fe20008001818 */
[--C-:B------:R-:W-:Y:S01]  /*9340*/  FFMA.FTZ R210, R187, UR5, -R199.reuse ;  /* 0x00000005bbd27c23 */ /* 0x100fe200080108c7 */
[----:B------:R-:W2:Y:S01]  /*9350*/  MUFU.EX2 R183, R183 ;  /* 0x000000b700b77308 */ /* 0x000ea20000000800 */
[----:B-1----:R-:W-:Y:S01]  /*9360*/  FMNMX.FTZ R0, R178, R21, !PT ;  /* 0x00000015b2007209 */ /* 0x002fe20007810000 */
[--C-:B------:R-:W-:Y:S01]  /*9370*/  FFMA.FTZ R21, R152, UR5, -R199.reuse ;  /* 0x0000000598157c23 */ /* 0x100fe200080108c7 */
[--C-:B------:R-:W-:Y:S01]  /*9380*/  FFMA.FTZ R152, R153, UR5, -R199.reuse ;  /* 0x0000000599987c23 */ /* 0x100fe200080108c7 */
[--C-:B------:R-:W-:Y:S01]  /*9390*/  FFMA.FTZ R153, R156, UR5, -R199.reuse ;  /* 0x000000059c997c23 */ /* 0x100fe200080108c7 */
[----:B------:R-:W-:Y:S01]  /*93a0*/  FMNMX.FTZ R0, R179, R0, !PT ;  /* 0x00000000b3007209 */ /* 0x000fe20007810000 */
[--C-:B------:R-:W-:Y:S01]  /*93b0*/  FFMA.FTZ R197, R188, UR5, -R199.reuse ;  /* 0x00000005bcc57c23 */ /* 0x100fe200080108c7 */
[--C-:B------:R-:W-:Y:S01]  /*93c0*/  FFMA.FTZ R198, R164, UR5, -R199.reuse ;  /* 0x00000005a4c67c23 */ /* 0x100fe200080108c7 */
[----:B------:R-:W1:Y:S01]  /*93d0*/  MUFU.EX2 R208, R208 ;  /* 0x000000d000d07308 */ /* 0x000e620000000800 */
[----:B------:R-:W-:Y:S01]  /*93e0*/  FMNMX.FTZ R3, R157, R0, !PT ;  /* 0x000000009d037209 */ /* 0x000fe20007810000 */
[--C-:B------:R-:W-:Y:S01]  /*93f0*/  FFMA.FTZ R204, R190, UR5, -R199.reuse ;  /* 0x00000005becc7c23 */ /* 0x100fe200080108c7 */
[--C-:B------:R-:W-:Y:S01]  /*9400*/  FFMA.FTZ R191, R181, UR5, -R199.reuse ;  /* 0x00000005b5bf7c23 */ /* 0x100fe200080108c7 */
[--C-:B------:R-:W-:Y:S01]  /*9410*/  FFMA.FTZ R177, R177, UR5, -R199.reuse ;  /* 0x00000005b1b17c23 */ /* 0x100fe200080108c7 */
[----:B------:R-:W-:Y:S01]  /*9420*/  FMNMX.FTZ R0, R170, R3, !PT ;  /* 0x00000003aa007209 */ /* 0x000fe20007810000 */
[--C-:B------:R-:W-:Y:S01]  /*9430*/  FFMA.FTZ R181, R168, UR5, -R199.reuse ;  /* 0x00000005a8b57c23 */ /* 0x100fe200080108c7 */
[--C-:B------:R-:W-:Y:S01]  /*9440*/  FFMA.FTZ R187, R161, UR5, -R199.reuse ;  /* 0x00000005a1bb7c23 */ /* 0x100fe200080108c7 */
[----:B------:R-:W3:Y:S01]  /*9450*/  MUFU.EX2 R210, R210 ;  /* 0x000000d200d27308 */ /* 0x000ee20000000800 */
[----:B0-----:R-:W-:Y:S01]  /*9460*/  FMNMX.FTZ R3, R171, R0, !PT ;  /* 0x00000000ab037209 */ /* 0x001fe20007810000 */
[----:B------:R-:W-:Y:S01]  /*9470*/  FFMA.FTZ R161, R165, UR5, -R199 ;  /* 0x00000005a5a17c23 */ /* 0x000fe200080108c7 */
[----:B--2---:R-:W-:Y:S01]  /*9480*/  FFMA.FTZ R15, R2, R15, R183 ;  /* 0x0000000f020f7223 */ /* 0x004fe200000100b7 */
[--C-:B------:R-:W-:Y:S01]  /*9490*/  FFMA.FTZ R206, R180, UR5, -R199.reuse ;  /* 0x00000005b4ce7c23 */ /* 0x100fe200080108c7 */
[----:B------:R-:W-:Y:S01]  /*94a0*/  FMNMX.FTZ R0, R174, R3, !PT ;  /* 0x00000003ae007209 */ /* 0x000fe20007810000 */
[--C-:B------:R-:W-:Y:S01]  /*94b0*/  FFMA.FTZ R202, R169, UR5, -R199.reuse ;  /* 0x00000005a9ca7c23 */ /* 0x100fe200080108c7 */
[--C-:B------:R-:W-:Y:S01]  /*94c0*/  FFMA.FTZ R200, R182, UR5, -R199.reuse ;  /* 0x00000005b6c87c23 */ /* 0x100fe200080108c7 */
[----:B------:R-:W0:Y:S01]  /*94d0*/  MUFU.EX2 R197, R197 ;  /* 0x000000c500c57308 */ /* 0x000e220000000800 */
[----:B------:R-:W-:Y:S01]  /*94e0*/  FMNMX.FTZ R3, R175, R0, !PT ;  /* 0x00000000af037209 */ /* 0x000fe20007810000 */
[--C-:B------:R-:W-:Y:S01]  /*94f0*/  FFMA.FTZ R169, R172, UR5, -R199.reuse ;  /* 0x00000005aca97c23 */ /* 0x100fe200080108c7 */
[----:B------:R-:W-:Y:S01]  /*9500*/  FFMA.FTZ R173, R173, UR5, -R199 ;  /* 0x00000005adad7c23 */ /* 0x000fe200080108c7 */
[----:B-1----:R-:W-:Y:S01]  /*9510*/  FADD.FTZ R15, R208, R15 ;  /* 0x0000000fd00f7221 */ /* 0x002fe20000010000 */
[----:B------:R-:W-:Y:S01]  /*9520*/  FMNMX.FTZ R0, R162, R3, !PT ;  /* 0x00000003a2007209 */ /* 0x000fe20007810000 */
[----:B------:R-:W-:Y:S01]  /*9530*/  @!UP0 UIADD3 UR6, UR10, 0x38840, URZ ;  /* 0x000388400a068890 */ /* 0x000fe2000fffe03f */
[----:B------:R-:W-:Y:S01]  /*9540*/  R2UR UR7, R224 ;  /* 0x00000000e00772ca */ /* 0x000fe200000e0000 */
[----:B------:R-:W1:Y:S01]  /*9550*/  MUFU.EX2 R204, R204 ;  /* 0x000000cc00cc7308 */ /* 0x000e620000000800 */
[----:B------:R-:W-:Y:S01]  /*9560*/  FMNMX.FTZ R3, R163, R0, !PT ;  /* 0x00000000a3037209 */ /* 0x000fe20007810000 */
[----:B------:R-:W-:Y:S01]  /*9570*/  @!UP0 UPRMT UR6, URZ, 0x654, UR6 ;  /* 0x000006543f068896 */ /* 0x000fe20008000006 */
[----:B------:R-:W-:-:S02]  /*9580*/  F2FP.BF16.F32.PACK_AB R208, R208, R183 ;  /* 0x000000b7d0d0723e */ /* 0x000fc400000010ff */
[----:B------:R-:W-:-:S03]  /*9590*/  FMNMX.FTZ R0, R166, R3, !PT ;  /* 0x00000003a6007209 */ /* 0x000fc60007810000 */
[----:B------:R-:W2:Y:S01]  /*95a0*/  MUFU.EX2 R177, R177 ;  /* 0x000000b100b17308 */ /* 0x000ea20000000800 */
[----:B------:R-:W-:-:S03]  /*95b0*/  FMNMX.FTZ R3, R167, R0, !PT ;  /* 0x00000000a7037209 */ /* 0x000fc60007810000 */
[----:B------:R-:W-:Y:S02]  /*95c0*/  ISETP.LT.AND P2, PT, RZ, UR7, PT ;  /* 0x00000007ff007c0c */ /* 0x000fe4000bf41270 */
[----:B------:R-:W-:Y:S02]  /*95d0*/  FMNMX.FTZ R0, R154, R3, !PT ;  /* 0x000000039a007209 */ /* 0x000fe40007810000 */
[----:B------:R-:W-:Y:S02]  /*95e0*/  MUFU.EX2 R206, R206 ;  /* 0x000000ce00ce7308 */ /* 0x000fe40000000800 */
[----:B------:R-:W-:-:S04]  /*95f0*/  FMNMX.FTZ R3, R155, R0, !PT ;  /* 0x000000009b037209 */ /* 0x000fc80007810000 */
[----:B------:R-:W-:Y:S02]  /*9600*/  FMNMX.FTZ R0, R158, R3, !PT ;  /* 0x000000039e007209 */ /* 0x000fe40007810000 */
[----:B------:R-:W-:Y:S02]  /*9610*/  MUFU.EX2 R191, R191 ;  /* 0x000000bf00bf7308 */ /* 0x000fe40000000800 */
[----:B------:R-:W-:-:S05]  /*9620*/  FMNMX.FTZ R0, R159, R0, !PT ;  /* 0x000000009f007209 */ /* 0x000fca0007810000 */
[----:B------:R-:W4:Y:S01]  /*9630*/  SHFL.BFLY PT, R3, R0, 0x2, 0x1f ;  /* 0x0c401f0000037f89 */ /* 0x000f2200000e0000 */
[----:B------:R-:W-:Y:S08]  /*9640*/  MUFU.EX2 R200, R200 ;  /* 0x000000c800c87308 */ /* 0x000ff00000000800 */
[----:B------:R-:W-:Y:S08]  /*9650*/  MUFU.EX2 R181, R181 ;  /* 0x000000b500b57308 */ /* 0x000ff00000000800 */
[----:B------:R-:W-:Y:S01]  /*9660*/  MUFU.EX2 R202, R202 ;  /* 0x000000ca00ca7308 */ /* 0x000fe20000000800 */
[----:B----4-:R-:W-:-:S07]  /*9670*/  FMNMX.FTZ R3, R0, R3, !PT ;  /* 0x0000000300037209 */ /* 0x010fce0007810000 */
[----:B------:R-:W-:Y:S01]  /*9680*/  MUFU.EX2 R169, R169 ;  /* 0x000000a900a97308 */ /* 0x000fe20000000800 */
[----:B------:R-:W4:Y:S07]  /*9690*/  SHFL.BFLY PT, R0, R3, 0x1, 0x1f ;  /* 0x0c201f0003007f89 */ /* 0x000f2e00000e0000 */
[----:B------:R-:W-:Y:S08]  /*96a0*/  MUFU.EX2 R196, R196 ;  /* 0x000000c400c47308 */ /* 0x000ff00000000800 */
[----:B------:R-:W-:Y:S08]  /*96b0*/  MUFU.EX2 R187, R187 ;  /* 0x000000bb00bb7308 */ /* 0x000ff00000000800 */
[----:B------:R-:W-:Y:S01]  /*96c0*/  MUFU.EX2 R198, R198 ;  /* 0x000000c600c67308 */ /* 0x000fe20000000800 */
[----:B----4-:R-:W-:-:S07]  /*96d0*/  FMNMX.FTZ R3, R3, R0, !PT ;  /* 0x0000000003037209 */ /* 0x010fce0007810000 */
[----:B------:R-:W-:Y:S01]  /*96e0*/  MUFU.EX2 R161, R161 ;  /* 0x000000a100a17308 */ /* 0x000fe20000000800 */
[C---:B------:R-:W-:Y:S01]  /*96f0*/  FADD.FTZ R0, -R3.reuse, R20 ;  /* 0x0000001403007221 */ /* 0x040fe20000010100 */
[----:B------:R-:W-:-:S03]  /*9700*/  FMUL.FTZ R156, R3, UR5 ;  /* 0x00000005039c7c20 */ /* 0x000fc60008410000 */
[----:B------:R-:W-:Y:S01]  /*9710*/  FMUL.FTZ R0, R0, UR5 ;  /* 0x0000000500007c20 */ /* 0x000fe20008410000 */
[--C-:B------:R-:W-:Y:S01]  /*9720*/  FFMA.FTZ R209, R185, UR5, -R156.reuse ;  /* 0x00000005b9d17c23 */ /* 0x100fe2000801089c */
[--C-:B------:R-:W-:Y:S01]  /*9730*/  FFMA.FTZ R160, R184, UR5, -R156.reuse ;  /* 0x00000005b8a07c23 */ /* 0x100fe2000801089c */
[--C-:B------:R-:W-:Y:S01]  /*9740*/  FFMA.FTZ R211, R186, UR5, -R156.reuse ;  /* 0x00000005bad37c23 */ /* 0x100fe2000801089c */
[--C-:B------:R-:W-:Y:S01]  /*9750*/  FFMA.FTZ R164, R189, UR5, -R156.reuse ;  /* 0x00000005bda47c23 */ /* 0x100fe2000801089c */
[--C-:B------:R-:W-:Y:S01]  /*9760*/  FFMA.FTZ R205, R176, UR5, -R156.reuse ;  /* 0x00000005b0cd7c23 */ /* 0x100fe2000801089c */
[----:B------:R-:W-:Y:S01]  /*9770*/  MUFU.EX2 R0, R0 ;  /* 0x0000000000007308 */ /* 0x000fe20000000800 */
[--C-:B------:R-:W-:Y:S01]  /*9780*/  FFMA.FTZ R168, R178, UR5, -R156.reuse ;  /* 0x00000005b2a87c23 */ /* 0x100fe2000801089c */
[--C-:B------:R-:W-:Y:S01]  /*9790*/  FFMA.FTZ R207, R179, UR5, -R156.reuse ;  /* 0x00000005b3cf7c23 */ /* 0x100fe2000801089c */
[--C-:B------:R-:W-:Y:S01]  /*97a0*/  FFMA.FTZ R199, R166, UR5, -R156.reuse ;  /* 0x00000005a6c77c23 */ /* 0x100fe2000801089c */
[--C-:B------:R-:W-:Y:S01]  /*97b0*/  FFMA.FTZ R172, R157, UR5, -R156.reuse ;  /* 0x000000059dac7c23 */ /* 0x100fe2000801089c */
[--C-:B------:R-:W-:Y:S01]  /*97c0*/  FFMA.FTZ R203, R174, UR5, -R156.reuse ;  /* 0x00000005aecb7c23 */ /* 0x100fe2000801089c */
[----:B---3--:R-:W-:Y:S01]  /*97d0*/  FADD.FTZ R174, R210, R15 ;  /* 0x0000000fd2ae7221 */ /* 0x008fe20000010000 */
[--C-:B------:R-:W-:Y:S01]  /*97e0*/  FFMA.FTZ R201, R170, UR5, -R156.reuse ;  /* 0x00000005aac97c23 */ /* 0x100fe2000801089c */
[----:B------:R-:W3:Y:S01]  /*97f0*/  MUFU.EX2 R209, R209 ;  /* 0x000000d100d17308 */ /* 0x000ee20000000800 */
[--C-:B------:R-:W-:Y:S01]  /*9800*/  FFMA.FTZ R170, R171, UR5, -R156.reuse ;  /* 0x00000005abaa7c23 */ /* 0x100fe2000801089c */
[----:B------:R-:W-:Y:S01]  /*9810*/  FFMA.FTZ R157, R162, UR5, -R156 ;  /* 0x00000005a29d7c23 */ /* 0x000fe2000801089c */
[----:B0-----:R-:W-:Y:S01]  /*9820*/  FADD.FTZ R171, R197, R174 ;  /* 0x000000aec5ab7221 */ /* 0x001fe20000010000 */
[--C-:B------:R-:W-:Y:S01]  /*9830*/  FFMA.FTZ R175, R175, UR5, -R156.reuse ;  /* 0x00000005afaf7c23 */ /* 0x100fe2000801089c */
[--C-:B------:R-:W-:Y:S01]  /*9840*/  FFMA.FTZ R163, R163, UR5, -R156.reuse ;  /* 0x00000005a3a37c23 */ /* 0x100fe2000801089c */
[--C-:B------:R-:W-:Y:S01]  /*9850*/  FFMA.FTZ R167, R167, UR5, -R156.reuse ;  /* 0x00000005a7a77c23 */ /* 0x100fe2000801089c */
[----:B-1----:R-:W-:Y:S01]  /*9860*/  FADD.FTZ R174, R204, R171 ;  /* 0x000000abccae7221 */ /* 0x002fe20000010000 */
[----:B------:R-:W0:Y:S01]  /*9870*/  MUFU.EX2 R160, R160 ;  /* 0x000000a000a07308 */ /* 0x000e220000000800 */
[--C-:B------:R-:W-:Y:S01]  /*9880*/  FFMA.FTZ R154, R154, UR5, -R156.reuse ;  /* 0x000000059a9a7c23 */ /* 0x100fe2000801089c */
[--C-:B------:R-:W-:Y:S01]  /*9890*/  FFMA.FTZ R155, R155, UR5, -R156.reuse ;  /* 0x000000059b9b7c23 */ /* 0x100fe2000801089c */
[--C-:B------:R-:W-:Y:S01]  /*98a0*/  FFMA.FTZ R158, R158, UR5, -R156.reuse ;  /* 0x000000059e9e7c23 */ /* 0x100fe2000801089c */
[----:B------:R-:W-:Y:S01]  /*98b0*/  FFMA.FTZ R156, R159, UR5, -R156 ;  /* 0x000000059f9c7c23 */ /* 0x000fe2000801089c */
[----:B--2---:R-:W-:Y:S01]  /*98c0*/  FADD.FTZ R159, R177, R174 ;  /* 0x000000aeb19f7221 */ /* 0x004fe20000010000 */
[----:B------:R-:W-:-:S02]  /*98d0*/  F2FP.BF16.F32.PACK_AB R210, R197, R210 ;  /* 0x000000d2c5d2723e */ /* 0x000fc400000010ff */
[----:B------:R-:W1:Y:S01]  /*98e0*/  MUFU.EX2 R211, R211 ;  /* 0x000000d300d37308 */ /* 0x000e620000000800 */
[----:B---3--:R-:W-:Y:S01]  /*98f0*/  FFMA.FTZ R165, R0, R14, R209 ;  /* 0x0000000e00a57223 */ /* 0x008fe200000100d1 */
[----:B------:R-:W-:-:S06]  /*9900*/  F2FP.BF16.F32.PACK_AB R204, R177, R204 ;  /* 0x000000ccb1cc723e */ /* 0x000fcc00000010ff */
[----:B------:R-:W2:Y:S01]  /*9910*/  MUFU.EX2 R164, R164 ;  /* 0x000000a400a47308 */ /* 0x000ea20000000800 */
[C---:B0-----:R-:W-:Y:S01]  /*9920*/  FADD.FTZ R166, R160.reuse, R165 ;  /* 0x000000a5a0a67221 */ /* 0x041fe20000010000 */
[----:B------:R-:W-:-:S06]  /*9930*/  F2FP.BF16.F32.PACK_AB R209, R160, R209 ;  /* 0x000000d1a0d1723e */ /* 0x000fcc00000010ff */
[----:B------:R-:W0:Y:S01]  /*9940*/  MUFU.EX2 R205, R205 ;  /* 0x000000cd00cd7308 */ /* 0x000e220000000800 */
[----:B-1----:R-:W-:-:S07]  /*9950*/  FADD.FTZ R165, R211, R166 ;  /* 0x000000a6d3a57221 */ /* 0x002fce0000010000 */
[----:B------:R-:W1:Y:S01]  /*9960*/  MUFU.EX2 R168, R168 ;  /* 0x000000a800a87308 */ /* 0x000e620000000800 */
[C---:B--2---:R-:W-:Y:S01]  /*9970*/  FADD.FTZ R166, R164.reuse, R165 ;  /* 0x000000a5a4a67221 */ /* 0x044fe20000010000 */
[----:B------:R-:W-:-:S06]  /*9980*/  F2FP.BF16.F32.PACK_AB R211, R164, R211 ;  /* 0x000000d3a4d3723e */ /* 0x000fcc00000010ff */
[----:B------:R-:W2:Y:S08]  /*9990*/  MUFU.EX2 R207, R207 ;  /* 0x000000cf00cf7308 */ /* 0x000eb00000000800 */
[----:B------:R-:W3:Y:S08]  /*99a0*/  MUFU.EX2 R172, R172 ;  /* 0x000000ac00ac7308 */ /* 0x000ef00000000800 */
[----:B------:R-:W4:Y:S08]  /*99b0*/  MUFU.EX2 R201, R201 ;  /* 0x000000c900c97308 */ /* 0x000f300000000800 */
[----:B------:R0:W-:Y:S08]  /*99c0*/  MUFU.EX2 R14, R157 ;  /* 0x0000009d000e7308 */ /* 0x0001f00000000800 */
[----:B------:R-:W5:Y:S01]  /*99d0*/  MUFU.EX2 R170, R170 ;  /* 0x000000aa00aa7308 */ /* 0x000f620000000800 */
[----:B0-----:R-:W-:Y:S01]  /*99e0*/  FADD.FTZ R157, R205, R166 ;  /* 0x000000a6cd9d7221 */ /* 0x001fe20000010000 */
[----:B------:R-:W-:Y:S01]  /*99f0*/  FADD.FTZ R166, R206, R159 ;  /* 0x0000009fcea67221 */ /* 0x000fe20000010000 */
[----:B-1----:R-:W-:-:S02]  /*9a00*/  F2FP.BF16.F32.PACK_AB R205, R168, R205 ;  /* 0x000000cda8cd723e */ /* 0x002fc400000010ff */
[----:B------:R-:W-:Y:S01]  /*9a10*/  FADD.FTZ R160, R168, R157 ;  /* 0x0000009da8a07221 */ /* 0x000fe20000010000 */
[C---:B------:R-:W-:Y:S01]  /*9a20*/  FADD.FTZ R159, R191.reuse, R166 ;  /* 0x000000a6bf9f7221 */ /* 0x040fe20000010000 */
[----:B------:R-:W-:Y:S01]  /*9a30*/  F2FP.BF16.F32.PACK_AB R206, R191, R206 ;  /* 0x000000cebfce723e */ /* 0x000fe200000010ff */
[----:B------:R-:W0:Y:S01]  /*9a40*/  MUFU.EX2 R203, R203 ;  /* 0x000000cb00cb7308 */ /* 0x000e220000000800 */
[----:B--2---:R-:W-:Y:S01]  /*9a50*/  FADD.FTZ R157, R207, R160 ;  /* 0x000000a0cf9d7221 */ /* 0x004fe20000010000 */
[----:B------:R-:W-:Y:S01]  /*9a60*/  FADD.FTZ R164, R200, R159 ;  /* 0x0000009fc8a47221 */ /* 0x000fe20000010000 */
[C---:B---3--:R-:W-:Y:S02]  /*9a70*/  F2FP.BF16.F32.PACK_AB R207, R172.reuse, R207 ;  /* 0x000000cfaccf723e */ /* 0x048fe400000010ff */
[----:B------:R-:W-:Y:S01]  /*9a80*/  FADD.FTZ R160, R172, R157 ;  /* 0x0000009daca07221 */ /* 0x000fe20000010000 */
[C---:B------:R-:W-:Y:S01]  /*9a90*/  FADD.FTZ R159, R181.reuse, R164 ;  /* 0x000000a4b59f7221 */ /* 0x040fe20000010000 */
[----:B------:R-:W-:Y:S01]  /*9aa0*/  F2FP.BF16.F32.PACK_AB R200, R181, R200 ;  /* 0x000000c8b5c8723e */ /* 0x000fe200000010ff */
[----:B------:R-:W1:Y:S01]  /*9ab0*/  MUFU.EX2 R162, R175 ;  /* 0x000000af00a27308 */ /* 0x000e620000000800 */
[----:B----4-:R-:W-:Y:S01]  /*9ac0*/  FADD.FTZ R157, R201, R160 ;  /* 0x000000a0c99d7221 */ /* 0x010fe20000010000 */
[----:B------:R-:W-:Y:S01]  /*9ad0*/  FADD.FTZ R164, R202, R159 ;  /* 0x0000009fcaa47221 */ /* 0x000fe20000010000 */
[----:B-----5:R-:W-:-:S02]  /*9ae0*/  F2FP.BF16.F32.PACK_AB R201, R170, R201 ;  /* 0x000000c9aac9723e */ /* 0x020fc400000010ff */
[----:B------:R-:W-:Y:S01]  /*9af0*/  FADD.FTZ R160, R170, R157 ;  /* 0x0000009daaa07221 */ /* 0x000fe20000010000 */
[C---:B------:R-:W-:Y:S01]  /*9b00*/  FADD.FTZ R159, R169.reuse, R164 ;  /* 0x000000a4a99f7221 */ /* 0x040fe20000010000 */
[----:B------:R-:W-:Y:S01]  /*9b10*/  F2FP.BF16.F32.PACK_AB R202, R169, R202 ;  /* 0x000000caa9ca723e */ /* 0x000fe200000010ff */
[----:B------:R-:W2:Y:S01]  /*9b20*/  MUFU.EX2 R15, R163 ;  /* 0x000000a3000f7308 */ /* 0x000ea20000000800 */
[----:B0-----:R-:W-:-:S07]  /*9b30*/  FADD.FTZ R157, R203, R160 ;  /* 0x000000a0cb9d7221 */ /* 0x001fce0000010000 */
[----:B------:R-:W0:Y:S01]  /*9b40*/  MUFU.EX2 R199, R199 ;  /* 0x000000c700c77308 */ /* 0x000e220000000800 */
[C---:B-1----:R-:W-:Y:S01]  /*9b50*/  FADD.FTZ R157, R162.reuse, R157 ;  /* 0x0000009da29d7221 */ /* 0x042fe20000010000 */
[----:B------:R-:W-:-:S03]  /*9b60*/  F2FP.BF16.F32.PACK_AB R203, R162, R203 ;  /* 0x000000cba2cb723e */ /* 0x000fc600000010ff */
[----:B------:R-:W-:-:S03]  /*9b70*/  FADD.FTZ R160, R14, R157 ;  /* 0x0000009d0ea07221 */ /* 0x000fc60000010000 */
[----:B------:R-:W1:Y:S01]  /*9b80*/  MUFU.EX2 R167, R167 ;  /* 0x000000a700a77308 */ /* 0x000e620000000800 */
[C---:B--2---:R-:W-:Y:S01]  /*9b90*/  FADD.FTZ R160, R15.reuse, R160 ;  /* 0x000000a00fa07221 */ /* 0x044fe20000010000 */
[----:B------:R-:W-:-:S06]  /*9ba0*/  F2FP.BF16.F32.PACK_AB R197, R15, R14 ;  /* 0x0000000e0fc5723e */ /* 0x000fcc00000010ff */
[----:B------:R-:W-:Y:S01]  /*9bb0*/  MUFU.EX2 R21, R21 ;  /* 0x0000001500157308 */ /* 0x000fe20000000800 */
[----:B------:R-:W-:Y:S02]  /*9bc0*/  WARPGROUP.DEPBAR.LE gsb0, 0x0 ;  /* 0x00008000000079c5 */ /* 0x000fe40000010000 */
[----:B0-----:R-:W-:Y:S01]  /*9bd0*/  FADD.FTZ R160, R199, R160 ;  /* 0x000000a0c7a07221 */ /* 0x001fe20000010000 */
[----:B------:R-:W-:Y:S04]  /*9be0*/  @!P1 SYNCS.ARRIVE.TRANS64.RED.A1T0 RZ, [UR6], RZ ;  /* 0x000000ffffff99a7 */ /* 0x000fe80008100406 */
[----:B------:R0:W2:Y:S01]  /*9bf0*/  MUFU.EX2 R193, R154 ;  /* 0x0000009a00c17308 */ /* 0x0000a20000000800 */
[C---:B-1----:R-:W-:Y:S01]  /*9c00*/  FADD.FTZ R160, R167.reuse, R160 ;  /* 0x000000a0a7a07221 */ /* 0x042fe20000010000 */
[----:B------:R-:W-:Y:S01]  /*9c10*/  F2FP.BF16.F32.PACK_AB R199, R167, R199 ;  /* 0x000000c7a7c7723e */ /* 0x000fe200000010ff */
[----:B------:R-:W-:Y:S01]  /*9c20*/  @!P1 SYNCS.ARRIVE.TRANS64.RED.A1T0 RZ, [UR4], RZ ;  /* 0x000000ffffff99a7 */ /* 0x000fe20008100404 */
[----:B------:R-:W-:-:S04]  /*9c30*/  UIADD3 UR4, UR7, -0x1, URZ ;  /* 0xffffffff07047890 */ /* 0x000fc8000fffe03f */
[----:B------:R-:W1:Y:S01]  /*9c40*/  MUFU.EX2 R152, R152 ;  /* 0x0000009800987308 */ /* 0x000e620000000800 */
[----:B0-----:R-:W-:Y:S01]  /*9c50*/  FADD.FTZ R154, R196, R159 ;  /* 0x0000009fc49a7221 */ /* 0x001fe20000010000 */
[C---:B------:R-:W-:Y:S01]  /*9c60*/  F2FP.BF16.F32.PACK_AB R196, R187.reuse, R196 ;  /* 0x000000c4bbc4723e */ /* 0x040fe200000010ff */
[----:B------:R-:W-:Y:S02]  /*9c70*/  IMAD.U32 R224, RZ, RZ, UR4 ;  /* 0x00000004ffe07e24 */ /* 0x000fe4000f8e00ff */
[----:B------:R-:W-:-:S03]  /*9c80*/  FADD.FTZ R157, R187, R154 ;  /* 0x0000009abb9d7221 */ /* 0x000fc60000010000 */
[----:B------:R-:W0:Y:S01]  /*9c90*/  MUFU.EX2 R155, R155 ;  /* 0x0000009b009b7308 */ /* 0x000e220000000800 */
[----:B------:R-:W-:Y:S01]  /*9ca0*/  FADD.FTZ R154, R198, R157 ;  /* 0x0000009dc69a7221 */ /* 0x000fe20000010000 */
[----:B--2---:R-:W-:Y:S01]  /*9cb0*/  FADD.FTZ R160, R193, R160 ;  /* 0x000000a0c1a07221 */ /* 0x004fe20000010000 */
[C---:B------:R-:W-:Y:S02]  /*9cc0*/  F2FP.BF16.F32.PACK_AB R198, R161.reuse, R198 ;  /* 0x000000c6a1c6723e */ /* 0x040fe400000010ff */
[----:B------:R-:W-:-:S03]  /*9cd0*/  FADD.FTZ R154, R161, R154 ;  /* 0x0000009aa19a7221 */ /* 0x000fc60000010000 */
[----:B------:R-:W2:Y:S01]  /*9ce0*/  MUFU.EX2 R153, R153 ;  /* 0x0000009900997308 */ /* 0x000ea20000000800 */
[----:B------:R-:W-:Y:S01]  /*9cf0*/  FADD.FTZ R15, R21, R154 ;  /* 0x0000009a150f7221 */ /* 0x000fe20000010000 */
[C---:B-1----:R-:W-:Y:S01]  /*9d00*/  F2FP.BF16.F32.PACK_AB R192, R152.reuse, R21 ;  /* 0x0000001598c0723e */ /* 0x042fe200000010ff */
[----:B------:R-:W-:Y:S02]  /*9d10*/  IMAD.MOV.U32 R21, RZ, RZ, R4 ;  /* 0x000000ffff157224 */ /* 0x000fe400078e0004 */
[----:B------:R-:W-:-:S03]  /*9d20*/  FADD.FTZ R14, R152, R15 ;  /* 0x0000000f980e7221 */ /* 0x000fc60000010000 */
[----:B------:R-:W1:Y:S01]  /*9d30*/  MUFU.EX2 R195, R158 ;  /* 0x0000009e00c37308 */ /* 0x000e620000000800 */
[C---:B0-----:R-:W-:Y:S01]  /*9d40*/  FADD.FTZ R160, R155.reuse, R160 ;  /* 0x000000a09ba07221 */ /* 0x041fe20000010000 */
[----:B------:R-:W-:-:S06]  /*9d50*/  F2FP.BF16.F32.PACK_AB R193, R155, R193 ;  /* 0x000000c19bc1723e */ /* 0x000fcc00000010ff */
[----:B------:R-:W0:Y:S01]  /*9d60*/  MUFU.EX2 R20, R173 ;  /* 0x000000ad00147308 */ /* 0x000e220000000800 */
[----:B--2---:R-:W-:-:S07]  /*9d70*/  FADD.FTZ R15, R153, R14 ;  /* 0x0000000e990f7221 */ /* 0x004fce0000010000 */
[----:B------:R-:W2:Y:S01]  /*9d80*/  MUFU.EX2 R156, R156 ;  /* 0x0000009c009c7308 */ /* 0x000ea20000000800 */
[----:B-1----:R-:W-:Y:S01]  /*9d90*/  FADD.FTZ R160, R195, R160 ;  /* 0x000000a0c3a07221 */ /* 0x002fe20000010000 */
[C---:B0-----:R-:W-:Y:S01]  /*9da0*/  FADD.FTZ R15, R20.reuse, R15 ;  /* 0x0000000f140f7221 */ /* 0x041fe20000010000 */
[----:B------:R-:W-:Y:S01]  /*9db0*/  F2FP.BF16.F32.PACK_AB R194, R20, R153 ;  /* 0x0000009914c2723e */ /* 0x000fe200000010ff */
[----:B------:R-:W-:Y:S02]  /*9dc0*/  IMAD.MOV.U32 R20, RZ, RZ, R3 ;  /* 0x000000ffff147224 */ /* 0x000fe400078e0003 */
[C---:B--2---:R-:W-:Y:S01]  /*9dd0*/  FADD.FTZ R14, R156.reuse, R160 ;  /* 0x000000a09c0e7221 */ /* 0x044fe20000010000 */
[----:B------:R-:W-:Y:S01]  /*9de0*/  F2FP.BF16.F32.PACK_AB R195, R156, R195 ;  /* 0x000000c39cc3723e */ /* 0x000fe200000010ff */
[----:B------:R-:W-:Y:S06]  /*9df0*/  @P2 BRA `(.L_x_277) ;  /* 0xffffffc000542947 */ /* 0x000fec000383ffff */
.L_x_268:
        /* <DEDUP_REMOVED lines=131> */
.L_x_278:
[----:B------:R-:W-:Y:S01]  /*a630*/  IMAD R11, R16, 0x8, R5 ;  /* 0x00000008100b7824 */ /* 0x000fe200078e0205 */
[----:B------:R-:W-:-:S04]  /*a640*/  SHF.L.U32 R0, R17, 0x1f, RZ ;  /* 0x0000001f11007819 */ /* 0x000fc800000006ff */
[----:B------:R0:W1:Y:S01]  /*a650*/  SYNCS.PHASECHK.TRANS64.TRYWAIT P2, [R11+URZ+0x38850], R0 ;  /* 0x038850000b0075a7 */ /* 0x000062000804017f */
[----:B------:R-:W-:Y:S05]  /*a660*/  @!P0 BRA `(.L_x_279) ;  /* 0x0000000000048947 */ /* 0x000fea0003800000 */
[----:B------:R-:W-:Y:S01]  /*a670*/  BPT.TRAP 0x1 ;  /* 0x000000040000795c */ /* 0x000fe20000300000 */
.L_x_279:
[----:B-1----:R-:W-:Y:S05]  /*a680*/  @P2 BRA `(.L_x_280) ;  /* 0x0000000000082947 */ /* 0x002fea0003800000 */
[----:B------:R-:W1:Y:S02]  /*a690*/  SYNCS.PHASECHK.TRANS64.TRYWAIT P0, [R11+URZ+0x38850], R0 ;  /* 0x038850000b0075a7 */ /* 0x000e64000800017f */
[----:B-1----:R-:W-:Y:S05]  /*a6a0*/  @!P0 BRA `(.L_x_281) ;  /* 0x0000008c004c8947 */ /* 0x002fea0003800000 */
.L_x_280:
[----:B------:R-:W-:Y:S05]  /*a6b0*/  WARPSYNC.ALL ;  /* 0x0000000000007948 */ /* 0x000fea0003800000 */
[----:B------:R-:W-:Y:S01]  /*a6c0*/  VIADD R5, R5, 0x400 ;  /* 0x0000040005057836 */ /* 0x000fe20000000000 */
[----:B------:R-:W-:Y:S01]  /*a6d0*/  MOV R7, 0x40000040 ;  /* 0x4000004000077802 */ /* 0x000fe20000000f00 */
[----:B------:R-:W-:Y:S01]  /*a6e0*/  WARPGROUP.ARRIVE ;  /* 0x00000000000079c5 */ /* 0x000fe20000000000 */
[----:B------:R-:W-:Y:S01]  /*a6f0*/  IMAD.MOV.U32 R9, RZ, RZ, 0x40000040 ;  /* 0x40000040ff097424 */ /* 0x000fe200078e00ff */
[----:B01----:R-:W0:Y:S01]  /*a700*/  SHFL.BFLY PT, R0, R15, 0x2, 0x1f ;  /* 0x0c401f000f007f89 */ /* 0x003e2200000e0000 */
[----:B------:R-:W-:Y:S01]  /*a710*/  SHF.R.U32.HI R5, RZ, 0x4, R5 ;  /* 0x00000004ff057819 */ /* 0x000fe20000011605 */
[----:B------:R-:W-:Y:S01]  /*a720*/  @!P1 VIADD R11, R11, 0x38860 ;  /* 0x000388600b0b9836 */ /* 0x000fe20000000000 */
[----:B------:R-:W-:Y:S01]  /*a730*/  R2UR UR7, R7 ;  /* 0x00000000070772ca */ /* 0x000fe200000e0000 */
[----:B------:R-:W-:Y:S01]  /*a740*/  IMAD.MOV.U32 R7, RZ, RZ, 0x40000040 ;  /* 0x40000040ff077424 */ /* 0x000fe200078e00ff */
[----:B------:R-:W-:Y:S01]  /*a750*/  LOP3.LUT R5, R5, 0x3fff, RZ, 0xc0, !PT ;  /* 0x00003fff05057812 */ /* 0x000fe200078ec0ff */
[----:B------:R-:W-:Y:S01]  /*a760*/  IMAD.U32 R13, RZ, RZ, UR5 ;  /* 0x00000005ff0d7e24 */ /* 0x000fe2000f8e00ff */
[----:B------:R-:W-:Y:S01]  /*a770*/  @!P1 PRMT R11, RZ, 0x654, R11 ;  /* 0x00000654ff0b9816 */ /* 0x000fe2000000000b */
[----:B------:R-:W-:Y:S01]  /*a780*/  VIADD R216, R216, 0x1 ;  /* 0x00000001d8d87836 */ /* 0x000fe20000000000 */
[----:B------:R-:W-:-:S05]  /*a790*/  LOP3.LUT R5, R5, 0x2800000, RZ, 0xfc, !PT ;  /* 0x0280000005057812 */ /* 0x000fca00078efcff */
[C---:B------:R-:W-:Y:S02]  /*a7a0*/  IMAD R6, R16.reuse, 0xa00, R5 ;  /* 0x00000a0010067824 */ /* 0x040fe400078e0205 */
[----:B------:R-:W1:Y:S01]  /*a7b0*/  SHFL.BFLY PT, R5, R14, 0x2, 0x1f ;  /* 0x0c401f000e057f89 */ /* 0x000e6200000e0000 */
[----:B------:R-:W-:Y:S02]  /*a7c0*/  VIADD R16, R16, 0x1 ;  /* 0x0000000110107836 */ /* 0x000fe40000000000 */
[C---:B------:R-:W-:Y:S01]  /*a7d0*/  R2UR UR6, R6.reuse ;  /* 0x00000000060672ca */ /* 0x040fe200000e0000 */
[----:B------:R-:W-:Y:S02]  /*a7e0*/  VIADD R8, R6, 0x80 ;  /* 0x0000008006087836 */ /* 0x000fe40000000000 */
[----:B------:R-:W-:Y:S01]  /*a7f0*/  ISETP.NE.AND P2, PT, R16, 0x2, PT ;  /* 0x000000021000780c */ /* 0x000fe20003f45270 */
[----:B0-----:R-:W-:-:S03]  /*a800*/  FADD.FTZ R0, R0, R15 ;  /* 0x0000000f00007221 */ /* 0x001fc60000010000 */
[----:B------:R-:W-:-:S06]  /*a810*/  SEL R16, R16, RZ, P2 ;  /* 0x000000ff10107207 */ /* 0x000fcc0001000000 */
[----:B------:R-:W-:Y:S01]  /*a820*/  HGMMA.64x256x16.F32.BF16 R24, R208, gdesc[UR4].tnspB, R24, gsb0 ;  /* 0x43e00004d0187df0 */ /* 0x000fe20008001818 */
[----:B------:R-:W-:Y:S01]  /*a830*/  R2UR UR6, R8 ;  /* 0x00000000080672ca */ /* 0x000fe200000e0000 */
[----:B------:R-:W-:Y:S01]  /*a840*/  VIADD R8, R6, 0x100 ;  /* 0x0000010006087836 */ /* 0x000fe20000000000 */
[----:B------:R-:W-:Y:S01]  /*a850*/  R2UR UR7, R9 ;  /* 0x00000000090772ca */ /* 0x000fe200000e0000 */
[----:B------:R-:W-:Y:S02]  /*a860*/  IMAD.MOV.U32 R9, RZ, RZ, 0x40000040 ;  /* 0x40000040ff097424 */ /* 0x000fe400078e00ff */
[----:B-1----:R-:W-:Y:S02]  /*a870*/  FADD.FTZ R2, R5, R14 ;  /* 0x0000000e05027221 */ /* 0x002fe40000010000 */
[----:B------:R-:W0:Y:S02]  /*a880*/  SHFL.BFLY PT, R5, R0, 0x1, 0x1f ;  /* 0x0c201f0000057f89 */ /* 0x000e2400000e0000 */
[----:B0-----:R-:W-:Y:S01]  /*a890*/  FADD.FTZ R10, R0, R5 ;  /* 0x00000005000a7221 */ /* 0x001fe20000010000 */
[----:B------:R-:W-:Y:S01]  /*a8a0*/  IMAD.MOV.U32 R5, RZ, RZ, RZ ;  /* 0x000000ffff057224 */ /* 0x000fe200078e00ff */
[----:B------:R-:W-:-:S03]  /*a8b0*/  SEL R0, RZ, 0x1, P2 ;  /* 0x00000001ff007807 */ /* 0x000fc60001000000 */
[----:B------:R-:W-:Y:S02]  /*a8c0*/  FSETP.NE.FTZ.AND P0, PT, R10, RZ, PT ;  /* 0x000000ff0a00720b */ /* 0x000fe40003f15000 */
[----:B------:R-:W-:Y:S01]  /*a8d0*/  LOP3.LUT R17, R17, R0, RZ, 0x3c, !PT ;  /* 0x0000000011117212 */ /* 0x000fe200078e3cff */
[----:B------:R-:W-:Y:S01]  /*a8e0*/  IMAD.MOV.U32 R0, RZ, RZ, -0x800000 ;  /* 0xff800000ff007424 */ /* 0x000fe200078e00ff */
[----:B------:R-:W-:Y:S02]  /*a8f0*/  WARPGROUP.DEPBAR.LE gsb0, 0x0 ;  /* 0x00008000000079c5 */ /* 0x000fe40000010000 */
[----:B------:R-:W-:-:S07]  /*a900*/  WARPGROUP.ARRIVE ;  /* 0x00000000000079c5 */ /* 0x000fce0000000000 */
[----:B------:R-:W-:Y:S01]  /*a910*/  HGMMA.64x256x16.F32.BF16 R24, R204, gdesc[UR4].tnspB, R24, gsb0 ;  /* 0x43e00004cc187df0 */ /* 0x000fe20008001818 */
[----:B------:R-:W-:Y:S01]  /*a920*/  R2UR UR6, R8 ;  /* 0x00000000080672ca */ /* 0x000fe200000e0000 */
[C---:B------:R-:W-:Y:S01]  /*a930*/  VIADD R8, R6.reuse, 0x180 ;  /* 0x0000018006087836 */ /* 0x040fe20000000000 */
[----:B------:R-:W-:Y:S01]  /*a940*/  R2UR UR7, R9 ;  /* 0x00000000090772ca */ /* 0x000fe200000e0000 */
[----:B------:R-:W-:Y:S01]  /*a950*/  IMAD.MOV.U32 R9, RZ, RZ, 0x40000040 ;  /* 0x40000040ff097424 */ /* 0x000fe200078e00ff */
[----:B------:R-:W-:Y:S01]  /*a960*/  IADD3 R6, R6, 0x200, RZ ;  /* 0x0000020006067810 */ /* 0x000fe20007ffe0ff */
[----:B------:R-:W-:Y:S02]  /*a970*/  WARPGROUP.DEPBAR.LE gsb0, 0x0 ;  /* 0x00008000000079c5 */ /* 0x000fe40000010000 */
[----:B------:R-:W-:-:S15]  /*a980*/  WARPGROUP.ARRIVE ;  /* 0x00000000000079c5 */ /* 0x000fde0000000000 */
[----:B------:R-:W-:-:S05]  /*a990*/  NOP ;  /* 0x0000000000007918 */ /* 0x000fca0000000000 */
[----:B------:R-:W-:Y:S01]  /*a9a0*/  HGMMA.64x256x16.F32.BF16 R24, R200, gdesc[UR4].tnspB, R24, gsb0 ;  /* 0x43e00004c8187df0 */ /* 0x000fe20008001818 */
[----:B------:R-:W-:Y:S02]  /*a9b0*/  R2UR UR6, R8 ;  /* 0x00000000080672ca */ /* 0x000fe400000e0000 */
[----:B------:R-:W-:Y:S01]  /*a9c0*/  R2UR UR7, R9 ;  /* 0x00000000090772ca */ /* 0x000fe200000e0000 */
[----:B------:R-:W0:Y:S02]  /*a9d0*/  @P0 MUFU.LG2 R8, R10 ;  /* 0x0000000a00080308 */ /* 0x000e240000000c00 */
[----:B0-----:R-:W-:Y:S01]  /*a9e0*/  @P0 FMUL.FTZ R8, R8, 0.69314718246459960938 ;  /* 0x3f31721808080820 */ /* 0x001fe20000410000 */
[----:B------:R-:W-:Y:S02]  /*a9f0*/  WARPGROUP.DEPBAR.LE gsb0, 0x0 ;  /* 0x00008000000079c5 */ /* 0x000fe40000010000 */
[----:B------:R-:W-:-:S15]  /*aa00*/  WARPGROUP.ARRIVE ;  /* 0x00000000000079c5 */ /* 0x000fde0000000000 */
[----:B------:R-:W-:-:S04]  /*aa10*/  NOP ;  /* 0x0000000000007918 */ /* 0x000fc80000000000 */
[----:B------:R-:W-:Y:S01]  /*aa20*/  HGMMA.64x256x16.F32.BF16 R24, R196, gdesc[UR4].tnspB, R24, gsb0 ;  /* 0x43e00004c4187df0 */ /* 0x000fe20008001818 */
[----:B------:R-:W-:Y:S01]  /*aa30*/  R2UR UR6, R6 ;  /* 0x00000000060672ca */ /* 0x000fe200000e0000 */
[----:B------:R-:W-:Y:S01]  /*aa40*/  IMAD.MOV.U32 R6, RZ, RZ, RZ ;  /* 0x000000ffff067224 */ /* 0x000fe200078e00ff */
[----:B------:R-:W-:Y:S02]  /*aa50*/  R2UR UR7, R7 ;  /* 0x00000000070772ca */ /* 0x000fe400000e0000 */
[----:B------:R-:W0:Y:S03]  /*aa60*/  SHFL.BFLY PT, R7, R2, 0x1, 0x1f ;  /* 0x0c201f0002077f89 */ /* 0x000e2600000e0000 */
[----:B------:R-:W-:Y:S01]  /*aa70*/  @P0 MUFU.RCP R6, R10 ;  /* 0x0000000a00060308 */ /* 0x000fe20000001000 */
[----:B0-----:R-:W-:Y:S01]  /*aa80*/  FADD.FTZ R12, R2, R7 ;  /* 0x00000007020c7221 */ /* 0x001fe20000010000 */
[----:B------:R-:W-:Y:S01]  /*aa90*/  IMAD.U32 R7, RZ, RZ, UR5 ;  /* 0x00000005ff077e24 */ /* 0x000fe2000f8e00ff */
[----:B------:R-:W-:-:S03]  /*aaa0*/  MOV R2, 0xff800000 ;  /* 0xff80000000027802 */ /* 0x000fc60000000f00 */
[----:B------:R-:W-:Y:S01]  /*aab0*/  FSETP.NE.FTZ.AND P3, PT, R12, RZ, PT ;  /* 0x000000ff0c00720b */ /* 0x000fe20003f75000 */
[----:B------:R-:W-:-:S04]  /*aac0*/  @P0 FMUL.FTZ R7, R7, 0.69314718246459960938 ;  /* 0x3f31721807070820 */ /* 0x000fc80000410000 */
[----:B------:R-:W-:Y:S01]  /*aad0*/  @P0 FFMA.FTZ R2, R7, R4, R8 ;  /* 0x0000000407020223 */ /* 0x000fe20000010008 */
[----:B------:R-:W-:-:S07]  /*aae0*/  PLOP3.LUT P0, PT, PT, PT, PT, 0x8, 0x0 ;  /* 0x000000000000781c */ /* 0x000fce0003f0e170 */
[----:B------:R-:W0:Y:S01]  /*aaf0*/  @P3 MUFU.LG2 R9, R12 ;  /* 0x0000000c00093308 */ /* 0x000e220000000c00 */
[----:B------:R-:W-:-:S07]  /*ab00*/  @P3 FMUL.FTZ R13, R13, 0.69314718246459960938 ;  /* 0x3f3172180d0d3820 */ /* 0x000fce0000410000 */
[----:B------:R-:W1:Y:S01]  /*ab10*/  @P3 MUFU.RCP R5, R12 ;  /* 0x0000000c00053308 */ /* 0x000e620000001000 */
[----:B0-----:R-:W-:-:S04]  /*ab20*/  @P3 FMUL.FTZ R10, R9, 0.69314718246459960938 ;  /* 0x3f317218090a3820 */ /* 0x001fc80000410000 */
[----:B------:R-:W-:Y:S01]  /*ab30*/  @P3 FFMA.FTZ R0, R13, R3, R10 ;  /* 0x000000030d003223 */ /* 0x000fe2000001000a */
[----:B------:R-:W-:Y:S02]  /*ab40*/  WARPGROUP.DEPBAR.LE gsb0, 0x0 ;  /* 0x00008000000079c5 */ /* 0x000fe40000010000 */
[----:B------:R-:W-:-:S06]  /*ab50*/  WARPGROUP.ARRIVE ;  /* 0x00000000000079c5 */ /* 0x000fcc0000000000 */
[----:B------:R-:W-:Y:S03]  /*ab60*/  HGMMA.64x256x16.F32.BF16 R24, R192, gdesc[UR4].tnspB, R24, gsb0 ;  /* 0x43e00004c0187df0 */ /* 0x000fe60008001818 */
[----:B------:R-:W-:Y:S02]  /*ab70*/  WARPGROUP.DEPBAR.LE gsb0, 0x0 ;  /* 0x00008000000079c5 */ /* 0x000fe40000010000 */
[----:B------:R0:W-:Y:S01]  /*ab80*/  @!P1 SYNCS.ARRIVE.TRANS64.RED.A1T0 RZ, [R11+URZ], RZ ;  /* 0x000000ff0bff99a7 */ /* 0x0001e2000810043f */
[-C--:B-1----:R-:W-:Y:S01]  /*ab90*/  FMUL.FTZ R3, R83, R5.reuse ;  /* 0x0000000553037220 */ /* 0x082fe20000410000 */
        /* <DEDUP_REMOVED lines=126> */
[----:B0-----:R-:W-:-:S07]  /*b380*/  FMUL.FTZ R151, R151, R5 ;  /* 0x0000000597977220 */ /* 0x001fce0000410000 */
.L_x_260:
[----:B------:R-:W0:Y:S01]  /*b390*/  S2R R5, SR_CgaCtaId ;  /* 0x0000000000057919 */ /* 0x000e220000008800 */
[----:B------:R-:W-:Y:S01]  /*b3a0*/  MOV R152, 0x400 ;  /* 0x0000040000987802 */ /* 0x000fe20000000f00 */
[----:B------:R-:W-:Y:S01]  /*b3b0*/  BSSY B0, `(.L_x_282) ;  /* 0x00002bf000007945 */ /* 0x000fe20003800000 */
[----:B------:R-:W-:Y:S02]  /*b3c0*/  BAR.SYNC.DEFER_BLOCKING 0x5, 0x120 ;  /* 0x0144800000007b1d */ /* 0x000fe40000010000 */
[----:B0-----:R-:W-:-:S05]  /*b3d0*/  LEA R152, R5, R152, 0x18 ;  /* 0x0000009805987211 */ /* 0x001fca00078ec0ff */
[----:B------:R-:W0:Y:S02]  /*b3e0*/  LDS.128 R4, [R152+0x388d0] ;  /* 0x0388d00098047984 */ /* 0x000e240000000c00 */
[----:B0-----:R-:W-:Y:S01]  /*b3f0*/  R2UR UR5, R6 ;  /* 0x00000000060572ca */ /* 0x001fe200000e0000 */
[----:B------:R-:W-:Y:S06]  /*b400*/  BAR.ARV 0x4, 0x120 ;  /* 0x0104800000007b1d */ /* 0x000fec0000002000 */
[----:B------:R-:W-:Y:S08]  /*b410*/  @P0 BRA `(.L_x_283) ;  /* 0x0000001c00a80947 */ /* 0x000ff00003800000 */
[----:B------:R-:W0:Y:S01]  /*b420*/  S2R R11, SR_SWINHI ;  /* 0x00000000000b7919 */ /* 0x000e220000002f00 */
[----:B------:R-:W-:Y:S01]  /*b430*/  F2FP.BF16.F32.PACK_AB R24, R25, R24 ;  /* 0x000000181918723e */ /* 0x000fe200000010ff */
[----:B------:R-:W-:Y:S01]  /*b440*/  ULDC.64 UR10, c[0x0][0x208] ;  /* 0x00008200000a7ab9 */ /* 0x000fe20000000a00 */
[----:B------:R-:W-:Y:S01]  /*b450*/  F2FP.BF16.F32.PACK_AB R25, R164, R26 ;  /* 0x0000001aa419723e */ /* 0x000fe200000010ff */
[----:B------:R-:W-:Y:S01]  /*b460*/  BAR.SYNC.DEFER_BLOCKING 0x1, 0x100 ;  /* 0x0044000000007b1d */ /* 0x000fe20000010000 */
        /* <DEDUP_REMOVED lines=14> */
[----:B------:R-:W-:Y:S02]  /*b550*/  MOV R8, R152 ;  /* 0x0000009800087202 */ /* 0x000fe40000000f00 */
[----:B0-----:R-:W-:-:S02]  /*b560*/  MOV R9, R11 ;  /* 0x0000000b00097202 */ /* 0x001fc40000000f00 */
[----:B------:R-:W-:Y:S02]  /*b570*/  F2FP.BF16.F32.PACK_AB R51, R158, R51 ;  /* 0x000000339e33723e */ /* 0x000fe400000010ff */
[----:B------:R-:W-:Y:S01]  /*b580*/  F2FP.BF16.F32.PACK_AB R57, R157, R58 ;  /* 0x0000003a9d39723e */ /* 0x000fe200000010ff */
[----:B------:R-:W-:Y:S01]  /*b590*/  IMAD.WIDE R110, R221, 0x2, R8 ;  /* 0x00000002dd6e7825 */ /* 0x000fe200078e0208 */
[----:B------:R-:W-:Y:S02]  /*b5a0*/  F2FP.BF16.F32.PACK_AB R64, R65, R64 ;  /* 0x000000404140723e */ /* 0x000fe400000010ff */
[----:B------:R-:W-:Y:S02]  /*b5b0*/  F2FP.BF16.F32.PACK_AB R58, R61, R60 ;  /* 0x0000003c3d3a723e */ /* 0x000fe400000010ff */
[C---:B------:R-:W-:Y:S02]  /*b5c0*/  IADD3 R175, P1, R110.reuse, 0x20, RZ ;  /* 0x000000206eaf7810 */ /* 0x040fe40007f3e0ff */
[----:B------:R-:W-:-:S02]  /*b5d0*/  LOP3.LUT R11, R110, 0x380, RZ, 0xc0, !PT ;  /* 0x000003806e0b7812 */ /* 0x000fc400078ec0ff */
[C---:B------:R-:W-:Y:S01]  /*b5e0*/  IADD3 R177, P0, R110.reuse, 0x40, RZ ;  /* 0x000000406eb17810 */ /* 0x040fe20007f1e0ff */
[--C-:B------:R-:W-:Y:S01]  /*b5f0*/  IMAD.X R13, RZ, RZ, R111.reuse, P1 ;  /* 0x000000ffff0d7224 */ /* 0x100fe200008e066f */
[C---:B------:R-:W-:Y:S02]  /*b600*/  IADD3 R179, P4, R110.reuse, 0x60, RZ ;  /* 0x000000606eb37810 */ /* 0x040fe40007f9e0ff */
[C---:B------:R-:W-:Y:S01]  /*b610*/  IADD3 R183, P6, R110.reuse, 0x4020, RZ ;  /* 0x000040206eb77810 */ /* 0x040fe20007fde0ff */
[--C-:B------:R-:W-:Y:S01]  /*b620*/  IMAD.X R15, RZ, RZ, R111.reuse, P0 ;  /* 0x000000ffff0f7224 */ /* 0x100fe200000e066f */
[C---:B------:R-:W-:Y:S01]  /*b630*/  IADD3 R185, P5, R110.reuse, 0x4040, RZ ;  /* 0x000040406eb97810 */ /* 0x040fe20007fbe0ff */
[--C-:B------:R-:W-:Y:S01]  /*b640*/  IMAD.X R21, RZ, RZ, R111.reuse, P4 ;  /* 0x000000ffff157224 */ /* 0x100fe200020e066f */
[C---:B------:R-:W-:Y:S01]  /*b650*/  IADD3 R187, P2, R110.reuse, 0x4060, RZ ;  /* 0x000040606ebb7810 */ /* 0x040fe20007f5e0ff */
[--C-:B------:R-:W-:Y:S01]  /*b660*/  IMAD.X R39, RZ, RZ, R111.reuse, P6 ;  /* 0x000000ffff277224 */ /* 0x100fe200030e066f */
[C---:B------:R-:W-:Y:S01]  /*b670*/  IADD3 R189, P1, R110.reuse, 0x8000, RZ ;  /* 0x000080006ebd7810 */ /* 0x040fe20007f3e0ff */
[--C-:B------:R-:W-:Y:S01]  /*b680*/  IMAD.X R47, RZ, RZ, R111.reuse, P5 ;  /* 0x000000ffff2f7224 */ /* 0x100fe200028e066f */
[----:B------:R-:W-:Y:S01]  /*b690*/  IADD3 R181, P3, R110, 0x4000, RZ ;  /* 0x000040006eb57810 */ /* 0x000fe20007f7e0ff */
[--C-:B------:R-:W-:Y:S01]  /*b6a0*/  IMAD.X R55, RZ, RZ, R111.reuse, P2 ;  /* 0x000000ffff377224 */ /* 0x100fe200010e066f */
[----:B------:R-:W-:Y:S01]  /*b6b0*/  SHF.R.U64 R11, R11, 0x3, RZ ;  /* 0x000000030b0b7819 */ /* 0x000fe200000012ff */
[----:B------:R-:W-:Y:S01]  /*b6c0*/  IMAD.X R63, RZ, RZ, R111, P1 ;  /* 0x000000ffff3f7224 */ /* 0x000fe200008e066f */
[----:B------:R-:W-:-:S02]  /*b6d0*/  LOP3.LUT R12, R175, 0x380, RZ, 0xc0, !PT ;  /* 0x00000380af0c7812 */ /* 0x000fc400078ec0ff */
[----:B------:R-:W-:Y:S02]  /*b6e0*/  IADD3.X R31, RZ, R111, RZ, P3, !PT ;  /* 0x0000006fff1f7210 */ /* 0x000fe40001ffe4ff */
[----:B------:R-:W-:Y:S02]  /*b6f0*/  LOP3.LUT R14, R177, 0x380, RZ, 0xc0, !PT ;  /* 0x00000380b10e7812 */ /* 0x000fe400078ec0ff */
[C---:B------:R-:W-:Y:S02]  /*b700*/  IADD3 R191, P0, R110.reuse, 0x8020, RZ ;  /* 0x000080206ebf7810 */ /* 0x040fe40007f1e0ff */
[C---:B------:R-:W-:Y:S02]  /*b710*/  IADD3 R193, P4, R110.reuse, 0x8040, RZ ;  /* 0x000080406ec17810 */ /* 0x040fe40007f9e0ff */
[C---:B------:R-:W-:Y:S01]  /*b720*/  IADD3 R195, P3, R110.reuse, 0x8060, RZ ;  /* 0x000080606ec37810 */ /* 0x040fe20007f7e0ff */
[--C-:B------:R-:W-:Y:S01]  /*b730*/  IMAD.X R71, RZ, RZ, R111.reuse, P0 ;  /* 0x000000ffff477224 */ /* 0x100fe200000e066f */
[C---:B------:R-:W-:Y:S01]  /*b740*/  IADD3 R197, P6, R110.reuse, 0xc000, RZ ;  /* 0x0000c0006ec57810 */ /* 0x040fe20007fde0ff */
[----:B------:R-:W-:Y:S01]  /*b750*/  IMAD.X R79, RZ, RZ, R111, P4 ;  /* 0x000000ffff4f7224 */ /* 0x000fe200020e066f */
[----:B------:R-:W-:-:S02]  /*b760*/  IADD3 R4, P5, R110, 0xc020, RZ ;  /* 0x0000c0206e047810 */ /* 0x000fc40007fbe0ff */
[C---:B------:R-:W-:Y:S01]  /*b770*/  IADD3 R106, P2, R110.reuse, 0xc040, RZ ;  /* 0x0000c0406e6a7810 */ /* 0x040fe20007f5e0ff */
[--C-:B------:R-:W-:Y:S01]  /*b780*/  IMAD.X R99, RZ, RZ, R111.reuse, P6 ;  /* 0x000000ffff637224 */ /* 0x100fe200030e066f */
[----:B------:R-:W-:Y:S01]  /*b790*/  IADD3 R6, P1, R110, 0xc060, RZ ;  /* 0x0000c0606e067810 */ /* 0x000fe20007f3e0ff */
[--C-:B------:R-:W-:Y:S01]  /*b7a0*/  IMAD.X R103, RZ, RZ, R111.reuse, P5 ;  /* 0x000000ffff677224 */ /* 0x100fe200028e066f */
[----:B------:R-:W-:Y:S01]  /*b7b0*/  LOP3.LUT R20, R179, 0x380, RZ, 0xc0, !PT ;  /* 0x00000380b3147812 */ /* 0x000fe200078ec0ff */
[--C-:B------:R-:W-:Y:S01]  /*b7c0*/  IMAD.X R107, RZ, RZ, R111.reuse, P2 ;  /* 0x000000ffff6b7224 */ /* 0x100fe200010e066f */
[----:B------:R-:W-:Y:S01]  /*b7d0*/  LOP3.LUT R110, R11, R110, RZ, 0x3c, !PT ;  /* 0x0000006e0b6e7212 */ /* 0x000fe200078e3cff */
[----:B------:R-:W-:Y:S01]  /*b7e0*/  IMAD.X R11, RZ, RZ, R111, P1 ;  /* 0x000000ffff0b7224 */ /* 0x000fe200008e066f */
[----:B------:R-:W-:Y:S02]  /*b7f0*/  LOP3.LUT R30, R181, 0x380, RZ, 0xc0, !PT ;  /* 0x00000380b51e7812 */ /* 0x000fe400078ec0ff */
[----:B------:R-:W-:-:S02]  /*b800*/  SHF.R.U64 R12, R12, 0x3, RZ ;  /* 0x000000030c0c7819 */ /* 0x000fc400000012ff */
[----:B------:R-:W-:Y:S02]  /*b810*/  LOP3.LUT R38, R183, 0x380, RZ, 0xc0, !PT ;  /* 0x00000380b7267812 */ /* 0x000fe400078ec0ff */
[----:B------:R-:W-:Y:S02]  /*b820*/  SHF.R.U64 R14, R14, 0x3, RZ ;  /* 0x000000030e0e7819 */ /* 0x000fe400000012ff */
[----:B------:R-:W-:Y:S02]  /*b830*/  LOP3.LUT R46, R185, 0x380, RZ, 0xc0, !PT ;  /* 0x00000380b92e7812 */ /* 0x000fe400078ec0ff */
[----:B------:R-:W-:Y:S02]  /*b840*/  SHF.R.U64 R20, R20, 0x3, RZ ;  /* 0x0000000314147819 */ /* 0x000fe400000012ff */
[----:B------:R-:W-:Y:S02]  /*b850*/  LOP3.LUT R54, R187, 0x380, RZ, 0xc0, !PT ;  /* 0x00000380bb367812 */ /* 0x000fe400078ec0ff */
[----:B------:R-:W-:-:S02]  /*b860*/  IADD3.X R95, RZ, R111, RZ, P3, !PT ;  /* 0x0000006fff5f7210 */ /* 0x000fc40001ffe4ff */
[----:B------:R-:W-:Y:S02]  /*b870*/  SHF.R.U64 R30, R30, 0x3, RZ ;  /* 0x000000031e1e7819 */ /* 0x000fe400000012ff */
[----:B------:R-:W-:Y:S02]  /*b880*/  LOP3.LUT R62, R189, 0x380, RZ, 0xc0, !PT ;  /* 0x00000380bd3e7812 */ /* 0x000fe400078ec0ff */
[----:B------:R-:W-:Y:S02]  /*b890*/  LOP3.LUT R98, R197, 0x380, RZ, 0xc0, !PT ;  /* 0x00000380c5627812 */ /* 0x000fe400078ec0ff */
[----:B------:R-:W-:Y:S02]  /*b8a0*/  MOV R110, R110 ;  /* 0x0000006e006e7202 */ /* 0x000fe40000000f00 */
[----:B------:R-:W-:Y:S02]  /*b8b0*/  LOP3.LUT R12, R12, R175, RZ, 0x3c, !PT ;  /* 0x000000af0c0c7212 */ /* 0x000fe400078e3cff */
[----:B------:R-:W-:Y:S01]  /*b8c0*/  SHF.R.U64 R38, R38, 0x3, RZ ;  /* 0x0000000326267819 */ /* 0x000fe200000012ff */
[----:B------:R-:W-:Y:S01]  /*b8d0*/  STSM.16.M88.4 [R110], R24 ;  /* 0x000000186e007844 */ /* 0x000fe20000000200 */
[----:B------:R-:W-:-:S02]  /*b8e0*/  LOP3.LUT R70, R191, 0x380, RZ, 0xc0, !PT ;  /* 0x00000380bf467812 */ /* 0x000fc400078ec0ff */
[----:B------:R-:W-:Y:S02]  /*b8f0*/  LOP3.LUT R111, R106, 0x380, RZ, 0xc0, !PT ;  /* 0x000003806a6f7812 */ /* 0x000fe400078ec0ff */
[----:B------:R-:W-:Y:S02]  /*b900*/  LOP3.LUT R14, R14, R177, RZ, 0x3c, !PT ;  /* 0x000000b10e0e7212 */ /* 0x000fe400078e3cff */
[----:B------:R-:W-:Y:S02]  /*b910*/  SHF.R.U64 R46, R46, 0x3, RZ ;  /* 0x000000032e2e7819 */ /* 0x000fe400000012ff */
[----:B------:R-:W-:Y:S02]  /*b920*/  LOP3.LUT R78, R193, 0x380, RZ, 0xc0, !PT ;  /* 0x00000380c14e7812 */ /* 0x000fe400078ec0ff */
[----:B------:R-:W-:Y:S02]  /*b930*/  LOP3.LUT R20, R20, R179, RZ, 0x3c, !PT ;  /* 0x000000b314147212 */ /* 0x000fe400078e3cff */
[----:B------:R-:W-:-:S02]  /*b940*/  SHF.R.U64 R54, R54, 0x3, RZ ;  /* 0x0000000336367819 */ /* 0x000fc400000012ff */
[----:B------:R-:W-:Y:S02]  /*b950*/  LOP3.LUT R94, R195, 0x380, RZ, 0xc0, !PT ;  /* 0x00000380c35e7812 */ /* 0x000fe400078ec0ff */
[----:B------:R-:W-:Y:S02]  /*b960*/  LOP3.LUT R30, R30, R181, RZ, 0x3c, !PT ;  /* 0x000000b51e1e7212 */ /* 0x000fe400078e3cff */
[----:B------:R-:W-:Y:S02]  /*b970*/  SHF.R.U64 R62, R62, 0x3, RZ ;  /* 0x000000033e3e7819 */ /* 0x000fe400000012ff */
[----:B------:R-:W-:Y:S02]  /*b980*/  SHF.R.U64 R98, R98, 0x3, RZ ;  /* 0x0000000362627819 */ /* 0x000fe400000012ff */
[----:B------:R-:W-:Y:S02]  /*b990*/  LOP3.LUT R175, R6, 0x380, RZ, 0xc0, !PT ;  /* 0x0000038006af7812 */ /* 0x000fe400078ec0ff */
[----:B------:R-:W-:-:S02]  /*b9a0*/  LOP3.LUT R38, R38, R183, RZ, 0x3c, !PT ;  /* 0x000000b726267212 */ /* 0x000fc400078e3cff */
[----:B------:R-:W-:Y:S02]  /*b9b0*/  SHF.R.U64 R70, R70, 0x3, RZ ;  /* 0x0000000346467819 */ /* 0x000fe400000012ff */
[----:B------:R-:W-:Y:S02]  /*b9c0*/  LOP3.LUT R102, R4, 0x380, RZ, 0xc0, !PT ;  /* 0x0000038004667812 */ /* 0x000fe400078ec0ff */
[----:B------:R-:W-:Y:S02]  /*b9d0*/  SHF.R.U64 R111, R111, 0x3, RZ ;  /* 0x000000036f6f7819 */ /* 0x000fe400000012ff */
[----:B------:R-:W-:Y:S02]  /*b9e0*/  MOV R13, R12 ;  /* 0x0000000c000d7202 */ /* 0x000fe40000000f00 */
[----:B------:R-:W-:Y:S02]  /*b9f0*/  LOP3.LUT R46, R46, R185, RZ, 0x3c, !PT ;  /* 0x000000b92e2e7212 */ /* 0x000fe400078e3cff */
[----:B------:R-:W-:Y:S01]  /*ba00*/  SHF.R.U64 R78, R78, 0x3, RZ ;  /* 0x000000034e4e7819 */ /* 0x000fe200000012ff */
[----:B------:R-:W-:Y:S01]  /*ba10*/  STSM.16.M88.4 [R13], R32 ;  /* 0x000000200d007844 */ /* 0x000fe20000000200 */
[----:B------:R-:W-:-:S02]  /*ba20*/  MOV R14, R14 ;  /* 0x0000000e000e7202 */ /* 0x000fc40000000f00 */
[----:B------:R-:W-:Y:S02]  /*ba30*/  LOP3.LUT R54, R54, R187, RZ, 0x3c, !PT ;  /* 0x000000bb36367212 */ /* 0x000fe400078e3cff */
[----:B------:R-:W-:Y:S01]  /*ba40*/  SHF.R.U64 R94, R94, 0x3, RZ ;  /* 0x000000035e5e7819 */ /* 0x000fe200000012ff */
[----:B------:R-:W-:Y:S01]  /*ba50*/  STSM.16.M88.4 [R14], R40 ;  /* 0x000000280e007844 */ /* 0x000fe20000000200 */
[----:B------:R-:W-:Y:S02]  /*ba60*/  MOV R20, R20 ;  /* 0x0000001400147202 */ /* 0x000fe40000000f00 */
[----:B------:R-:W-:Y:S02]  /*ba70*/  LOP3.LUT R62, R62, R189, RZ, 0x3c, !PT ;  /* 0x000000bd3e3e7212 */ /* 0x000fe400078e3cff */
[----:B------:R-:W-:Y:S01]  /*ba80*/  LOP3.LUT R98, R98, R197, RZ, 0x3c, !PT ;  /* 0x000000c562627212 */ /* 0x000fe200078e3cff */
[----:B------:R-:W-:Y:S01]  /*ba90*/  STSM.16.M88.4 [R20], R48 ;  /* 0x0000003014007844 */ /* 0x000fe20000000200 */
[----:B------:R-:W-:-:S02]  /*baa0*/  SHF.R.U64 R175, R175, 0x3, RZ ;  /* 0x00000003afaf7819 */ /* 0x000fc400000012ff */
[----:B------:R-:W-:Y:S02]  /*bab0*/  MOV R30, R30 ;  /* 0x0000001e001e7202 */ /* 0x000fe40000000f00 */
[----:B------:R-:W-:Y:S02]  /*bac0*/  F2FP.BF16.F32.PACK_AB R59, R156, R59 ;  /* 0x0000003b9c3b723e */ /* 0x000fe400000010ff */
[----:B------:R-:W-:Y:S02]  /*bad0*/  F2FP.BF16.F32.PACK_AB R65, R155, R66 ;  /* 0x000000429b41723e */ /* 0x000fe400000010ff */
[----:B------:R-:W-:Y:S01]  /*bae0*/  F2FP.BF16.F32.PACK_AB R72, R73, R72 ;  /* 0x000000484948723e */ /* 0x000fe200000010ff */
[----:B------:R-:W-:Y:S01]  /*baf0*/  STSM.16.M88.4 [R30], R56 ;  /* 0x000000381e007844 */ /* 0x000fe20000000200 */
[----:B------:R-:W-:Y:S02]  /*bb00*/  LOP3.LUT R70, R70, R191, RZ, 0x3c, !PT ;  /* 0x000000bf46467212 */ /* 0x000fe400078e3cff */
[----:B------:R-:W-:-:S02]  /*bb10*/  SHF.R.U64 R29, R102, 0x3, RZ ;  /* 0x00000003661d7819 */ /* 0x000fc400000012ff */
[----:B------:R-:W-:Y:S02]  /*bb20*/  LOP3.LUT R106, R111, R106, RZ, 0x3c, !PT ;  /* 0x0000006a6f6a7212 */ /* 0x000fe400078e3cff */
[----:B------:R-:W-:Y:S02]  /*bb30*/  MOV R38, R38 ;  /* 0x0000002600267202 */ /* 0x000fe40000000f00 */
[----:B------:R-:W-:Y:S02]  /*bb40*/  F2FP.BF16.F32.PACK_AB R66, R69, R68 ;  /* 0x000000444542723e */ /* 0x000fe400000010ff */
[----:B------:R-:W-:Y:S02]  /*bb50*/  F2FP.BF16.F32.PACK_AB R67, R154, R67 ;  /* 0x000000439a43723e */ /* 0x000fe400000010ff */
[----:B------:R-:W-:Y:S02]  /*bb60*/  F2FP.BF16.F32.PACK_AB R73, R153, R74 ;  /* 0x0000004a9949723e */ /* 0x000fe400000010ff */
[----:B------:R-:W-:Y:S01]  /*bb70*/  F2FP.BF16.F32.PACK_AB R80, R81, R80 ;  /* 0x000000505150723e */ /* 0x000fe200000010ff */
[----:B------:R-:W-:Y:S01]  /*bb80*/  STSM.16.M88.4 [R38], R64 ;  /* 0x0000004026007844 */ /* 0x000fe20000000200 */
[----:B------:R-:W-:-:S02]  /*bb90*/  R2UR UR6, R215 ;  /* 0x00000000d70672ca */ /* 0x000fc400000e0000 */
[----:B------:R-:W-:Y:S02]  /*bba0*/  R2UR UR4, R214 ;  /* 0x00000000d60472ca */ /* 0x000fe400000e0000 */
[----:B------:R-:W-:Y:S02]  /*bbb0*/  LOP3.LUT R78, R78, R193, RZ, 0x3c, !PT ;  /* 0x000000c14e4e7212 */ /* 0x000fe400078e3cff */
[----:B------:R-:W-:Y:S02]  /*bbc0*/  MOV R46, R46 ;  /* 0x0000002e002e7202 */ /* 0x000fe40000000f00 */
[----:B------:R-:W-:Y:S02]  /*bbd0*/  F2FP.BF16.F32.PACK_AB R74, R77, R76 ;  /* 0x0000004c4d4a723e */ /* 0x000fe400000010ff */
[----:B------:R-:W-:Y:S02]  /*bbe0*/  F2FP.BF16.F32.PACK_AB R75, R19, R75 ;  /* 0x0000004b134b723e */ /* 0x000fe400000010ff */
[----:B------:R-:W-:-:S02]  /*bbf0*/  F2FP.BF16.F32.PACK_AB R81, R3, R82 ;  /* 0x000000520351723e */ /* 0x000fc400000010ff */
[----:B------:R-:W-:Y:S01]  /*bc00*/  LOP3.LUT R94, R94, R195, RZ, 0x3c, !PT ;  /* 0x000000c35e5e7212 */ /* 0x000fe200078e3cff */
[----:B------:R-:W-:Y:S01]  /*bc10*/  STSM.16.M88.4 [R46], R72 ;  /* 0x000000482e007844 */ /* 0x000fe20000000200 */
[----:B------:R-:W-:Y:S01]  /*bc20*/  MOV R54, R54 ;  /* 0x0000003600367202 */ /* 0x000fe20000000f00 */
[----:B------:R-:W-:Y:S01]  /*bc30*/  USHF.L.U64.HI UR9, UR4, 0x2, UR6 ;  /* 0x0000000204097899 */ /* 0x000fe20008010206 */
[----:B------:R-:W-:Y:S01]  /*bc40*/  F2FP.BF16.F32.PACK_AB R82, R85, R84 ;  /* 0x000000545552723e */ /* 0x000fe200000010ff */
[----:B------:R-:W-:Y:S01]  /*bc50*/  USHF.L.U32 UR8, UR4, 0x2, URZ ;  /* 0x0000000204087899 */ /* 0x000fe2000800063f */
[----:B------:R-:W-:Y:S01]  /*bc60*/  F2FP.BF16.F32.PACK_AB R83, R83, R86 ;  /* 0x000000565353723e */ /* 0x000fe200000010ff */
[----:B------:R-:W-:Y:S01]  /*bc70*/  ULDC.64 UR6, c[0x0][0xbd8] ;  /* 0x0002f60000067ab9 */ /* 0x000fe20000000a00 */
[----:B------:R-:W-:Y:S01]  /*bc80*/  LOP3.LUT R10, R175, R6, RZ, 0x3c, !PT ;  /* 0x00000006af0a7212 */ /* 0x000fe200078e3cff */
[----:B------:R-:W-:Y:S01]  /*bc90*/  UISETP.NE.U32.AND UP0, UPT, UR6, URZ, UPT ;  /* 0x0000003f0600728c */ /* 0x000fe2000bf05070 */
[----:B------:R-:W-:Y:S01]  /*bca0*/  MOV R62, R62 ;  /* 0x0000003e003e7202 */ /* 0x000fe20000000f00 */
[----:B------:R0:W-:Y:S01]  /*bcb0*/  STSM.16.M88.4 [R54], R80 ;  /* 0x0000005036007844 */ /* 0x0001e20000000200 */
[----:B------:R-:W-:Y:S01]  /*bcc0*/  MOV R12, R98 ;  /* 0x00000062000c7202 */ /* 0x000fe20000000f00 */
[----:B------:R-:W-:Y:S01]  /*bcd0*/  UISETP.NE.AND.EX UP0, UPT, UR7, URZ, UPT, UP0 ;  /* 0x0000003f0700728c */ /* 0x000fe2000bf05300 */
[----:B------:R-:W-:Y:S01]  /*bce0*/  F2FP.BF16.F32.PACK_AB R84, R89, R88 ;  /* 0x000000585954723e */ /* 0x000fe200000010ff */
[----:B------:R-:W-:Y:S01]  /*bcf0*/  UIADD3 UR4, UP1, UR8, UR6, URZ ;  /* 0x0000000608047290 */ /* 0x000fe2000ff3e03f */
[----:B------:R-:W-:-:S02]  /*bd00*/  F2FP.BF16.F32.PACK_AB R85, R91, R90 ;  /* 0x0000005a5b55723e */ /* 0x000fc400000010ff */
[----:B------:R-:W-:Y:S01]  /*bd10*/  F2FP.BF16.F32.PACK_AB R86, R93, R92 ;  /* 0x0000005c5d56723e */ /* 0x000fe200000010ff */
[----:B------:R-:W-:Y:S01]  /*bd20*/  UIADD3.X UR6, UR9, UR7, URZ, UP1, !UPT ;  /* 0x0000000709067290 */ /* 0x000fe20008ffe43f */
[----:B------:R-:W-:Y:S02]  /*bd30*/  F2FP.BF16.F32.PACK_AB R87, R165, R87 ;  /* 0x00000057a557723e */ /* 0x000fe400000010ff */
[----:B------:R-:W-:Y:S02]  /*bd40*/  F2FP.BF16.F32.PACK_AB R96, R97, R96 ;  /* 0x000000606160723e */ /* 0x000fe400000010ff */
[----:B------:R-:W-:Y:S01]  /*bd50*/  LOP3.LUT R102, R29, R4, RZ, 0x3c, !PT ;  /* 0x000000041d667212 */ /* 0x000fe200078e3cff */
[----:B------:R-:W-:Y:S01]  /*bd60*/  STSM.16.M88.4 [R62], R84 ;  /* 0x000000543e007844 */ /* 0x000fe20000000200 */
[----:B------:R-:W-:Y:S02]  /*bd70*/  MOV R70, R70 ;  /* 0x0000004600467202 */ /* 0x000fe40000000f00 */
[----:B------:R-:W-:-:S02]  /*bd80*/  MOV R6, R106 ;  /* 0x0000006a00067202 */ /* 0x000fc40000000f00 */
[----:B------:R-:W-:Y:S02]  /*bd90*/  F2FP.BF16.F32.PACK_AB R97, R167, R166 ;  /* 0x000000a6a761723e */ /* 0x000fe400000010ff */
[----:B------:R-:W-:Y:S02]  /*bda0*/  F2FP.BF16.F32.PACK_AB R98, R101, R100 ;  /* 0x000000646562723e */ /* 0x000fe400000010ff */
[----:B------:R-:W-:Y:S02]  /*bdb0*/  F2FP.BF16.F32.PACK_AB R99, R169, R168 ;  /* 0x000000a8a963723e */ /* 0x000fe400000010ff */
[----:B------:R-:W-:Y:S02]  /*bdc0*/  F2FP.BF16.F32.PACK_AB R104, R105, R104 ;  /* 0x000000686968723e */ /* 0x000fe400000010ff */
[----:B------:R-:W-:Y:S01]  /*bdd0*/  F2FP.BF16.F32.PACK_AB R112, R113, R112 ;  /* 0x000000707170723e */ /* 0x000fe200000010ff */
[----:B------:R-:W-:Y:S01]  /*bde0*/  STSM.16.M88.4 [R70], R96 ;  /* 0x0000006046007844 */ /* 0x000fe20000000200 */
        /* <DEDUP_REMOVED lines=17> */
[----:B------:R1:W-:Y:S01]  /*bf00*/  STSM.16.M88.4 [R12], R120 ;  /* 0x000000780c007844 */ /* 0x0003e20000000200 */
[----:B------:R-:W-:Y:S02]  /*bf10*/  MOV R102, R102 ;  /* 0x0000006600667202 */ /* 0x000fe40000000f00 */
[----:B------:R-:W-:Y:S02]  /*bf20*/  F2FP.BF16.F32.PACK_AB R130, R133, R132 ;  /* 0x000000848582723e */ /* 0x000fe400000010ff */
[----:B------:R-:W-:Y:S02]  /*bf30*/  F2FP.BF16.F32.PACK_AB R131, R135, R134 ;  /* 0x000000868783723e */ /* 0x000fe400000010ff */
[----:B------:R-:W-:-:S02]  /*bf40*/  F2FP.BF16.F32.PACK_AB R137, R139, R138 ;  /* 0x0000008a8b89723e */ /* 0x000fc400000010ff */
[----:B------:R-:W-:Y:S01]  /*bf50*/  F2FP.BF16.F32.PACK_AB R144, R145, R144 ;  /* 0x000000909190723e */ /* 0x000fe200000010ff */
[----:B------:R2:W-:Y:S01]  /*bf60*/  STSM.16.M88.4 [R102], R128 ;  /* 0x0000008066007844 */ /* 0x0005e20000000200 */
[----:B------:R-:W-:Y:S02]  /*bf70*/  F2FP.BF16.F32.PACK_AB R138, R141, R140 ;  /* 0x0000008c8d8a723e */ /* 0x000fe400000010ff */
[----:B------:R-:W-:Y:S02]  /*bf80*/  F2FP.BF16.F32.PACK_AB R139, R143, R142 ;  /* 0x0000008e8f8b723e */ /* 0x000fe400000010ff */
[----:B------:R-:W-:Y:S02]  /*bf90*/  F2FP.BF16.F32.PACK_AB R145, R147, R146 ;  /* 0x000000929391723e */ /* 0x000fe400000010ff */
[----:B------:R-:W-:Y:S01]  /*bfa0*/  MOV R4, R10 ;  /* 0x0000000a00047202 */ /* 0x000fe20000000f00 */
[----:B------:R2:W-:Y:S01]  /*bfb0*/  STSM.16.M88.4 [R6], R136 ;  /* 0x0000008806007844 */ /* 0x0005e20000000200 */
[----:B------:R-:W-:Y:S01]  /*bfc0*/  F2FP.BF16.F32.PACK_AB R146, R149, R148 ;  /* 0x000000949592723e */ /* 0x000fe200000010ff */
[----:B------:R-:W-:Y:S01]  /*bfd0*/  IMAD.U32 R10, RZ, RZ, UR4 ;  /* 0x00000004ff0a7e24 */ /* 0x000fe2000f8e00ff */
[----:B------:R-:W-:Y:S01]  /*bfe0*/  F2FP.BF16.F32.PACK_AB R147, R151, R150 ;  /* 0x000000969793723e */ /* 0x000fe200000010ff */
[----:B------:R-:W-:Y:S01]  /*bff0*/  IMAD.U32 R11, RZ, RZ, UR6 ;  /* 0x00000006ff0b7e24 */ /* 0x000fe2000f8e00ff */
[----:B------:R-:W-:Y:S01]  /*c000*/  PLOP3.LUT P1, PT, PT, PT, UP0, 0x80, 0x0 ;  /* 0x000000000000781c */ /* 0x000fe20003f2f008 */
[----:B------:R-:W-:-:S02]  /*c010*/  ULDC.64 UR6, c[0x0][0xbe0] ;  /* 0x0002f80000067ab9 */ /* 0x000fc40000000a00 */
[----:B------:R2:W-:Y:S01]  /*c020*/  STSM.16.M88.4 [R4], R144 ;  /* 0x0000009004007844 */ /* 0x0005e20000000200 */
[----:B------:R-:W-:Y:S09]  /*c030*/  BAR.SYNC.DEFER_BLOCKING 0x1, 0x100 ;  /* 0x0044000000007b1d */ /* 0x000ff20000010000 */
[----:B------:R-:W3:Y:S01]  /*c040*/  @P1 LDG.E R3, desc[UR10][R10.64] ;  /* 0x0000000a0a031981 */ /* 0x000ee2000c1e1900 */
[----:B------:R-:W-:Y:S01]  /*c050*/  UISETP.NE.U32.AND UP1, UPT, UR6, URZ, UPT ;  /* 0x0000003f0600728c */ /* 0x000fe2000bf25070 */
[----:B0-----:R-:W0:Y:S01]  /*c060*/  LDC R81, c[0x0][0xa88] ;  /* 0x0002a200ff517b82 */ /* 0x001e220000000800 */
[----:B------:R-:W-:Y:S01]  /*c070*/  LEA R13, R22, R18, 0x6 ;  /* 0x00000012160d7211 */ /* 0x000fe200078e30ff */
[----:B------:R-:W-:Y:S01]  /*c080*/  UMOV UR4, URZ ;  /* 0x0000003f00047c82 */ /* 0x000fe20008000000 */
[----:B------:R-:W-:-:S03]  /*c090*/  UISETP.NE.AND.EX UP1, UPT, UR7, URZ, UPT, UP1 ;  /* 0x0000003f0700728c */ /* 0x000fc6000bf25310 */
[----:B------:R-:W-:-:S03]  /*c0a0*/  IMAD.WIDE R8, R13, 0x2, R8 ;  /* 0x000000020d087825 */ /* 0x000fc600078e0208 */
[----:B------:R-:W-:Y:S02]  /*c0b0*/  PLOP3.LUT P2, PT, PT, PT, UP1, 0x80, 0x0 ;  /* 0x000000000000781c */ /* 0x000fe40003f4f018 */
[----:B------:R-:W-:-:S03]  /*c0c0*/  IADD3 R25, P0, R8, 0x1000, RZ ;  /* 0x0000100008197810 */ /* 0x000fc60007f1e0ff */
[----:B------:R-:W-:-:S04]  /*c0d0*/  @UP1 UIADD3 UR6, UP2, UR8, UR6, URZ ;  /* 0x0000000608061290 */ /* 0x000fc8000ff5e03f */
[----:B------:R-:W-:Y:S02]  /*c0e0*/  @UP1 UIADD3.X UR7, UR9, UR7, URZ, UP2, !UPT ;  /* 0x0000000709071290 */ /* 0x000fe400097fe43f */
[----:B-1----:R-:W-:-:S04]  /*c0f0*/  IMAD.U32 R12, RZ, RZ, UR6 ;  /* 0x00000006ff0c7e24 */ /* 0x002fc8000f8e00ff */
[----:B------:R-:W-:-:S05]  /*c100*/  IMAD.U32 R13, RZ, RZ, UR7 ;  /* 0x00000007ff0d7e24 */ /* 0x000fca000f8e00ff */
[----:B0-----:R2:W5:Y:S01]  /*c110*/  @P2 LDG.E R81, desc[UR10][R12.64] ;  /* 0x0000000a0c512981 */ /* 0x001562000c1e1900 */
[----:B---3--:R-:W-:Y:S01]  /*c120*/  @P1 R2UR UR4, R3 ;  /* 0x00000000030412ca */ /* 0x008fe200000e0000 */
[----:B--2---:R-:W-:-:S14]  /*c130*/  @P2 BRA `(.L_x_284) ;  /* 0x0000000000142947 */ /* 0x004fdc0003800000 */
[----:B------:R-:W-:Y:S05]  /*c140*/  @!P1 BRA `(.L_x_284) ;  /* 0x0000000000109947 */ /* 0x000fea0003800000 */
[----:B------:R-:W-:Y:S02]  /*c150*/  ULDC.64 UR6, c[0x0][0x208] ;  /* 0x0000820000067ab9 */ /* 0x000fe40000000a00 */
[----:B------:R-:W2:Y:S04]  /*c160*/  LDG.E R4, desc[UR6][R10.64] ;  /* 0x000000060a047981 */ /* 0x000ea8000c1e1900 */
[----:B-----5:R-:W2:Y:S02]  /*c170*/  LDG.E R81, desc[UR6][R10.64+0x4] ;  /* 0x000004060a517981 */ /* 0x020ea4000c1e1900 */
[----:B--2---:R-:W-:-:S07]  /*c180*/  IMAD.IADD R81, R81, 0x1, -R4 ;  /* 0x0000000151517824 */ /* 0x004fce00078e0a04 */
.L_x_284:
[----:B------:R-:W-:Y:S01]  /*c190*/  R2UR UR16, R213 ;  /* 0x00000000d51072ca */ /* 0x000fe200000e0000 */
[----:B------:R-:W-:Y:S01]  /*c1a0*/  ULDC.64 UR12, c[0x0][0xb70] ;  /* 0x0002dc00000c7ab9 */ /* 0x000fe20000000a00 */
[----:B------:R-:W-:Y:S01]  /*c1b0*/  R2UR UR15, R215 ;  /* 0x00000000d70f72ca */ /* 0x000fe200000e0000 */
[----:B------:R-:W-:Y:S01]  /*c1c0*/  USHF.R.S32.HI UR9, URZ, 0x1f, UR4 ;  /* 0x0000001f3f097899 */ /* 0x000fe20008011404 */
[----:B------:R-:W-:Y:S01]  /*c1d0*/  R2UR UR14, R214 ;  /* 0x00000000d60e72ca */ /* 0x000fe200000e0000 */
[----:B------:R-:W-:Y:S01]  /*c1e0*/  UMOV UR8, UR4 ;  /* 0x0000000400087c82 */ /* 0x000fe20008000000 */
[----:B------:R-:W-:Y:S01]  /*c1f0*/  IMAD R6, R212, 0x80, R220 ;  /* 0x00000080d4067824 */ /* 0x000fe200078e02dc */
[----:B------:R-:W-:Y:S01]  /*c200*/  LOP3.LUT R24, R25, 0x380, RZ, 0xc0, !PT ;  /* 0x0000038019187812 */ /* 0x000fe200078ec0ff */
[----:B------:R-:W-:Y:S01]  /*c210*/  ULDC.64 UR18, c[0x0][0x208] ;  /* 0x0000820000127ab9 */ /* 0x000fe20000000a00 */
[C---:B------:R-:W-:Y:S02]  /*c220*/  IADD3 R11, P1, R8.reuse, 0x2000, RZ ;  /* 0x00002000080b7810 */ /* 0x040fe40007f3e0ff */
[----:B------:R-:W-:-:S02]  /*c230*/  IADD3 R13, P2, R8, 0x3000, RZ ;  /* 0x00003000080d7810 */ /* 0x000fc40007f5e0ff */
[----:B------:R-:W-:Y:S01]  /*c240*/  USHF.R.S32.HI UR11, URZ, 0x1f, UR16 ;  /* 0x0000001f3f0b7899 */ /* 0x000fe20008011410 */
[----:B------:R-:W-:Y:S01]  /*c250*/  SHF.R.U64 R24, R24, 0x3, RZ ;  /* 0x0000000318187819 */ /* 0x000fe200000012ff */
[----:B------:R-:W-:Y:S01]  /*c260*/  USEL UR15, UR15, URZ, !UP0 ;  /* 0x0000003f0f0f7287 */ /* 0x000fe2000c000000 */
[----:B------:R-:W-:Y:S01]  /*c270*/  LOP3.LUT R10, R11, 0x380, RZ, 0xc0, !PT ;  /* 0x000003800b0a7812 */ /* 0x000fe200078ec0ff */
[----:B------:R-:W-:Y:S01]  /*c280*/  UIMAD UR10, UR11, UR12, URZ ;  /* 0x0000000c0b0a72a4 */ /* 0x000fe2000f8e023f */
[----:B------:R-:W-:Y:S01]  /*c290*/  SHF.R.S32.HI R3, RZ, 0x1f, R6 ;  /* 0x0000001fff037819 */ /* 0x000fe20000011406 */
[----:B------:R-:W-:Y:S01]  /*c2a0*/  UIMAD.WIDE.U32 UR6, UR16, UR12, UR8 ;  /* 0x0000000c100672a5 */ /* 0x000fe2000f8e0008 */
[----:B------:R-:W-:Y:S01]  /*c2b0*/  LOP3.LUT R12, R13, 0x380, RZ, 0xc0, !PT ;  /* 0x000003800d0c7812 */ /* 0x000fe200078ec0ff */
[----:B------:R-:W-:Y:S01]  /*c2c0*/  UIMAD UR10, UR16, UR13, UR10 ;  /* 0x0000000d100a72a4 */ /* 0x000fe2000f8e020a */
[----:B------:R-:W-:Y:S01]  /*c2d0*/  LOP3.LUT R24, R24, R25, RZ, 0x3c, !PT ;  /* 0x0000001918187212 */ /* 0x000fe200078e3cff */
[----:B------:R-:W-:Y:S01]  /*c2e0*/  USEL UR14, UR14, URZ, !UP0 ;  /* 0x0000003f0e0e7287 */ /* 0x000fe2000c000000 */
[----:B------:R-:W-:Y:S01]  /*c2f0*/  SHF.R.U64 R10, R10, 0x3, RZ ;  /* 0x000000030a0a7819 */ /* 0x000fe200000012ff */
[----:B------:R-:W-:Y:S01]  /*c300*/  ULDC.64 UR12, c[0x0][0xb78] ;  /* 0x0002de00000c7ab9 */ /* 0x000fe20000000a00 */
[----:B------:R-:W-:Y:S01]  /*c310*/  UIADD3 UR7, UR7, UR10, URZ ;  /* 0x0000000a07077290 */ /* 0x000fe2000fffe03f */
[----:B------:R-:W-:Y:S01]  /*c320*/  SHF.R.U64 R12, R12, 0x3, RZ ;  /* 0x000000030c0c7819 */ /* 0x000fe200000012ff */
[----:B------:R-:W-:Y:S01]  /*c330*/  UIMAD UR8, UR15, UR12, URZ ;  /* 0x0000000c0f0872a4 */ /* 0x000fe2000f8e023f */
[----:B------:R-:W-:Y:S01]  /*c340*/  IMAD.X R25, RZ, RZ, R9, P0 ;  /* 0x000000ffff197224 */ /* 0x000fe200000e0609 */
[----:B------:R-:W-:Y:S01]  /*c350*/  UIMAD.WIDE.U32 UR6, UR14, UR12, UR6 ;  /* 0x0000000c0e0672a5 */ /* 0x000fe2000f8e0006 */
[----:B------:R-:W-:Y:S01]  /*c360*/  IADD3 R73, P0, R8, 0x8000, RZ ;  /* 0x0000800008497810 */ /* 0x000fe20007f1e0ff */
[----:B------:R-:W-:Y:S01]  /*c370*/  UIMAD UR8, UR14, UR13, UR8 ;  /* 0x0000000d0e0872a4 */ /* 0x000fe2000f8e0208 */
[----:B------:R-:W-:-:S02]  /*c380*/  LOP3.LUT R10, R10, R11, RZ, 0x3c, !PT ;  /* 0x0000000b0a0a7212 */ /* 0x000fc400078e3cff */
[----:B------:R-:W-:Y:S01]  /*c390*/  LOP3.LUT R12, R12, R13, RZ, 0x3c, !PT ;  /* 0x0000000d0c0c7212 */ /* 0x000fe200078e3cff */
[----:B------:R-:W-:Y:S01]  /*c3a0*/  IMAD.X R13, RZ, RZ, R9, P2 ;  /* 0x000000ffff0d7224 */ /* 0x000fe200010e0609 */
[----:B------:R-:W-:Y:S01]  /*c3b0*/  IADD3 R4, P3, R6, UR6, RZ ;  /* 0x0000000606047c10 */ /* 0x000fe2000ff7e0ff */
[----:B------:R-:W-:Y:S01]  /*c3c0*/  IMAD.U32 R14, RZ, RZ, UR8 ;  /* 0x00000008ff0e7e24 */ /* 0x000fe2000f8e00ff */
[----:B------:R-:W-:Y:S01]  /*c3d0*/  IADD3.X R11, RZ, R9, RZ, P1, !PT ;  /* 0x00000009ff0b7210 */ /* 0x000fe20000ffe4ff */
[----:B------:R-:W-:Y:S01]  /*c3e0*/  ULDC.64 UR12, c[0x0][0xaa0] ;  /* 0x0002a800000c7ab9 */ /* 0x000fe20000000a00 */
[----:B------:R-:W-:Y:S02]  /*c3f0*/  IADD3 R65, P1, R8, 0x9000, RZ ;  /* 0x0000900008417810 */ /* 0x000fe40007f3e0ff */
[----:B------:R-:W-:Y:S01]  /*c400*/  IADD3.X R3, R3, UR7, R14, P3, !PT ;  /* 0x0000000703037c10 */ /* 0x000fe20009ffe40e */
[----:B------:R-:W-:Y:S01]  /*c410*/  ULDC.64 UR6, c[0x0][0xb40] ;  /* 0x0002d00000067ab9 */ /* 0x000fe20000000a00 */
[----:B------:R-:W-:-:S02]  /*c420*/  LOP3.LUT R72, R73, 0x380, RZ, 0xc0, !PT ;  /* 0x0000038049487812 */ /* 0x000fc400078ec0ff */
[----:B------:R-:W-:Y:S02]  /*c430*/  LEA R20, P3, R4, UR6, 0x2 ;  /* 0x0000000604147c11 */ /* 0x000fe4000f8610ff */
[----:B------:R-:W-:Y:S02]  /*c440*/  IADD3 R53, P2, R8, 0xa000, RZ ;  /* 0x0000a00008357810 */ /* 0x000fe40007f5e0ff */
[----:B------:R-:W-:Y:S01]  /*c450*/  LEA.HI.X R21, R4, UR7, R3, 0x2, P3 ;  /* 0x0000000704157c11 */ /* 0x000fe200098f1403 */
[----:B------:R-:W-:Y:S01]  /*c460*/  VIADD R4, R6, 0x8 ;  /* 0x0000000806047836 */ /* 0x000fe20000000000 */
[C---:B------:R-:W-:Y:S02]  /*c470*/  IADD3 R49, P6, R8.reuse, 0x4000, RZ ;  /* 0x0000400008317810 */ /* 0x040fe40007fde0ff */
[C---:B------:R-:W-:Y:S02]  /*c480*/  IADD3 R41, P5, R8.reuse, 0x5000, RZ ;  /* 0x0000500008297810 */ /* 0x040fe40007fbe0ff */
[----:B------:R-:W-:-:S02]  /*c490*/  IADD3 R37, P4, R8, 0x6000, RZ ;  /* 0x0000600008257810 */ /* 0x000fc40007f9e0ff */
[----:B------:R-:W-:Y:S02]  /*c4a0*/  IADD3 R29, P3, R8, 0x7000, RZ ;  /* 0x00007000081d7810 */ /* 0x000fe40007f7e0ff */
[----:B------:R-:W-:Y:S02]  /*c4b0*/  LOP3.LUT R64, R65, 0x380, RZ, 0xc0, !PT ;  /* 0x0000038041407812 */ /* 0x000fe400078ec0ff */
[----:B------:R-:W-:Y:S02]  /*c4c0*/  SHF.R.U64 R72, R72, 0x3, RZ ;  /* 0x0000000348487819 */ /* 0x000fe400000012ff */
[----:B------:R-:W-:Y:S02]  /*c4d0*/  LOP3.LUT R52, R53, 0x380, RZ, 0xc0, !PT ;  /* 0x0000038035347812 */ /* 0x000fe400078ec0ff */
[----:B------:R-:W-:Y:S02]  /*c4e0*/  LOP3.LUT R48, R49, 0x380, RZ, 0xc0, !PT ;  /* 0x0000038031307812 */ /* 0x000fe400078ec0ff */
[----:B------:R-:W-:-:S02]  /*c4f0*/  LOP3.LUT R40, R41, 0x380, RZ, 0xc0, !PT ;  /* 0x0000038029287812 */ /* 0x000fc400078ec0ff */
[----:B------:R-:W-:Y:S02]  /*c500*/  LOP3.LUT R36, R37, 0x380, RZ, 0xc0, !PT ;  /* 0x0000038025247812 */ /* 0x000fe400078ec0ff */
[----:B------:R-:W-:Y:S02]  /*c510*/  LOP3.LUT R28, R29, 0x380, RZ, 0xc0, !PT ;  /* 0x000003801d1c7812 */ /* 0x000fe400078ec0ff */
[----:B------:R-:W-:Y:S02]  /*c520*/  SHF.R.U64 R64, R64, 0x3, RZ ;  /* 0x0000000340407819 */ /* 0x000fe400000012ff */
[----:B------:R-:W-:Y:S01]  /*c530*/  LOP3.LUT R72, R72, R73, RZ, 0x3c, !PT ;  /* 0x0000004948487212 */ /* 0x000fe200078e3cff */
[----:B------:R-:W-:Y:S01]  /*c540*/  IMAD.X R73, RZ, RZ, R9, P0 ;  /* 0x000000ffff497224 */ /* 0x000fe200000e0609 */
[----:B------:R-:W-:Y:S02]  /*c550*/  SHF.R.U64 R52, R52, 0x3, RZ ;  /* 0x0000000334347819 */ /* 0x000fe400000012ff */
[----:B------:R-:W-:-:S02]  /*c560*/  SHF.R.U64 R48, R48, 0x3, RZ ;  /* 0x0000000330307819 */ /* 0x000fc400000012ff */
[----:B------:R-:W-:Y:S02]  /*c570*/  SHF.R.U64 R40, R40, 0x3, RZ ;  /* 0x0000000328287819 */ /* 0x000fe400000012ff */
[----:B------:R-:W-:Y:S02]  /*c580*/  SHF.R.U64 R36, R36, 0x3, RZ ;  /* 0x0000000324247819 */ /* 0x000fe400000012ff */
[----:B------:R-:W-:Y:S02]  /*c590*/  SHF.R.U64 R28, R28, 0x3, RZ ;  /* 0x000000031c1c7819 */ /* 0x000fe400000012ff */
[----:B------:R-:W-:Y:S02]  /*c5a0*/  LOP3.LUT P0, RZ, R217, 0x3, RZ, 0xc0, !PT ;  /* 0x00000003d9ff7812 */ /* 0x000fe4000780c0ff */
[----:B------:R-:W-:Y:S02]  /*c5b0*/  LOP3.LUT R64, R64, R65, RZ, 0x3c, !PT ;  /* 0x0000004140407212 */ /* 0x000fe400078e3cff */
[----:B------:R-:W-:Y:S01]  /*c5c0*/  LOP3.LUT R52, R52, R53, RZ, 0x3c, !PT ;  /* 0x0000003534347212 */ /* 0x000fe200078e3cff */
[----:B------:R-:W-:Y:S01]  /*c5d0*/  IMAD.X R53, RZ, RZ, R9, P2 ;  /* 0x000000ffff357224 */ /* 0x000fe200010e0609 */
[----:B------:R-:W-:-:S02]  /*c5e0*/  IADD3.X R65, RZ, R9, RZ, P1, !PT ;  /* 0x00000009ff417210 */ /* 0x000fc40000ffe4ff */
[----:B------:R-:W-:Y:S01]  /*c5f0*/  LOP3.LUT R48, R48, R49, RZ, 0x3c, !PT ;  /* 0x0000003130307212 */ /* 0x000fe200078e3cff */
[--C-:B------:R-:W-:Y:S01]  /*c600*/  IMAD.X R49, RZ, RZ, R9.reuse, P6 ;  /* 0x000000ffff317224 */ /* 0x100fe200030e0609 */
[----:B------:R-:W-:Y:S01]  /*c610*/  LOP3.LUT R40, R40, R41, RZ, 0x3c, !PT ;  /* 0x0000002928287212 */ /* 0x000fe200078e3cff */
[--C-:B------:R-:W-:Y:S01]  /*c620*/  IMAD.X R41, RZ, RZ, R9.reuse, P5 ;  /* 0x000000ffff297224 */ /* 0x100fe200028e0609 */
[----:B------:R-:W-:Y:S01]  /*c630*/  LOP3.LUT R36, R36, R37, RZ, 0x3c, !PT ;  /* 0x0000002524247212 */ /* 0x000fe200078e3cff */
[--C-:B------:R-:W-:Y:S01]  /*c640*/  IMAD.X R37, RZ, RZ, R9.reuse, P4 ;  /* 0x000000ffff257224 */ /* 0x100fe200020e0609 */
[----:B------:R-:W-:Y:S01]  /*c650*/  LOP3.LUT R28, R28, R29, RZ, 0x3c, !PT ;  /* 0x0000001d1c1c7212 */ /* 0x000fe200078e3cff */
[----:B------:R-:W-:Y:S01]  /*c660*/  IMAD.X R29, RZ, RZ, R9, P3 ;  /* 0x000000ffff1d7224 */ /* 0x000fe200018e0609 */
[----:B-----5:R-:W-:Y:S02]  /*c670*/  ISETP.GE.OR P1, PT, R6, R81, P0 ;  /* 0x000000510600720c */ /* 0x020fe40000726670 */
[----:B------:R-:W-:-:S02]  /*c680*/  IADD3 R6, P2, R8, 0xf000, RZ ;  /* 0x0000f00008067810 */ /* 0x000fc40007f5e0ff */
[C---:B------:R-:W-:Y:S02]  /*c690*/  IADD3 R45, P6, R8.reuse, 0xb000, RZ ;  /* 0x0000b000082d7810 */ /* 0x040fe40007fde0ff */
[C---:B------:R-:W-:Y:S02]  /*c6a0*/  IADD3 R77, P5, R8.reuse, 0xc000, RZ ;  /* 0x0000c000084d7810 */ /* 0x040fe40007fbe0ff */
[C---:B------:R-:W-:Y:S02]  /*c6b0*/  IADD3 R69, P4, R8.reuse, 0xd000, RZ ;  /* 0x0000d00008457810 */ /* 0x040fe40007f9e0ff */
[----:B------:R-:W-:Y:S02]  /*c6c0*/  IADD3 R61, P3, R8, 0xe000, RZ ;  /* 0x0000e000083d7810 */ /* 0x000fe40007f7e0ff */
[----:B------:R-:W-:Y:S02]  /*c6d0*/  LOP3.LUT R3, R6, 0x380, RZ, 0xc0, !PT ;  /* 0x0000038006037812 */ /* 0x000fe400078ec0ff */
[----:B------:R-:W-:Y:S01]  /*c6e0*/  LOP3.LUT R33, R8, 0x380, RZ, 0xc0, !PT ;  /* 0x0000038008217812 */ /* 0x000fe200078ec0ff */
[----:B------:R-:W-:Y:S01]  /*c6f0*/  UIMAD UR6, UR9, UR12, URZ ;  /* 0x0000000c090672a4 */ /* 0x000fe2000f8e023f */
[----:B------:R-:W-:Y:S01]  /*c700*/  LOP3.LUT R44, R45, 0x380, RZ, 0xc0, !PT ;  /* 0x000003802d2c7812 */ /* 0x000fe200078ec0ff */
[----:B------:R0:W-:Y:S01]  /*c710*/  @!P1 STG.E desc[UR18][R20.64], R2 ;  /* 0x0000000214009986 */ /* 0x0001e2000c101912 */
[----:B------:R-:W-:-:S02]  /*c720*/  LOP3.LUT R76, R77, 0x380, RZ, 0xc0, !PT ;  /* 0x000003804d4c7812 */ /* 0x000fc400078ec0ff */
[----:B------:R-:W-:Y:S02]  /*c730*/  LOP3.LUT R68, R69, 0x380, RZ, 0xc0, !PT ;  /* 0x0000038045447812 */ /* 0x000fe400078ec0ff */
[----:B------:R-:W-:Y:S02]  /*c740*/  LOP3.LUT R60, R61, 0x380, RZ, 0xc0, !PT ;  /* 0x000003803d3c7812 */ /* 0x000fe400078ec0ff */
[----:B------:R-:W-:Y:S02]  /*c750*/  ISETP.GE.OR P0, PT, R4, R81, P0 ;  /* 0x000000510400720c */ /* 0x000fe40000706670 */
[----:B------:R-:W-:Y:S02]  /*c760*/  SHF.R.U64 R3, R3, 0x3, RZ ;  /* 0x0000000303037819 */ /* 0x000fe400000012ff */
[----:B------:R-:W-:Y:S02]  /*c770*/  SHF.R.U64 R44, R44, 0x3, RZ ;  /* 0x000000032c2c7819 */ /* 0x000fe400000012ff */
[----:B------:R-:W-:-:S02]  /*c780*/  SHF.R.U64 R76, R76, 0x3, RZ ;  /* 0x000000034c4c7819 */ /* 0x000fc400000012ff */
[----:B------:R-:W-:Y:S02]  /*c790*/  SHF.R.U64 R68, R68, 0x3, RZ ;  /* 0x0000000344447819 */ /* 0x000fe400000012ff */
[----:B------:R-:W-:Y:S02]  /*c7a0*/  SHF.R.U64 R60, R60, 0x3, RZ ;  /* 0x000000033c3c7819 */ /* 0x000fe400000012ff */
[----:B------:R-:W-:Y:S02]  /*c7b0*/  SHF.R.U64 R33, R33, 0x3, RZ ;  /* 0x0000000321217819 */ /* 0x000fe400000012ff */
[--C-:B------:R-:W-:Y:S01]  /*c7c0*/  SHF.R.S32.HI R19, RZ, 0x1f, R18.reuse ;  /* 0x0000001fff137819 */ /* 0x100fe20000011412 */
[----:B------:R-:W-:Y:S01]  /*c7d0*/  UIMAD UR6, UR4, UR13, UR6 ;  /* 0x0000000d040672a4 */ /* 0x000fe2000f8e0206 */
[----:B------:R-:W-:Y:S01]  /*c7e0*/  LOP3.LUT R56, R3, R6, RZ, 0x3c, !PT ;  /* 0x0000000603387212 */ /* 0x000fe200078e3cff */
[----:B------:R-:W-:Y:S01]  /*c7f0*/  IMAD.U32 R3, RZ, RZ, UR12 ;  /* 0x0000000cff037e24 */ /* 0x000fe2000f8e00ff */
[----:B------:R-:W-:Y:S01]  /*c800*/  LOP3.LUT R44, R44, R45, RZ, 0x3c, !PT ;  /* 0x0000002d2c2c7212 */ /* 0x000fe200078e3cff */
[--C-:B------:R-:W-:Y:S01]  /*c810*/  IMAD.X R45, RZ, RZ, R9.reuse, P6 ;  /* 0x000000ffff2d7224 */ /* 0x100fe200030e0609 */
[----:B------:R-:W-:Y:S01]  /*c820*/  LOP3.LUT R76, R76, R77, RZ, 0x3c, !PT ;  /* 0x0000004d4c4c7212 */ /* 0x000fe200078e3cff */
[--C-:B------:R-:W-:Y:S01]  /*c830*/  IMAD.X R77, RZ, RZ, R9.reuse, P5 ;  /* 0x000000ffff4d7224 */ /* 0x100fe200028e0609 */
[----:B------:R-:W-:Y:S01]  /*c840*/  LOP3.LUT R68, R68, R69, RZ, 0x3c, !PT ;  /* 0x0000004544447212 */ /* 0x000fe200078e3cff */
[--C-:B------:R-:W-:Y:S01]  /*c850*/  IMAD.X R69, RZ, RZ, R9.reuse, P4 ;  /* 0x000000ffff457224 */ /* 0x100fe200020e0609 */
[----:B------:R-:W-:Y:S01]  /*c860*/  LOP3.LUT R60, R60, R61, RZ, 0x3c, !PT ;  /* 0x0000003d3c3c7212 */ /* 0x000fe200078e3cff */
[--C-:B------:R-:W-:Y:S01]  /*c870*/  IMAD.X R61, RZ, RZ, R9.reuse, P3 ;  /* 0x000000ffff3d7224 */ /* 0x100fe200018e0609 */
[----:B------:R-:W-:Y:S01]  /*c880*/  LOP3.LUT R32, R33, R8, RZ, 0x3c, !PT ;  /* 0x0000000821207212 */ /* 0x000fe200078e3cff */
[----:B------:R-:W-:Y:S01]  /*c890*/  IMAD.MOV.U32 R33, RZ, RZ, R9 ;  /* 0x000000ffff217224 */ /* 0x000fe200078e0009 */
[----:B------:R-:W-:Y:S01]  /*c8a0*/  IADD3.X R57, RZ, R9, RZ, P2, !PT ;  /* 0x00000009ff397210 */ /* 0x000fe200017fe4ff */
[----:B0-----:R-:W-:Y:S01]  /*c8b0*/  IMAD.WIDE.U32 R2, R3, UR4, R18 ;  /* 0x0000000403027c25 */ /* 0x001fe2000f8e0012 */
[----:B------:R0:W-:Y:S03]  /*c8c0*/  @!P0 STG.E desc[UR18][R20.64+0x20], R0 ;  /* 0x0000200014008986 */ /* 0x0001e6000c101912 */
[----:B------:R-:W-:Y:S01]  /*c8d0*/  VIADD R3, R3, UR6 ;  /* 0x0000000603037c36 */ /* 0x000fe20008000000 */
[----:B------:R-:W5:Y:S01]  /*c8e0*/  LD.E.128 R32, desc[UR18][R32.64] ;  /* 0x0000001220207980 */ /* 0x000f62000c101d00 */
[----:B------:R-:W-:-:S03]  /*c8f0*/  ULDC.64 UR6, c[0x0][0xae0] ;  /* 0x0002b80000067ab9 */ /* 0x000fc60000000a00 */
[----:B------:R-:W5:Y:S04]  /*c900*/  LD.E.128 R24, desc[UR18][R24.64] ;  /* 0x0000001218187980 */ /* 0x000f68000c101d00 */
        /* <DEDUP_REMOVED lines=13> */
[----:B------:R-:W5:Y:S01]  /*c9e0*/  LD.E.128 R56, desc[UR18][R56.64] ;  /* 0x0000001238387980 */ /* 0x000f62000c101d00 */
[----:B------:R-:W-:Y:S01]  /*c9f0*/  UIMAD UR4, UR11, UR6, URZ ;  /* 0x000000060b0472a4 */ /* 0x000fe2000f8e023f */
[----:B------:R-:W-:Y:S01]  /*ca00*/  IMAD R81, R212, -0x80, R81 ;  /* 0xffffff80d4517824 */ /* 0x000fe200078e0251 */
[C---:B------:R-:W-:Y:S01]  /*ca10*/  IADD3 R4, R22.reuse, 0x60, RZ ;  /* 0x0000006016047810 */ /* 0x040fe20007ffe0ff */
[----:B------:R-:W-:Y:S01]  /*ca20*/  @!PT LDS RZ, [RZ] ;  /* 0x00000000fffff984 */ /* 0x000fe20000000800 */
[----:B------:R-:W-:Y:S01]  /*ca30*/  @!PT LDS RZ, [RZ] ;  /* 0x00000000fffff984 */ /* 0x000fe20000000800 */
[----:B------:R-:W-:Y:S01]  /*ca40*/  @!PT LDS RZ, [RZ] ;  /* 0x00000000fffff984 */ /* 0x000fe20000000800 */
[----:B------:R-:W-:Y:S01]  /*ca50*/  @!PT LDS RZ, [RZ] ;  /* 0x00000000fffff984 */ /* 0x000fe20000000800 */
[----:B------:R1:W-:Y:S06]  /*ca60*/  MEMBAR.ALL.CTA ;  /* 0x0000000000007992 */ /* 0x0003ec0000008000 */
[----:B-1----:R-:W1:Y:S01]  /*ca70*/  FENCE.VIEW.ASYNC.S ;  /* 0x00000000000073c6 */ /* 0x002e620000000000 */
[C---:B0-----:R-:W-:Y:S01]  /*ca80*/  VIADD R0, R22.reuse, 0x20 ;  /* 0x0000002016007836 */ /* 0x041fe20000000000 */
[----:B------:R-:W-:Y:S01]  /*ca90*/  UIMAD UR4, UR16, UR7, UR4 ;  /* 0x00000007100472a4 */ /* 0x000fe2000f8e0204 */
[----:B------:R-:W-:Y:S01]  /*caa0*/  IMAD.U32 R19, RZ, RZ, UR6 ;  /* 0x00000006ff137e24 */ /* 0x000fe2000f8e00ff */
[-C--:B------:R-:W-:Y:S01]  /*cab0*/  ISETP.GE.AND P3, PT, R22, R81.reuse, PT ;  /* 0x000000511600720c */ /* 0x080fe20003f66270 */
[----:B------:R-:W-:Y:S01]  /*cac0*/  ULDC.64 UR6, c[0x0][0xae8] ;  /* 0x0002ba0000067ab9 */ /* 0x000fe20000000a00 */
[-C--:B------:R-:W-:Y:S01]  /*cad0*/  ISETP.GE.AND P0, PT, R0, R81.reuse, PT ;  /* 0x000000510000720c */ /* 0x080fe20003f06270 */
[----:B------:R-:W-:Y:S01]  /*cae0*/  IMAD.WIDE.U32 R2, R19, UR16, R2 ;  /* 0x0000001013027c25 */ /* 0x000fe2000f8e0002 */
[----:B------:R-:W-:Y:S01]  /*caf0*/  ISETP.GE.AND P2, PT, R4, R81, PT ;  /* 0x000000510400720c */ /* 0x000fe20003f46270 */
[----:B------:R-:W-:Y:S01]  /*cb00*/  BSSY B1, `(.L_x_285) ;  /* 0x0000026000017945 */ /* 0x000fe20003800000 */
[----:B------:R-:W-:Y:S01]  /*cb10*/  SHF.R.S32.HI R23, RZ, 0x1f, R22 ;  /* 0x0000001fff177819 */ /* 0x000fe20000011416 */
[----:B------:R-:W-:-:S02]  /*cb20*/  VIADD R0, R22, 0x40 ;  /* 0x0000004016007836 */ /* 0x000fc40000000000 */
[----:B------:R-:W-:Y:S01]  /*cb30*/  VIADD R3, R3, UR4 ;  /* 0x0000000403037c36 */ /* 0x000fe20008000000 */
[----:B------:R-:W-:Y:S01]  /*cb40*/  UIMAD UR4, UR15, UR6, URZ ;  /* 0x000000060f0472a4 */ /* 0x000fe2000f8e023f */
[----:B------:R-:W-:Y:S01]  /*cb50*/  VIADD R152, R152, 0x38820 ;  /* 0x0003882098987836 */ /* 0x000fe20000000000 */
[----:B------:R-:W-:Y:S01]  /*cb60*/  ISETP.GE.AND P1, PT, R0, R81, PT ;  /* 0x000000510000720c */ /* 0x000fe20003f26270 */
[----:B------:R-:W-:Y:S01]  /*cb70*/  IMAD.U32 R81, RZ, RZ, UR6 ;  /* 0x00000006ff517e24 */ /* 0x000fe2000f8e00ff */
[----:B------:R-:W-:Y:S01]  /*cb80*/  UIMAD UR4, UR14, UR7, UR4 ;  /* 0x000000070e0472a4 */ /* 0x000fe2000f8e0204 */
[----:B------:R-:W-:Y:S01]  /*cb90*/  IMAD.WIDE R20, R212, 0x80, R22 ;  /* 0x00000080d4147825 */ /* 0x000fe200078e0216 */
[----:B------:R-:W-:-:S03]  /*cba0*/  PRMT R152, RZ, 0x654, R152 ;  /* 0x00000654ff987816 */ /* 0x000fc60000000098 */
[----:B------:R-:W-:Y:S01]  /*cbb0*/  IMAD.WIDE.U32 R80, R81, UR14, R2 ;  /* 0x0000000e51507c25 */ /* 0x000fe2000f8e0002 */
[----:B-1----:R0:W-:Y:S03]  /*cbc0*/  SYNCS.ARRIVE.TRANS64.RED.A1T0 RZ, [R152+URZ], RZ ;  /* 0x000000ff98ff79a7 */ /* 0x0021e6000810043f */
[----:B------:R-:W-:Y:S01]  /*cbd0*/  VIADD R85, R81, UR4 ;  /* 0x0000000451557c36 */ /* 0x000fe20008000000 */
[----:B------:R-:W-:Y:S06]  /*cbe0*/  @P3 BRA `(.L_x_286) ;  /* 0x00000000005c3947 */ /* 0x000fec0003800000 */
[----:B------:R-:W-:Y:S01]  /*cbf0*/  ULDC.64 UR6, c[0x0][0xad8] ;  /* 0x0002b60000067ab9 */ /* 0x000fe20000000a00 */
[----:B------:R-:W-:Y:S01]  /*cc00*/  MOV R3, R85 ;  /* 0x0000005500037202 */ /* 0x000fe20000000f00 */
[----:B------:R-:W-:Y:S01]  /*cc10*/  IMAD R19, R21, UR6, RZ ;  /* 0x0000000615137c24 */ /* 0x000fe2000f8e02ff */
[----:B------:R-:W-:Y:S01]  /*cc20*/  ULDC UR4, c[0x0][0xa8c] ;  /* 0x0002a30000047ab9 */ /* 0x000fe20000000800 */
[----:B------:R-:W-:Y:S01]  /*cc30*/  IMAD.MOV.U32 R2, RZ, RZ, R80 ;  /* 0x000000ffff027224 */ /* 0x000fe200078e0050 */
[C---:B------:R-:W-:Y:S01]  /*cc40*/  ISETP.GE.AND P4, PT, R18.reuse, UR4, PT ;  /* 0x0000000412007c0c */ /* 0x040fe2000bf86270 */
[----:B------:R-:W-:Y:S01]  /*cc50*/  VIADD R0, R18, 0x40 ;  /* 0x0000004012007836 */ /* 0x000fe20000000000 */
[----:B------:R-:W-:Y:S01]  /*cc60*/  ULDC.64 UR8, c[0x0][0x208] ;  /* 0x0000820000087ab9 */ /* 0x000fe20000000a00 */
[----:B------:R-:W-:-:S03]  /*cc70*/  IMAD.WIDE.U32 R2, R20, UR6, R2 ;  /* 0x0000000614027c25 */ /* 0x000fc6000f8e0002 */
[----:B------:R-:W-:Y:S01]  /*cc80*/  ISETP.GE.AND P3, PT, R0, UR4, PT ;  /* 0x0000000400007c0c */ /* 0x000fe2000bf66270 */
[----:B------:R-:W-:Y:S01]  /*cc90*/  IMAD R19, R20, UR7, R19 ;  /* 0x0000000714137c24 */ /* 0x000fe2000f8e0213 */
[----:B------:R-:W-:Y:S01]  /*cca0*/  ULDC.64 UR6, c[0x0][0xa80] ;  /* 0x0002a00000067ab9 */ /* 0x000fe20000000a00 */
[----:B------:R-:W-:Y:S01]  /*ccb0*/  VIADD R0, R18, 0x80 ;  /* 0x0000008012007836 */ /* 0x000fe20000000000 */
[----:B------:R-:W-:Y:S01]  /*ccc0*/  LEA R82, P6, R2, UR6, 0x1 ;  /* 0x0000000602527c11 */ /* 0x000fe2000f8c08ff */
[----:B------:R-:W-:Y:S02]  /*ccd0*/  IMAD.IADD R3, R3, 0x1, R19 ;  /* 0x0000000103037824 */ /* 0x000fe400078e0213 */
[----:B------:R-:W-:Y:S01]  /*cce0*/  VIADD R4, R18, 0xc0 ;  /* 0x000000c012047836 */ /* 0x000fe20000000000 */
[----:B------:R-:W-:Y:S02]  /*ccf0*/  ISETP.GE.AND P5, PT, R0, UR4, PT ;  /* 0x0000000400007c0c */ /* 0x000fe4000bfa6270 */
[----:B------:R-:W-:-:S02]  /*cd00*/  LEA.HI.X R83, R2, UR7, R3, 0x1, P6 ;  /* 0x0000000702537c11 */ /* 0x000fc4000b0f0c03 */
[----:B------:R-:W-:-:S03]  /*cd10*/  ISETP.GE.AND P6, PT, R4, UR4, PT ;  /* 0x0000000404007c0c */ /* 0x000fc6000bfc6270 */
[----:B-----5:R1:W-:Y:S04]  /*cd20*/  @!P4 STG.E.128 desc[UR8][R82.64], R32 ;  /* 0x000000205200c986 */ /* 0x0203e8000c101d08 */
[----:B------:R1:W-:Y:S04]  /*cd30*/  @!P3 STG.E.128 desc[UR8][R82.64+0x80], R48 ;  /* 0x000080305200b986 */ /* 0x0003e8000c101d08 */
[----:B------:R1:W-:Y:S04]  /*cd40*/  @!P5 STG.E.128 desc[UR8][R82.64+0x100], R72 ;  /* 0x000100485200d986 */ /* 0x0003e8000c101d08 */
[----:B------:R1:W-:Y:S02]  /*cd50*/  @!P6 STG.E.128 desc[UR8][R82.64+0x180], R76 ;  /* 0x0001804c5200e986 */ /* 0x0003e4000c101d08 */
.L_x_286:
[----:B------:R-:W-:Y:S05]  /*cd60*/  BSYNC B1 ;  /* 0x0000000000017941 */ /* 0x000fea0003800000 */
.L_x_285:
[----:B------:R-:W-:Y:S04]  /*cd70*/  BSSY B1, `(.L_x_287) ;  /* 0x000001b000017945 */ /* 0x000fe80003800000 */
[----:B------:R-:W-:Y:S05]  /*cd80*/  @P0 BRA `(.L_x_288) ;  /* 0x0000000000640947 */ /* 0x000fea0003800000 */
[----:B------:R-:W-:Y:S01]  /*cd90*/  IADD3 R19, P0, R20, 0x20, RZ ;  /* 0x0000002014137810 */ /* 0x000fe20007f1e0ff */
[C---:B------:R-:W-:Y:S01]  /*cda0*/  VIADD R2, R18.reuse, 0x40 ;  /* 0x0000004012027836 */ /* 0x040fe20000000000 */
[----:B------:R-:W-:Y:S01]  /*cdb0*/  ULDC UR4, c[0x0][0xa8c] ;  /* 0x0002a30000047ab9 */ /* 0x000fe20000000800 */
[----:B------:R-:W-:Y:S01]  /*cdc0*/  VIADD R3, R18, 0x80 ;  /* 0x0000008012037836 */ /* 0x000fe20000000000 */
[----:B------:R-:W-:Y:S01]  /*cdd0*/  ULDC.64 UR6, c[0x0][0xad8] ;  /* 0x0002b60000067ab9 */ /* 0x000fe20000000a00 */
[----:B------:R-:W-:Y:S01]  /*cde0*/  IMAD.X R0, RZ, RZ, R21, P0 ;  /* 0x000000ffff007224 */ /* 0x000fe200000e0615 */
[----:B------:R-:W-:Y:S01]  /*cdf0*/  ISETP.GE.AND P4, PT, R2, UR4, PT ;  /* 0x0000000402007c0c */ /* 0x000fe2000bf86270 */
[----:B------:R-:W-:Y:S01]  /*ce00*/  IMAD.MOV.U32 R2, RZ, RZ, R80 ;  /* 0x000000ffff027224 */ /* 0x000fe200078e0050 */
[----:B------:R-:W-:Y:S01]  /*ce10*/  ISETP.GE.AND P5, PT, R3, UR4, PT ;  /* 0x0000000403007c0c */ /* 0x000fe2000bfa6270 */
[----:B------:R-:W-:Y:S01]  /*ce20*/  IMAD.MOV.U32 R3, RZ, RZ, R85 ;  /* 0x000000ffff037224 */ /* 0x000fe200078e0055 */
[----:B------:R-:W-:Y:S01]  /*ce30*/  IADD3 R4, R18, 0xc0, RZ ;  /* 0x000000c012047810 */ /* 0x000fe20007ffe0ff */
[----:B------:R-:W-:Y:S01]  /*ce40*/  IMAD R0, R0, UR6, RZ ;  /* 0x0000000600007c24 */ /* 0x000fe2000f8e02ff */
[----:B------:R-:W-:Y:S01]  /*ce50*/  ISETP.GE.AND P3, PT, R18, UR4, PT ;  /* 0x0000000412007c0c */ /* 0x000fe2000bf66270 */
[----:B------:R-:W-:Y:S01]  /*ce60*/  IMAD.WIDE.U32 R2, R19, UR6, R2 ;  /* 0x0000000613027c25 */ /* 0x000fe2000f8e0002 */
[----:B------:R-:W-:Y:S01]  /*ce70*/  ISETP.GE.AND P6, PT, R4, UR4, PT ;  /* 0x0000000404007c0c */ /* 0x000fe2000bfc6270 */
[----:B------:R-:W-:-:S02]  /*ce80*/  ULDC.64 UR8, c[0x0][0x208] ;  /* 0x0000820000087ab9 */ /* 0x000fc40000000a00 */
[----:B------:R-:W-:Y:S01]  /*ce90*/  IMAD R19, R19, UR7, R0 ;  /* 0x0000000713137c24 */ /* 0x000fe2000f8e0200 */
[----:B------:R-:W-:Y:S02]  /*cea0*/  ULDC.64 UR6, c[0x0][0xa80] ;  /* 0x0002a00000067ab9 */ /* 0x000fe40000000a00 */
[----:B-1---5:R-:W-:Y:S01]  /*ceb0*/  LEA R32, P0, R2, UR6, 0x1 ;  /* 0x0000000602207c11 */ /* 0x022fe2000f8008ff */
[----:B------:R-:W-:-:S05]  /*cec0*/  IMAD.IADD R3, R3, 0x1, R19 ;  /* 0x0000000103037824 */ /* 0x000fca00078e0213 */
[----:B------:R-:W-:-:S05]  /*ced0*/  LEA.HI.X R33, R2, UR7, R3, 0x1, P0 ;  /* 0x0000000702217c11 */ /* 0x000fca00080f0c03 */
[----:B------:R2:W-:Y:S04]  /*cee0*/  @!P3 STG.E.128 desc[UR8][R32.64], R24 ;  /* 0x000000182000b986 */ /* 0x0005e8000c101d08 */
[----:B------:R2:W-:Y:S04]  /*cef0*/  @!P4 STG.E.128 desc[UR8][R32.64+0x80], R40 ;  /* 0x000080282000c986 */ /* 0x0005e8000c101d08 */
[----:B------:R2:W-:Y:S04]  /*cf00*/  @!P5 STG.E.128 desc[UR8][R32.64+0x100], R64 ;  /* 0x000100402000d986 */ /* 0x0005e8000c101d08 */
[----:B------:R2:W-:Y:S02]  /*cf10*/  @!P6 STG.E.128 desc[UR8][R32.64+0x180], R68 ;  /* 0x000180442000e986 */ /* 0x0005e4000c101d08 */
.L_x_288:
[----:B------:R-:W-:Y:S05]  /*cf20*/  BSYNC B1 ;  /* 0x0000000000017941 */ /* 0x000fea0003800000 */
.L_x_287:
        /* <DEDUP_REMOVED lines=20> */
[----:B--2--5:R-:W-:Y:S01]  /*d070*/  LEA R24, P0, R2, UR6, 0x1 ;  /* 0x0000000602187c11 */ /* 0x024fe2000f8008ff */
[----:B------:R-:W-:-:S05]  /*d080*/  IMAD.IADD R3, R3, 0x1, R19 ;  /* 0x0000000103037824 */ /* 0x000fca00078e0213 */
[----:B------:R-:W-:-:S05]  /*d090*/  LEA.HI.X R25, R2, UR7, R3, 0x1, P0 ;  /* 0x0000000702197c11 */ /* 0x000fca00080f0c03 */
[----:B------:R3:W-:Y:S04]  /*d0a0*/  @!P1 STG.E.128 desc[UR8][R24.64], R8 ;  /* 0x0000000818009986 */ /* 0x0007e8000c101d08 */
[----:B------:R3:W-:Y:S04]  /*d0b0*/  @!P3 STG.E.128 desc[UR8][R24.64+0x80], R36 ;  /* 0x000080241800b986 */ /* 0x0007e8000c101d08 */
[----:B------:R3:W-:Y:S04]  /*d0c0*/  @!P4 STG.E.128 desc[UR8][R24.64+0x100], R52 ;  /* 0x000100341800c986 */ /* 0x0007e8000c101d08 */
[----:B------:R3:W-:Y:S02]  /*d0d0*/  @!P5 STG.E.128 desc[UR8][R24.64+0x180], R60 ;  /* 0x0001803c1800d986 */ /* 0x0007e4000c101d08 */
.L_x_290:
[----:B------:R-:W-:Y:S05]  /*d0e0*/  BSYNC B1 ;  /* 0x0000000000017941 */ /* 0x000fea0003800000 */
.L_x_289:
[----:B------:R-:W-:Y:S05]  /*d0f0*/  @P2 BRA `(.L_x_291) ;  /* 0x0000000c00a82947 */ /* 0x000fea0003800000 */
[----:B---3-5:R-:W-:Y:S01]  /*d100*/  IADD3 R9, P0, R20, 0x60, RZ ;  /* 0x0000006014097810 */ /* 0x028fe20007f1e0ff */
[----:B------:R-:W-:Y:S01]  /*d110*/  ULDC.64 UR6, c[0x0][0xad8] ;  /* 0x0002b60000067ab9 */ /* 0x000fe20000000a00 */
[----:B------:R-:W-:Y:S01]  /*d120*/  IADD3 R0, R18, 0x40, RZ ;  /* 0x0000004012007810 */ /* 0x000fe20007ffe0ff */
[----:B------:R-:W-:Y:S01]  /*d130*/  IMAD.MOV.U32 R2, RZ, RZ, R80 ;  /* 0x000000ffff027224 */ /* 0x000fe200078e0050 */
[----:B------:R-:W-:Y:S01]  /*d140*/  ULDC UR4, c[0x0][0xa8c] ;  /* 0x0002a30000047ab9 */ /* 0x000fe20000000800 */
[----:B------:R-:W-:Y:S01]  /*d150*/  IMAD.X R20, RZ, RZ, R21, P0 ;  /* 0x000000ffff147224 */ /* 0x000fe200000e0615 */
[----:B------:R-:W-:Y:S01]  /*d160*/  ISETP.GE.AND P2, PT, R0, UR4, PT ;  /* 0x0000000400007c0c */ /* 0x000fe2000bf46270 */
[----:B------:R-:W-:Y:S01]  /*d170*/  IMAD.MOV.U32 R3, RZ, RZ, R85 ;  /* 0x000000ffff037224 */ /* 0x000fe200078e0055 */
[----:B------:R-:W-:Y:S01]  /*d180*/  ISETP.GE.AND P1, PT, R18, UR4, PT ;  /* 0x0000000412007c0c */ /* 0x000fe2000bf26270 */
[----:B------:R-:W-:Y:S01]  /*d190*/  IMAD R20, R20, UR6, RZ ;  /* 0x0000000614147c24 */ /* 0x000fe2000f8e02ff */
[----:B------:R-:W-:Y:S01]  /*d1a0*/  ULDC.64 UR8, c[0x0][0x208] ;  /* 0x0000820000087ab9 */ /* 0x000fe20000000a00 */
[----:B------:R-:W-:-:S02]  /*d1b0*/  VIADD R0, R18, 0x80 ;  /* 0x0000008012007836 */ /* 0x000fc40000000000 */
[----:B------:R-:W-:-:S03]  /*d1c0*/  IMAD.WIDE.U32 R2, R9, UR6, R2 ;  /* 0x0000000609027c25 */ /* 0x000fc6000f8e0002 */
[----:B------:R-:W-:Y:S01]  /*d1d0*/  ISETP.GE.AND P3, PT, R0, UR4, PT ;  /* 0x0000000400007c0c */ /* 0x000fe2000bf66270 */
[----:B------:R-:W-:Y:S01]  /*d1e0*/  IMAD R9, R9, UR7, R20 ;  /* 0x0000000709097c24 */ /* 0x000fe2000f8e0214 */
[----:B------:R-:W-:Y:S01]  /*d1f0*/  ULDC.64 UR6, c[0x0][0xa80] ;  /* 0x0002a00000067ab9 */ /* 0x000fe20000000a00 */
[----:B------:R-:W-:Y:S01]  /*d200*/  VIADD R0, R18, 0xc0 ;  /* 0x000000c012007836 */ /* 0x000fe20000000000 */
[----:B------:R-:W-:Y:S01]  /*d210*/  LEA R8, P0, R2, UR6, 0x1 ;  /* 0x0000000602087c11 */ /* 0x000fe2000f8008ff */
[----:B------:R-:W-:-:S05]  /*d220*/  IMAD.IADD R3, R3, 0x1, R9 ;  /* 0x0000000103037824 */ /* 0x000fca00078e0209 */
[----:B------:R-:W-:Y:S02]  /*d230*/  LEA.HI.X R9, R2, UR7, R3, 0x1, P0 ;  /* 0x0000000702097c11 */ /* 0x000fe400080f0c03 */
[----:B------:R-:W-:-:S03]  /*d240*/  ISETP.GE.AND P0, PT, R0, UR4, PT ;  /* 0x0000000400007c0c */ /* 0x000fc6000bf06270 */
[----:B------:R4:W-:Y:S04]  /*d250*/  @!P1 STG.E.128 desc[UR8][R8.64], R12 ;  /* 0x0000000c08009986 */ /* 0x0009e8000c101d08 */
[----:B------:R4:W-:Y:S04]  /*d260*/  @!P2 STG.E.128 desc[UR8][R8.64+0x80], R28 ;  /* 0x0000801c0800a986 */ /* 0x0009e8000c101d08 */
[----:B------:R4:W-:Y:S02]  /*d270*/  @!P3 STG.E.128 desc[UR8][R8.64+0x100], R44 ;  /* 0x0001002c0800b986 */ /* 0x0009e4000c101d08 */
[----:B------:R-:W-:Y:S05]  /*d280*/  @P0 BRA `(.L_x_291) ;  /* 0x0000000c00440947 */ /* 0x000fea0003800000 */
[----:B------:R-:W-:Y:S02]  /*d290*/  ULDC.64 UR6, c[0x0][0x208] ;  /* 0x0000820000067ab9 */ /* 0x000fe40000000a00 */
[----:B------:R3:W-:Y:S01]  /*d2a0*/  STG.E.128 desc[UR6][R8.64+0x180], R56 ;  /* 0x0001803808007986 */ /* 0x0007e2000c101d06 */
[----:B------:R-:W-:Y:S05]  /*d2b0*/  BRA `(.L_x_291) ;  /* 0x0000000c00387947 */ /* 0x000fea0003800000 */
.L_x_283:
[----:B------:R-:W-:Y:S01]  /*d2c0*/  R2UR UR4, R214 ;  /* 0x00000000d60472ca */ /* 0x000fe200000e0000 */
[----:B------:R-:W-:Y:S01]  /*d2d0*/  ULDC.64 UR6, c[0x0][0xbd8] ;  /* 0x0002f60000067ab9 */ /* 0x000fe20000000a00 */
[----:B------:R-:W-:Y:S01]  /*d2e0*/  R2UR UR9, R215 ;  /* 0x00000000d70972ca */ /* 0x000fe200000e0000 */
[----:B------:R-:W-:Y:S01]  /*d2f0*/  UISETP.NE.U32.AND UP0, UPT, UR6, URZ, UPT ;  /* 0x0000003f0600728c */ /* 0x000fe2000bf05070 */
[----:B------:R-:W-:Y:S01]  /*d300*/  IMAD.MOV.U32 R13, RZ, RZ, RZ ;  /* 0x000000ffff0d7224 */ /* 0x000fe200078e00ff */
[----:B------:R-:W-:Y:S02]  /*d310*/  ULDC.64 UR10, c[0x0][0x208] ;  /* 0x00008200000a7ab9 */ /* 0x000fe40000000a00 */
[----:B------:R-:W-:-:S06]  /*d320*/  UISETP.NE.AND.EX UP0, UPT, UR7, URZ, UPT, UP0 ;  /* 0x0000003f0700728c */ /* 0x000fcc000bf05300 */
[----:B------:R-:W-:Y:S01]  /*d330*/  USHF.L.U32 UR8, UR4, 0x2, URZ ;  /* 0x0000000204087899 */ /* 0x000fe2000800063f */
[----:B------:R-:W0:Y:S01]  /*d340*/  LDC R11, c[0x0][0xa88] ;  /* 0x0002a200ff0b7b82 */ /* 0x000e220000000800 */
[----:B------:R-:W-:Y:S01]  /*d350*/  USHF.L.U64.HI UR9, UR4, 0x2, UR9 ;  /* 0x0000000204097899 */ /* 0x000fe20008010209 */
[----:B------:R-:W-:Y:S01]  /*d360*/  PLOP3.LUT P1, PT, PT, PT, UP0, 0x80, 0x0 ;  /* 0x000000000000781c */ /* 0x000fe20003f2f008 */
[----:B------:R-:W-:-:S04]  /*d370*/  UIADD3 UR4, UP1, UR8, UR6, URZ ;  /* 0x0000000608047290 */ /* 0x000fc8000ff3e03f */
[----:B------:R-:W-:Y:S02]  /*d380*/  UIADD3.X UR6, UR9, UR7, URZ, UP1, !UPT ;  /* 0x0000000709067290 */ /* 0x000fe40008ffe43f */
[----:B------:R-:W-:-:S04]  /*d390*/  IMAD.U32 R2, RZ, RZ, UR4 ;  /* 0x00000004ff027e24 */ /* 0x000fc8000f8e00ff */
[----:B------:R-:W-:Y:S01]  /*d3a0*/  IMAD.U32 R3, RZ, RZ, UR6 ;  /* 0x00000006ff037e24 */ /* 0x000fe2000f8e00ff */
[----:B------:R-:W-:Y:S02]  /*d3b0*/  ULDC.64 UR6, c[0x0][0xbe0] ;  /* 0x0002f80000067ab9 */ /* 0x000fe40000000a00 */
[----:B------:R-:W-:Y:S02]  /*d3c0*/  UISETP.NE.U32.AND UP1, UPT, UR6, URZ, UPT ;  /* 0x0000003f0600728c */ /* 0x000fe4000bf25070 */
[----:B------:R1:W5:Y:S02]  /*d3d0*/  @P1 LDG.E R13, desc[UR10][R2.64] ;  /* 0x0000000a020d1981 */ /* 0x000364000c1e1900 */
[----:B------:R-:W-:-:S06]  /*d3e0*/  UISETP.NE.AND.EX UP1, UPT, UR7, URZ, UPT, UP1 ;  /* 0x0000003f0700728c */ /* 0x000fcc000bf25310 */
[----:B------:R-:W-:-:S05]  /*d3f0*/  PLOP3.LUT P2, PT, PT, PT, UP1, 0x80, 0x0 ;  /* 0x000000000000781c */ /* 0x000fca0003f4f018 */
[----:B------:R-:W-:-:S04]  /*d400*/  @UP1 UIADD3 UR6, UP2, UR8, UR6, URZ ;  /* 0x0000000608061290 */ /* 0x000fc8000ff5e03f */
[----:B------:R-:W-:Y:S02]  /*d410*/  @UP1 UIADD3.X UR7, UR9, UR7, URZ, UP2, !UPT ;  /* 0x0000000709071290 */ /* 0x000fe400097fe43f */
[----:B------:R-:W-:-:S04]  /*d420*/  MOV R8, UR6 ;  /* 0x0000000600087c02 */ /* 0x000fc80008000f00 */
[----:B------:R-:W-:Y:S01]  /*d430*/  IMAD.U32 R9, RZ, RZ, UR7 ;  /* 0x00000007ff097e24 */ /* 0x000fe2000f8e00ff */
[----:B------:R-:W-:-:S04]  /*d440*/  ISETP.GE.AND P0, PT, R223, 0x80, PT ;  /* 0x00000080df00780c */ /* 0x000fc80003f06270 */
[----:B0-----:R1:W5:Y:S01]  /*d450*/  @P2 LDG.E R11, desc[UR10][R8.64] ;  /* 0x0000000a080b2981 */ /* 0x001362000c1e1900 */
[----:B------:R-:W-:Y:S08]  /*d460*/  @P2 BRA `(.L_x_292) ;  /* 0x0000000000142947 */ /* 0x000ff00003800000 */
[----:B------:R-:W-:Y:S05]  /*d470*/  @!P1 BRA `(.L_x_292) ;  /* 0x0000000000109947 */ /* 0x000fea0003800000 */
[----:B------:R-:W-:Y:S02]  /*d480*/  ULDC.64 UR6, c[0x0][0x208] ;  /* 0x0000820000067ab9 */ /* 0x000fe40000000a00 */
[----:B------:R-:W2:Y:S04]  /*d490*/  LDG.E R0, desc[UR6][R2.64] ;  /* 0x0000000602007981 */ /* 0x000ea8000c1e1900 */
[----:B-----5:R-:W2:Y:S02]  /*d4a0*/  LDG.E R11, desc[UR6][R2.64+0x4] ;  /* 0x00000406020b7981 */ /* 0x020ea4000c1e1900 */
[----:B--2---:R-:W-:-:S07]  /*d4b0*/  IMAD.IADD R11, R11, 0x1, -R0 ;  /* 0x000000010b0b7824 */ /* 0x004fce00078e0a00 */
.L_x_292:
[----:B------:R-:W-:Y:S01]  /*d4c0*/  R2UR UR7, R213 ;  /* 0x00000000d50772ca */ /* 0x000fe200000e0000 */
[----:B------:R-:W-:Y:S01]  /*d4d0*/  BSSY B1, `(.L_x_293) ;  /* 0x0000023000017945 */ /* 0x000fe20003800000 */
[----:B------:R-:W-:Y:S02]  /*d4e0*/  R2UR UR6, R214 ;  /* 0x00000000d60672ca */ /* 0x000fe400000e0000 */
[----:B------:R-:W-:Y:S02]  /*d4f0*/  R2UR UR4, R215 ;  /* 0x00000000d70472ca */ /* 0x000fe400000e0000 */
[----:B------:R-:W-:Y:S02]  /*d500*/  SHF.R.S32.HI R19, RZ, 0x1f, R18 ;  /* 0x0000001fff137819 */ /* 0x000fe40000011412 */
[----:B-----5:R-:W-:-:S05]  /*d510*/  SHF.R.S32.HI R4, RZ, 0x1f, R13 ;  /* 0x0000001fff047819 */ /* 0x020fca000001140d */
[----:B------:R-:W-:Y:S02]  /*d520*/  USHF.R.S32.HI UR7, URZ, 0x1f, UR7 ;  /* 0x0000001f3f077899 */ /* 0x000fe40008011407 */
[----:B------:R-:W-:Y:S02]  /*d530*/  USEL UR8, UR6, URZ, !UP0 ;  /* 0x0000003f06087287 */ /* 0x000fe4000c000000 */
[----:B------:R-:W-:Y:S01]  /*d540*/  USEL UR9, UR4, URZ, !UP0 ;  /* 0x0000003f04097287 */ /* 0x000fe2000c000000 */
[----:B------:R-:W-:Y:S11]  /*d550*/  @P0 BRA `(.L_x_294) ;  /* 0x0000000000680947 */ /* 0x000ff60003800000 */
[----:B------:R-:W0:Y:S02]  /*d560*/  S2R R0, SR_TID.X ;  /* 0x0000000000007919 */ /* 0x000e240000002100 */
[----:B0-----:R-:W-:-:S04]  /*d570*/  IMAD R0, R212, 0x80, R0 ;  /* 0x00000080d4007824 */ /* 0x001fc800078e0200 */
[----:B------:R-:W-:-:S05]  /*d580*/  VIADD R0, R0, 0xffffff80 ;  /* 0xffffff8000007836 */ /* 0x000fca0000000000 */
[----:B------:R-:W-:-:S13]  /*d590*/  ISETP.GE.AND P0, PT, R0, R11, PT ;  /* 0x0000000b0000720c */ /* 0x000fda0003f06270 */
[----:B------:R-:W-:Y:S05]  /*d5a0*/  @P0 BRA `(.L_x_294) ;  /* 0x0000000000540947 */ /* 0x000fea0003800000 */
[----:B------:R-:W-:Y:S01]  /*d5b0*/  R2UR UR6, R213 ;  /* 0x00000000d50672ca */ /* 0x000fe200000e0000 */
[----:B------:R-:W-:Y:S01]  /*d5c0*/  ULDC.64 UR10, c[0x0][0xb70] ;  /* 0x0002dc00000a7ab9 */ /* 0x000fe20000000a00 */
[C---:B-1----:R-:W-:Y:S01]  /*d5d0*/  IADD3 R2, P0, R0.reuse, R13, RZ ;  /* 0x0000000d00027210 */ /* 0x042fe20007f1e0ff */
[----:B------:R-:W-:Y:S02]  /*d5e0*/  UIMAD UR4, UR7, UR10, URZ ;  /* 0x0000000a070472a4 */ /* 0x000fe4000f8e023f */
[----:B------:R-:W-:Y:S01]  /*d5f0*/  IMAD.U32 R9, RZ, RZ, UR10 ;  /* 0x0000000aff097e24 */ /* 0x000fe2000f8e00ff */
[----:B------:R-:W-:Y:S01]  /*d600*/  ULDC.64 UR12, c[0x0][0x208] ;  /* 0x00008200000c7ab9 */ /* 0x000fe20000000a00 */
[----:B------:R-:W-:-:S06]  /*d610*/  LEA.HI.X.SX32 R3, R0, R4, 0x1, P0 ;  /* 0x0000000400037211 */ /* 0x000fcc00000f0eff */
[----:B------:R-:W-:Y:S02]  /*d620*/  UIMAD UR4, UR6, UR11, UR4 ;  /* 0x0000000b060472a4 */ /* 0x000fe4000f8e0204 */
[----:B------:R-:W-:Y:S01]  /*d630*/  IMAD.WIDE.U32 R2, R9, UR6, R2 ;  /* 0x0000000609027c25 */ /* 0x000fe2000f8e0002 */
[----:B------:R-:W-:Y:S02]  /*d640*/  ULDC.64 UR10, c[0x0][0xb78] ;  /* 0x0002de00000a7ab9 */ /* 0x000fe40000000a00 */
[----:B------:R-:W-:Y:S02]  /*d650*/  UIMAD UR6, UR9, UR10, URZ ;  /* 0x0000000a090672a4 */ /* 0x000fe4000f8e023f */
[----:B------:R-:W-:Y:S01]  /*d660*/  MOV R9, UR10 ;  /* 0x0000000a00097c02 */ /* 0x000fe20008000f00 */
[----:B------:R-:W-:Y:S01]  /*d670*/  VIADD R3, R3, UR4 ;  /* 0x0000000403037c36 */ /* 0x000fe20008000000 */
[----:B------:R-:W-:-:S03]  /*d680*/  UIMAD UR6, UR8, UR11, UR6 ;  /* 0x0000000b080672a4 */ /* 0x000fc6000f8e0206 */
[----:B------:R-:W-:Y:S01]  /*d690*/  IMAD.WIDE.U32 R2, R9, UR8, R2 ;  /* 0x0000000809027c25 */ /* 0x000fe2000f8e0002 */
[----:B------:R-:W-:-:S03]  /*d6a0*/  ULDC.64 UR10, c[0x0][0xb40] ;  /* 0x0002d000000a7ab9 */ /* 0x000fc60000000a00 */
[----:B------:R-:W-:Y:S01]  /*d6b0*/  VIADD R3, R3, UR6 ;  /* 0x0000000603037c36 */ /* 0x000fe20008000000 */
[----:B------:R-:W-:-:S04]  /*d6c0*/  LEA R8, P0, R2, UR10, 0x2 ;  /* 0x0000000a02087c11 */ /* 0x000fc8000f8010ff */
[----:B------:R-:W-:Y:S01]  /*d6d0*/  LEA.HI.X R9, R2, UR11, R3, 0x2, P0 ;  /* 0x0000000b02097c11 */ /* 0x000fe200080f1403 */
[----:B------:R-:W-:-:S05]  /*d6e0*/  IMAD.MOV.U32 R3, RZ, RZ, -0x800000 ;  /* 0xff800000ff037424 */ /* 0x000fca00078e00ff */
[----:B------:R0:W-:Y:S03]  /*d6f0*/  STG.E desc[UR12][R8.64], R3 ;  /* 0x0000000308007986 */ /* 0x0001e6000c10190c */
.L_x_294:
[----:B------:R-:W-:Y:S05]  /*d700*/  BSYNC B1 ;  /* 0x0000000000017941 */ /* 0x000fea0003800000 */
.L_x_293:
[----:B------:R-:W-:Y:S01]  /*d710*/  R2UR UR6, R213 ;  /* 0x00000000d50672ca */ /* 0x000fe200000e0000 */
[----:B------:R-:W-:Y:S01]  /*d720*/  ULDC.64 UR10, c[0x0][0xaa0] ;  /* 0x0002a800000a7ab9 */ /* 0x000fe20000000a00 */
[----:B------:R-:W-:Y:S01]  /*d730*/  IMAD R15, R212, -0x80, R11 ;  /* 0xffffff80d40f7824 */ /* 0x000fe200078e020b */
[----:B------:R-:W-:Y:S01]  /*d740*/  SHF.R.S32.HI R11, RZ, 0x1f, R22 ;  /* 0x0000001fff0b7819 */ /* 0x000fe20000011416 */
[----:B------:R-:W-:Y:S01]  /*d750*/  IMAD R0, R4, UR10, RZ ;  /* 0x0000000a04007c24 */ /* 0x000fe2000f8e02ff */
[----:B------:R-:W-:Y:S01]  /*d760*/  BSSY B1, `(.L_x_295) ;  /* 0x0000030000017945 */ /* 0x000fe20003800000 */
[----:B01----:R-:W-:Y:S01]  /*d770*/  IMAD.WIDE.U32 R2, R13, UR10, R18 ;  /* 0x0000000a0d027c25 */ /* 0x003fe2000f8e0012 */
[----:B------:R-:W-:-:S03]  /*d780*/  ISETP.GE.AND P2, PT, R22, R15, PT ;  /* 0x0000000f1600720c */ /* 0x000fc60003f46270 */
[----:B------:R-:W-:Y:S01]  /*d790*/  IMAD R13, R13, UR11, R0 ;  /* 0x0000000b0d0d7c24 */ /* 0x000fe2000f8e0200 */
[----:B------:R-:W-:Y:S01]  /*d7a0*/  ULDC.64 UR10, c[0x0][0xae0] ;  /* 0x0002b800000a7ab9 */ /* 0x000fe20000000a00 */
[C---:B------:R-:W-:Y:S01]  /*d7b0*/  VIADD R0, R22.reuse, 0x20 ;  /* 0x0000002016007836 */ /* 0x040fe20000000000 */
[----:B------:R-:W-:Y:S01]  /*d7c0*/  UIMAD UR4, UR7, UR10, URZ ;  /* 0x0000000a070472a4 */ /* 0x000fe2000f8e023f */
[----:B------:R-:W-:Y:S02]  /*d7d0*/  IMAD.IADD R3, R3, 0x1, R13 ;  /* 0x0000000103037824 */ /* 0x000fe400078e020d */
[----:B------:R-:W-:Y:S01]  /*d7e0*/  IMAD.U32 R9, RZ, RZ, UR10 ;  /* 0x0000000aff097e24 */ /* 0x000fe2000f8e00ff */
[----:B------:R-:W-:Y:S01]  /*d7f0*/  UIMAD UR4, UR6, UR11, UR4 ;  /* 0x0000000b060472a4 */ /* 0x000fe2000f8e0204 */
[----:B------:R-:W-:Y:S01]  /*d800*/  VIADD R4, R22, 0x40 ;  /* 0x0000004016047836 */ /* 0x000fe20000000000 */
[----:B------:R-:W-:Y:S01]  /*d810*/  ISETP.GE.AND P1, PT, R0, R15, PT ;  /* 0x0000000f0000720c */ /* 0x000fe20003f26270 */
[----:B------:R-:W-:Y:S01]  /*d820*/  IMAD.WIDE.U32 R2, R9, UR6, R2 ;  /* 0x0000000609027c25 */ /* 0x000fe2000f8e0002 */
[----:B------:R-:W-:-:S02]  /*d830*/  ULDC.64 UR6, c[0x0][0xae8] ;  /* 0x0002ba0000067ab9 */ /* 0x000fc40000000a00 */
[----:B------:R-:W-:Y:S01]  /*d840*/  ISETP.GE.AND P0, PT, R4, R15, PT ;  /* 0x0000000f0400720c */ /* 0x000fe20003f06270 */
[----:B------:R-:W-:Y:S01]  /*d850*/  IMAD.U32 R9, RZ, RZ, UR6 ;  /* 0x00000006ff097e24 */ /* 0x000fe2000f8e00ff */
[----:B------:R-:W-:Y:S01]  /*d860*/  IADD3 R3, R3, UR4, RZ ;  /* 0x0000000403037c10 */ /* 0x000fe2000fffe0ff */
[----:B------:R-:W-:Y:S01]  /*d870*/  UIMAD UR4, UR9, UR6, URZ ;  /* 0x00000006090472a4 */ /* 0x000fe2000f8e023f */
[----:B------:R-:W-:Y:S02]  /*d880*/  IMAD.MOV.U32 R10, RZ, RZ, R22 ;  /* 0x000000ffff0a7224 */ /* 0x000fe400078e0016 */
[----:B------:R-:W-:Y:S01]  /*d890*/  VIADD R0, R22, 0x60 ;  /* 0x0000006016007836 */ /* 0x000fe20000000000 */
[----:B------:R-:W-:Y:S02]  /*d8a0*/  UIMAD UR4, UR8, UR7, UR4 ;  /* 0x00000007080472a4 */ /* 0x000fe4000f8e0204 */
[----:B------:R-:W-:-:S04]  /*d8b0*/  IMAD.WIDE.U32 R8, R9, UR8, R2 ;  /* 0x0000000809087c25 */ /* 0x000fc8000f8e0002 */
[----:B------:R-:W-:-:S04]  /*d8c0*/  IMAD.WIDE R10, R212, 0x80, R10 ;  /* 0x00000080d40a7825 */ /* 0x000fc800078e020a */
[----:B------:R-:W-:Y:S01]  /*d8d0*/  VIADD R19, R9, UR4 ;  /* 0x0000000409137c36 */ /* 0x000fe20008000000 */
[----:B------:R-:W-:Y:S06]  /*d8e0*/  @P2 BRA `(.L_x_296) ;  /* 0x00000000005c2947 */ /* 0x000fec0003800000 */
[C---:B------:R-:W-:Y:S01]  /*d8f0*/  VIADD R2, R18.reuse, 0x40 ;  /* 0x0000004012027836 */ /* 0x040fe20000000000 */
[----:B------:R-:W-:Y:S01]  /*d900*/  ULDC UR4, c[0x0][0xa8c] ;  /* 0x0002a30000047ab9 */ /* 0x000fe20000000800 */
[C---:B------:R-:W-:Y:S01]  /*d910*/  VIADD R3, R18.reuse, 0x80 ;  /* 0x0000008012037836 */ /* 0x040fe20000000000 */
[----:B------:R-:W-:Y:S01]  /*d920*/  ULDC.64 UR6, c[0x0][0xad8] ;  /* 0x0002b60000067ab9 */ /* 0x000fe20000000a00 */
[----:B------:R-:W-:Y:S01]  /*d930*/  IADD3 R4, R18, 0xc0, RZ ;  /* 0x000000c012047810 */ /* 0x000fe20007ffe0ff */
[----:B------:R-:W-:Y:S01]  /*d940*/  IMAD R13, R11, UR6, RZ ;  /* 0x000000060b0d7c24 */ /* 0x000fe2000f8e02ff */
[----:B------:R-:W-:Y:S01]  /*d950*/  ISETP.GE.AND P4, PT, R2, UR4, PT ;  /* 0x0000000402007c0c */ /* 0x000fe2000bf86270 */
[----:B------:R-:W-:Y:S01]  /*d960*/  IMAD.MOV.U32 R2, RZ, RZ, R8 ;  /* 0x000000ffff027224 */ /* 0x000fe200078e0008 */
[----:B------:R-:W-:Y:S01]  /*d970*/  ISETP.GE.AND P5, PT, R3, UR4, PT ;  /* 0x0000000403007c0c */ /* 0x000fe2000bfa6270 */
[----:B------:R-:W-:Y:S01]  /*d980*/  IMAD.MOV.U32 R3, RZ, RZ, R19 ;  /* 0x000000ffff037224 */ /* 0x000fe200078e0013 */
[----:B------:R-:W-:Y:S01]  /*d990*/  ISETP.GE.AND P3, PT, R18, UR4, PT ;  /* 0x0000000412007c0c */ /* 0x000fe2000bf66270 */
[----:B------:R-:W-:Y:S01]  /*d9a0*/  IMAD R13, R10, UR7, R13 ;  /* 0x000000070a0d7c24 */ /* 0x000fe2000f8e020d */
[----:B------:R-:W-:Y:S01]  /*d9b0*/  ISETP.GE.AND P6, PT, R4, UR4, PT ;  /* 0x0000000404007c0c */ /* 0x000fe2000bfc6270 */
[----:B------:R-:W-:Y:S01]  /*d9c0*/  IMAD.WIDE.U32 R2, R10, UR6, R2 ;  /* 0x000000060a027c25 */ /* 0x000fe2000f8e0002 */
[----:B------:R-:W-:Y:S01]  /*d9d0*/  ULDC.64 UR6, c[0x0][0xa80] ;  /* 0x0002a00000067ab9 */ /* 0x000fe20000000a00 */
[----:B------:R-:W-:-:S02]  /*d9e0*/  ULDC.64 UR8, c[0x0][0x208] ;  /* 0x0000820000087ab9 */ /* 0x000fc40000000a00 */
[----:B------:R-:W-:Y:S01]  /*d9f0*/  IMAD.IADD R3, R3, 0x1, R13 ;  /* 0x0000000103037824 */ /* 0x000fe200078e020d */
[----:B------:R-:W-:-:S04]  /*da00*/  LEA R12, P2, R2, UR6, 0x1 ;  /* 0x00000006020c7c11 */ /* 0x000fc8000f8408ff */
[----:B------:R-:W-:-:S05]  /*da10*/  LEA.HI.X R13, R2, UR7, R3, 0x1, P2 ;  /* 0x00000007020d7c11 */ /* 0x000fca00090f0c03 */
[----:B------:R0:W-:Y:S04]  /*da20*/  @!P3 STG.E.128 desc[UR8][R12.64], RZ ;  /* 0x000000ff0c00b986 */ /* 0x0001e8000c101d08 */
[----:B------:R0:W-:Y:S04]  /*da30*/  @!P4 STG.E.128 desc[UR8][R12.64+0x80], RZ ;  /* 0x000080ff0c00c986 */ /* 0x0001e8000c101d08 */
[----:B------:R0:W-:Y:S04]  /*da40*/  @!P5 STG.E.128 desc[UR8][R12.64+0x100], RZ ;  /* 0x000100ff0c00d986 */ /* 0x0001e8000c101d08 */
[----:B------:R0:W-:Y:S02]  /*da50*/  @!P6 STG.E.128 desc[UR8][R12.64+0x180], RZ ;  /* 0x000180ff0c00e986 */ /* 0x0001e4000c101d08 */
.L_x_296:
[----:B------:R-:W-:Y:S05]  /*da60*/  BSYNC B1 ;  /* 0x0000000000017941 */ /* 0x000fea0003800000 */
.L_x_295:
[----:B------:R-:W-:Y:S01]  /*da70*/  BSSY B1, `(.L_x_297) ;  /* 0x000001c000017945 */ /* 0x000fe20003800000 */
[----:B------:R-:W-:-:S03]  /*da80*/  ISETP.GE.AND P2, PT, R0, R15, PT ;  /* 0x0000000f0000720c */ /* 0x000fc60003f46270 */
[----:B------:R-:W-:Y:S10]  /*da90*/  @P1 BRA `(.L_x_298) ;  /* 0x0000000000641947 */ /* 0x000ff40003800000 */
[----:B0-----:R-:W-:Y:S01]  /*daa0*/  IADD3 R13, P1, R10, 0x20, RZ ;  /* 0x000000200a0d7810 */ /* 0x001fe20007f3e0ff */
        /* <DEDUP_REMOVED lines=17> */
[----:B------:R-:W-:Y:S01]  /*dbc0*/  LEA R12, P1, R2, UR6, 0x1 ;  /* 0x00000006020c7c11 */ /* 0x000fe2000f8208ff */
[----:B------:R-:W-:-:S05]  /*dbd0*/  IMAD.IADD R3, R3, 0x1, R13 ;  /* 0x0000000103037824 */ /* 0x000fca00078e020d */
[----:B------:R-:W-:-:S05]  /*dbe0*/  LEA.HI.X R13, R2, UR7, R3, 0x1, P1 ;  /* 0x00000007020d7c11 */ /* 0x000fca00088f0c03 */
[----:B------:R1:W-:Y:S04]  /*dbf0*/  @!P3 STG.E.128 desc[UR8][R12.64], RZ ;  /* 0x000000ff0c00b986 */ /* 0x0003e8000c101d08 */
[----:B------:R1:W-:Y:S04]  /*dc00*/  @!P4 STG.E.128 desc[UR8][R12.64+0x80], RZ ;  /* 0x000080ff0c00c986 */ /* 0x0003e8000c101d08 */
[----:B------:R1:W-:Y:S04]  /*dc10*/  @!P5 STG.E.128 desc[UR8][R12.64+0x100], RZ ;  /* 0x000100ff0c00d986 */ /* 0x0003e8000c101d08 */
[----:B------:R1:W-:Y:S02]  /*dc20*/  @!P6 STG.E.128 desc[UR8][R12.64+0x180], RZ ;  /* 0x000180ff0c00e986 */ /* 0x0003e4000c101d08 */
.L_x_298:
[----:B------:R-:W-:Y:S05]  /*dc30*/  BSYNC B1 ;  /* 0x0000000000017941 */ /* 0x000fea0003800000 */
.L_x_297:
[----:B------:R-:W-:Y:S04]  /*dc40*/  BSSY B1, `(.L_x_299) ;  /* 0x000001b000017945 */ /* 0x000fe80003800000 */
[----:B------:R-:W-:Y:S05]  /*dc50*/  @P0 BRA `(.L_x_300) ;  /* 0x0000000000640947 */ /* 0x000fea0003800000 */
[----:B01----:R-:W-:Y:S01]  /*dc60*/  IADD3 R13, P0, R10, 0x40, RZ ;  /* 0x000000400a0d7810 */ /* 0x003fe20007f1e0ff */
[C---:B------:R-:W-:Y:S01]  /*dc70*/  VIADD R2, R18.reuse, 0x40 ;  /* 0x0000004012027836 */ /* 0x040fe20000000000 */
[----:B------:R-:W-:Y:S01]  /*dc80*/  ULDC UR4, c[0x0][0xa8c] ;  /* 0x0002a30000047ab9 */ /* 0x000fe20000000800 */
[----:B------:R-:W-:Y:S01]  /*dc90*/  VIADD R3, R18, 0x80 ;  /* 0x0000008012037836 */ /* 0x000fe20000000000 */
[----:B------:R-:W-:Y:S01]  /*dca0*/  IADD3.X R0, RZ, R11, RZ, P0, !PT ;  /* 0x0000000bff007210 */ /* 0x000fe200007fe4ff */
[----:B------:R-:W-:Y:S01]  /*dcb0*/  ULDC.64 UR6, c[0x0][0xad8] ;  /* 0x0002b60000067ab9 */ /* 0x000fe20000000a00 */
[----:B------:R-:W-:Y:S01]  /*dcc0*/  ISETP.GE.AND P3, PT, R2, UR4, PT ;  /* 0x0000000402007c0c */ /* 0x000fe2000bf66270 */
[----:B------:R-:W-:Y:S01]  /*dcd0*/  IMAD.MOV.U32 R2, RZ, RZ, R8 ;  /* 0x000000ffff027224 */ /* 0x000fe200078e0008 */
        /* <DEDUP_REMOVED lines=17> */
.L_x_300:
[----:B------:R-:W-:Y:S05]  /*ddf0*/  BSYNC B1 ;  /* 0x0000000000017941 */ /* 0x000fea0003800000 */
.L_x_299:
[----:B------:R-:W-:Y:S05]  /*de00*/  @P2 BRA `(.L_x_291) ;  /* 0x0000000000642947 */ /* 0x000fea0003800000 */
[----:B------:R-:W-:Y:S01]  /*de10*/  IADD3 R9, P0, R10, 0x60, RZ ;  /* 0x000000600a097810 */ /* 0x000fe20007f1e0ff */
[----:B------:R-:W-:Y:S01]  /*de20*/  VIADD R0, R18, 0x40 ;  /* 0x0000004012007836 */ /* 0x000fe20000000000 */
[----:B------:R-:W-:Y:S01]  /*de30*/  ULDC UR4, c[0x0][0xa8c] ;  /* 0x0002a30000047ab9 */ /* 0x000fe20000000800 */
[----:B------:R-:W-:Y:S01]  /*de40*/  MOV R3, R19 ;  /* 0x0000001300037202 */ /* 0x000fe20000000f00 */
[----:B------:R-:W-:Y:S01]  /*de50*/  ULDC.64 UR6, c[0x0][0xad8] ;  /* 0x0002b60000067ab9 */ /* 0x000fe20000000a00 */
[----:B------:R-:W-:Y:S01]  /*de60*/  IMAD.X R10, RZ, RZ, R11, P0 ;  /* 0x000000ffff0a7224 */ /* 0x000fe200000e060b */
[----:B------:R-:W-:Y:S01]  /*de70*/  ISETP.GE.AND P2, PT, R0, UR4, PT ;  /* 0x0000000400007c0c */ /* 0x000fe2000bf46270 */
[----:B------:R-:W-:Y:S01]  /*de80*/  IMAD.MOV.U32 R2, RZ, RZ, R8 ;  /* 0x000000ffff027224 */ /* 0x000fe200078e0008 */
[C---:B------:R-:W-:Y:S01]  /*de90*/  ISETP.GE.AND P1, PT, R18.reuse, UR4, PT ;  /* 0x0000000412007c0c */ /* 0x040fe2000bf26270 */
[----:B------:R-:W-:Y:S01]  /*dea0*/  VIADD R4, R18, 0x80 ;  /* 0x0000008012047836 */ /* 0x000fe20000000000 */
[----:B------:R-:W-:Y:S01]  /*deb0*/  ULDC.64 UR8, c[0x0][0x208] ;  /* 0x0000820000087ab9 */ /* 0x000fe20000000a00 */
[----:B------:R-:W-:-:S02]  /*dec0*/  IMAD R10, R10, UR6, RZ ;  /* 0x000000060a0a7c24 */ /* 0x000fc4000f8e02ff */
[----:B------:R-:W-:Y:S01]  /*ded0*/  VIADD R0, R18, 0xc0 ;  /* 0x000000c012007836 */ /* 0x000fe20000000000 */
[----:B------:R-:W-:Y:S01]  /*dee0*/  ISETP.GE.AND P3, PT, R4, UR4, PT ;  /* 0x0000000404007c0c */ /* 0x000fe2000bf66270 */
        /* <DEDUP_REMOVED lines=11> */
.L_x_291:
[----:B------:R-:W-:Y:S05]  /*dfa0*/  BSYNC B0 ;  /* 0x0000000000007941 */ /* 0x000fea0003800000 */
.L_x_282:
[----:B------:R-:W-:Y:S02]  /*dfb0*/  ULDC UR4, c[0x0][0xc14] ;  /* 0x0003050000047ab9 */ /* 0x000fe40000000800 */
[----:B------:R-:W-:-:S13]  /*dfc0*/  ISETP.GE.AND P0, PT, R7, UR4, PT ;  /* 0x0000000407007c0c */ /* 0x000fda000bf06270 */
[----:B------:R-:W-:Y:S05]  /*dfd0*/  @!P0 BRA `(.L_x_301) ;  /* 0xffffff2c00788947 */ /* 0x000fea000383ffff */
[----:B------:R-:W-:Y:S05]  /*dfe0*/  EXIT ;  /* 0x000000000000794d */ /* 0x000fea0003800000 */
.L_x_257:
[----:B------:R-:W-:-:S08]  /*dff0*/  NOP ;  /* 0x0000000000007918 */ /* 0x000fd00000000000 */
[----:B0-----:R-:W0:-:S00]  /*e000*/  USETMAXREG.DEALLOC.CTAPOOL 0x18 ;  /* 0x00000018000079c8 */ /* 0x001e0000080e0500 */
[----:B0-----:R-:W-:-:S06]  /*e010*/  LOP3.LUT R0, R0, 0x3, RZ, 0xc0, !PT ;  /* 0x0000000300007812 */ /* 0x001fcc00078ec0ff */
[----:B------:R-:W0:Y:S02]  /*e020*/  SHFL.IDX PT, R0, R0, RZ, 0x1f ;  /* 0x00001fff00007589 */ /* 0x000e2400000e0000 */
[----:B0-----:R-:W-:-:S13]  /*e030*/  ISETP.NE.AND P0, PT, R0, RZ, PT ;  /* 0x000000ff0000720c */ /* 0x001fda0003f05270 */
[----:B------:R-:W-:Y:S05]  /*e040*/  @P0 EXIT ;  /* 0x000000000000094d */ /* 0x000fea0003800000 */
[----:B------:R-:W0:Y:S01]  /*e050*/  S2R R2, SR_TID.X ;  /* 0x0000000000027919 */ /* 0x000e220000002100 */
[----:B------:R-:W-:Y:S01]  /*e060*/  LOP3.LUT R4, R4, 0xffffffdf, RZ, 0xc0, !PT ;  /* 0xffffffdf04047812 */ /* 0x000fe200078ec0ff */
[----:B------:R-:W-:Y:S01]  /*e070*/  ULDC UR5, c[0x0][0xc14] ;  /* 0x0003050000057ab9 */ /* 0x000fe20000000800 */
[----:B------:R-:W-:Y:S01]  /*e080*/  MOV R0, RZ ;  /* 0x000000ff00007202 */ /* 0x000fe20000000f00 */
[----:B------:R-:W-:Y:S01]  /*e090*/  ULDC.64 UR6, c[0x0][0x208] ;  /* 0x0000820000067ab9 */ /* 0x000fe20000000a00 */
[----:B------:R-:W-:Y:S01]  /*e0a0*/  ULDC UR4, c[0x0][0xc10] ;  /* 0x0003040000047ab9 */ /* 0x000fe20000000800 */
[----:B0-----:R-:W-:-:S04]  /*e0b0*/  LOP3.LUT R8, R2, 0x1f, RZ, 0xc0, !PT ;  /* 0x0000001f02087812 */ /* 0x001fc800078ec0ff */
[----:B------:R-:W-:-:S13]  /*e0c0*/  ISETP.NE.AND P0, PT, R8, 0x1f, PT ;  /* 0x0000001f0800780c */ /* 0x000fda0003f05270 */
[----:B------:R-:W-:Y:S02]  /*e0d0*/  @P0 LOP3.LUT R4, R4, 0x20, RZ, 0xfc, !PT ;  /* 0x0000002004040812 */ /* 0x000fe400078efcff */
[----:B------:R-:W-:-:S13]  /*e0e0*/  ISETP.GE.OR P0, PT, R8, UR5, !P0 ;  /* 0x0000000508007c0c */ /* 0x000fda000c706670 */
[----:B------:R-:W0:Y:S02]  /*e0f0*/  @!P0 LDC.64 R2, c[0x0][0xc58] ;  /* 0x00031600ff028b82 */ /* 0x000e240000000a00 */
[----:B0-----:R-:W-:-:S05]  /*e100*/  @!P0 IMAD.WIDE.U32 R2, R8, 0x4, R2 ;  /* 0x0000000408028825 */ /* 0x001fca00078e0002 */
[----:B------:R-:W2:Y:S01]  /*e110*/  @!P0 LDG.E R0, desc[UR6][R2.64] ;  /* 0x0000000602008981 */ /* 0x000ea2000c1e1900 */
[C---:B------:R-:W-:Y:S01]  /*e120*/  ISETP.NE.AND P1, PT, R8.reuse, RZ, PT ;  /* 0x000000ff0800720c */ /* 0x040fe20003f25270 */
[----:B------:R-:W0:Y:S01]  /*e130*/  S2UR UR6, SR_CTAID.X ;  /* 0x00000000000679c3 */ /* 0x000e220000002500 */
[----:B------:R-:W-:Y:S01]  /*e140*/  ISETP.GE.U32.AND P0, PT, R8, 0x2, PT ;  /* 0x000000020800780c */ /* 0x000fe20003f06070 */
[----:B------:R-:W-:Y:S01]  /*e150*/  IMAD.MOV.U32 R19, RZ, RZ, RZ ;  /* 0x000000ffff137224 */ /* 0x000fe200078e00ff */
[----:B------:R-:W-:Y:S02]  /*e160*/  LOP3.LUT R4, R4, 0xfffffffe, RZ, 0xc0, !PT ;  /* 0xfffffffe04047812 */ /* 0x000fe400078ec0ff */
[----:B------:R-:W-:-:S07]  /*e170*/  MOV R16, RZ ;  /* 0x000000ff00107202 */ /* 0x000fce0000000f00 */
[----:B------:R-:W-:-:S04]  /*e180*/  @P1 LOP3.LUT R4, R4, 0x1, RZ, 0xfc, !PT ;  /* 0x0000000104041812 */ /* 0x000fc800078efcff */
[----:B------:R-:W-:-:S04]  /*e190*/  LOP3.LUT R4, R4, 0xffffffef, RZ, 0xc0, !PT ;  /* 0xffffffef04047812 */ /* 0x000fc800078ec0ff */
[----:B------:R-:W-:-:S04]  /*e1a0*/  @P0 LOP3.LUT R4, R4, 0x10, RZ, 0xfc, !PT ;  /* 0x0000001004040812 */ /* 0x000fc800078efcff */
[----:B------:R-:W-:Y:S01]  /*e1b0*/  LOP3.LUT R4, R4, 0xfffffff7, RZ, 0xc0, !PT ;  /* 0xfffffff704047812 */ /* 0x000fe200078ec0ff */
[----:B--2---:R-:W1:Y:S02]  /*e1c0*/  SHFL.UP PT, R5, R0, 0x1, RZ ;  /* 0x0420000000057989 */ /* 0x004e6400000e00ff */
[----:B-1----:R-:W-:-:S05]  /*e1d0*/  SEL R5, R5, RZ, P1 ;  /* 0x000000ff05057207 */ /* 0x002fca0000800000 */
[----:B------:R-:W-:-:S05]  /*e1e0*/  IMAD.IADD R5, R0, 0x1, R5 ;  /* 0x0000000100057824 */ /* 0x000fca00078e0205 */
[----:B------:R-:W1:Y:S02]  /*e1f0*/  SHFL.UP PT, R6, R5, 0x2, RZ ;  /* 0x0440000005067989 */ /* 0x000e6400000e00ff */
[----:B-1----:R-:W-:Y:S02]  /*e200*/  SEL R6, R6, RZ, P0 ;  /* 0x000000ff06067207 */ /* 0x002fe40000000000 */
[----:B------:R-:W-:-:S03]  /*e210*/  ISETP.GE.U32.AND P0, PT, R8, 0x4, PT ;  /* 0x000000040800780c */ /* 0x000fc60003f06070 */
[----:B------:R-:W-:-:S05]  /*e220*/  IMAD.IADD R6, R5, 0x1, R6 ;  /* 0x0000000105067824 */ /* 0x000fca00078e0206 */
[----:B------:R-:W1:Y:S05]  /*e230*/  SHFL.UP PT, R7, R6, 0x4, RZ ;  /* 0x0480000006077989 */ /* 0x000e6a00000e00ff */
[----:B------:R-:W-:-:S04]  /*e240*/  @P0 LOP3.LUT R4, R4, 0x8, RZ, 0xfc, !PT ;  /* 0x0000000804040812 */ /* 0x000fc800078efcff */
[----:B------:R-:W-:Y:S02]  /*e250*/  LOP3.LUT R4, R4, 0xfffffffb, RZ, 0xc0, !PT ;  /* 0xfffffffb04047812 */ /* 0x000fe400078ec0ff */
        /* <DEDUP_REMOVED lines=10> */
[----:B------:R-:W-:Y:S02]  /*e300*/  @P0 LOP3.LUT R4, R4, 0x2, RZ, 0xfc, !PT ;  /* 0x0000000204040812 */ /* 0x000fe400078efcff */
[----:B-1----:R-:W-:-:S05]  /*e310*/  SEL R2, R2, RZ, P0 ;  /* 0x000000ff02027207 */ /* 0x002fca0000000000 */
[----:B------:R-:W-:-:S05]  /*e320*/  IMAD.IADD R2, R3, 0x1, R2 ;  /* 0x0000000103027824 */ /* 0x000fca00078e0202 */
[----:B------:R-:W1:Y:S02]  /*e330*/  SHFL.IDX PT, R5, R2, 0x1f, 0x1f ;  /* 0x03e01f0002057f89 */ /* 0x000e6400000e0000 */
[----:B-1----:R-:W-:-:S04]  /*e340*/  IMAD R5, R5, UR4, RZ ;  /* 0x0000000405057c24 */ /* 0x002fc8000f8e02ff */
[----:B------:R-:W-:Y:S01]  /*e350*/  IMAD.MOV.U32 R6, RZ, RZ, R5 ;  /* 0x000000ffff067224 */ /* 0x000fe200078e0005 */
[----:B0-----:R-:W-:-:S13]  /*e360*/  ISETP.GT.AND P0, PT, R5, UR6, PT ;  /* 0x0000000605007c0c */ /* 0x001fda000bf04270 */
[----:B------:R-:W-:Y:S05]  /*e370*/  @P0 BRA `(.L_x_302) ;  /* 0x0000000000c40947 */ /* 0x000fea0003800000 */
[----:B------:R-:W-:Y:S01]  /*e380*/  IMAD.MOV.U32 R5, RZ, RZ, R6 ;  /* 0x000000ffff057224 */ /* 0x000fe200078e0006 */
[----:B------:R-:W-:Y:S01]  /*e390*/  ULDC UR5, c[0x0][0xc14] ;  /* 0x0003050000057ab9 */ /* 0x000fe20000000800 */
[----:B------:R-:W-:Y:S01]  /*e3a0*/  IMAD.MOV.U32 R19, RZ, RZ, RZ ;  /* 0x000000ffff137224 */ /* 0x000fe200078e00ff */
[----:B------:R-:W-:Y:S01]  /*e3b0*/  ULDC UR7, c[0x0][0xc14] ;  /* 0x0003050000077ab9 */ /* 0x000fe20000000800 */
[----:B------:R-:W-:-:S05]  /*e3c0*/  ULDC UR4, c[0x0][0xc10] ;  /* 0x0003040000047ab9 */ /* 0x000fca0000000800 */
.L_x_306:
[----:B------:R-:W-:Y:S01]  /*e3d0*/  VIADD R0, R19, 0x1f ;  /* 0x0000001f13007836 */ /* 0x000fe20000000000 */
[----:B------:R-:W-:-:S04]  /*e3e0*/  MOV R19, UR7 ;  /* 0x0000000700137c02 */ /* 0x000fc80008000f00 */
[----:B------:R-:W-:-:S13]  /*e3f0*/  ISETP.GE.AND P0, PT, R0, UR5, PT ;  /* 0x0000000500007c0c */ /* 0x000fda000bf06270 */
[----:B------:R-:W-:Y:S05]  /*e400*/  @P0 BRA `(.L_x_303) ;  /* 0x0000000400440947 */ /* 0x000fea0003800000 */
[----:B------:R-:W0:Y:S01]  /*e410*/  S2R R2, SR_TID.X ;  /* 0x0000000000027919 */ /* 0x000e220000002100 */
[----:B------:R-:W-:Y:S01]  /*e420*/  IMAD.MOV.U32 R19, RZ, RZ, R0 ;  /* 0x000000ffff137224 */ /* 0x000fe200078e0000 */
[----:B------:R-:W-:Y:S01]  /*e430*/  BSSY B0, `(.L_x_304) ;  /* 0x000000b000007945 */ /* 0x000fe20003800000 */
[----:B------:R-:W-:Y:S01]  /*e440*/  IMAD.MOV.U32 R0, RZ, RZ, RZ ;  /* 0x000000ffff007224 */ /* 0x000fe200078e00ff */
[----:B0-----:R-:W-:-:S04]  /*e450*/  LOP3.LUT R8, R2, 0x1f, RZ, 0xc0, !PT ;  /* 0x0000001f02087812 */ /* 0x001fc800078ec0ff */
[C---:B------:R-:W-:Y:S01]  /*e460*/  ISETP.NE.AND P1, PT, R8.reuse, 0x1f, PT ;  /* 0x0000001f0800780c */ /* 0x040fe20003f25270 */
[----:B------:R-:W-:-:S05]  /*e470*/  IMAD.IADD R7, R8, 0x1, R19 ;  /* 0x0000000108077824 */ /* 0x000fca00078e0213 */
[----:B------:R-:W-:-:S13]  /*e480*/  ISETP.GE.OR P0, PT, R7, UR5, !P1 ;  /* 0x0000000507007c0c */ /* 0x000fda000cf06670 */
[----:B------:R-:W-:Y:S05]  /*e490*/  @P0 BRA `(.L_x_305) ;  /* 0x0000000000100947 */ /* 0x000fea0003800000 */
[----:B------:R-:W0:Y:S01]  /*e4a0*/  LDC.64 R2, c[0x0][0xc58] ;  /* 0x00031600ff027b82 */ /* 0x000e220000000a00 */
[----:B------:R-:W-:Y:S01]  /*e4b0*/  ULDC.64 UR8, c[0x0][0x208] ;  /* 0x0000820000087ab9 */ /* 0x000fe20000000a00 */
[----:B0-----:R-:W-:-:S05]  /*e4c0*/  IMAD.WIDE R2, R7, 0x4, R2 ;  /* 0x0000000407027825 */ /* 0x001fca00078e0202 */
[----:B------:R0:W5:Y:S02]  /*e4d0*/  LDG.E R0, desc[UR8][R2.64] ;  /* 0x0000000802007981 */ /* 0x000164000c1e1900 */
.L_x_305:
[----:B------:R-:W-:Y:S05]  /*e4e0*/  BSYNC B0 ;  /* 0x0000000000007941 */ /* 0x000fea0003800000 */
.L_x_304:
[----:B0----5:R-:W0:Y:S01]  /*e4f0*/  SHFL.UP PT, R2, R0, 0x1, RZ ;  /* 0x0420000000027989 */ /* 0x021e2200000e00ff */
[C---:B------:R-:W-:Y:S02]  /*e500*/  ISETP.NE.AND P0, PT, R8.reuse, RZ, PT ;  /* 0x000000ff0800720c */ /* 0x040fe40003f05270 */
[----:B------:R-:W-:Y:S02]  /*e510*/  ISETP.GE.U32.AND P1, PT, R8, 0x2, PT ;  /* 0x000000020800780c */ /* 0x000fe40003f26070 */
[----:B0-----:R-:W-:Y:S02]  /*e520*/  SEL R3, R2, RZ, P0 ;  /* 0x000000ff02037207 */ /* 0x001fe40000000000 */
[----:B------:R-:W-:-:S03]  /*e530*/  ISETP.GE.U32.AND P0, PT, R8, 0x4, PT ;  /* 0x000000040800780c */ /* 0x000fc60003f06070 */
[----:B------:R-:W-:-:S05]  /*e540*/  IMAD.IADD R3, R0, 0x1, R3 ;  /* 0x0000000100037824 */ /* 0x000fca00078e0203 */
[----:B------:R-:W0:Y:S02]  /*e550*/  SHFL.UP PT, R2, R3, 0x2, RZ ;  /* 0x0440000003027989 */ /* 0x000e2400000e00ff */
[----:B0-----:R-:W-:Y:S02]  /*e560*/  SEL R2, R2, RZ, P1 ;  /* 0x000000ff02027207 */ /* 0x001fe40000800000 */
[----:B------:R-:W-:-:S03]  /*e570*/  ISETP.GE.U32.AND P1, PT, R8, 0x8, PT ;  /* 0x000000080800780c */ /* 0x000fc60003f26070 */
[----:B------:R-:W-:-:S05]  /*e580*/  IMAD.IADD R2, R3, 0x1, R2 ;  /* 0x0000000103027824 */ /* 0x000fca00078e0202 */
[----:B------:R-:W0:Y:S02]  /*e590*/  SHFL.UP PT, R6, R2, 0x4, RZ ;  /* 0x0480000002067989 */ /* 0x000e2400000e00ff */
[----:B0-----:R-:W-:Y:S02]  /*e5a0*/  SEL R7, R6, RZ, P0 ;  /* 0x000000ff06077207 */ /* 0x001fe40000000000 */
[----:B------:R-:W-:Y:S02]  /*e5b0*/  ISETP.GE.U32.AND P0, PT, R8, 0x10, PT ;  /* 0x000000100800780c */ /* 0x000fe40003f06070 */
[----:B------:R-:W-:-:S05]  /*e5c0*/  IADD3 R7, R2, R7, RZ ;  /* 0x0000000702077210 */ /* 0x000fca0007ffe0ff */
[----:B------:R-:W0:Y:S02]  /*e5d0*/  SHFL.UP PT, R6, R7, 0x8, RZ ;  /* 0x0500000007067989 */ /* 0x000e2400000e00ff */
[----:B0-----:R-:W-:-:S05]  /*e5e0*/  SEL R6, R6, RZ, P1 ;  /* 0x000000ff06067207 */ /* 0x001fca0000800000 */
[----:B------:R-:W-:-:S05]  /*e5f0*/  IMAD.IADD R6, R7, 0x1, R6 ;  /* 0x0000000107067824 */ /* 0x000fca00078e0206 */
[----:B------:R-:W0:Y:S02]  /*e600*/  SHFL.UP PT, R8, R6, 0x10, RZ ;  /* 0x0600000006087989 */ /* 0x000e2400000e00ff */
[----:B0-----:R-:W-:-:S05]  /*e610*/  SEL R9, R8, RZ, P0 ;  /* 0x000000ff08097207 */ /* 0x001fca0000000000 */
[----:B------:R-:W-:-:S05]  /*e620*/  IMAD.IADD R9, R6, 0x1, R9 ;  /* 0x0000000106097824 */ /* 0x000fca00078e0209 */
[----:B------:R-:W0:Y:S02]  /*e630*/  SHFL.IDX PT, R3, R9, 0x1f, 0x1f ;  /* 0x03e01f0009037f89 */ /* 0x000e2400000e0000 */
[----:B0-----:R-:W-:-:S04]  /*e640*/  IMAD R6, R3, UR4, RZ ;  /* 0x0000000403067c24 */ /* 0x001fc8000f8e02ff */
[----:B------:R-:W-:-:S05]  /*e650*/  IMAD.IADD R5, R6, 0x1, R5 ;  /* 0x0000000106057824 */ /* 0x000fca00078e0205 */
[----:B------:R-:W-:-:S13]  /*e660*/  ISETP.GT.AND P0, PT, R5, UR6, PT ;  /* 0x0000000605007c0c */ /* 0x000fda000bf04270 */
[----:B------:R-:W-:Y:S05]  /*e670*/  @!P0 BRA `(.L_x_306) ;  /* 0xfffffffc00548947 */ /* 0x000fea000383ffff */
[----:B------:R-:W-:-:S07]  /*e680*/  IMAD.MOV.U32 R2, RZ, RZ, R9 ;  /* 0x000000ffff027224 */ /* 0x000fce00078e0009 */
.L_x_302:
[----:B------:R-:W-:-:S04]  /*e690*/  IMAD.IADD R7, R5, 0x1, -R6 ;  /* 0x0000000105077824 */ /* 0x000fc800078e0a06 */
[----:B------:R-:W-:-:S05]  /*e6a0*/  IMAD R3, R2, UR4, R7 ;  /* 0x0000000402037c24 */ /* 0x000fca000f8e0207 */
[----:B------:R-:W-:-:S13]  /*e6b0*/  ISETP.GT.AND P0, PT, R3, UR6, PT ;  /* 0x0000000603007c0c */ /* 0x000fda000bf04270 */
[----:B------:R-:W-:-:S04]  /*e6c0*/  VOTE.ANY R8, PT, !P0 ;  /* 0x0000000000087806 */ /* 0x000fc800040e0100 */
[----:B------:R-:W0:Y:S01]  /*e6d0*/  POPC R5, R8 ;  /* 0x0000000800057309 */ /* 0x000e220000000000 */
[----:B------:R-:W-:Y:S01]  /*e6e0*/  ISETP.NE.AND P0, PT, R8, RZ, PT ;  /* 0x000000ff0800720c */ /* 0x000fe20003f05270 */
[----:B0-----:R-:W0:Y:S02]  /*e6f0*/  SHFL.IDX PT, R0, R0, R5, 0x1f ;  /* 0x00001f0500007589 */ /* 0x001e2400000e0000 */
[----:B0-----:R-:W-:-:S04]  /*e700*/  IABS R6, R0 ;  /* 0x0000000000067213 */ /* 0x001fc80000000000 */
[----:B------:R-:W0:Y:S08]  /*e710*/  I2F.RP R9, R6 ;  /* 0x0000000600097306 */ /* 0x000e300000209400 */
[----:B0-----:R-:W0:Y:S02]  /*e720*/  MUFU.RCP R9, R9 ;  /* 0x0000000900097308 */ /* 0x001e240000001000 */
[----:B0-----:R-:W-:-:S06]  /*e730*/  IADD3 R3, R9, 0xffffffe, RZ ;  /* 0x0ffffffe09037810 */ /* 0x001fcc0007ffe0ff */
[----:B------:R-:W0:Y:S02]  /*e740*/  F2I.FTZ.U32.TRUNC.NTZ R3, R3 ;  /* 0x0000000300037305 */ /* 0x000e24000021f000 */
[----:B0-----:R-:W-:Y:S01]  /*e750*/  IMAD.MOV R11, RZ, RZ, -R3 ;  /* 0x000000ffff0b7224 */ /* 0x001fe200078e0a03 */
[----:B------:R-:W-:Y:S06]  /*e760*/  @!P0 BRA `(.L_x_307) ;  /* 0x0000000000088947 */ /* 0x000fec0003800000 */
[----:B------:R-:W-:-:S05]  /*e770*/  VIADD R9, R5, 0xffffffff ;  /* 0xffffffff05097836 */ /* 0x000fca0000000000 */
[----:B------:R0:W1:Y:S02]  /*e780*/  SHFL.IDX PT, R16, R2, R9, 0x1f ;  /* 0x00001f0902107589 */ /* 0x00006400000e0000 */
.L_x_307:
[----:B-1----:R-:W-:Y:S02]  /*e790*/  IMAD R16, R16, UR4, R7 ;  /* 0x0000000410107c24 */ /* 0x002fe4000f8e0207 */
[----:B------:R-:W-:Y:S02]  /*e7a0*/  IMAD R7, R11, R6, RZ ;  /* 0x000000060b077224 */ /* 0x000fe400078e02ff */
[----:B0-----:R-:W-:Y:S01]  /*e7b0*/  IMAD.MOV.U32 R2, RZ, RZ, RZ ;  /* 0x000000ffff027224 */ /* 0x001fe200078e00ff */
[----:B------:R-:W-:Y:S01]  /*e7c0*/  IADD3 R17, -R16, UR6, RZ ;  /* 0x0000000610117c10 */ /* 0x000fe2000fffe1ff */
[----:B------:R-:W-:Y:S02]  /*e7d0*/  IMAD.IADD R19, R5, 0x1, R19 ;  /* 0x0000000105137824 */ /* 0x000fe400078e0213 */
[----:B------:R-:W-:Y:S01]  /*e7e0*/  IMAD.HI.U32 R2, R3, R7, R2 ;  /* 0x0000000703027227 */ /* 0x000fe200078e0002 */
[----:B------:R-:W-:Y:S02]  /*e7f0*/  IABS R7, R0 ;  /* 0x0000000000077213 */ /* 0x000fe40000000000 */
[----:B------:R-:W-:-:S03]  /*e800*/  IABS R3, R17 ;  /* 0x0000001100037213 */ /* 0x000fc60000000000 */
[----:B------:R-:W-:Y:S02]  /*e810*/  IMAD.MOV R7, RZ, RZ, -R7 ;  /* 0x000000ffff077224 */ /* 0x000fe400078e0a07 */
[----:B------:R-:W-:-:S04]  /*e820*/  IMAD.HI.U32 R2, R2, R3, RZ ;  /* 0x0000000302027227 */ /* 0x000fc800078e00ff */
[----:B------:R-:W-:-:S05]  /*e830*/  IMAD R3, R2, R7, R3 ;  /* 0x0000000702037224 */ /* 0x000fca00078e0203 */
[----:B------:R-:W-:-:S13]  /*e840*/  ISETP.GT.U32.AND P0, PT, R6, R3, PT ;  /* 0x000000030600720c */ /* 0x000fda0003f04070 */
[----:B------:R-:W-:Y:S01]  /*e850*/  @!P0 IADD3 R3, R3, -R6, RZ ;  /* 0x8000000603038210 */ /* 0x000fe20007ffe0ff */
[----:B------:R-:W-:-:S03]  /*e860*/  @!P0 VIADD R2, R2, 0x1 ;  /* 0x0000000102028836 */ /* 0x000fc60000000000 */
[----:B------:R-:W-:Y:S02]  /*e870*/  ISETP.GE.U32.AND P0, PT, R3, R6, PT ;  /* 0x000000060300720c */ /* 0x000fe40003f06070 */
[----:B------:R-:W-:-:S11]  /*e880*/  LOP3.LUT R3, R17, R0, RZ, 0x3c, !PT ;  /* 0x0000000011037212 */ /* 0x000fd600078e3cff */
[----:B------:R-:W-:Y:S01]  /*e890*/  @P0 VIADD R2, R2, 0x1 ;  /* 0x0000000102020836 */ /* 0x000fe20000000000 */
[----:B------:R-:W-:-:S13]  /*e8a0*/  ISETP.GE.AND P0, PT, R3, RZ, PT ;  /* 0x000000ff0300720c */ /* 0x000fda0003f06270 */
[----:B------:R-:W-:Y:S01]  /*e8b0*/  @!P0 IMAD.MOV R2, RZ, RZ, -R2 ;  /* 0x000000ffff028224 */ /* 0x000fe200078e0a02 */
[----:B------:R-:W-:-:S13]  /*e8c0*/  ISETP.NE.AND P0, PT, R0, RZ, PT ;  /* 0x000000ff0000720c */ /* 0x000fda0003f05270 */
[----:B------:R-:W-:-:S05]  /*e8d0*/  @!P0 LOP3.LUT R2, RZ, R0, RZ, 0x33, !PT ;  /* 0x00000000ff028212 */ /* 0x000fca00078e33ff */
[--C-:B------:R-:W-:Y:S02]  /*e8e0*/  IMAD.MOV R3, RZ, RZ, -R2.reuse ;  /* 0x000000ffff037224 */ /* 0x100fe400078e0a02 */
[----:B------:R-:W-:Y:S02]  /*e8f0*/  IMAD.MOV.U32 R18, RZ, RZ, R2 ;  /* 0x000000ffff127224 */ /* 0x000fe400078e0002 */
[----:B------:R-:W-:Y:S01]  /*e900*/  IMAD R17, R0, R3, R17 ;  /* 0x0000000300117224 */ /* 0x000fe200078e0211 */
[----:B------:R-:W-:Y:S06]  /*e910*/  BRA `(.L_x_308) ;  /* 0x00000000000c7947 */ /* 0x000fec0003800000 */
.L_x_303:
[----:B------:R-:W-:Y:S01]  /*e920*/  MOV R17, RZ ;  /* 0x000000ff00117202 */ /* 0x000fe20000000f00 */
[----:B------:R-:W-:Y:S02]  /*e930*/  IMAD.U32 R16, RZ, RZ, UR6 ;  /* 0x00000006ff107e24 */ /* 0x000fe4000f8e00ff */
[----:B------:R-:W-:-:S07]  /*e940*/  IMAD.MOV.U32 R18, RZ, RZ, RZ ;  /* 0x000000ffff127224 */ /* 0x000fce00078e00ff */
.L_x_308:
[----:B------:R-:W0:Y:S01]  /*e950*/  S2R R0, SR_TID.X ;  /* 0x0000000000007919 */ /* 0x000e220000002100 */
[----:B------:R-:W-:Y:S01]  /*e960*/  STL [R1+0x28], RZ ;  /* 0x000028ff01007387 */ /* 0x000fe20000100800 */
[----:B0-----:R-:W-:-:S04]  /*e970*/  LOP3.LUT R0, R0, 0x1f, RZ, 0xc0, !PT ;  /* 0x0000001f00007812 */ /* 0x001fc800078ec0ff */
[----:B------:R-:W-:-:S13]  /*e980*/  ISETP.NE.AND P0, PT, R0, RZ, PT ;  /* 0x000000ff0000720c */ /* 0x000fda0003f05270 */
[----:B------:R-:W0:Y:S01]  /*e990*/  @!P0 S2R R3, SR_CgaCtaId ;  /* 0x0000000000038919 */ /* 0x000e220000008800 */
[----:B------:R-:W-:-:S04]  /*e9a0*/  @!P0 MOV R0, 0x400 ;  /* 0x0000040000008802 */ /* 0x000fc80000000f00 */
[----:B0-----:R-:W-:-:S05]  /*e9b0*/  @!P0 LEA R0, R3, R0, 0x18 ;  /* 0x0000000003008211 */ /* 0x001fca00078ec0ff */
[----:B------:R0:W-:Y:S01]  /*e9c0*/  @!P0 STS.128 [R0+0x388d0], R16 ;  /* 0x0388d01000008388 */ /* 0x0001e20000000c00 */
[----:B------:R-:W-:Y:S06]  /*e9d0*/  BAR.ARV 0x5, 0x120 ;  /* 0x0144800000007b1d */ /* 0x000fec0000002000 */
[----:B------:R-:W-:Y:S01]  /*e9e0*/  ISETP.GE.AND P0, PT, R19, UR5, PT ;  /* 0x0000000513007c0c */ /* 0x000fe2000bf06270 */
[----:B0-----:R-:W-:-:S05]  /*e9f0*/  IMAD.MOV.U32 R0, RZ, RZ, 0x1 ;  /* 0x00000001ff007424 */ /* 0x001fca00078e00ff */
[----:B------:R0:W-:Y:S04]  /*ea00*/  STL [R1+0x8], R0 ;  /* 0x0000080001007387 */ /* 0x0001e80000100800 */
[----:B------:R0:W-:Y:S03]  /*ea10*/  STL [R1], RZ ;  /* 0x000000ff01007387 */ /* 0x0001e60000100800 */
[----:B------:R-:W-:Y:S05]  /*ea20*/  @P0 BRA `(.L_x_309) ;  /* 0x0000004400140947 */ /* 0x000fea0003800000 */
[----:B0-----:R-:W-:Y:S01]  /*ea30*/  IMAD.MOV.U32 R0, RZ, RZ, 0x1 ;  /* 0x00000001ff007424 */ /* 0x001fe200078e00ff */
[----:B------:R0:W-:Y:S01]  /*ea40*/  STL [R1], RZ ;  /* 0x000000ff01007387 */ /* 0x0001e20000100800 */
[----:B------:R-:W-:Y:S01]  /*ea50*/  ULDC UR38, c[0x0][0xc] ;  /* 0x0000030000267ab9 */ /* 0x000fe20000000800 */
[----:B------:R-:W-:Y:S02]  /*ea60*/  ULDC.64 UR36, c[0x0][0x198] ;  /* 0x0000660000247ab9 */ /* 0x000fe40000000a00 */
[----:B------:R0:W-:Y:S04]  /*ea70*/  STL [R1+0x8], R0 ;  /* 0x0000080001007387 */ /* 0x0001e80000100800 */
[----:B------:R0:W-:Y:S02]  /*ea80*/  STL [R1+0x28], RZ ;  /* 0x000028ff01007387 */ /* 0x0001e40000100800 */
.L_x_375:
[----:B-1----:R-:W1:Y:S01]  /*ea90*/  LDC.64 R2, c[0x0][0xc60] ;  /* 0x00031800ff027b82 */ /* 0x002e620000000a00 */
[----:B------:R-:W-:Y:S01]  /*eaa0*/  ULDC.64 UR4, c[0x0][0x208] ;  /* 0x0000820000047ab9 */ /* 0x000fe20000000a00 */
[----:B-1----:R-:W-:-:S05]  /*eab0*/  IMAD.WIDE R2, R19, 0x4, R2 ;  /* 0x0000000413027825 */ /* 0x002fca00078e0202 */
[----:B------:R-:W2:Y:S01]  /*eac0*/  LDG.E R5, desc[UR4][R2.64] ;  /* 0x0000000402057981 */ /* 0x000ea2000c1e1900 */
[----:B------:R-:W-:Y:S05]  /*ead0*/  YIELD ;  /* 0x0000000000007946 */ /* 0x000fea0003800000 */
[----:B------:R-:W-:Y:S01]  /*eae0*/  ULDC.64 UR4, c[0x0][0xa28] ;  /* 0x00028a0000047ab9 */ /* 0x000fe20000000a00 */
[----:B0-----:R-:W-:Y:S01]  /*eaf0*/  IMAD.MOV.U32 R0, RZ, RZ, RZ ;  /* 0x000000ffff007224 */ /* 0x001fe200078e00ff */
[----:B------:R-:W-:Y:S01]  /*eb00*/  ISETP.NE.U32.AND P0, PT, RZ, UR4, PT ;  /* 0x00000004ff007c0c */ /* 0x000fe2000bf05070 */
[----:B------:R-:W-:-:S03]  /*eb10*/  ULDC.64 UR6, c[0x0][0x208] ;  /* 0x0000820000067ab9 */ /* 0x000fc60000000a00 */
[----:B------:R-:W-:Y:S02]  /*eb20*/  ISETP.NE.AND.EX P0, PT, RZ, UR5, PT, P0 ;  /* 0x00000005ff007c0c */ /* 0x000fe4000bf05300 */
[----:B------:R-:W-:Y:S02]  /*eb30*/  MOV R6, RZ ;  /* 0x000000ff00067202 */ /* 0x000fe40000000f00 */
[----:B--2---:R-:W-:Y:S01]  /*eb40*/  SHF.R.S32.HI R4, RZ, 0x1f, R5 ;  /* 0x0000001fff047819 */ /* 0x004fe20000011405 */
[----:B------:R-:W-:-:S08]  /*eb50*/  IMAD.SHL.U32 R7, R5, 0x4, RZ ;  /* 0x0000000405077824 */ /* 0x000fd000078e00ff */
[C---:B------:R-:W-:Y:S01]  /*eb60*/  @P0 LEA R2, P1, R5.reuse, UR4, 0x2 ;  /* 0x0000000405020c11 */ /* 0x040fe2000f8210ff */
[----:B------:R-:W-:Y:S03]  /*eb70*/  STL [R1+0x14], R5 ;  /* 0x0000140501007387 */ /* 0x000fe60000100800 */
[----:B------:R-:W-:Y:S01]  /*eb80*/  @P0 LEA.HI.X R3, R5, UR5, R4, 0x2, P1 ;  /* 0x0000000505030c11 */ /* 0x000fe200088f1404 */
[----:B------:R-:W-:-:S04]  /*eb90*/  ULDC.64 UR4, c[0x0][0xa00] ;  /* 0x0002800000047ab9 */ /* 0x000fc80000000a00 */
[----:B------:R0:W5:Y:S01]  /*eba0*/  @P0 LDG.E R0, desc[UR6][R2.64] ;  /* 0x0000000602000981 */ /* 0x000162000c1e1900 */
[----:B------:R-:W-:-:S04]  /*ebb0*/  ISETP.NE.U32.AND P0, PT, RZ, UR4, PT ;  /* 0x00000004ff007c0c */ /* 0x000fc8000bf05070 */
[----:B------:R-:W-:-:S13]  /*ebc0*/  ISETP.NE.AND.EX P0, PT, RZ, UR5, PT, P0 ;  /* 0x00000005ff007c0c */ /* 0x000fda000bf05300 */
[----:B0-----:R-:W-:-:S04]  /*ebd0*/  @P0 LEA R2, P1, R5, UR4, 0x2 ;  /* 0x0000000405020c11 */ /* 0x001fc8000f8210ff */
[----:B------:R-:W-:Y:S01]  /*ebe0*/  @P0 LEA.HI.X R3, R5, UR5, R4, 0x2, P1 ;  /* 0x0000000505030c11 */ /* 0x000fe200088f1404 */
[----:B------:R-:W-:-:S04]  /*ebf0*/  ULDC.64 UR4, c[0x0][0xa20] ;  /* 0x0002880000047ab9 */ /* 0x000fc80000000a00 */
[----:B------:R-:W2:Y:S01]  /*ec00*/  @P0 LDG.E R6, desc[UR6][R2.64] ;  /* 0x0000000602060981 */ /* 0x000ea2000c1e1900 */
[----:B------:R-:W-:-:S04]  /*ec10*/  ISETP.NE.U32.AND P0, PT, RZ, UR4, PT ;  /* 0x00000004ff007c0c */ /* 0x000fc8000bf05070 */
[----:B------:R-:W-:Y:S01]  /*ec20*/  ISETP.NE.AND.EX P0, PT, RZ, UR5, PT, P0 ;  /* 0x00000005ff007c0c */ /* 0x000fe2000bf05300 */
[----:B--2---:R0:W-:Y:S04]  /*ec30*/  STL [R1+0x2c], R6 ;  /* 0x00002c0601007387 */ /* 0x0041e80000100800 */
[----:B------:R1:W-:Y:S01]  /*ec40*/  STL [R1+0x1c], R7 ;  /* 0x00001c0701007387 */ /* 0x0003e20000100800 */
[----:B0-----:R-:W-:-:S07]  /*ec50*/  SHF.L.U64.HI R6, R5, 0x2, R4 ;  /* 0x0000000205067819 */ /* 0x001fce0000010204 */
[C---:B------:R-:W-:Y:S01]  /*ec60*/  @P0 IADD3 R4, P1, R7.reuse, UR4, RZ ;  /* 0x0000000407040c10 */ /* 0x040fe2000ff3e0ff */
[----:B------:R0:W-:Y:S03]  /*ec70*/  STL [R1+0x20], R6 ;  /* 0x0000200601007387 */ /* 0x0001e60000100800 */
[----:B------:R-:W-:Y:S01]  /*ec80*/  @P0 IADD3.X R5, R6, UR5, RZ, P1, !PT ;  /* 0x0000000506050c10 */ /* 0x000fe20008ffe4ff */
[----:B------:R-:W-:Y:S02]  /*ec90*/  ULDC.64 UR4, c[0x0][0xa08] ;  /* 0x0002820000047ab9 */ /* 0x000fe40000000a00 */
[----:B------:R-:W-:Y:S01]  /*eca0*/  IADD3 R2, P1, R7, UR4, RZ ;  /* 0x0000000407027c10 */ /* 0x000fe2000ff3e0ff */
[----:B-1----:R-:W-:-:S03]  /*ecb0*/  IMAD.MOV.U32 R7, RZ, RZ, RZ ;  /* 0x000000ffff077224 */ /* 0x002fc600078e00ff */
[----:B------:R-:W-:Y:S02]  /*ecc0*/  IADD3.X R3, R6, UR5, RZ, P1, !PT ;  /* 0x0000000506037c10 */ /* 0x000fe40008ffe4ff */
[----:B------:R-:W-:-:S04]  /*ecd0*/  ISETP.NE.U32.AND P1, PT, RZ, UR4, PT ;  /* 0x00000004ff007c0c */ /* 0x000fc8000bf25070 */
[----:B------:R-:W-:Y:S01]  /*ece0*/  ISETP.NE.AND.EX P1, PT, RZ, UR5, PT, P1 ;  /* 0x00000005ff007c0c */ /* 0x000fe2000bf25310 */
[----:B------:R-:W-:Y:S02]  /*ecf0*/  ULDC.64 UR4, c[0x0][0x3f8] ;  /* 0x0000fe0000047ab9 */ /* 0x000fe40000000a00 */
[----:B------:R-:W-:-:S03]  /*ed00*/  UISETP.NE.U32.AND UP0, UPT, UR4, URZ, UPT ;  /* 0x0000003f0400728c */ /* 0x000fc6000bf05070 */
[----:B------:R-:W-:Y:S01]  /*ed10*/  ULDC UR4, c[0x0][0x404] ;  /* 0x0001010000047ab9 */ /* 0x000fe20000000800 */
[----:B------:R-:W-:-:S03]  /*ed20*/  UISETP.NE.AND.EX UP0, UPT, UR5, URZ, UPT, UP0 ;  /* 0x0000003f0500728c */ /* 0x000fc6000bf05300 */
[----:B------:R-:W-:Y:S01]  /*ed30*/  ULDC UR5, c[0x0][0x2e0] ;  /* 0x0000b80000057ab9 */ /* 0x000fe20000000800 */
[----:B------:R-:W-:Y:S02]  /*ed40*/  USEL UR4, UR4, 0x1, UP0 ;  /* 0x0000000104047887 */ /* 0x000fe40008000000 */
[----:B------:R1:W5:Y:S02]  /*ed50*/  @P1 LDG.E R7, desc[UR6][R2.64] ;  /* 0x0000000602071981 */ /* 0x000364000c1e1900 */
[----:B------:R-:W-:-:S06]  /*ed60*/  UIMAD UR4, UR4, UR5, URZ ;  /* 0x00000005040472a4 */ /* 0x000fcc000f8e023f */
[----:B0-----:R-:W-:-:S06]  /*ed70*/  IMAD.U32 R6, RZ, RZ, UR4 ;  /* 0x00000004ff067e24 */ /* 0x001fcc000f8e00ff */
[----:B------:R1:W5:Y:S01]  /*ed80*/  @P0 LDG.E R6, desc[UR6][R4.64] ;  /* 0x0000000604060981 */ /* 0x000362000c1e1900 */
[----:B------:R-:W-:Y:S05]  /*ed90*/  @P0 BRA `(.L_x_310) ;  /* 0x0000000000140947 */ /* 0x000fea0003800000 */
[----:B------:R-:W-:Y:S05]  /*eda0*/  @!P1 BRA `(.L_x_310) ;  /* 0x0000000000109947 */ /* 0x000fea0003800000 */
[----:B------:R-:W-:Y:S02]  /*edb0*/  ULDC.64 UR4, c[0x0][0x208] ;  /* 0x0000820000047ab9 */ /* 0x000fe40000000a00 */
[----:B-----5:R-:W2:Y:S04]  /*edc0*/  LDG.E R6, desc[UR4][R2.64] ;  /* 0x0000000402067981 */ /* 0x020ea8000c1e1900 */
[----:B-1----:R-:W2:Y:S02]  /*edd0*/  LDG.E R5, desc[UR4][R2.64+0x4] ;  /* 0x0000040402057981 */ /* 0x002ea4000c1e1900 */
[----:B--2---:R-:W-:-:S07]  /*ede0*/  IMAD.IADD R6, R5, 0x1, -R6 ;  /* 0x0000000105067824 */ /* 0x004fce00078e0a06 */
.L_x_310:
[----:B-1---5:R-:W-:Y:S01]  /*edf0*/  IADD3 R2, -R0, R6, RZ ;  /* 0x0000000600027210 */ /* 0x022fe20007ffe1ff */
[----:B------:R-:W-:Y:S01]  /*ee00*/  IMAD.IADD R3, R7, 0x1, R0 ;  /* 0x0000000107037824 */ /* 0x000fe200078e0200 */
[----:B------:R-:W-:Y:S02]  /*ee10*/  BSSY B6, `(.L_x_311) ;  /* 0x0000367000067945 */ /* 0x000fe40003800000 */
[C---:B------:R-:W-:Y:S01]  /*ee20*/  ISETP.GT.AND P0, PT, R2.reuse, RZ, PT ;  /* 0x000000ff0200720c */ /* 0x040fe20003f04270 */
[----:B------:R-:W-:Y:S01]  /*ee30*/  VIADD R0, R2, 0x4f ;  /* 0x0000004f02007836 */ /* 0x000fe20000000000 */
[----:B------:R-:W-:Y:S03]  /*ee40*/  STL [R1+0x24], R2 ;  /* 0x0000240201007387 */ /* 0x000fe60000100800 */
[----:B------:R-:W-:Y:S01]  /*ee50*/  IMAD.HI R0, R0, 0x66666667, RZ ;  /* 0x6666666700007827 */ /* 0x000fe200078e02ff */
[----:B------:R0:W-:Y:S04]  /*ee60*/  STL [R1+0x4], R3 ;  /* 0x0000040301007387 */ /* 0x0001e80000100800 */
[----:B0-----:R-:W-:-:S04]  /*ee70*/  SHF.R.U32.HI R3, RZ, 0x1f, R0 ;  /* 0x0000001fff037819 */ /* 0x001fc80000011600 */
[----:B------:R-:W-:-:S05]  /*ee80*/  LEA.HI.SX32 R0, R0, R3, 0x1b ;  /* 0x0000000300007211 */ /* 0x000fca00078fdaff */
[----:B------:R0:W-:Y:S01]  /*ee90*/  STL [R1+0x18], R0 ;  /* 0x0000180001007387 */ /* 0x0001e20000100800 */
[----:B------:R-:W-:Y:S05]  /*eea0*/  @P0 BRA `(.L_x_312) ;  /* 0x0000000000480947 */ /* 0x000fea0003800000 */
[----:B------:R-:W1:Y:S02]  /*eeb0*/  S2R R2, SR_TID.X ;  /* 0x0000000000027919 */ /* 0x000e640000002100 */
[----:B-1----:R-:W-:-:S04]  /*eec0*/  LOP3.LUT R2, R2, 0x1f, RZ, 0xc0, !PT ;  /* 0x0000001f02027812 */ /* 0x002fc800078ec0ff */
[----:B------:R-:W-:-:S13]  /*eed0*/  ISETP.NE.AND P1, PT, R2, RZ, PT ;  /* 0x000000ff0200720c */ /* 0x000fda0003f25270 */
[----:B------:R-:W-:Y:S05]  /*eee0*/  @P1 BRA `(.L_x_313) ;  /* 0x0000003400641947 */ /* 0x000fea0003800000 */
[----:B------:R-:W1:Y:S01]  /*eef0*/  S2R R7, SR_LANEID ;  /* 0x0000000000077919 */ /* 0x000e620000000000 */
[----:B------:R-:W-:Y:S01]  /*ef00*/  VOTEU.ANY UR4, UPT, PT ;  /* 0x0000000000047886 */ /* 0x000fe200038e0100 */
[----:B------:R-:W2:Y:S01]  /*ef10*/  LDC.64 R2, c[0x0][0xc38] ;  /* 0x00030e00ff027b82 */ /* 0x000ea20000000a00 */
[----:B0-----:R-:W1:Y:S01]  /*ef20*/  FLO.U32 R0, UR4 ;  /* 0x0000000400007d00 */ /* 0x001e6200080e0000 */
[----:B------:R-:W-:-:S07]  /*ef30*/  ULDC.64 UR6, c[0x0][0x208] ;  /* 0x0000820000067ab9 */ /* 0x000fce0000000a00 */
[----:B------:R-:W2:Y:S01]  /*ef40*/  POPC R5, UR4 ;  /* 0x0000000400057d09 */ /* 0x000ea20008000000 */
[----:B-1----:R-:W-:-:S13]  /*ef50*/  ISETP.EQ.U32.AND P0, PT, R0, R7, PT ;  /* 0x000000070000720c */ /* 0x002fda0003f02070 */
[----:B--2---:R-:W2:Y:S01]  /*ef60*/  @P0 ATOMG.E.ADD.STRONG.GPU PT, R3, desc[UR6][R2.64], R5 ;  /* 0x00000005020309a8 */ /* 0x004ea200081ee1c6 */
[----:B------:R-:W0:Y:S02]  /*ef70*/  S2R R4, SR_LTMASK ;  /* 0x0000000000047919 */ /* 0x000e240000003900 */
[----:B0-----:R-:W-:-:S04]  /*ef80*/  LOP3.LUT R4, R4, UR4, RZ, 0xc0, !PT ;  /* 0x0000000404047c12 */ /* 0x001fc8000f8ec0ff */
[----:B------:R-:W0:Y:S01]  /*ef90*/  POPC R7, R4 ;  /* 0x0000000400077309 */ /* 0x000e220000000000 */
[----:B--2---:R-:W0:Y:S02]  /*efa0*/  SHFL.IDX PT, R0, R3, R0, 0x1f ;  /* 0x00001f0003007589 */ /* 0x004e2400000e0000 */
[----:B0-----:R-:W-:Y:S01]  /*efb0*/  IADD3 R16, R0, UR38, R7 ;  /* 0x0000002600107c10 */ /* 0x001fe2000fffe007 */
[----:B------:R-:W-:Y:S06]  /*efc0*/  BRA `(.L_x_313) ;  /* 0x00000034002c7947 */ /* 0x000fec0003800000 */
.L_x_312:
[----:B------:R-:W1:Y:S01]  /*efd0*/  S2R R3, SR_CgaCtaId ;  /* 0x0000000000037919 */ /* 0x000e620000008800 */
[----:B0-----:R-:W-:-:S04]  /*efe0*/  MOV R0, 0x400 ;  /* 0x0000040000007802 */ /* 0x001fc80000000f00 */
[----:B-1----:R-:W-:-:S05]  /*eff0*/  LEA R2, R3, R0, 0x18 ;  /* 0x0000000003027211 */ /* 0x002fca00078ec0ff */
[----:B------:R0:W-:Y:S01]  /*f000*/  STL [R1+0x10], R2 ;  /* 0x0000100201007387 */ /* 0x0001e20000100800 */
[----:B------:R-:W-:-:S05]  /*f010*/  VIADD R0, R2, 0x24400 ;  /* 0x0002440002007836 */ /* 0x000fca0000000000 */
[----:B------:R-:W-:-:S13]  /*f020*/  LOP3.LUT P0, RZ, R0, 0x3ff, RZ, 0xc0, !PT ;  /* 0x000003ff00ff7812 */ /* 0x000fda000780c0ff */
[----:B0-----:R-:W-:Y:S05]  /*f030*/  @!P0 BRA `(.L_x_314) ;  /* 0x0000000000408947 */ /* 0x001fea0003800000 */
[----:B------:R-:W-:Y:S01]  /*f040*/  MOV R2, 0x0 ;  /* 0x0000000000027802 */ /* 0x000fe20000000f00 */
[----:B------:R-:W-:Y:S01]  /*f050*/  ULDC.64 UR6, c[0x4][0xa8] ;  /* 0x01002a0000067ab9 */ /* 0x000fe20000000a00 */
[----:B------:R-:W-:Y:S01]  /*f060*/  ULDC.64 UR8, c[0x4][0xb0] ;  /* 0x01002c0000087ab9 */ /* 0x000fe20000000a00 */
[----:B------:R-:W-:Y:S01]  /*f070*/  ULDC.64 UR4, c[0x4][0x8] ;  /* 0x0100020000047ab9 */ /* 0x000fe20000000a00 */
[----:B------:R-:W-:Y:S01]  /*f080*/  IMAD.U32 R4, RZ, RZ, UR6 ;  /* 0x00000006ff047e24 */ /* 0x000fe2000f8e00ff */
[----:B------:R-:W-:Y:S01]  /*f090*/  MOV R7, UR9 ;  /* 0x0000000900077c02 */ /* 0x000fe20008000f00 */
[----:B------:R-:W0:Y:S01]  /*f0a0*/  LDC.64 R2, c[0x4][R2] ;  /* 0x0100000002027b82 */ /* 0x000e220000000a00 */
[----:B------:R-:W-:Y:S02]  /*f0b0*/  IMAD.U32 R5, RZ, RZ, UR7 ;  /* 0x00000007ff057e24 */ /* 0x000fe4000f8e00ff */
[----:B------:R-:W-:Y:S02]  /*f0c0*/  IMAD.U32 R6, RZ, RZ, UR8 ;  /* 0x00000008ff067e24 */ /* 0x000fe4000f8e00ff */
[----:B------:R-:W-:-:S02]  /*f0d0*/  IMAD.U32 R10, RZ, RZ, UR4 ;  /* 0x00000004ff0a7e24 */ /* 0x000fc4000f8e00ff */
[----:B------:R-:W-:Y:S02]  /*f0e0*/  IMAD.U32 R11, RZ, RZ, UR5 ;  /* 0x00000005ff0b7e24 */ /* 0x000fe4000f8e00ff */
[----:B------:R-:W-:Y:S02]  /*f0f0*/  IMAD.MOV.U32 R8, RZ, RZ, 0x70 ;  /* 0x00000070ff087424 */ /* 0x000fe400078e00ff */
[----:B------:R-:W-:Y:S02]  /*f100*/  IMAD.MOV.U32 R12, RZ, RZ, 0x1 ;  /* 0x00000001ff0c7424 */ /* 0x000fe400078e00ff */
[----:B------:R-:W-:-:S07]  /*f110*/  IMAD.MOV.U32 R13, RZ, RZ, RZ ;  /* 0x000000ffff0d7224 */ /* 0x000fce00078e00ff */
[----:B------:R-:W-:-:S07]  /*f120*/  LEPC R20, `(.L_x_314) ;  /* 0x000000001014794e */ /* 0x000fce0000000000 */
[----:B0-----:R-:W-:Y:S05]  /*f130*/  CALL.ABS.NOINC R2 ;  /* 0x0000000002007343 */ /* 0x001fea0003c00000 */
.L_x_314:
        /* <DEDUP_REMOVED lines=8> */
[----:B------:R0:W1:Y:S01]  /*f1c0*/  LDC.64 R2, c[0x4][R0] ;  /* 0x0100000000027b82 */ /* 0x0000620000000a00 */
[----:B------:R-:W-:Y:S01]  /*f1d0*/  IMAD.U32 R4, RZ, RZ, UR6 ;  /* 0x00000006ff047e24 */ /* 0x000fe2000f8e00ff */
[----:B------:R-:W-:Y:S01]  /*f1e0*/  MOV R11, UR5 ;  /* 0x00000005000b7c02 */ /* 0x000fe20008000f00 */
[----:B------:R-:W-:Y:S02]  /*f1f0*/  IMAD.U32 R5, RZ, RZ, UR7 ;  /* 0x00000007ff057e24 */ /* 0x000fe4000f8e00ff */
[----:B------:R-:W-:Y:S02]  /*f200*/  IMAD.U32 R6, RZ, RZ, UR8 ;  /* 0x00000008ff067e24 */ /* 0x000fe4000f8e00ff */
[----:B------:R-:W-:-:S02]  /*f210*/  IMAD.U32 R7, RZ, RZ, UR9 ;  /* 0x00000009ff077e24 */ /* 0x000fc4000f8e00ff */
[----:B------:R-:W-:Y:S02]  /*f220*/  IMAD.U32 R10, RZ, RZ, UR4 ;  /* 0x00000004ff0a7e24 */ /* 0x000fe4000f8e00ff */
[----:B------:R-:W-:Y:S02]  /*f230*/  IMAD.MOV.U32 R8, RZ, RZ, 0x70 ;  /* 0x00000070ff087424 */ /* 0x000fe400078e00ff */
[----:B------:R-:W-:Y:S02]  /*f240*/  IMAD.MOV.U32 R12, RZ, RZ, 0x1 ;  /* 0x00000001ff0c7424 */ /* 0x000fe400078e00ff */
[----:B0-----:R-:W-:-:S07]  /*f250*/  IMAD.MOV.U32 R13, RZ, RZ, RZ ;  /* 0x000000ffff0d7224 */ /* 0x001fce00078e00ff */
[----:B------:R-:W-:-:S07]  /*f260*/  LEPC R20, `(.L_x_316) ;  /* 0x000000001014794e */ /* 0x000fce0000000000 */
[----:B-1----:R-:W-:Y:S05]  /*f270*/  CALL.ABS.NOINC R2 ;  /* 0x0000000002007343 */ /* 0x002fea0003c00000 */
.L_x_316:
[----:B------:R-:W-:Y:S01]  /*f280*/  MOV R2, 0x0 ;  /* 0x0000000000027802 */ /* 0x000fe20000000f00 */
[----:B------:R-:W-:Y:S01]  /*f290*/  ULDC.64 UR6, c[0x4][0xa8] ;  /* 0x01002a0000067ab9 */ /* 0x000fe20000000a00 */
[----:B------:R-:W-:Y:S01]  /*f2a0*/  ULDC.64 UR8, c[0x4][0xb0] ;  /* 0x01002c0000087ab9 */ /* 0x000fe20000000a00 */
[----:B------:R-:W-:Y:S01]  /*f2b0*/  ULDC.64 UR4, c[0x4][0x18] ;  /* 0x0100060000047ab9 */ /* 0x000fe20000000a00 */
[----:B------:R-:W-:Y:S01]  /*f2c0*/  IMAD.U32 R4, RZ, RZ, UR6 ;  /* 0x00000006ff047e24 */ /* 0x000fe2000f8e00ff */
[----:B------:R-:W-:Y:S01]  /*f2d0*/  MOV R6, UR8 ;  /* 0x0000000800067c02 */ /* 0x000fe20008000f00 */
[----:B------:R-:W0:Y:S01]  /*f2e0*/  LDC.64 R2, c[0x4][R2] ;  /* 0x0100000002027b82 */ /* 0x000e220000000a00 */
[----:B------:R-:W-:Y:S01]  /*f2f0*/  IMAD.U32 R5, RZ, RZ, UR7 ;  /* 0x00000007ff057e24 */ /* 0x000fe2000f8e00ff */
[----:B------:R-:W-:Y:S01]  /*f300*/  MOV R13, RZ ;  /* 0x000000ff000d7202 */ /* 0x000fe20000000f00 */
[----:B------:R-:W-:Y:S02]  /*f310*/  IMAD.U32 R7, RZ, RZ, UR9 ;  /* 0x00000009ff077e24 */ /* 0x000fe4000f8e00ff */
[----:B------:R-:W-:-:S02]  /*f320*/  IMAD.U32 R10, RZ, RZ, UR4 ;  /* 0x00000004ff0a7e24 */ /* 0x000fc4000f8e00ff */
[----:B------:R-:W-:Y:S02]  /*f330*/  IMAD.U32 R11, RZ, RZ, UR5 ;  /* 0x00000005ff0b7e24 */ /* 0x000fe4000f8e00ff */
[----:B------:R-:W-:Y:S02]  /*f340*/  IMAD.MOV.U32 R8, RZ, RZ, 0x70 ;  /* 0x00000070ff087424 */ /* 0x000fe400078e00ff */
[----:B------:R-:W-:-:S07]  /*f350*/  IMAD.MOV.U32 R12, RZ, RZ, 0x1 ;  /* 0x00000001ff0c7424 */ /* 0x000fce00078e00ff */
[----:B------:R-:W-:-:S07]  /*f360*/  LEPC R20, `(.L_x_315) ;  /* 0x000000001014794e */ /* 0x000fce0000000000 */
[----:B0-----:R-:W-:Y:S05]  /*f370*/  CALL.ABS.NOINC R2 ;  /* 0x0000000002007343 */ /* 0x001fea0003c00000 */
.L_x_315:
[----:B------:R-:W2:Y:S01]  /*f380*/  LDL.LU R2, [R1+0x1c] ;  /* 0x00001c0001027983 */ /* 0x000ea20000300800 */
[----:B------:R-:W-:-:S03]  /*f390*/  ULDC.64 UR4, c[0x0][0x9f8] ;  /* 0x00027e0000047ab9 */ /* 0x000fc60000000a00 */
[----:B------:R-:W3:Y:S04]  /*f3a0*/  LDL.LU R0, [R1+0x20] ;  /* 0x0000200001007983 */ /* 0x000ee80000300800 */
[----:B------:R-:W4:Y:S04]  /*f3b0*/  LDL.LU R4, [R1+0x2c] ;  /* 0x00002c0001047983 */ /* 0x000f280000300800 */
[----:B------:R-:W4:Y:S01]  /*f3c0*/  LDL.LU R8, [R1+0x14] ;  /* 0x0000140001087983 */ /* 0x000f220000300800 */
[----:B------:R-:W-:Y:S01]  /*f3d0*/  ISETP.NE.U32.AND P0, PT, RZ, UR4, PT ;  /* 0x00000004ff007c0c */ /* 0x000fe2000bf05070 */
[----:B------:R-:W-:-:S03]  /*f3e0*/  ULDC.64 UR6, c[0x0][0x208] ;  /* 0x0000820000067ab9 */ /* 0x000fc60000000a00 */
[----:B------:R-:W-:Y:S01]  /*f3f0*/  ISETP.NE.AND.EX P0, PT, RZ, UR5, PT, P0 ;  /* 0x00000005ff007c0c */ /* 0x000fe2000bf05300 */
[----:B------:R-:W0:Y:S02]  /*f400*/  S2R R9, SR_TID.X ;  /* 0x0000000000097919 */ /* 0x000e240000002100 */
[----:B0-----:R-:W-:-:S04]  /*f410*/  LOP3.LUT R9, R9, 0x1f, RZ, 0xc0, !PT ;  /* 0x0000001f09097812 */ /* 0x001fc800078ec0ff */
[----:B------:R-:W-:-:S13]  /*f420*/  ISETP.NE.AND P6, PT, R9, RZ, PT ;  /* 0x000000ff0900720c */ /* 0x000fda0003fc5270 */
[----:B------:R-:W-:-:S05]  /*f430*/  VOTEU.ALL UP1, P6 ;  /* 0x00000000003f7886 */ /* 0x000fca0003020000 */
[----:B------:R-:W-:-:S04]  /*f440*/  @!UP1 UIADD3 UR8, UP0, UR36, 0x270, URZ ;  /* 0x0000027024089890 */ /* 0x000fc8000ff1e03f */
[----:B------:R-:W-:-:S03]  /*f450*/  @!UP1 UIADD3.X UR9, URZ, UR37, URZ, UP0, !UPT ;  /* 0x000000253f099290 */ /* 0x000fc600087fe43f */
[----:B------:R-:W-:Y:S01]  /*f460*/  VOTEU.ALL UP0, P6 ;  /* 0x00000000003f7886 */ /* 0x000fe20003000000 */
[----:B--2---:R-:W-:-:S04]  /*f470*/  @P0 IADD3 R2, P1, R2, UR4, RZ ;  /* 0x0000000402020c10 */ /* 0x004fc8000ff3e0ff */
[----:B---3--:R-:W-:Y:S01]  /*f480*/  @P0 IADD3.X R3, R0, UR5, RZ, P1, !PT ;  /* 0x0000000500030c10 */ /* 0x008fe20008ffe4ff */
[----:B------:R-:W-:Y:S01]  /*f490*/  ULDC.64 UR4, c[0x0][0xa00] ;  /* 0x0002800000047ab9 */ /* 0x000fe20000000a00 */
[----:B----4-:R-:W-:Y:S02]  /*f4a0*/  IMAD R17, R17, 0x80, R4 ;  /* 0x0000008011117824 */ /* 0x010fe400078e0204 */
[----:B------:R-:W0:Y:S01]  /*f4b0*/  LDC R4, c[0x0][0x428] ;  /* 0x00010a00ff047b82 */ /* 0x000e220000000800 */
[----:B------:R-:W-:-:S06]  /*f4c0*/  IMAD.MOV.U32 R0, RZ, RZ, R8 ;  /* 0x000000ffff007224 */ /* 0x000fcc00078e0008 */
[----:B------:R1:W5:Y:S01]  /*f4d0*/  @P0 LDG.E R0, desc[UR6][R2.64] ;  /* 0x0000000602000981 */ /* 0x000362000c1e1900 */
[----:B------:R-:W-:Y:S02]  /*f4e0*/  PLOP3.LUT P1, PT, P6, PT, PT, 0x8, 0x0 ;  /* 0x000000000000781c */ /* 0x000fe4000372e170 */
[----:B0-----:R-:W-:Y:S01]  /*f4f0*/  ISETP.NE.AND P0, PT, R4, 0x1, PT ;  /* 0x000000010400780c */ /* 0x001fe20003f05270 */
[----:B------:R-:W-:-:S12]  /*f500*/  IMAD.MOV.U32 R4, RZ, RZ, R18 ;  /* 0x000000ffff047224 */ /* 0x000fd800078e0012 */
[----:B------:R-:W0:Y:S08]  /*f510*/  @P0 LDC R7, c[0x0][0x42c] ;  /* 0x00010b00ff070b82 */ /* 0x000e300000000800 */
[----:B------:R-:W2:Y:S01]  /*f520*/  @P0 LDC R5, c[0x0][0x430] ;  /* 0x00010c00ff050b82 */ /* 0x000ea20000000800 */
[----:B0-----:R-:W-:-:S05]  /*f530*/  @P0 IMAD.HI.U32 R6, R18, R7, RZ ;  /* 0x0000000712060227 */ /* 0x001fca00078e00ff */
[----:B--2---:R-:W-:Y:S02]  /*f540*/  @P0 SHF.R.U32.HI R4, RZ, R5, R6 ;  /* 0x00000005ff040219 */ /* 0x004fe40000011606 */
[----:B------:R-:W-:-:S04]  /*f550*/  ISETP.NE.U32.AND P0, PT, RZ, UR4, PT ;  /* 0x00000004ff007c0c */ /* 0x000fc8000bf05070 */
[----:B------:R-:W-:-:S04]  /*f560*/  ISETP.NE.AND.EX P0, PT, RZ, UR5, PT, P0 ;  /* 0x00000005ff007c0c */ /* 0x000fc8000bf05300 */
[----:B-1----:R-:W-:-:S09]  /*f570*/  SEL R6, R8, RZ, !P0 ;  /* 0x000000ff08067207 */ /* 0x002fd20004000000 */
.L_x_317:
        /* <DEDUP_REMOVED lines=9> */
[----:B0-----:R-:W-:Y:S05]  /*f610*/  @P1 BRA.U.ANY `(.L_x_317) ;  /* 0xfffffffd00d81947 */ /* 0x001fea000393ffff */
[----:B------:R-:W0:Y:S01]  /*f620*/  S2R R2, SR_TID.X ;  /* 0x0000000000027919 */ /* 0x000e220000002100 */
[----:B------:R-:W-:Y:S01]  /*f630*/  UMOV UR4, 0x40 ;  /* 0x0000004000047882 */ /* 0x000fe20000000000 */
[----:B0-----:R-:W-:-:S04]  /*f640*/  LOP3.LUT R2, R2, 0x1f, RZ, 0xc0, !PT ;  /* 0x0000001f02027812 */ /* 0x001fc800078ec0ff */
[----:B------:R-:W-:-:S04]  /*f650*/  ISETP.NE.AND P2, PT, R2, RZ, PT ;  /* 0x000000ff0200720c */ /* 0x000fc80003f45270 */
[----:B------:R-:W-:-:S09]  /*f660*/  PLOP3.LUT P1, PT, P2, PT, PT, 0x8, 0x0 ;  /* 0x000000000000781c */ /* 0x000fd2000172e170 */
[----:B------:R-:W-:-:S05]  /*f670*/  VOTEU.ALL UP0, P2 ;  /* 0x00000000003f7886 */ /* 0x000fca0001000000 */
.L_x_318:
        /* <DEDUP_REMOVED lines=15> */
.L_x_319:
        /* <DEDUP_REMOVED lines=15> */
.L_x_320:
        /* <DEDUP_REMOVED lines=9> */
[----:B------:R-:W0:Y:S01]  /*f8f0*/  LDC.64 R2, c[0x0][0x3f8] ;  /* 0x0000fe00ff027b82 */ /* 0x000e220000000a00 */
[----:B------:R-:W-:Y:S02]  /*f900*/  ULDC.64 UR4, c[0x0][0xa08] ;  /* 0x0002820000047ab9 */ /* 0x000fe40000000a00 */
[----:B0-----:R-:W-:Y:S01]  /*f910*/  LOP3.LUT P0, RZ, R2, UR4, RZ, 0xfc, !PT ;  /* 0x0000000402ff7c12 */ /* 0x001fe2000f80fcff */
[----:B------:R-:W-:-:S03]  /*f920*/  UMOV UR4, 0xffffffff ;  /* 0xffffffff00047882 */ /* 0x000fc60000000000 */
[----:B------:R-:W-:-:S04]  /*f930*/  LOP3.LUT P0, RZ, R3, UR5, RZ, 0xfc, P0 ;  /* 0x0000000503ff7c12 */ /* 0x000fc8000800fcff */
[----:B-----5:R-:W-:Y:S01]  /*f940*/  SEL R5, R0, RZ, !P0 ;  /* 0x000000ff00057207 */ /* 0x020fe20004000000 */
[----:B------:R-:W-:Y:S08]  /*f950*/  BRA.DIV UR4, `(.L_x_321) ;  /* 0x0000003a04b47947 */ /* 0x000ff0000b800000 */
.L_x_391:
[----:B------:R-:W2:Y:S01]  /*f960*/  LDL R7, [R1+0x18] ;  /* 0x0000180001077983 */ /* 0x000ea20000100800 */
[----:B------:R-:W-:Y:S01]  /*f970*/  UMOV UR4, 0xffffffff ;  /* 0xffffffff00047882 */ /* 0x000fe20000000000 */
[----:B------:R-:W-:Y:S01]  /*f980*/  SHF.R.S32.HI R12, RZ, 0x1f, R0 ;  /* 0x0000001fff0c7819 */ /* 0x000fe20000011400 */
[----:B--2---:R-:W-:Y:S01]  /*f990*/  VIADD R7, R7, 0xffffffff ;  /* 0xffffffff07077836 */ /* 0x004fe20000000000 */
[----:B------:R-:W-:Y:S06]  /*f9a0*/  BRA.DIV UR4, `(.L_x_322) ;  /* 0x0000003a04d47947 */ /* 0x000fec000b800000 */
[----:B------:R-:W-:-:S13]  /*f9b0*/  ELECT P6, URZ, PT ;  /* 0x00000000003f782f */ /* 0x000fda00038c0000 */
.L_x_394:
[----:B------:R-:W-:Y:S05]  /*f9c0*/  @!P6 BRA `(.L_x_323) ;  /* 0x000000040048e947 */ /* 0x000fea0003800000 */
[----:B------:R0:W-:Y:S01]  /*f9d0*/  STL [R1+0xc], R7 ;  /* 0x00000c0701007387 */ /* 0x0001e20000100800 */
[----:B------:R-:W-:-:S04]  /*f9e0*/  ISETP.NE.U32.AND P0, PT, R2, RZ, PT ;  /* 0x000000ff0200720c */ /* 0x000fc80003f05070 */
[----:B------:R-:W-:-:S13]  /*f9f0*/  ISETP.NE.AND.EX P0, PT, R3, RZ, PT, P0 ;  /* 0x000000ff0300720c */ /* 0x000fda0003f05300 */
[----:B0-----:R-:W-:Y:S05]  /*fa00*/  @!P0 BRA `(.L_x_324) ;  /* 0x0000000000508947 */ /* 0x001fea0003800000 */
[----:B------:R-:W0:Y:S01]  /*fa10*/  LDC R10, c[0x0][0x41c] ;  /* 0x00010700ff0a7b82 */ /* 0x000e220000000800 */
[----:B------:R-:W-:Y:S01]  /*fa20*/  IMAD.MOV.U32 R5, RZ, RZ, R7 ;  /* 0x000000ffff057224 */ /* 0x000fe200078e0007 */
[----:B------:R-:W-:Y:S01]  /*fa30*/  ULDC.64 UR4, c[0x0][0x408] ;  /* 0x0001020000047ab9 */ /* 0x000fe20000000a00 */
[----:B------:R-:W-:Y:S01]  /*fa40*/  ULDC.64 UR6, c[0x0][0x208] ;  /* 0x0000820000067ab9 */ /* 0x000fe20000000a00 */
[----:B0-----:R-:W-:-:S13]  /*fa50*/  ISETP.NE.AND P0, PT, R10, 0x1, PT ;  /* 0x000000010a00780c */ /* 0x001fda0003f05270 */
[----:B------:R-:W0:Y:S02]  /*fa60*/  @P0 LDC.64 R8, c[0x0][0x420] ;  /* 0x00010800ff080b82 */ /* 0x000e240000000a00 */
[----:B0-----:R-:W-:-:S05]  /*fa70*/  @P0 IMAD.HI.U32 R8, R7, R8, RZ ;  /* 0x0000000807080227 */ /* 0x001fca00078e00ff */
[----:B------:R-:W-:-:S04]  /*fa80*/  @P0 SHF.R.U32.HI R5, RZ, R9, R8 ;  /* 0x00000009ff050219 */ /* 0x000fc80000011608 */
[----:B------:R-:W-:-:S05]  /*fa90*/  IADD3 R8, -R5, RZ, RZ ;  /* 0x000000ff05087210 */ /* 0x000fca0007ffe1ff */
[----:B------:R-:W-:Y:S02]  /*faa0*/  IMAD R9, R10, R8, R7 ;  /* 0x000000080a097224 */ /* 0x000fe400078e0207 */
[----:B------:R-:W-:-:S03]  /*fab0*/  IMAD R8, R12, UR4, RZ ;  /* 0x000000040c087c24 */ /* 0x000fc6000f8e02ff */
[----:B------:R0:W-:Y:S01]  /*fac0*/  STL [R1+0xc], R9 ;  /* 0x00000c0901007387 */ /* 0x0001e20000100800 */
[----:B------:R-:W-:Y:S02]  /*fad0*/  IMAD R10, R0, UR5, R8 ;  /* 0x00000005000a7c24 */ /* 0x000fe4000f8e0208 */
[--C-:B------:R-:W-:Y:S01]  /*fae0*/  IMAD.MOV.U32 R8, RZ, RZ, R5.reuse ;  /* 0x000000ffff087224 */ /* 0x100fe200078e0005 */
[----:B0-----:R-:W-:-:S03]  /*faf0*/  SHF.R.S32.HI R9, RZ, 0x1f, R5 ;  /* 0x0000001fff097819 */ /* 0x001fc60000011405 */
[----:B------:R-:W-:-:S04]  /*fb00*/  IMAD.WIDE.U32 R8, R0, UR4, R8 ;  /* 0x0000000400087c25 */ /* 0x000fc8000f8e0008 */
[----:B------:R-:W-:Y:S01]  /*fb10*/  IMAD.IADD R5, R9, 0x1, R10 ;  /* 0x0000000109057824 */ /* 0x000fe200078e020a */
[----:B------:R-:W-:-:S04]  /*fb20*/  LEA R10, P0, R8, R2, 0x2 ;  /* 0x00000002080a7211 */ /* 0x000fc800078010ff */
[----:B------:R-:W-:-:S05]  /*fb30*/  LEA.HI.X R11, R8, R3, R5, 0x2, P0 ;  /* 0x00000003080b7211 */ /* 0x000fca00000f1405 */
[----:B------:R0:W5:Y:S04]  /*fb40*/  LDG.E R5, desc[UR6][R10.64] ;  /* 0x000000060a057981 */ /* 0x000168000c1e1900 */
.L_x_324:
[----:B------:R-:W2:Y:S01]  /*fb50*/  LDL R8, [R1] ;  /* 0x0000000001087983 */ /* 0x000ea20000100800 */
[----:B0-----:R-:W-:-:S03]  /*fb60*/  MOV R10, 0x400 ;  /* 0x00000400000a7802 */ /* 0x001fc60000000f00 */
[----:B------:R-:W3:Y:S01]  /*fb70*/  LDL R9, [R1+0x8] ;  /* 0x0000080001097983 */ /* 0x000ee20000100800 */
[----:B------:R-:W0:Y:S02]  /*fb80*/  S2R R11, SR_CgaCtaId ;  /* 0x00000000000b7919 */ /* 0x000e240000008800 */
[----:B0-----:R-:W-:-:S05]  /*fb90*/  LEA R10, R11, R10, 0x18 ;  /* 0x0000000a0b0a7211 */ /* 0x001fca00078ec0ff */
[----:B--2---:R-:W-:Y:S01]  /*fba0*/  IMAD R8, R8, 0x8, R10 ;  /* 0x0000000808087824 */ /* 0x004fe200078e020a */
[----:B---3--:R-:W-:-:S04]  /*fbb0*/  SHF.L.U32 R9, R9, 0x1f, RZ ;  /* 0x0000001f09097819 */ /* 0x008fc800000006ff */
[----:B------:R-:W0:Y:S02]  /*fbc0*/  SYNCS.PHASECHK.TRANS64.TRYWAIT P0, [R8+URZ+0x38840], R9 ;  /* 0x03884009080075a7 */ /* 0x000e24000800017f */
[----:B0-----:R-:W-:Y:S05]  /*fbd0*/  @!P0 BRA `(.L_x_325) ;  /* 0x0000003800688947 */ /* 0x001fea0003800000 */
.L_x_395:
[----:B------:R-:W1:Y:S02]  /*fbe0*/  S2R R10, SR_TID.X ;  /* 0x00000000000a7919 */ /* 0x000e640000002100 */
[----:B-1----:R-:W-:-:S04]  /*fbf0*/  LOP3.LUT R10, R10, 0x7f, RZ, 0xc0, !PT ;  /* 0x0000007f0a0a7812 */ /* 0x002fc800078ec0ff */
[----:B------:R-:W-:-:S13]  /*fc00*/  ISETP.NE.AND P0, PT, R10, RZ, PT ;  /* 0x000000ff0a00720c */ /* 0x000fda0003f05270 */
[----:B------:R-:W-:Y:S05]  /*fc10*/  @P0 BRA `(.L_x_326) ;  /* 0x00000000001c0947 */ /* 0x000fea0003800000 */
[----:B------:R-:W1:Y:S01]  /*fc20*/  S2R R10, SR_TID.X ;  /* 0x00000000000a7919 */ /* 0x000e620000002100 */
[----:B0-----:R-:W-:-:S04]  /*fc30*/  IMAD.MOV.U32 R9, RZ, RZ, 0xa000 ;  /* 0x0000a000ff097424 */ /* 0x001fc800078e00ff */
[----:B------:R2:W-:Y:S01]  /*fc40*/  SYNCS.ARRIVE.TRANS64 RZ, [R8+URZ+0x38830], R9 ;  /* 0x0388300908ff79a7 */ /* 0x0005e2000800003f */
[----:B-1----:R-:W-:-:S04]  /*fc50*/  LOP3.LUT R10, R10, 0x1f, RZ, 0xc0, !PT ;  /* 0x0000001f0a0a7812 */ /* 0x002fc800078ec0ff */
[----:B------:R-:W-:-:S13]  /*fc60*/  ISETP.NE.AND P1, PT, R10, RZ, PT ;  /* 0x000000ff0a00720c */ /* 0x000fda0003f25270 */
[----:B--2---:R-:W-:Y:S05]  /*fc70*/  @!P1 BRA `(.L_x_326) ;  /* 0x0000000000049947 */ /* 0x004fea0003800000 */
[----:B------:R-:W-:Y:S01]  /*fc80*/  BPT.TRAP 0x1 ;  /* 0x000000040000795c */ /* 0x000fe20000300000 */
.L_x_326:
[----:B------:R-:W2:Y:S01]  /*fc90*/  LDL R11, [R1] ;  /* 0x00000000010b7983 */ /* 0x000ea20000100800 */
[----:B------:R-:W-:-:S03]  /*fca0*/  MOV R13, 0x400 ;  /* 0x00000400000d7802 */ /* 0x000fc60000000f00 */
[----:B------:R-:W3:Y:S04]  /*fcb0*/  LDL R10, [R1+0xc] ;  /* 0x00000c00010a7983 */ /* 0x000ee80000100800 */
[----:B0-----:R-:W4:Y:S01]  /*fcc0*/  LDL R9, [R1+0x4] ;  /* 0x0000040001097983 */ /* 0x001f220000100800 */
[----:B------:R-:W0:Y:S01]  /*fcd0*/  S2R R14, SR_CgaCtaId ;  /* 0x00000000000e7919 */ /* 0x000e220000008800 */
[----:B------:R-:W-:Y:S01]  /*fce0*/  R2UR UR9, R8 ;  /* 0x00000000080972ca */ /* 0x000fe200000e0000 */
[----:B------:R-:W-:Y:S01]  /*fcf0*/  UIADD3 UR4, UP0, UR36, 0x370, URZ ;  /* 0x0000037024047890 */ /* 0x000fe2000ff1e03f */
[----:B------:R-:W-:Y:S02]  /*fd00*/  R2UR UR12, R4 ;  /* 0x00000000040c72ca */ /* 0x000fe400000e0000 */
[----:B-----5:R-:W-:-:S02]  /*fd10*/  R2UR UR13, R5 ;  /* 0x00000000050d72ca */ /* 0x020fc400000e0000 */
[----:B0-----:R-:W-:-:S07]  /*fd20*/  LEA R13, R14, R13, 0x18 ;  /* 0x0000000d0e0d7211 */ /* 0x001fce00078ec0ff */
[----:B------:R-:W-:Y:S01]  /*fd30*/  UIADD3 UR9, UR9, 0x38830, URZ ;  /* 0x0003883009097890 */ /* 0x000fe2000fffe03f */
[----:B------:R-:W-:Y:S01]  /*fd40*/  UMOV UR10, URZ ;  /* 0x0000003f000a7c82 */ /* 0x000fe20008000000 */
[----:B------:R-:W-:Y:S01]  /*fd50*/  UMOV UR6, 0x0 ;  /* 0x0000000000067882 */ /* 0x000fe20000000000 */
[----:B------:R-:W-:Y:S01]  /*fd60*/  UMOV UR7, 0x14f00000 ;  /* 0x14f0000000077882 */ /* 0x000fe20000000000 */
[----:B------:R-:W-:Y:S01]  /*fd70*/  UMOV UR16, 0x40 ;  /* 0x0000004000107882 */ /* 0x000fe20000000000 */
[----:B--2---:R-:W-:Y:S01]  /*fd80*/  IMAD R8, R11, 0xa000, R13 ;  /* 0x0000a0000b087824 */ /* 0x004fe200078e020d */
[----:B---3--:R-:W-:-:S04]  /*fd90*/  R2UR UR11, R10 ;  /* 0x000000000a0b72ca */ /* 0x008fc800000e0000 */
[----:B------:R-:W-:Y:S02]  /*fda0*/  R2UR UR14, R8 ;  /* 0x00000000080e72ca */ /* 0x000fe400000e0000 */
[----:B----4-:R-:W-:-:S11]  /*fdb0*/  R2UR UR5, R9 ;  /* 0x00000000090572ca */ /* 0x010fd600000e0000 */
[----:B------:R-:W-:Y:S02]  /*fdc0*/  UIADD3 UR8, UR14, 0x24400, URZ ;  /* 0x000244000e087890 */ /* 0x000fe4000fffe03f */
[----:B------:R-:W-:Y:S02]  /*fdd0*/  UIMAD UR11, UR11, 0x50, UR5 ;  /* 0x000000500b0b78a4 */ /* 0x000fe4000f8e0205 */
[----:B------:R-:W-:Y:S02]  /*fde0*/  UIADD3.X UR5, URZ, UR37, URZ, UP0, !UPT ;  /* 0x000000253f057290 */ /* 0x000fe400087fe43f */
[----:B------:R-:W-:Y:S02]  /*fdf0*/  UIADD3 UR15, UR14, 0x26c00, URZ ;  /* 0x00026c000e0f7890 */ /* 0x000fe4000fffe03f */
[----:B------:R-:W-:Y:S02]  /*fe00*/  UIADD3 UR17, UR14, 0x29400, URZ ;  /* 0x000294000e117890 */ /* 0x000fe4000fffe03f */
[----:B------:R-:W-:-:S03]  /*fe10*/  UIADD3 UR18, UR14, 0x2bc00, URZ ;  /* 0x0002bc000e127890 */ /* 0x000fc6000fffe03f */
[----:B------:R0:W-:Y:S01]  /*fe20*/  UTMALDG.4D [UR8], [UR4], desc[UR6] ;  /* 0x00000608040075b4 */ /* 0x0001e20008019000 */
[----:B------:R-:W-:Y:S01]  /*fe30*/  UMOV UR14, 0x80 ;  /* 0x00000080000e7882 */ /* 0x000fe20000000000 */
[----:B0-----:R-:W-:Y:S01]  /*fe40*/  UMOV UR8, UR15 ;  /* 0x0000000f00087c82 */ /* 0x001fe20008000000 */
[----:B------:R-:W-:Y:S02]  /*fe50*/  UMOV UR10, UR16 ;  /* 0x00000010000a7c82 */ /* 0x000fe40008000000 */
[----:B------:R0:W-:Y:S02]  /*fe60*/  UTMALDG.4D [UR8], [UR4], desc[UR6] ;  /* 0x00000608040075b4 */ /* 0x0001e40008019000 */
[----:B0-----:R-:W-:Y:S01]  /*fe70*/  UMOV UR8, UR17 ;  /* 0x0000001100087c82 */ /* 0x001fe20008000000 */
[----:B------:R-:W-:Y:S01]  /*fe80*/  UMOV UR10, UR14 ;  /* 0x0000000e000a7c82 */ /* 0x000fe20008000000 */
[----:B------:R-:W-:Y:S01]  /*fe90*/  UMOV UR14, 0xc0 ;  /* 0x000000c0000e7882 */ /* 0x000fe20000000000 */
[----:B------:R0:W-:Y:S02]  /*fea0*/  UTMALDG.4D [UR8], [UR4], desc[UR6] ;  /* 0x00000608040075b4 */ /* 0x0001e40008019000 */
[----:B0-----:R-:W-:Y:S01]  /*feb0*/  UMOV UR8, UR18 ;  /* 0x0000001200087c82 */ /* 0x001fe20008000000 */
[----:B------:R-:W-:-:S02]  /*fec0*/  UMOV UR10, UR14 ;  /* 0x0000000e000a7c82 */ /* 0x000fc40008000000 */
[----:B------:R0:W-:Y:S02]  /*fed0*/  UTMALDG.4D [UR8], [UR4], desc[UR6] ;  /* 0x00000608040075b4 */ /* 0x0001e40008019000 */
[----:B0-----:R-:W-:Y:S01]  /*fee0*/  NOP ;  /* 0x0000000000007918 */ /* 0x001fe20000000000 */
.L_x_323:
[----:B------:R-:W2:Y:S01]  /*fef0*/  LDL.LU R11, [R1+0x28] ;  /* 0x00002800010b7983 */ /* 0x000ea20000300800 */
[----:B------:R-:W-:Y:S01]  /*ff00*/  MOV R9, 0x400 ;  /* 0x0000040000097802 */ /* 0x000fe20000000f00 */
[----:B------:R-:W-:Y:S05]  /*ff10*/  WARPSYNC.ALL ;  /* 0x0000000000007948 */ /* 0x000fea0003800000 */
[----:B------:R-:W0:Y:S01]  /*ff20*/  S2R R10, SR_CgaCtaId ;  /* 0x00000000000a7919 */ /* 0x000e220000008800 */
[----:B------:R-:W-:-:S13]  /*ff30*/  ELECT P0, URZ, PT ;  /* 0x00000000003f782f */ /* 0x000fda0003800000 */
[----:B------:R-:W-:Y:S01]  /*ff40*/  @P0 R2UR UR13, R6 ;  /* 0x00000000060d02ca */ /* 0x000fe200000e0000 */
[----:B------:R-:W-:Y:S01]  /*ff50*/  UIADD3 UR4, UP0, UR36, 0x270, URZ ;  /* 0x0000027024047890 */ /* 0x000fe2000ff1e03f */
[----:B------:R-:W-:Y:S01]  /*ff60*/  @P0 R2UR UR12, R18 ;  /* 0x00000000120c02ca */ /* 0x000fe200000e0000 */
[----:B------:R-:W-:Y:S01]  /*ff70*/  UMOV UR6, 0x0 ;  /* 0x0000000000067882 */ /* 0x000fe20000000000 */
[C---:B------:R-:W-:Y:S01]  /*ff80*/  @P0 R2UR UR11, R17.reuse ;  /* 0x00000000110b02ca */ /* 0x040fe200000e0000 */
[----:B------:R-:W-:Y:S01]  /*ff90*/  UIADD3.X UR5, URZ, UR37, URZ, UP0, !UPT ;  /* 0x000000253f057290 */ /* 0x000fe200087fe43f */
[----:B------:R-:W-:Y:S01]  /*ffa0*/  @P0 R2UR UR21, R6 ;  /* 0x00000000061502ca */ /* 0x000fe200000e0000 */
[----:B------:R-:W-:Y:S01]  /*ffb0*/  UMOV UR7, 0x12f00000 ;  /* 0x12f0000000077882 */ /* 0x000fe20000000000 */
[----:B------:R-:W-:Y:S01]  /*ffc0*/  UMOV UR10, URZ ;  /* 0x0000003f000a7c82 */ /* 0x000fe20008000000 */
[----:B------:R-:W-:Y:S01]  /*ffd0*/  @P0 R2UR UR20, R18 ;  /* 0x00000000121402ca */ /* 0x000fe200000e0000 */
[----:B------:R-:W-:Y:S01]  /*ffe0*/  UMOV UR14, 0x0 ;  /* 0x00000000000e7882 */ /* 0x000fe20000000000 */
[----:B------:R-:W-:Y:S01]  /*fff0*/  @P0 R2UR UR19, R17 ;  /* 0x00000000111302ca */ /* 0x000fe200000e0000 */
[----:B------:R-:W-:Y:S01]  /*10000*/  @P0 IMAD.MOV.U32 R8, RZ, RZ, 0x10000 ;  /* 0x00010000ff080424 */ /* 0x000fe200078e00ff */
[----:B------:R-:W-:Y:S01]  /*10010*/  UMOV UR15, 0x12f00000 ;  /* 0x12f00000000f7882 */ /* 0x000fe20000000000 */
[----:B------:R-:W-:Y:S01]  /*10020*/  UMOV UR18, 0x40 ;  /* 0x0000004000127882 */ /* 0x000fe20000000000 */
[----:B------:R-:W-:Y:S01]  /*10030*/  UMOV UR22, 0x0 ;  /* 0x0000000000167882 */ /* 0x000fe20000000000 */
[----:B------:R-:W-:Y:S01]  /*10040*/  UMOV UR23, 0x12f00000 ;  /* 0x12f0000000177882 */ /* 0x000fe20000000000 */
[----:B------:R-:W-:Y:S01]  /*10050*/  BSSY B0, `(.L_x_327) ;  /* 0x0000021000007945 */ /* 0x000fe20003800000 */
[----:B0-----:R-:W-:Y:S01]  /*10060*/  LEA R9, R10, R9, 0x18 ;  /* 0x000000090a097211 */ /* 0x001fe200078ec0ff */
[----:B------:R-:W-:Y:S03]  /*10070*/  BAR.SYNC.DEFER_BLOCKING 0x8, 0x120 ;  /* 0x0204800000007b1d */ /* 0x000fe60000010000 */
[----:B------:R-:W-:-:S13]  /*10080*/  R2UR UR24, R9 ;  /* 0x00000000091872ca */ /* 0x000fda00000e0000 */
[----:B------:R-:W-:Y:S02]  /*10090*/  UIADD3 UR8, UR24, 0x14400, URZ ;  /* 0x0001440018087890 */ /* 0x000fe4000fffe03f */
[----:B------:R-:W-:Y:S02]  /*100a0*/  UIADD3 UR9, UR24, 0x38800, URZ ;  /* 0x0003880018097890 */ /* 0x000fe4000fffe03f */
[----:B------:R-:W-:Y:S01]  /*100b0*/  UIADD3 UR16, UR24, 0x18400, URZ ;  /* 0x0001840018107890 */ /* 0x000fe2000fffe03f */
[----:B------:R0:W-:Y:S04]  /*100c0*/  @P0 SYNCS.ARRIVE.TRANS64 RZ, [R9+URZ+0x38800], R8 ;  /* 0x0388000809ff09a7 */ /* 0x0001e8000800003f */
[----:B------:R-:W-:Y:S02]  /*100d0*/  UMOV UR17, UR9 ;  /* 0x0000000900117c82 */ /* 0x000fe40008000000 */
[----:B------:R1:W-:Y:S02]  /*100e0*/  UTMALDG.4D [UR8], [UR4], desc[UR6] ;  /* 0x00000608040075b4 */ /* 0x0003e40008019000 */
[----:B------:R-:W-:Y:S01]  /*100f0*/  UTMALDG.4D [UR16], [UR4], desc[UR14] ;  /* 0x00000e10040075b4 */ /* 0x000fe20008019000 */
[----:B-1----:R-:W-:Y:S01]  /*10100*/  @P0 R2UR UR13, R6 ;  /* 0x00000000060d02ca */ /* 0x002fe200000e0000 */
[----:B------:R-:W-:Y:S01]  /*10110*/  UIADD3 UR8, UR24, 0x1c400, URZ ;  /* 0x0001c40018087890 */ /* 0x000fe2000fffe03f */
[----:B------:R-:W-:Y:S01]  /*10120*/  @P0 R2UR UR12, R18 ;  /* 0x00000000120c02ca */ /* 0x000fe200000e0000 */
[----:B------:R-:W-:Y:S01]  /*10130*/  UMOV UR10, 0x80 ;  /* 0x00000080000a7882 */ /* 0x000fe20000000000 */
[----:B------:R-:W-:Y:S01]  /*10140*/  @P0 R2UR UR11, R17 ;  /* 0x00000000110b02ca */ /* 0x000fe200000e0000 */
[----:B------:R-:W-:Y:S01]  /*10150*/  UMOV UR6, 0x0 ;  /* 0x0000000000067882 */ /* 0x000fe20000000000 */
[----:B------:R-:W-:-:S11]  /*10160*/  UMOV UR7, 0x12f00000 ;  /* 0x12f0000000077882 */ /* 0x000fd60000000000 */
[----:B------:R1:W-:Y:S02]  /*10170*/  UTMALDG.4D [UR8], [UR4], desc[UR22] ;  /* 0x00001608040075b4 */ /* 0x0003e40008019000 */
[----:B-1----:R-:W-:Y:S01]  /*10180*/  @P0 R2UR UR13, R6 ;  /* 0x00000000060d02ca */ /* 0x002fe200000e0000 */
[----:B------:R-:W-:Y:S01]  /*10190*/  UIADD3 UR8, UR24, 0x20400, URZ ;  /* 0x0002040018087890 */ /* 0x000fe2000fffe03f */
[----:B------:R-:W-:Y:S01]  /*101a0*/  @P0 R2UR UR12, R18 ;  /* 0x00000000120c02ca */ /* 0x000fe200000e0000 */
[----:B------:R-:W-:Y:S01]  /*101b0*/  UMOV UR10, 0xc0 ;  /* 0x000000c0000a7882 */ /* 0x000fe20000000000 */
[----:B------:R-:W-:-:S13]  /*101c0*/  @P0 R2UR UR11, R17 ;  /* 0x00000000110b02ca */ /* 0x000fda00000e0000 */
[----:B------:R0:W-:Y:S01]  /*101d0*/  UTMALDG.4D [UR8], [UR4], desc[UR6] ;  /* 0x00000608040075b4 */ /* 0x0001e20008019000 */
[----:B--2---:R-:W-:-:S04]  /*101e0*/  IADD3 R11, R11, 0x1, RZ ;  /* 0x000000010b0b7810 */ /* 0x004fc80007ffe0ff */
[----:B------:R-:W-:Y:S01]  /*101f0*/  LEA.HI R6, R11, R11, RZ, 0x1 ;  /* 0x0000000b0b067211 */ /* 0x000fe200078f08ff */
[----:B------:R0:W-:Y:S03]  /*10200*/  STL [R1+0x28], R11 ;  /* 0x0000280b01007387 */ /* 0x0001e60000100800 */
[----:B------:R-:W-:-:S05]  /*10210*/  LOP3.LUT R6, R6, 0xfffffffe, RZ, 0xc0, !PT ;  /* 0xfffffffe06067812 */ /* 0x000fca00078ec0ff */
[----:B------:R-:W-:-:S05]  /*10220*/  IMAD.IADD R6, R11, 0x1, -R6 ;  /* 0x000000010b067824 */ /* 0x000fca00078e0a06 */
[----:B------:R-:W-:-:S04]  /*10230*/  SHF.L.U32 R6, R6, 0x1f, RZ ;  /* 0x0000001f06067819 */ /* 0x000fc800000006ff */
[----:B------:R-:W1:Y:S02]  /*10240*/  SYNCS.PHASECHK.TRANS64.TRYWAIT P0, [R9+URZ+0x38820], R6 ;  /* 0x03882006090075a7 */ /* 0x000e64000800017f */
[----:B01----:R-:W-:Y:S05]  /*10250*/  @!P0 BRA `(.L_x_328) ;  /* 0x0000003000dc8947 */ /* 0x003fea0003800000 */
.L_x_396:
[----:B------:R-:W-:Y:S05]  /*10260*/  BSYNC B0 ;  /* 0x0000000000007941 */ /* 0x000fea0003800000 */
.L_x_327:
[----:B0-----:R-:W2:Y:S01]  /*10270*/  LDL.LU R8, [R1+0x24] ;  /* 0x0000240001087983 */ /* 0x001ea20000300800 */
[----:B------:R-:W-:Y:S01]  /*10280*/  BSSY B0, `(.L_x_329) ;  /* 0x00001c6000007945 */ /* 0x000fe20003800000 */
[----:B--2---:R-:W-:-:S13]  /*10290*/  ISETP.GE.AND P0, PT, R8, 0x51, PT ;  /* 0x000000510800780c */ /* 0x004fda0003f06270 */
[----:B------:R-:W-:Y:S05]  /*102a0*/  @!P0 BRA `(.L_x_330) ;  /* 0x0000001c000c8947 */ /* 0x000fea0003800000 */
[----:B------:R-:W2:Y:S01]  /*102b0*/  LDL R8, [R1+0x18] ;  /* 0x0000180001087983 */ /* 0x000ea20000100800 */
[----:B------:R-:W-:Y:S01]  /*102c0*/  IMAD.MOV.U32 R6, RZ, RZ, 0x1 ;  /* 0x00000001ff067424 */ /* 0x000fe200078e00ff */
[----:B------:R-:W-:Y:S01]  /*102d0*/  BSSY B1, `(.L_x_331) ;  /* 0x000009e000017945 */ /* 0x000fe20003800000 */
[----:B--2---:R-:W-:-:S05]  /*102e0*/  IMAD.MOV R14, RZ, RZ, -R8 ;  /* 0x000000ffff0e7224 */ /* 0x004fca00078e0a08 */
[----:B------:R-:W-:-:S05]  /*102f0*/  VIADDMNMX R14, R14, R6, 0xffffffff, !PT ;  /* 0xffffffff0e0e7446 */ /* 0x000fca0007800106 */
[----:B------:R-:W-:-:S05]  /*10300*/  IMAD.IADD R6, R8, 0x1, R14 ;  /* 0x0000000108067824 */ /* 0x000fca00078e020e */
[----:B------:R-:W-:-:S04]  /*10310*/  LOP3.LUT R6, R6, 0x1, RZ, 0xc0, !PT ;  /* 0x0000000106067812 */ /* 0x000fc800078ec0ff */
[----:B------:R-:W-:Y:S01]  /*10320*/  ISETP.NE.U32.AND P0, PT, R6, 0x1, PT ;  /* 0x000000010600780c */ /* 0x000fe20003f05070 */
[----:B------:R-:W-:-:S12]  /*10330*/  VIADD R6, R8, 0xfffffffe ;  /* 0xfffffffe08067836 */ /* 0x000fd80000000000 */
[----:B------:R-:W-:Y:S05]  /*10340*/  @P0 BRA `(.L_x_332) ;  /* 0x0000000800580947 */ /* 0x000fea0003800000 */
[----:B------:R-:W2:Y:S04]  /*10350*/  LDL R9, [R1] ;  /* 0x0000000001097983 */ /* 0x000ea80000100800 */
[----:B------:R-:W3:Y:S01]  /*10360*/  LDL R8, [R1+0x8] ;  /* 0x0000080001087983 */ /* 0x000ee20000100800 */
[----:B------:R-:W-:Y:S01]  /*10370*/  BSSY B2, `(.L_x_333) ;  /* 0x000008f000027945 */ /* 0x000fe20003800000 */
[----:B--2---:R-:W-:-:S04]  /*10380*/  IADD3 R13, R9, 0x1, RZ ;  /* 0x00000001090d7810 */ /* 0x004fc80007ffe0ff */
[----:B------:R-:W-:-:S04]  /*10390*/  ISETP.NE.AND P0, PT, R13, 0x2, PT ;  /* 0x000000020d00780c */ /* 0x000fc80003f05270 */
[----:B------:R-:W-:Y:S02]  /*103a0*/  SEL R15, RZ, 0x1, P0 ;  /* 0x00000001ff0f7807 */ /* 0x000fe40000000000 */
[----:B------:R-:W-:Y:S02]  /*103b0*/  SEL R13, R13, RZ, P0 ;  /* 0x000000ff0d0d7207 */ /* 0x000fe40000000000 */
[----:B---3--:R-:W-:Y:S01]  /*103c0*/  LOP3.LUT R15, R8, R15, RZ, 0x3c, !PT ;  /* 0x0000000f080f7212 */ /* 0x008fe200078e3cff */
[----:B------:R-:W-:Y:S06]  /*103d0*/  @!P6 BRA `(.L_x_334) ;  /* 0x000000080020e947 */ /* 0x000fec0003800000 */
[----:B------:R-:W-:Y:S01]  /*103e0*/  ISETP.NE.U32.AND P0, PT, R2, RZ, PT ;  /* 0x000000ff0200720c */ /* 0x000fe20003f05070 */
[----:B------:R-:W-:-:S03]  /*103f0*/  IMAD.MOV.U32 R8, RZ, RZ, R5 ;  /* 0x000000ffff087224 */ /* 0x000fc600078e0005 */
[----:B------:R-:W-:-:S13]  /*10400*/  ISETP.NE.AND.EX P0, PT, R3, RZ, PT, P0 ;  /* 0x000000ff0300720c */ /* 0x000fda0003f05300 */
[----:B------:R-:W-:Y:S05]  /*10410*/  @!P0 BRA `(.L_x_335) ;  /* 0x0000000000488947 */ /* 0x000fea0003800000 */
[----:B------:R-:W0:Y:S01]  /*10420*/  LDC R18, c[0x0][0x41c] ;  /* 0x00010700ff127b82 */ /* 0x000e220000000800 */
[----:B------:R-:W-:Y:S01]  /*10430*/  ULDC.64 UR4, c[0x0][0x408] ;  /* 0x0001020000047ab9 */ /* 0x000fe20000000a00 */
[----:B------:R-:W-:Y:S01]  /*10440*/  ULDC.64 UR6, c[0x0][0x208] ;  /* 0x0000820000067ab9 */ /* 0x000fe20000000a00 */
[----:B0-----:R-:W-:-:S13]  /*10450*/  ISETP.NE.AND P0, PT, R18, 0x1, PT ;  /* 0x000000011200780c */ /* 0x001fda0003f05270 */
[----:B------:R-:W0:Y:S02]  /*10460*/  @P0 LDC.64 R8, c[0x0][0x420] ;  /* 0x00010800ff080b82 */ /* 0x000e240000000a00 */
[----:B0-----:R-:W-:-:S04]  /*10470*/  @P0 IMAD.HI.U32 R10, R6, R8, RZ ;  /* 0x00000008060a0227 */ /* 0x001fc800078e00ff */
[----:B------:R-:W-:Y:S01]  /*10480*/  IMAD.MOV.U32 R8, RZ, RZ, R6 ;  /* 0x000000ffff087224 */ /* 0x000fe200078e0006 */
[----:B------:R-:W-:Y:S01]  /*10490*/  @P0 SHF.R.U32.HI R8, RZ, R9, R10 ;  /* 0x00000009ff080219 */ /* 0x000fe2000001160a */
[----:B------:R-:W-:-:S03]  /*104a0*/  IMAD R10, R12, UR4, RZ ;  /* 0x000000040c0a7c24 */ /* 0x000fc6000f8e02ff */
[----:B------:R-:W-:Y:S01]  /*104b0*/  SHF.R.S32.HI R9, RZ, 0x1f, R8 ;  /* 0x0000001fff097819 */ /* 0x000fe20000011408 */
[C---:B------:R-:W-:Y:S02]  /*104c0*/  IMAD R17, R0.reuse, UR5, R10 ;  /* 0x0000000500117c24 */ /* 0x040fe4000f8e020a */
[----:B------:R-:W-:-:S04]  /*104d0*/  IMAD.WIDE.U32 R10, R0, UR4, R8 ;  /* 0x00000004000a7c25 */ /* 0x000fc8000f8e0008 */
[----:B------:R-:W-:Y:S01]  /*104e0*/  IMAD.IADD R17, R17, 0x1, R11 ;  /* 0x0000000111117824 */ /* 0x000fe200078e020b */
[----:B------:R-:W-:Y:S01]  /*104f0*/  LEA R2, P0, R10, R2, 0x2 ;  /* 0x000000020a027211 */ /* 0x000fe200078010ff */
[----:B------:R-:W-:-:S03]  /*10500*/  IMAD.MOV R8, RZ, RZ, -R8 ;  /* 0x000000ffff087224 */ /* 0x000fc600078e0a08 */
[----:B------:R-:W-:Y:S01]  /*10510*/  LEA.HI.X R3, R10, R3, R17, 0x2, P0 ;  /* 0x000000030a037211 */ /* 0x000fe200000f1411 */
[----:B------:R-:W-:-:S04]  /*10520*/  IMAD R6, R18, R8, R6 ;  /* 0x0000000812067224 */ /* 0x000fc800078e0206 */
[----:B------:R0:W5:Y:S04]  /*10530*/  LDG.E R8, desc[UR6][R2.64] ;  /* 0x0000000602087981 */ /* 0x000168000c1e1900 */
.L_x_335:
[----:B0-----:R-:W0:Y:S01]  /*10540*/  S2R R3, SR_CgaCtaId ;  /* 0x0000000000037919 */ /* 0x001e220000008800 */
[----:B------:R-:W-:-:S04]  /*10550*/  MOV R2, 0x400 ;  /* 0x0000040000027802 */ /* 0x000fc80000000f00 */
[----:B0-----:R-:W-:Y:S02]  /*10560*/  LEA R2, R3, R2, 0x18 ;  /* 0x0000000203027211 */ /* 0x001fe400078ec0ff */
[----:B------:R-:W-:-:S03]  /*10570*/  SHF.L.U32 R3, R15, 0x1f, RZ ;  /* 0x0000001f0f037819 */ /* 0x000fc600000006ff */
[----:B------:R-:W-:-:S04]  /*10580*/  IMAD R2, R13, 0x8, R2 ;  /* 0x000000080d027824 */ /* 0x000fc800078e0202 */
[----:B------:R-:W0:Y:S02]  /*10590*/  SYNCS.PHASECHK.TRANS64.TRYWAIT P0, [R2+URZ+0x38840], R3 ;  /* 0x03884003020075a7 */ /* 0x000e24000800017f */
[----:B0-----:R-:W-:Y:S05]  /*105a0*/  @!P0 BRA `(.L_x_336) ;  /* 0x0000003000288947 */ /* 0x001fea0003800000 */
.L_x_397:
[----:B------:R-:W1:Y:S02]  /*105b0*/  S2R R9, SR_TID.X ;  /* 0x0000000000097919 */ /* 0x000e640000002100 */
[----:B-1----:R-:W-:-:S04]  /*105c0*/  LOP3.LUT R9, R9, 0x7f, RZ, 0xc0, !PT ;  /* 0x0000007f09097812 */ /* 0x002fc800078ec0ff */
[----:B------:R-:W-:-:S13]  /*105d0*/  ISETP.NE.AND P1, PT, R9, RZ, PT ;  /* 0x000000ff0900720c */ /* 0x000fda0003f25270 */
[----:B------:R-:W-:Y:S05]  /*105e0*/  @P1 BRA `(.L_x_337) ;  /* 0x00000000001c1947 */ /* 0x000fea0003800000 */
[----:B------:R-:W1:Y:S01]  /*105f0*/  S2R R9, SR_TID.X ;  /* 0x0000000000097919 */ /* 0x000e620000002100 */
[----:B0-----:R-:W-:-:S04]  /*10600*/  MOV R3, 0xa000 ;  /* 0x0000a00000037802 */ /* 0x001fc80000000f00 */
[----:B------:R2:W-:Y:S01]  /*10610*/  SYNCS.ARRIVE.TRANS64 RZ, [R2+URZ+0x38830], R3 ;  /* 0x0388300302ff79a7 */ /* 0x0005e2000800003f */
[----:B-1----:R-:W-:-:S04]  /*10620*/  LOP3.LUT R9, R9, 0x1f, RZ, 0xc0, !PT ;  /* 0x0000001f09097812 */ /* 0x002fc800078ec0ff */
[----:B------:R-:W-:-:S13]  /*10630*/  ISETP.NE.AND P0, PT, R9, RZ, PT ;  /* 0x000000ff0900720c */ /* 0x000fda0003f05270 */
[----:B--2---:R-:W-:Y:S05]  /*10640*/  @!P0 BRA `(.L_x_337) ;  /* 0x0000000000048947 */ /* 0x004fea0003800000 */
[----:B------:R-:W-:Y:S01]  /*10650*/  BPT.TRAP 0x1 ;  /* 0x000000040000795c */ /* 0x000fe20000300000 */
.L_x_337:
[----:B------:R-:W2:Y:S04]  /*10660*/  LDL R17, [R1+0x4] ;  /* 0x0000040001117983 */ /* 0x000ea80000100800 */
[----:B------:R-:W3:Y:S01]  /*10670*/  LDL.LU R11, [R1+0x8] ;  /* 0x00000800010b7983 */ /* 0x000ee20000300800 */
[----:B0-----:R-:W-:-:S03]  /*10680*/  MOV R3, 0x400 ;  /* 0x0000040000037802 */ /* 0x001fc60000000f00 */
[----:B------:R-:W4:Y:S01]  /*10690*/  LDL R9, [R1] ;  /* 0x0000000001097983 */ /* 0x000f220000100800 */
[----:B------:R-:W0:Y:S01]  /*106a0*/  S2R R10, SR_CgaCtaId ;  /* 0x00000000000a7919 */ /* 0x000e220000008800 */
[----:B------:R-:W-:Y:S02]  /*106b0*/  R2UR UR9, R2 ;  /* 0x00000000020972ca */ /* 0x000fe400000e0000 */
[----:B------:R-:W-:Y:S01]  /*106c0*/  R2UR UR11, R6 ;  /* 0x00000000060b72ca */ /* 0x000fe200000e0000 */
[----:B------:R-:W-:Y:S01]  /*106d0*/  UIADD3 UR4, UP0, UR36, 0x370, URZ ;  /* 0x0000037024047890 */ /* 0x000fe2000ff1e03f */
[----:B------:R-:W-:Y:S02]  /*106e0*/  R2UR UR12, R4 ;  /* 0x00000000040c72ca */ /* 0x000fe400000e0000 */
[----:B-----5:R-:W-:Y:S02]  /*106f0*/  R2UR UR13, R8 ;  /* 0x00000000080d72ca */ /* 0x020fe400000e0000 */
[----:B0-----:R-:W-:-:S05]  /*10700*/  LEA R3, R10, R3, 0x18 ;  /* 0x000000030a037211 */ /* 0x001fca00078ec0ff */
        /* <DEDUP_REMOVED lines=11> */
[----:B------:R-:W-:Y:S01]  /*107c0*/  VIADD R3, R3, 0x38800 ;  /* 0x0003880003037836 */ /* 0x000fe20000000000 */
[----:B------:R-:W-:Y:S01]  /*107d0*/  UMOV UR18, 0x80 ;  /* 0x0000008000127882 */ /* 0x000fe20000000000 */
[----:B------:R-:W-:Y:S01]  /*107e0*/  UMOV UR19, 0xc0 ;  /* 0x000000c000137882 */ /* 0x000fe20000000000 */
[----:B--2---:R-:W-:-:S13]  /*107f0*/  R2UR UR5, R17 ;  /* 0x00000000110572ca */ /* 0x004fda00000e0000 */
[----:B------:R-:W-:Y:S02]  /*10800*/  UIMAD UR11, UR11, 0x50, UR5 ;  /* 0x000000500b0b78a4 */ /* 0x000fe4000f8e0205 */
[----:B------:R-:W-:Y:S01]  /*10810*/  UIADD3.X UR5, URZ, UR37, URZ, UP0, !UPT ;  /* 0x000000253f057290 */ /* 0x000fe200087fe43f */
[----:B---3--:R-:W-:Y:S01]  /*10820*/  SHF.L.U32 R2, R11, 0x1f, RZ ;  /* 0x0000001f0b027819 */ /* 0x008fe200000006ff */
[----:B----4-:R-:W-:-:S07]  /*10830*/  IMAD R3, R9, 0x8, R3 ;  /* 0x0000000809037824 */ /* 0x010fce00078e0203 */
[----:B------:R0:W-:Y:S02]  /*10840*/  UTMALDG.4D [UR8], [UR4], desc[UR6] ;  /* 0x00000608040075b4 */ /* 0x0001e40008019000 */
[----:B0-----:R-:W-:Y:S01]  /*10850*/  UMOV UR8, UR15 ;  /* 0x0000000f00087c82 */ /* 0x001fe20008000000 */
[----:B------:R-:W-:Y:S02]  /*10860*/  UMOV UR10, UR17 ;  /* 0x00000011000a7c82 */ /* 0x000fe40008000000 */
[----:B------:R0:W-:Y:S02]  /*10870*/  UTMALDG.4D [UR8], [UR4], desc[UR6] ;  /* 0x00000608040075b4 */ /* 0x0001e40008019000 */
[----:B0-----:R-:W-:Y:S01]  /*10880*/  UMOV UR8, UR16 ;  /* 0x0000001000087c82 */ /* 0x001fe20008000000 */
[----:B------:R-:W-:Y:S02]  /*10890*/  UMOV UR10, UR18 ;  /* 0x00000012000a7c82 */ /* 0x000fe40008000000 */
[----:B------:R0:W-:Y:S02]  /*108a0*/  UTMALDG.4D [UR8], [UR4], desc[UR6] ;  /* 0x00000608040075b4 */ /* 0x0001e40008019000 */
[----:B0-----:R-:W-:Y:S01]  /*108b0*/  UMOV UR8, UR14 ;  /* 0x0000000e00087c82 */ /* 0x001fe20008000000 */
[----:B------:R-:W-:-:S02]  /*108c0*/  UMOV UR10, UR19 ;  /* 0x00000013000a7c82 */ /* 0x000fc40008000000 */
[----:B------:R0:W-:Y:S01]  /*108d0*/  UTMALDG.4D [UR8], [UR4], desc[UR6] ;  /* 0x00000608040075b4 */ /* 0x0001e20008019000 */
[----:B------:R-:W1:Y:S02]  /*108e0*/  SYNCS.PHASECHK.TRANS64.TRYWAIT P0, [R3+URZ+0x60], R2 ;  /* 0x00006002030075a7 */ /* 0x000e64000800017f */
[----:B01----:R-:W-:Y:S05]  /*108f0*/  @!P0 BRA `(.L_x_338) ;  /* 0x0000002c00688947 */ /* 0x003fea0003800000 */
.L_x_398:
[----:B------:R-:W-:Y:S05]  /*10900*/  @P1 BRA `(.L_x_339) ;  /* 0x0000000000301947 */ /* 0x000fea0003800000 */
[----:B------:R-:W1:Y:S01]  /*10910*/  S2R R9, SR_TID.X ;  /* 0x0000000000097919 */ /* 0x000e620000002100 */
[----:B------:R-:W-:Y:S01]  /*10920*/  MOV R10, 0x400 ;  /* 0x00000400000a7802 */ /* 0x000fe20000000f00 */
[----:B------:R-:W2:Y:S01]  /*10930*/  S2R R11, SR_CgaCtaId ;  /* 0x00000000000b7919 */ /* 0x000ea20000008800 */
[----:B-1----:R-:W-:Y:S02]  /*10940*/  LOP3.LUT R17, R9, 0x1f, RZ, 0xc0, !PT ;  /* 0x0000001f09117812 */ /* 0x002fe400078ec0ff */
[----:B------:R-:W3:Y:S02]  /*10950*/  LDL R9, [R1] ;  /* 0x0000000001097983 */ /* 0x000ee40000100800 */
[----:B------:R-:W-:Y:S02]  /*10960*/  ISETP.NE.AND P0, PT, R17, RZ, PT ;  /* 0x000000ff1100720c */ /* 0x000fe40003f05270 */
[----:B--2---:R-:W-:Y:S01]  /*10970*/  LEA R10, R11, R10, 0x18 ;  /* 0x0000000a0b0a7211 */ /* 0x004fe200078ec0ff */
[----:B0-----:R-:W-:-:S04]  /*10980*/  IMAD.MOV.U32 R3, RZ, RZ, 0xa000 ;  /* 0x0000a000ff037424 */ /* 0x001fc800078e00ff */
[----:B---3--:R-:W-:-:S04]  /*10990*/  IMAD R2, R9, 0x8, R10 ;  /* 0x0000000809027824 */ /* 0x008fc800078e020a */
[----:B------:R1:W-:Y:S02]  /*109a0*/  SYNCS.ARRIVE.TRANS64 RZ, [R2+URZ+0x38850], R3 ;  /* 0x0388500302ff79a7 */ /* 0x0003e4000800003f */
[----:B------:R-:W-:Y:S05]  /*109b0*/  @!P0 BRA `(.L_x_339) ;  /* 0x0000000000048947 */ /* 0x000fea0003800000 */
[----:B------:R-:W-:Y:S01]  /*109c0*/  BPT.TRAP 0x1 ;  /* 0x000000040000795c */ /* 0x000fe20000300000 */
.L_x_339:
[----:B01----:R-:W2:Y:S01]  /*109d0*/  LDL.LU R2, [R1+0xc] ;  /* 0x00000c0001027983 */ /* 0x003ea20000300800 */
[----:B------:R-:W-:-:S03]  /*109e0*/  MOV R10, 0x400 ;  /* 0x00000400000a7802 */ /* 0x000fc60000000f00 */
[----:B------:R-:W3:Y:S04]  /*109f0*/  LDL.LU R9, [R1] ;  /* 0x0000000001097983 */ /* 0x000ee80000300800 */
[----:B------:R-:W4:Y:S01]  /*10a00*/  LDL R3, [R1+0x4] ;  /* 0x0000040001037983 */ /* 0x000f220000100800 */
[----:B------:R-:W0:Y:S01]  /*10a10*/  S2R R11, SR_CgaCtaId ;  /* 0x00000000000b7919 */ /* 0x000e220000008800 */
[----:B------:R-:W-:Y:S01]  /*10a20*/  R2UR UR13, R5 ;  /* 0x00000000050d72ca */ /* 0x000fe200000e0000 */
[----:B------:R-:W-:Y:S01]  /*10a30*/  UIADD3 UR4, UP0, UR36, 0x470, URZ ;  /* 0x0000047024047890 */ /* 0x000fe2000ff1e03f */
[----:B------:R-:W-:Y:S02]  /*10a40*/  R2UR UR12, R4 ;  /* 0x00000000040c72ca */ /* 0x000fe400000e0000 */
[----:B0-----:R-:W-:Y:S01]  /*10a50*/  LEA R10, R11, R10, 0x18 ;  /* 0x0000000a0b0a7211 */ /* 0x001fe200078ec0ff */
[----:B------:R-:W-:Y:S01]  /*10a60*/  UMOV UR10, URZ ;  /* 0x0000003f000a7c82 */ /* 0x000fe20008000000 */
[----:B------:R-:W-:Y:S01]  /*10a70*/  UMOV UR6, 0x0 ;  /* 0x0000000000067882 */ /* 0x000fe20000000000 */
[----:B------:R-:W-:Y:S01]  /*10a80*/  UMOV UR7, 0x14f00000 ;  /* 0x14f0000000077882 */ /* 0x000fe20000000000 */
[----:B------:R-:W-:Y:S01]  /*10a90*/  UMOV UR17, 0x40 ;  /* 0x0000004000117882 */ /* 0x000fe20000000000 */
[----:B------:R0:W-:Y:S01]  /*10aa0*/  STL [R1+0xc], R6 ;  /* 0x00000c0601007387 */ /* 0x0001e20000100800 */
[----:B------:R-:W-:-:S02]  /*10ab0*/  MOV R5, R8 ;  /* 0x0000000800057202 */ /* 0x000fc40000000f00 */
[----:B--2---:R-:W-:Y:S01]  /*10ac0*/  R2UR UR11, R2 ;  /* 0x00000000020b72ca */ /* 0x004fe200000e0000 */
[----:B---3--:R-:W-:-:S05]  /*10ad0*/  IMAD R2, R9, 0x8, R10 ;  /* 0x0000000809027824 */ /* 0x008fca00078e020a */
[----:B------:R-:W-:Y:S01]  /*10ae0*/  R2UR UR9, R2 ;  /* 0x00000000020972ca */ /* 0x000fe200000e0000 */
[----:B------:R-:W-:Y:S01]  /*10af0*/  IMAD R2, R9, 0xa000, R10 ;  /* 0x0000a00009027824 */ /* 0x000fe200078e020a */
[----:B----4-:R-:W-:-:S04]  /*10b00*/  R2UR UR5, R3 ;  /* 0x00000000030572ca */ /* 0x010fc800000e0000 */
[----:B------:R-:W-:-:S07]  /*10b10*/  R2UR UR16, R2 ;  /* 0x00000000021072ca */ /* 0x000fce00000e0000 */
[----:B------:R-:W-:Y:S02]  /*10b20*/  UIADD3 UR9, UR9, 0x38850, URZ ;  /* 0x0003885009097890 */ /* 0x000fe4000fffe03f */
[----:B------:R-:W-:Y:S02]  /*10b30*/  UIMAD UR11, UR11, 0x50, UR5 ;  /* 0x000000500b0b78a4 */ /* 0x000fe4000f8e0205 */
[----:B------:R-:W-:Y:S02]  /*10b40*/  UIADD3.X UR5, URZ, UR37, URZ, UP0, !UPT ;  /* 0x000000253f057290 */ /* 0x000fe400087fe43f */
[----:B------:R-:W-:Y:S02]  /*10b50*/  UIADD3 UR8, UR16, 0x400, URZ ;  /* 0x0000040010087890 */ /* 0x000fe4000fffe03f */
[----:B------:R-:W-:Y:S02]  /*10b60*/  UIADD3 UR14, UR16, 0x2c00, URZ ;  /* 0x00002c00100e7890 */ /* 0x000fe4000fffe03f */
[----:B------:R-:W-:-:S02]  /*10b70*/  UIADD3 UR15, UR16, 0x5400, URZ ;  /* 0x00005400100f7890 */ /* 0x000fc4000fffe03f */
[----:B------:R-:W-:-:S03]  /*10b80*/  UIADD3 UR16, UR16, 0x7c00, URZ ;  /* 0x00007c0010107890 */ /* 0x000fc6000fffe03f */
        /* <DEDUP_REMOVED lines=12> */
[----:B0-----:R-:W-:Y:S01]  /*10c50*/  NOP ;  /* 0x0000000000007918 */ /* 0x001fe20000000000 */
.L_x_334:
[----:B------:R-:W-:Y:S05]  /*10c60*/  BSYNC B2 ;  /* 0x0000000000027941 */ /* 0x000fea0003800000 */
.L_x_333:
[----:B------:R-:W2:Y:S04]  /*10c70*/  LDL.LU R2, [R1+0x18] ;  /* 0x0000180001027983 */ /* 0x000ea80000300800 */
[----:B------:R0:W-:Y:S04]  /*10c80*/  STL [R1], R13 ;  /* 0x0000000d01007387 */ /* 0x0001e80000100800 */
[----:B------:R0:W-:Y:S02]  /*10c90*/  STL [R1+0x8], R15 ;  /* 0x0000080f01007387 */ /* 0x0001e40000100800 */
[----:B0-2---:R-:W-:-:S07]  /*10ca0*/  VIADD R6, R2, 0xfffffffd ;  /* 0xfffffffd02067836 */ /* 0x005fce0000000000 */
.L_x_332:
[----:B------:R-:W-:Y:S05]  /*10cb0*/  BSYNC B1 ;  /* 0x0000000000017941 */ /* 0x000fea0003800000 */
.L_x_331:
[----:B------:R-:W-:-:S05]  /*10cc0*/  IMAD.MOV R14, RZ, RZ, -R14 ;  /* 0x000000ffff0e7224 */ /* 0x000fca00078e0a0e */
[----:B------:R-:W-:-:S13]  /*10cd0*/  ISETP.NE.AND P0, PT, R7, R14, PT ;  /* 0x0000000e0700720c */ /* 0x000fda0003f05270 */
[----:B------:R-:W-:Y:S05]  /*10ce0*/  @!P0 BRA `(.L_x_330) ;  /* 0x00000010007c8947 */ /* 0x000fea0003800000 */
[----:B------:R-:W-:-:S07]  /*10cf0*/  IMAD.MOV.U32 R10, RZ, RZ, R5 ;  /* 0x000000ffff0a7224 */ /* 0x000fce00078e0005 */
.L_x_354:
[----:B------:R-:W2:Y:S04]  /*10d00*/  LDL R3, [R1] ;  /* 0x0000000001037983 */ /* 0x000ea80000100800 */
[----:B------:R-:W3:Y:S01]  /*10d10*/  LDL R2, [R1+0x8] ;  /* 0x0000080001027983 */ /* 0x000ee20000100800 */
[----:B------:R-:W-:Y:S05]  /*10d20*/  YIELD ;  /* 0x0000000000007946 */ /* 0x000fea0003800000 */
[----:B------:R-:W-:Y:S01]  /*10d30*/  BSSY B1, `(.L_x_340) ;  /* 0x000008a000017945 */ /* 0x000fe20003800000 */
[----:B--2---:R-:W-:-:S05]  /*10d40*/  VIADD R7, R3, 0x1 ;  /* 0x0000000103077836 */ /* 0x004fca0000000000 */
[----:B------:R-:W-:-:S04]  /*10d50*/  ISETP.NE.AND P0, PT, R7, 0x2, PT ;  /* 0x000000020700780c */ /* 0x000fc80003f05270 */
[----:B------:R-:W-:Y:S02]  /*10d60*/  SEL R8, RZ, 0x1, P0 ;  /* 0x00000001ff087807 */ /* 0x000fe40000000000 */
[----:B------:R-:W-:Y:S02]  /*10d70*/  SEL R7, R7, RZ, P0 ;  /* 0x000000ff07077207 */ /* 0x000fe40000000000 */
[----:B---3--:R-:W-:Y:S01]  /*10d80*/  LOP3.LUT R8, R2, R8, RZ, 0x3c, !PT ;  /* 0x0000000802087212 */ /* 0x008fe200078e3cff */
[----:B0-----:R-:W-:Y:S06]  /*10d90*/  @!P6 BRA `(.L_x_341) ;  /* 0x00000008000ce947 */ /* 0x001fec0003800000 */
[----:B------:R-:W-:Y:S01]  /*10da0*/  ULDC.64 UR4, c[0x0][0x3f8] ;  /* 0x0000fe0000047ab9 */ /* 0x000fe20000000a00 */
[----:B------:R-:W-:Y:S01]  /*10db0*/  IMAD.MOV.U32 R9, RZ, RZ, R6 ;  /* 0x000000ffff097224 */ /* 0x000fe200078e0006 */
[----:B------:R-:W-:-:S04]  /*10dc0*/  ISETP.NE.U32.AND P0, PT, RZ, UR4, PT ;  /* 0x00000004ff007c0c */ /* 0x000fc8000bf05070 */
[----:B------:R-:W-:-:S13]  /*10dd0*/  ISETP.NE.AND.EX P0, PT, RZ, UR5, PT, P0 ;  /* 0x00000005ff007c0c */ /* 0x000fda000bf05300 */
[----:B------:R-:W-:Y:S05]  /*10de0*/  @!P0 BRA `(.L_x_342) ;  /* 0x0000000000488947 */ /* 0x000fea0003800000 */
[----:B------:R-:W0:Y:S01]  /*10df0*/  LDC R9, c[0x0][0x41c] ;  /* 0x00010700ff097b82 */ /* 0x000e220000000800 */
[----:B------:R-:W-:Y:S01]  /*10e00*/  ULDC.64 UR6, c[0x0][0x408] ;  /* 0x0001020000067ab9 */ /* 0x000fe20000000a00 */
[----:B------:R-:W-:Y:S01]  /*10e10*/  ULDC.64 UR8, c[0x0][0x208] ;  /* 0x0000820000087ab9 */ /* 0x000fe20000000a00 */
[----:B0-----:R-:W-:-:S13]  /*10e20*/  ISETP.NE.AND P0, PT, R9, 0x1, PT ;  /* 0x000000010900780c */ /* 0x001fda0003f05270 */
[----:B------:R-:W0:Y:S02]  /*10e30*/  @P0 LDC.64 R2, c[0x0][0x420] ;  /* 0x00010800ff020b82 */ /* 0x000e240000000a00 */
[----:B0-----:R-:W-:Y:S01]  /*10e40*/  @P0 IMAD.HI.U32 R10, R6, R2, RZ ;  /* 0x00000002060a0227 */ /* 0x001fe200078e00ff */
[----:B------:R-:W-:-:S04]  /*10e50*/  MOV R2, R6 ;  /* 0x0000000600027202 */ /* 0x000fc80000000f00 */
[----:B------:R-:W-:Y:S01]  /*10e60*/  @P0 SHF.R.U32.HI R2, RZ, R3, R10 ;  /* 0x00000003ff020219 */ /* 0x000fe2000001160a */
[----:B------:R-:W-:-:S04]  /*10e70*/  IMAD R10, R12, UR6, RZ ;  /* 0x000000060c0a7c24 */ /* 0x000fc8000f8e02ff */
[----:B------:R-:W-:Y:S02]  /*10e80*/  IMAD.MOV R3, RZ, RZ, -R2 ;  /* 0x000000ffff037224 */ /* 0x000fe400078e0a02 */
[----:B------:R-:W-:Y:S02]  /*10e90*/  IMAD R10, R0, UR7, R10 ;  /* 0x00000007000a7c24 */ /* 0x000fe4000f8e020a */
[----:B------:R-:W-:Y:S01]  /*10ea0*/  IMAD R9, R9, R3, R6 ;  /* 0x0000000309097224 */ /* 0x000fe200078e0206 */
[----:B------:R-:W-:-:S03]  /*10eb0*/  SHF.R.S32.HI R3, RZ, 0x1f, R2 ;  /* 0x0000001fff037819 */ /* 0x000fc60000011402 */
[----:B------:R-:W-:-:S04]  /*10ec0*/  IMAD.WIDE.U32 R2, R0, UR6, R2 ;  /* 0x0000000600027c25 */ /* 0x000fc8000f8e0002 */
[----:B------:R-:W-:Y:S01]  /*10ed0*/  IMAD.IADD R3, R10, 0x1, R3 ;  /* 0x000000010a037824 */ /* 0x000fe200078e0203 */
[----:B------:R-:W-:-:S04]  /*10ee0*/  LEA R10, P0, R2, UR4, 0x2 ;  /* 0x00000004020a7c11 */ /* 0x000fc8000f8010ff */
[----:B------:R-:W-:-:S05]  /*10ef0*/  LEA.HI.X R11, R2, UR5, R3, 0x2, P0 ;  /* 0x00000005020b7c11 */ /* 0x000fca00080f1403 */
[----:B------:R0:W5:Y:S04]  /*10f00*/  LDG.E R10, desc[UR8][R10.64] ;  /* 0x000000080a0a7981 */ /* 0x000168000c1e1900 */
.L_x_342:
[----:B------:R-:W1:Y:S01]  /*10f10*/  S2R R3, SR_CgaCtaId ;  /* 0x0000000000037919 */ /* 0x000e620000008800 */
[----:B------:R-:W-:-:S04]  /*10f20*/  MOV R2, 0x400 ;  /* 0x0000040000027802 */ /* 0x000fc80000000f00 */
[----:B-1----:R-:W-:Y:S02]  /*10f30*/  LEA R2, R3, R2, 0x18 ;  /* 0x0000000203027211 */ /* 0x002fe400078ec0ff */
[----:B------:R-:W-:-:S03]  /*10f40*/  SHF.L.U32 R3, R8, 0x1f, RZ ;  /* 0x0000001f08037819 */ /* 0x000fc600000006ff */
[----:B------:R-:W-:-:S04]  /*10f50*/  IMAD R2, R7, 0x8, R2 ;  /* 0x0000000807027824 */ /* 0x000fc800078e0202 */
[----:B------:R-:W1:Y:S02]  /*10f60*/  SYNCS.PHASECHK.TRANS64.TRYWAIT P0, [R2+URZ+0x38840], R3 ;  /* 0x03884003020075a7 */ /* 0x000e64000800017f */
[----:B-1----:R-:W-:Y:S05]  /*10f70*/  @!P0 BRA `(.L_x_343) ;  /* 0x0000002400dc8947 */ /* 0x002fea0003800000 */
.L_x_399:
[----:B0-----:R-:W0:Y:S02]  /*10f80*/  S2R R11, SR_TID.X ;  /* 0x00000000000b7919 */ /* 0x001e240000002100 */
[----:B0-----:R-:W-:-:S04]  /*10f90*/  LOP3.LUT R11, R11, 0x7f, RZ, 0xc0, !PT ;  /* 0x0000007f0b0b7812 */ /* 0x001fc800078ec0ff */
[----:B------:R-:W-:-:S13]  /*10fa0*/  ISETP.NE.AND P0, PT, R11, RZ, PT ;  /* 0x000000ff0b00720c */ /* 0x000fda0003f05270 */
[----:B------:R-:W-:Y:S05]  /*10fb0*/  @P0 BRA `(.L_x_344) ;  /* 0x00000000001c0947 */ /* 0x000fea0003800000 */
[----:B------:R-:W0:Y:S01]  /*10fc0*/  S2R R11, SR_TID.X ;  /* 0x00000000000b7919 */ /* 0x000e220000002100 */
[----:B-1----:R-:W-:-:S04]  /*10fd0*/  IMAD.MOV.U32 R3, RZ, RZ, 0xa000 ;  /* 0x0000a000ff037424 */ /* 0x002fc800078e00ff */
[----:B------:R2:W-:Y:S01]  /*10fe0*/  SYNCS.ARRIVE.TRANS64 RZ, [R2+URZ+0x38830], R3 ;  /* 0x0388300302ff79a7 */ /* 0x0005e2000800003f */
[----:B0-----:R-:W-:-:S04]  /*10ff0*/  LOP3.LUT R11, R11, 0x1f, RZ, 0xc0, !PT ;  /* 0x0000001f0b0b7812 */ /* 0x001fc800078ec0ff */
[----:B------:R-:W-:-:S13]  /*11000*/  ISETP.NE.AND P1, PT, R11, RZ, PT ;  /* 0x000000ff0b00720c */ /* 0x000fda0003f25270 */
[----:B--2---:R-:W-:Y:S05]  /*11010*/  @!P1 BRA `(.L_x_344) ;  /* 0x0000000000049947 */ /* 0x004fea0003800000 */
[----:B------:R-:W-:Y:S01]  /*11020*/  BPT.TRAP 0x1 ;  /* 0x000000040000795c */ /* 0x000fe20000300000 */
.L_x_344:
[----:B------:R-:W2:Y:S04]  /*11030*/  LDL R15, [R1+0x4] ;  /* 0x00000400010f7983 */ /* 0x000ea80000100800 */
[----:B-1----:R-:W3:Y:S01]  /*11040*/  LDL.LU R3, [R1+0x8] ;  /* 0x0000080001037983 */ /* 0x002ee20000300800 */
[----:B------:R-:W-:-:S03]  /*11050*/  MOV R13, 0x400 ;  /* 0x00000400000d7802 */ /* 0x000fc60000000f00 */
        /* <DEDUP_REMOVED lines=25> */
[----:B---3--:R-:W-:Y:S02]  /*111f0*/  SHF.L.U32 R3, R3, 0x1f, RZ ;  /* 0x0000001f03037819 */ /* 0x008fe400000006ff */
[----:B----4-:R-:W-:-:S06]  /*11200*/  LEA R2, R11, R2, 0x3 ;  /* 0x000000020b027211 */ /* 0x010fcc00078e18ff */
        /* <DEDUP_REMOVED lines=12> */
.L_x_400:
        /* <DEDUP_REMOVED lines=8> */
.L_x_346:
[----:B------:R-:W2:Y:S01]  /*11350*/  LDL.LU R15, [R1+0xc] ;  /* 0x00000c00010f7983 */ /* 0x000ea20000300800 */
[----:B------:R-:W-:-:S03]  /*11360*/  MOV R13, 0x400 ;  /* 0x00000400000d7802 */ /* 0x000fc60000000f00 */
[----:B0-----:R-:W3:Y:S04]  /*11370*/  LDL.LU R3, [R1] ;  /* 0x0000000001037983 */ /* 0x001ee80000300800 */
[----:B------:R-:W4:Y:S01]  /*11380*/  LDL R11, [R1+0x4] ;  /* 0x00000400010b7983 */ /* 0x000f220000100800 */
[----:B------:R-:W0:Y:S01]  /*11390*/  S2R R14, SR_CgaCtaId ;  /* 0x00000000000e7919 */ /* 0x000e220000008800 */
[----:B------:R-:W-:Y:S01]  /*113a0*/  R2UR UR9, R2 ;  /* 0x00000000020972ca */ /* 0x000fe200000e0000 */
[----:B------:R-:W-:Y:S01]  /*113b0*/  UIADD3 UR4, UP0, UR36, 0x470, URZ ;  /* 0x0000047024047890 */ /* 0x000fe2000ff1e03f */
[----:B------:R-:W-:Y:S02]  /*113c0*/  R2UR UR13, R5 ;  /* 0x00000000050d72ca */ /* 0x000fe400000e0000 */
[----:B------:R-:W-:-:S02]  /*113d0*/  R2UR UR12, R4 ;  /* 0x00000000040c72ca */ /* 0x000fc400000e0000 */
[----:B0-----:R-:W-:-:S07]  /*113e0*/  LEA R13, R14, R13, 0x18 ;  /* 0x0000000d0e0d7211 */ /* 0x001fce00078ec0ff */
[----:B------:R-:W-:Y:S01]  /*113f0*/  UIADD3 UR9, UR9, 0x50, URZ ;  /* 0x0000005009097890 */ /* 0x000fe2000fffe03f */
[----:B------:R-:W-:Y:S01]  /*11400*/  UMOV UR10, URZ ;  /* 0x0000003f000a7c82 */ /* 0x000fe20008000000 */
[----:B------:R-:W-:Y:S01]  /*11410*/  UMOV UR6, 0x0 ;  /* 0x0000000000067882 */ /* 0x000fe20000000000 */
[----:B------:R-:W-:Y:S01]  /*11420*/  UMOV UR7, 0x14f00000 ;  /* 0x14f0000000077882 */ /* 0x000fe20000000000 */
[----:B------:R-:W-:Y:S01]  /*11430*/  UMOV UR17, 0x40 ;  /* 0x0000004000117882 */ /* 0x000fe20000000000 */
[----:B------:R0:W-:Y:S01]  /*11440*/  STL [R1+0xc], R9 ;  /* 0x00000c0901007387 */ /* 0x0001e20000100800 */
[----:B------:R-:W-:Y:S01]  /*11450*/  IMAD.MOV.U32 R5, RZ, RZ, R10 ;  /* 0x000000ffff057224 */ /* 0x000fe200078e000a */
[----:B--2---:R-:W-:Y:S01]  /*11460*/  R2UR UR11, R15 ;  /* 0x000000000f0b72ca */ /* 0x004fe200000e0000 */
[----:B---3--:R-:W-:Y:S01]  /*11470*/  IMAD R3, R3, 0xa000, R13 ;  /* 0x0000a00003037824 */ /* 0x008fe200078e020d */
[----:B----4-:R-:W-:-:S04]  /*11480*/  R2UR UR5, R11 ;  /* 0x000000000b0572ca */ /* 0x010fc800000e0000 */
[----:B------:R-:W-:-:S09]  /*11490*/  R2UR UR14, R3 ;  /* 0x00000000030e72ca */ /* 0x000fd200000e0000 */
[----:B------:R-:W-:-:S04]  /*114a0*/  UIMAD UR11, UR11, 0x50, UR5 ;  /* 0x000000500b0b78a4 */ /* 0x000fc8000f8e0205 */
[----:B------:R-:W-:Y:S02]  /*114b0*/  UIADD3 UR8, UR14, 0x400, URZ ;  /* 0x000004000e087890 */ /* 0x000fe4000fffe03f */
[----:B------:R-:W-:Y:S02]  /*114c0*/  UIADD3.X UR5, URZ, UR37, URZ, UP0, !UPT ;  /* 0x000000253f057290 */ /* 0x000fe400087fe43f */
[----:B------:R-:W-:Y:S02]  /*114d0*/  UIADD3 UR15, UR14, 0x2c00, URZ ;  /* 0x00002c000e0f7890 */ /* 0x000fe4000fffe03f */
[----:B------:R-:W-:Y:S02]  /*114e0*/  UIADD3 UR16, UR14, 0x5400, URZ ;  /* 0x000054000e107890 */ /* 0x000fe4000fffe03f */
        /* <DEDUP_REMOVED lines=14> */
.L_x_341:
[----:B------:R-:W-:Y:S05]  /*115d0*/  BSYNC B1 ;  /* 0x0000000000017941 */ /* 0x000fea0003800000 */
.L_x_340:
[----:B------:R-:W-:Y:S01]  /*115e0*/  VIADD R2, R7, 0x1 ;  /* 0x0000000107027836 */ /* 0x000fe20000000000 */
[----:B------:R-:W-:Y:S04]  /*115f0*/  BSSY B1, `(.L_x_347) ;  /* 0x000008a000017945 */ /* 0x000fe80003800000 */
[----:B------:R-:W-:-:S04]  /*11600*/  ISETP.NE.AND P0, PT, R2, 0x2, PT ;  /* 0x000000020200780c */ /* 0x000fc80003f05270 */
[----:B------:R-:W-:Y:S02]  /*11610*/  SEL R3, RZ, 0x1, P0 ;  /* 0x00000001ff037807 */ /* 0x000fe40000000000 */
[----:B------:R-:W-:Y:S02]  /*11620*/  SEL R14, R2, RZ, P0 ;  /* 0x000000ff020e7207 */ /* 0x000fe40000000000 */
[----:B------:R-:W-:-:S05]  /*11630*/  LOP3.LUT R13, R8, R3, RZ, 0x3c, !PT ;  /* 0x00000003080d7212 */ /* 0x000fca00078e3cff */
[----:B------:R0:W-:Y:S04]  /*11640*/  STL [R1+0x8], R13 ;  /* 0x0000080d01007387 */ /* 0x0001e80000100800 */
[----:B------:R0:W-:Y:S01]  /*11650*/  STL [R1], R14 ;  /* 0x0000000e01007387 */ /* 0x0001e20000100800 */
[----:B------:R-:W-:Y:S05]  /*11660*/  @!P6 BRA `(.L_x_348) ;  /* 0x000000080008e947 */ /* 0x000fea0003800000 */
[----:B------:R-:W-:Y:S01]  /*11670*/  ULDC.64 UR4, c[0x0][0x3f8] ;  /* 0x0000fe0000047ab9 */ /* 0x000fe20000000a00 */
[----:B------:R-:W-:Y:S01]  /*11680*/  VIADD R9, R6, 0xffffffff ;  /* 0xffffffff06097836 */ /* 0x000fe20000000000 */
[----:B------:R-:W-:-:S04]  /*11690*/  ISETP.NE.U32.AND P0, PT, RZ, UR4, PT ;  /* 0x00000004ff007c0c */ /* 0x000fc8000bf05070 */
[----:B------:R-:W-:-:S13]  /*116a0*/  ISETP.NE.AND.EX P0, PT, RZ, UR5, PT, P0 ;  /* 0x00000005ff007c0c */ /* 0x000fda000bf05300 */
[----:B------:R-:W-:Y:S05]  /*116b0*/  @!P0 BRA `(.L_x_349) ;  /* 0x0000000000488947 */ /* 0x000fea0003800000 */
        /* <DEDUP_REMOVED lines=15> */
[----:B------:R-:W-:-:S04]  /*117b0*/  LEA R10, P0, R2, UR4, 0x2 ;  /* 0x00000004020a7c11 */ /* 0x000fc8000f8010ff */
[----:B------:R-:W-:-:S05]  /*117c0*/  LEA.HI.X R11, R2, UR5, R3, 0x2, P0 ;  /* 0x00000005020b7c11 */ /* 0x000fca00080f1403 */
[----:B------:R1:W5:Y:S04]  /*117d0*/  LDG.E R10, desc[UR8][R10.64] ;  /* 0x000000080a0a7981 */ /* 0x000368000c1e1900 */
.L_x_349:
[----:B------:R-:W2:Y:S01]  /*117e0*/  S2R R3, SR_CgaCtaId ;  /* 0x0000000000037919 */ /* 0x000ea20000008800 */
[----:B------:R-:W-:-:S04]  /*117f0*/  MOV R2, 0x400 ;  /* 0x0000040000027802 */ /* 0x000fc80000000f00 */
[----:B--2---:R-:W-:Y:S02]  /*11800*/  LEA R2, R3, R2, 0x18 ;  /* 0x0000000203027211 */ /* 0x004fe400078ec0ff */
[----:B------:R-:W-:-:S03]  /*11810*/  SHF.L.U32 R3, R13, 0x1f, RZ ;  /* 0x0000001f0d037819 */ /* 0x000fc600000006ff */
[----:B------:R-:W-:-:S04]  /*11820*/  IMAD R2, R14, 0x8, R2 ;  /* 0x000000080e027824 */ /* 0x000fc800078e0202 */
[----:B------:R-:W2:Y:S02]  /*11830*/  SYNCS.PHASECHK.TRANS64.TRYWAIT P0, [R2+URZ+0x38840], R3 ;  /* 0x03884003020075a7 */ /* 0x000ea4000800017f */
[----:B--2---:R-:W-:Y:S05]  /*11840*/  @!P0 BRA `(.L_x_350) ;  /* 0x0000001c00d08947 */ /* 0x004fea0003800000 */
.L_x_401:
        /* <DEDUP_REMOVED lines=11> */
.L_x_351:
[----:B0-----:R-:W3:Y:S01]  /*11900*/  LDL R13, [R1] ;  /* 0x00000000010d7983 */ /* 0x001ee20000100800 */
[----:B------:R-:W-:-:S03]  /*11910*/  MOV R14, 0x400 ;  /* 0x00000400000e7802 */ /* 0x000fc60000000f00 */
[----:B------:R-:W4:Y:S01]  /*11920*/  LDL R11, [R1+0x4] ;  /* 0x00000400010b7983 */ /* 0x000f220000100800 */
[----:B------:R-:W0:Y:S01]  /*11930*/  S2R R15, SR_CgaCtaId ;  /* 0x00000000000f7919 */ /* 0x000e220000008800 */
[----:B------:R-:W-:Y:S01]  /*11940*/  R2UR UR11, R9 ;  /* 0x00000000090b72ca */ /* 0x000fe200000e0000 */
[----:B------:R-:W-:Y:S01]  /*11950*/  UIADD3 UR4, UP0, UR36, 0x370, URZ ;  /* 0x0000037024047890 */ /* 0x000fe2000ff1e03f */
[----:B------:R-:W-:Y:S02]  /*11960*/  R2UR UR12, R4 ;  /* 0x00000000040c72ca */ /* 0x000fe400000e0000 */
[----:B0-----:R-:W-:-:S05]  /*11970*/  LEA R14, R15, R14, 0x18 ;  /* 0x0000000e0f0e7211 */ /* 0x001fca00078ec0ff */
[----:B--2---:R-:W-:Y:S01]  /*11980*/  VIADD R2, R14, 0x38800 ;  /* 0x000388000e027836 */ /* 0x004fe20000000000 */
[----:B-----5:R-:W-:Y:S01]  /*11990*/  R2UR UR13, R10 ;  /* 0x000000000a0d72ca */ /* 0x020fe200000e0000 */
[----:B------:R-:W-:Y:S01]  /*119a0*/  UMOV UR10, URZ ;  /* 0x0000003f000a7c82 */ /* 0x000fe20008000000 */
[----:B------:R-:W-:Y:S01]  /*119b0*/  UMOV UR6, 0x0 ;  /* 0x0000000000067882 */ /* 0x000fe20000000000 */
[----:B------:R-:W-:Y:S01]  /*119c0*/  UMOV UR7, 0x14f00000 ;  /* 0x14f0000000077882 */ /* 0x000fe20000000000 */
[----:B------:R-:W-:Y:S01]  /*119d0*/  UMOV UR17, 0x40 ;  /* 0x0000004000117882 */ /* 0x000fe20000000000 */
[----:B------:R-:W-:Y:S01]  /*119e0*/  UMOV UR18, 0x80 ;  /* 0x0000008000127882 */ /* 0x000fe20000000000 */
[----:B------:R-:W-:Y:S01]  /*119f0*/  UMOV UR19, 0xc0 ;  /* 0x000000c000137882 */ /* 0x000fe20000000000 */
[----:B------:R-:W-:Y:S01]  /*11a00*/  SHF.L.U32 R8, R8, 0x1f, RZ ;  /* 0x0000001f08087819 */ /* 0x000fe200000006ff */
        /* <DEDUP_REMOVED lines=12> */
[----:B------:R0:W-:Y:S01]  /*11ad0*/  UTMALDG.4D [UR8], [UR4], desc[UR6] ;  /* 0x00000608040075b4 */ /* 0x0001e20008019000 */
[----:B------:R-:W-:Y:S01]  /*11ae0*/  LEA R2, R7, R2, 0x3 ;  /* 0x0000000207027211 */ /* 0x000fe200078e18ff */
        /* <DEDUP_REMOVED lines=11> */
.L_x_402:
[----:B------:R-:W-:Y:S05]  /*11ba0*/  @P0 BRA `(.L_x_353) ;  /* 0x00000000001c0947 */ /* 0x000fea0003800000 */
[----:B------:R-:W1:Y:S02]  /*11bb0*/  S2R R3, SR_TID.X ;  /* 0x0000000000037919 */ /* 0x000e640000002100 */
[----:B-1----:R-:W-:-:S04]  /*11bc0*/  LOP3.LUT R3, R3, 0x1f, RZ, 0xc0, !PT ;  /* 0x0000001f03037812 */ /* 0x002fc800078ec0ff */
[----:B------:R-:W-:Y:S01]  /*11bd0*/  ISETP.NE.AND P1, PT, R3, RZ, PT ;  /* 0x000000ff0300720c */ /* 0x000fe20003f25270 */
[----:B------:R-:W-:-:S04]  /*11be0*/  IMAD.MOV.U32 R3, RZ, RZ, 0xa000 ;  /* 0x0000a000ff037424 */ /* 0x000fc800078e00ff */
[----:B------:R1:W-:Y:S08]  /*11bf0*/  SYNCS.ARRIVE.TRANS64 RZ, [R2+URZ+0x50], R3 ;  /* 0x0000500302ff79a7 */ /* 0x0003f0000800003f */
[----:B------:R-:W-:Y:S05]  /*11c00*/  @!P1 BRA `(.L_x_353) ;  /* 0x0000000000049947 */ /* 0x000fea0003800000 */
[----:B------:R-:W-:Y:S01]  /*11c10*/  BPT.TRAP 0x1 ;  /* 0x000000040000795c */ /* 0x000fe20000300000 */
.L_x_353:
[----:B------:R-:W2:Y:S01]  /*11c20*/  LDL.LU R13, [R1+0xc] ;  /* 0x00000c00010d7983 */ /* 0x000ea20000300800 */
[----:B0-----:R-:W-:-:S03]  /*11c30*/  MOV R8, 0x400 ;  /* 0x0000040000087802 */ /* 0x001fc60000000f00 */
[----:B-1----:R-:W3:Y:S01]  /*11c40*/  LDL R3, [R1+0x4] ;  /* 0x0000040001037983 */ /* 0x002ee20000100800 */
[----:B------:R-:W0:Y:S01]  /*11c50*/  S2R R11, SR_CgaCtaId ;  /* 0x00000000000b7919 */ /* 0x000e220000008800 */
[----:B------:R-:W-:Y:S01]  /*11c60*/  R2UR UR9, R2 ;  /* 0x00000000020972ca */ /* 0x000fe200000e0000 */
[----:B------:R-:W-:Y:S01]  /*11c70*/  UIADD3 UR4, UP0, UR36, 0x470, URZ ;  /* 0x0000047024047890 */ /* 0x000fe2000ff1e03f */
[----:B------:R-:W-:Y:S02]  /*11c80*/  R2UR UR13, R5 ;  /* 0x00000000050d72ca */ /* 0x000fe400000e0000 */
[----:B------:R-:W-:Y:S02]  /*11c90*/  R2UR UR12, R4 ;  /* 0x00000000040c72ca */ /* 0x000fe400000e0000 */
        /* <DEDUP_REMOVED lines=12> */
[----:B------:R1:W-:Y:S01]  /*11d60*/  STL [R1+0xc], R9 ;  /* 0x00000c0901007387 */ /* 0x0003e20000100800 */
[----:B------:R-:W-:Y:S01]  /*11d70*/  IMAD.MOV.U32 R5, RZ, RZ, R10 ;  /* 0x000000ffff057224 */ /* 0x000fe200078e000a */
[----:B--2---:R-:W-:Y:S02]  /*11d80*/  R2UR UR11, R13 ;  /* 0x000000000d0b72ca */ /* 0x004fe400000e0000 */
[----:B---3--:R-:W-:-:S13]  /*11d90*/  R2UR UR5, R3 ;  /* 0x00000000030572ca */ /* 0x008fda00000e0000 */
[----:B------:R-:W-:Y:S02]  /*11da0*/  UIMAD UR11, UR11, 0x50, UR5 ;  /* 0x000000500b0b78a4 */ /* 0x000fe4000f8e0205 */
[----:B------:R-:W-:-:S09]  /*11db0*/  UIADD3.X UR5, URZ, UR37, URZ, UP0, !UPT ;  /* 0x000000253f057290 */ /* 0x000fd200087fe43f */
[----:B------:R0:W-:Y:S02]  /*11dc0*/  UTMALDG.4D [UR8], [UR4], desc[UR6] ;  /* 0x00000608040075b4 */ /* 0x0001e40008019000 */
[----:B0-----:R-:W-:Y:S01]  /*11dd0*/  UMOV UR8, UR14 ;  /* 0x0000000e00087c82 */ /* 0x001fe20008000000 */
[----:B------:R-:W-:Y:S01]  /*11de0*/  UMOV UR10, UR17 ;  /* 0x00000011000a7c82 */ /* 0x000fe20008000000 */
[----:B------:R-:W-:Y:S01]  /*11df0*/  UMOV UR14, 0x80 ;  /* 0x00000080000e7882 */ /* 0x000fe20000000000 */
        /* <DEDUP_REMOVED lines=8> */
[----:B-1----:R-:W-:Y:S01]  /*11e80*/  NOP ;  /* 0x0000000000007918 */ /* 0x002fe20000000000 */
.L_x_348:
[----:B------:R-:W-:Y:S05]  /*11e90*/  BSYNC B1 ;  /* 0x0000000000017941 */ /* 0x000fea0003800000 */
.L_x_347:
[C---:B------:R-:W-:Y:S01]  /*11ea0*/  ISETP.GT.AND P0, PT, R6.reuse, 0x1, PT ;  /* 0x000000010600780c */ /* 0x040fe20003f04270 */
[----:B------:R-:W-:-:S04]  /*11eb0*/  VIADD R2, R6, 0xfffffffe ;  /* 0xfffffffe06027836 */ /* 0x000fc80000000000 */
[----:B------:R-:W-:-:S08]  /*11ec0*/  IMAD.MOV.U32 R6, RZ, RZ, R2 ;  /* 0x000000ffff067224 */ /* 0x000fd000078e0002 */
[----:B------:R-:W-:Y:S05]  /*11ed0*/  @P0 BRA `(.L_x_354) ;  /* 0xffffffec00880947 */ /* 0x000fea000383ffff */
.L_x_330:
[----:B------:R-:W-:Y:S05]  /*11ee0*/  BSYNC B0 ;  /* 0x0000000000007941 */ /* 0x000fea0003800000 */
.L_x_329:
[----:B------:R-:W1:Y:S01]  /*11ef0*/  S2R R2, SR_TID.X ;  /* 0x0000000000027919 */ /* 0x000e620000002100 */
[----:B------:R-:W-:Y:S01]  /*11f00*/  BSSY B0, `(.L_x_355) ;  /* 0x0000011000007945 */ /* 0x000fe20003800000 */
[----:B-1----:R-:W-:-:S04]  /*11f10*/  LOP3.LUT R2, R2, 0x1f, RZ, 0xc0, !PT ;  /* 0x0000001f02027812 */ /* 0x002fc800078ec0ff */
[----:B------:R-:W-:-:S13]  /*11f20*/  ISETP.NE.AND P0, PT, R2, RZ, PT ;  /* 0x000000ff0200720c */ /* 0x000fda0003f05270 */
[----:B------:R-:W-:Y:S05]  /*11f30*/  @P0 BRA `(.L_x_356) ;  /* 0x0000000000340947 */ /* 0x000fea0003800000 */
[----:B------:R-:W1:Y:S01]  /*11f40*/  S2R R9, SR_LANEID ;  /* 0x0000000000097919 */ /* 0x000e620000000000 */
[----:B------:R-:W-:Y:S01]  /*11f50*/  VOTEU.ANY UR4, UPT, PT ;  /* 0x0000000000047886 */ /* 0x000fe200038e0100 */
[----:B------:R-:W2:Y:S01]  /*11f60*/  LDC.64 R2, c[0x0][0xc38] ;  /* 0x00030e00ff027b82 */ /* 0x000ea20000000a00 */
[----:B------:R-:W1:Y:S01]  /*11f70*/  FLO.U32 R0, UR4 ;  /* 0x0000000400007d00 */ /* 0x000e6200080e0000 */
[----:B------:R-:W-:-:S07]  /*11f80*/  ULDC.64 UR6, c[0x0][0x208] ;  /* 0x0000820000067ab9 */ /* 0x000fce0000000a00 */
[----:B------:R-:W2:Y:S01]  /*11f90*/  POPC R7, UR4 ;  /* 0x0000000400077d09 */ /* 0x000ea20008000000 */
[----:B-1----:R-:W-:-:S13]  /*11fa0*/  ISETP.EQ.U32.AND P0, PT, R0, R9, PT ;  /* 0x000000090000720c */ /* 0x002fda0003f02070 */
[----:B--2---:R-:W2:Y:S01]  /*11fb0*/  @P0 ATOMG.E.ADD.STRONG.GPU PT, R3, desc[UR6][R2.64], R7 ;  /* 0x00000007020309a8 */ /* 0x004ea200081ee1c6 */
[----:B------:R-:W1:Y:S02]  /*11fc0*/  S2R R6, SR_LTMASK ;  /* 0x0000000000067919 */ /* 0x000e640000003900 */
[----:B-1----:R-:W-:-:S04]  /*11fd0*/  LOP3.LUT R6, R6, UR4, RZ, 0xc0, !PT ;  /* 0x0000000406067c12 */ /* 0x002fc8000f8ec0ff */
[----:B------:R-:W1:Y:S01]  /*11fe0*/  POPC R9, R6 ;  /* 0x0000000600097309 */ /* 0x000e620000000000 */
[----:B--2---:R-:W1:Y:S02]  /*11ff0*/  SHFL.IDX PT, R0, R3, R0, 0x1f ;  /* 0x00001f0003007589 */ /* 0x004e6400000e0000 */
[----:B-1----:R-:W-:-:S07]  /*12000*/  IADD3 R16, R0, UR38, R9 ;  /* 0x0000002600107c10 */ /* 0x002fce000fffe009 */
.L_x_356:
[----:B------:R-:W-:Y:S05]  /*12010*/  BSYNC B0 ;  /* 0x0000000000007941 */ /* 0x000fea0003800000 */
.L_x_355:
[----:B------:R-:W-:Y:S04]  /*12020*/  BSSY B0, `(.L_x_357) ;  /* 0x000003c000007945 */ /* 0x000fe80003800000 */
[----:B------:R-:W-:Y:S05]  /*12030*/  @!P6 BRA `(.L_x_358) ;  /* 0x0000000000e8e947 */ /* 0x000fea0003800000 */
[----:B------:R-:W2:Y:S01]  /*12040*/  LDL R2, [R1] ;  /* 0x0000000001027983 */ /* 0x000ea20000100800 */
[----:B------:R-:W-:-:S03]  /*12050*/  MOV R3, 0x400 ;  /* 0x0000040000037802 */ /* 0x000fc60000000f00 */
[----:B------:R-:W3:Y:S01]  /*12060*/  LDL R0, [R1+0x8] ;  /* 0x0000080001007983 */ /* 0x000ee20000100800 */
[----:B------:R-:W1:Y:S02]  /*12070*/  S2R R6, SR_CgaCtaId ;  /* 0x0000000000067919 */ /* 0x000e640000008800 */
[----:B-1----:R-:W-:-:S05]  /*12080*/  LEA R3, R6, R3, 0x18 ;  /* 0x0000000306037211 */ /* 0x002fca00078ec0ff */
[----:B--2---:R-:W-:Y:S01]  /*12090*/  IMAD R3, R2, 0x8, R3 ;  /* 0x0000000802037824 */ /* 0x004fe200078e0203 */
[----:B---3--:R-:W-:-:S04]  /*120a0*/  SHF.L.U32 R0, R0, 0x1f, RZ ;  /* 0x0000001f00007819 */ /* 0x008fc800000006ff */
[----:B------:R-:W1:Y:S02]  /*120b0*/  SYNCS.PHASECHK.TRANS64.TRYWAIT P0, [R3+URZ+0x38860], R0 ;  /* 0x03886000030075a7 */ /* 0x000e64000800017f */
[----:B-1----:R-:W-:Y:S05]  /*120c0*/  @!P0 BRA `(.L_x_359) ;  /* 0x0000001400d88947 */ /* 0x002fea0003800000 */
.L_x_403:
[----:B------:R-:W2:Y:S02]  /*120d0*/  S2R R2, SR_TID.X ;  /* 0x0000000000027919 */ /* 0x000ea40000002100 */
[----:B--2---:R-:W-:-:S04]  /*120e0*/  LOP3.LUT R2, R2, 0x7f, RZ, 0xc0, !PT ;  /* 0x0000007f02027812 */ /* 0x004fc800078ec0ff */
[----:B------:R-:W-:-:S13]  /*120f0*/  ISETP.NE.AND P0, PT, R2, RZ, PT ;  /* 0x000000ff0200720c */ /* 0x000fda0003f05270 */
        /* <DEDUP_REMOVED lines=8> */
.L_x_360:
[----:B-1----:R-:W2:Y:S01]  /*12180*/  LDL R0, [R1] ;  /* 0x0000000001007983 */ /* 0x002ea20000100800 */
[----:B------:R-:W-:-:S03]  /*12190*/  MOV R7, 0x400 ;  /* 0x0000040000077802 */ /* 0x000fc60000000f00 */
[----:B------:R-:W3:Y:S04]  /*121a0*/  LDL.LU R6, [R1+0x4] ;  /* 0x0000040001067983 */ /* 0x000ee80000300800 */
[----:B------:R-:W4:Y:S01]  /*121b0*/  LDL R2, [R1+0xc] ;  /* 0x00000c0001027983 */ /* 0x000f220000100800 */
[----:B------:R-:W1:Y:S01]  /*121c0*/  S2R R8, SR_CgaCtaId ;  /* 0x0000000000087919 */ /* 0x000e620000008800 */
[----:B------:R-:W-:Y:S01]  /*121d0*/  R2UR UR9, R3 ;  /* 0x00000000030972ca */ /* 0x000fe200000e0000 */
[----:B------:R-:W-:Y:S01]  /*121e0*/  UIADD3 UR4, UP0, UR36, 0x470, URZ ;  /* 0x0000047024047890 */ /* 0x000fe2000ff1e03f */
[----:B------:R-:W-:Y:S02]  /*121f0*/  R2UR UR12, R4 ;  /* 0x00000000040c72ca */ /* 0x000fe400000e0000 */
[----:B------:R-:W-:-:S02]  /*12200*/  R2UR UR13, R5 ;  /* 0x00000000050d72ca */ /* 0x000fc400000e0000 */
[----:B-1----:R-:W-:-:S07]  /*12210*/  LEA R7, R8, R7, 0x18 ;  /* 0x0000000708077211 */ /* 0x002fce00078ec0ff */
        /* <DEDUP_REMOVED lines=27> */
[----:B-1----:R-:W-:Y:S01]  /*123d0*/  NOP ;  /* 0x0000000000007918 */ /* 0x002fe20000000000 */
.L_x_358:
[----:B------:R-:W-:Y:S05]  /*123e0*/  BSYNC B0 ;  /* 0x0000000000007941 */ /* 0x000fea0003800000 */
.L_x_357:
[----:B------:R-:W2:Y:S04]  /*123f0*/  LDL.LU R0, [R1] ;  /* 0x0000000001007983 */ /* 0x000ea80000300800 */
[----:B------:R-:W3:Y:S01]  /*12400*/  LDL.LU R3, [R1+0x8] ;  /* 0x0000080001037983 */ /* 0x000ee20000300800 */
[----:B--2---:R-:W-:-:S05]  /*12410*/  VIADD R0, R0, 0x1 ;  /* 0x0000000100007836 */ /* 0x004fca0000000000 */
[----:B------:R-:W-:-:S04]  /*12420*/  ISETP.NE.AND P0, PT, R0, 0x2, PT ;  /* 0x000000020000780c */ /* 0x000fc80003f05270 */
[----:B------:R-:W-:Y:S02]  /*12430*/  SEL R2, RZ, 0x1, P0 ;  /* 0x00000001ff027807 */ /* 0x000fe40000000000 */
[----:B------:R-:W-:Y:S02]  /*12440*/  SEL R0, R0, RZ, P0 ;  /* 0x000000ff00007207 */ /* 0x000fe40000000000 */
[----:B---3--:R-:W-:-:S05]  /*12450*/  LOP3.LUT R3, R3, R2, RZ, 0x3c, !PT ;  /* 0x0000000203037212 */ /* 0x008fca00078e3cff */
[----:B------:R1:W-:Y:S04]  /*12460*/  STL [R1+0x8], R3 ;  /* 0x0000080301007387 */ /* 0x0003e80000100800 */
[----:B------:R1:W-:Y:S02]  /*12470*/  STL [R1], R0 ;  /* 0x0000000001007387 */ /* 0x0003e40000100800 */
.L_x_313:
[----:B------:R-:W-:Y:S05]  /*12480*/  BSYNC B6 ;  /* 0x0000000000067941 */ /* 0x000fea0003800000 */
.L_x_311:
[----:B------:R-:W-:-:S03]  /*12490*/  UMOV UR4, 0xffffffff ;  /* 0xffffffff00047882 */ /* 0x000fc60000000000 */
[----:B------:R-:W-:Y:S05]  /*124a0*/  BRA.DIV UR4, `(.L_x_361) ;  /* 0x0000001204f47947 */ /* 0x000fea000b800000 */
[----:B------:R2:W3:Y:S04]  /*124b0*/  SHFL.IDX PT, R4, R16, RZ, 0x1f ;  /* 0x00001fff10047589 */ /* 0x0004e800000e0000 */
[----:B------:R2:W4:Y:S02]  /*124c0*/  SHFL.IDX PT, R5, R16, 0x1, 0x1f ;  /* 0x00201f0010057f89 */ /* 0x00052400000e0000 */
.L_x_407:
[----:B01----:R-:W0:Y:S01]  /*124d0*/  S2R R0, SR_TID.X ;  /* 0x0000000000007919 */ /* 0x003e220000002100 */
[----:B------:R-:W-:Y:S01]  /*124e0*/  ULDC UR4, c[0x0][0xc14] ;  /* 0x0003050000047ab9 */ /* 0x000fe20000000800 */
[----:B------:R-:W-:Y:S01]  /*124f0*/  BSSY B0, `(.L_x_362) ;  /* 0x000000c000007945 */ /* 0x000fe20003800000 */
[----:B------:R-:W-:Y:S01]  /*12500*/  IMAD.MOV.U32 R3, RZ, RZ, RZ ;  /* 0x000000ffff037224 */ /* 0x000fe200078e00ff */
[----:B0-----:R-:W-:Y:S01]  /*12510*/  LOP3.LUT R9, R0, 0x1f, RZ, 0xc0, !PT ;  /* 0x0000001f00097812 */ /* 0x001fe200078ec0ff */
[----:B------:R-:W-:-:S03]  /*12520*/  IMAD.U32 R0, RZ, RZ, UR4 ;  /* 0x00000004ff007e24 */ /* 0x000fc6000f8e00ff */
[C---:B------:R-:W-:Y:S01]  /*12530*/  ISETP.NE.AND P0, PT, R9.reuse, 0x1f, PT ;  /* 0x0000001f0900780c */ /* 0x040fe20003f05270 */
[----:B------:R-:W-:-:S05]  /*12540*/  IMAD.IADD R7, R9, 0x1, R19 ;  /* 0x0000000109077824 */ /* 0x000fca00078e0213 */
[----:B------:R-:W-:-:S13]  /*12550*/  ISETP.GE.OR P0, PT, R7, R0, !P0 ;  /* 0x000000000700720c */ /* 0x000fda0004706670 */
[----:B------:R-:W-:Y:S05]  /*12560*/  @P0 BRA `(.L_x_363) ;  /* 0x0000000000100947 */ /* 0x000fea0003800000 */
[----:B------:R-:W0:Y:S01]  /*12570*/  LDC.64 R2, c[0x0][0xc58] ;  /* 0x00031600ff027b82 */ /* 0x000e220000000a00 */
[----:B------:R-:W-:Y:S01]  /*12580*/  ULDC.64 UR4, c[0x0][0x208] ;  /* 0x0000820000047ab9 */ /* 0x000fe20000000a00 */
[----:B0-----:R-:W-:-:S06]  /*12590*/  IMAD.WIDE R2, R7, 0x4, R2 ;  /* 0x0000000407027825 */ /* 0x001fcc00078e0202 */
[----:B------:R0:W5:Y:S02]  /*125a0*/  LDG.E R3, desc[UR4][R2.64] ;  /* 0x0000000402037981 */ /* 0x000164000c1e1900 */
.L_x_363:
[----:B------:R-:W-:Y:S05]  /*125b0*/  BSYNC B0 ;  /* 0x0000000000007941 */ /* 0x000fea0003800000 */
.L_x_362:
[----:B------:R-:W-:-:S03]  /*125c0*/  UMOV UR4, 0xffffffff ;  /* 0xffffffff00047882 */ /* 0x000fc60000000000 */
[----:B------:R-:W-:Y:S05]  /*125d0*/  BRA.DIV UR4, `(.L_x_364) ;  /* 0x0000001204f47947 */ /* 0x000fea000b800000 */
[----:B-----5:R-:W1:Y:S01]  /*125e0*/  SHFL.UP PT, R14, R3, 0x1, RZ ;  /* 0x04200000030e7989 */ /* 0x020e6200000e00ff */
[C---:B------:R-:W-:Y:S02]  /*125f0*/  ISETP.NE.AND P0, PT, R9.reuse, RZ, PT ;  /* 0x000000ff0900720c */ /* 0x040fe40003f05270 */
[C---:B------:R-:W-:Y:S02]  /*12600*/  ISETP.GE.U32.AND P1, PT, R9.reuse, 0x2, PT ;  /* 0x000000020900780c */ /* 0x040fe40003f26070 */
[----:B-1----:R-:W-:Y:S02]  /*12610*/  SEL R14, R14, RZ, P0 ;  /* 0x000000ff0e0e7207 */ /* 0x002fe40000000000 */
[----:B------:R-:W-:-:S03]  /*12620*/  ISETP.GE.U32.AND P0, PT, R9, 0x4, PT ;  /* 0x000000040900780c */ /* 0x000fc60003f06070 */
[----:B------:R-:W-:-:S05]  /*12630*/  IMAD.IADD R13, R3, 0x1, R14 ;  /* 0x00000001030d7824 */ /* 0x000fca00078e020e */
[----:B------:R-:W1:Y:S02]  /*12640*/  SHFL.UP PT, R14, R13, 0x2, RZ ;  /* 0x044000000d0e7989 */ /* 0x000e6400000e00ff */
[----:B-1----:R-:W-:Y:S02]  /*12650*/  SEL R6, R14, RZ, P1 ;  /* 0x000000ff0e067207 */ /* 0x002fe40000800000 */
[----:B------:R-:W-:Y:S02]  /*12660*/  ISETP.GE.U32.AND P1, PT, R9, 0x8, PT ;  /* 0x000000080900780c */ /* 0x000fe40003f26070 */
[----:B------:R-:W-:-:S05]  /*12670*/  IADD3 R6, R13, R6, RZ ;  /* 0x000000060d067210 */ /* 0x000fca0007ffe0ff */
[----:B------:R-:W1:Y:S02]  /*12680*/  SHFL.UP PT, R14, R6, 0x4, RZ ;  /* 0x04800000060e7989 */ /* 0x000e6400000e00ff */
[----:B-1----:R-:W-:Y:S02]  /*12690*/  SEL R7, R14, RZ, P0 ;  /* 0x000000ff0e077207 */ /* 0x002fe40000000000 */
[----:B------:R-:W-:-:S03]  /*126a0*/  ISETP.GE.U32.AND P0, PT, R9, 0x10, PT ;  /* 0x000000100900780c */ /* 0x000fc60003f06070 */
[----:B------:R-:W-:-:S05]  /*126b0*/  IMAD.IADD R7, R6, 0x1, R7 ;  /* 0x0000000106077824 */ /* 0x000fca00078e0207 */
[----:B------:R-:W1:Y:S02]  /*126c0*/  SHFL.UP PT, R14, R7, 0x8, RZ ;  /* 0x05000000070e7989 */ /* 0x000e6400000e00ff */
[----:B-1----:R-:W-:-:S05]  /*126d0*/  SEL R8, R14, RZ, P1 ;  /* 0x000000ff0e087207 */ /* 0x002fca0000800000 */
[----:B------:R-:W-:-:S05]  /*126e0*/  IMAD.IADD R8, R7, 0x1, R8 ;  /* 0x0000000107087824 */ /* 0x000fca00078e0208 */
[----:B------:R-:W1:Y:S02]  /*126f0*/  SHFL.UP PT, R14, R8, 0x10, RZ ;  /* 0x06000000080e7989 */ /* 0x000e6400000e00ff */
[----:B-1----:R-:W-:-:S05]  /*12700*/  SEL R9, R14, RZ, P0 ;  /* 0x000000ff0e097207 */ /* 0x002fca0000000000 */
[----:B0-----:R-:W-:-:S05]  /*12710*/  IMAD.IADD R2, R8, 0x1, R9 ;  /* 0x0000000108027824 */ /* 0x001fca00078e0209 */
[----:B------:R0:W1:Y:S02]  /*12720*/  SHFL.IDX PT, R14, R2, 0x1f, 0x1f ;  /* 0x03e01f00020e7f89 */ /* 0x00006400000e0000 */
.L_x_415:
[----:B------:R-:W-:Y:S02]  /*12730*/  ULDC UR4, c[0x0][0xc10] ;  /* 0x0003040000047ab9 */ /* 0x000fe40000000800 */
[----:B--2---:R-:W-:-:S04]  /*12740*/  IMAD.U32 R16, RZ, RZ, UR4 ;  /* 0x00000004ff107e24 */ /* 0x004fc8000f8e00ff */
[----:B-1----:R-:W-:-:S04]  /*12750*/  IMAD R6, R14, R16, RZ ;  /* 0x000000100e067224 */ /* 0x002fc800078e02ff */
[----:B----4-:R-:W-:-:S05]  /*12760*/  IMAD.IADD R5, R5, 0x1, R6 ;  /* 0x0000000105057824 */ /* 0x010fca00078e0206 */
[----:B---3--:R-:W-:-:S13]  /*12770*/  ISETP.GT.AND P0, PT, R5, R4, PT ;  /* 0x000000040500720c */ /* 0x008fda0003f04270 */
[----:B------:R-:W-:Y:S05]  /*12780*/  @P0 BRA `(.L_x_365) ;  /* 0x0000000000b80947 */ /* 0x000fea0003800000 */
[----:B------:R-:W1:Y:S02]  /*12790*/  LDC R0, c[0x0][0xc14] ;  /* 0x00030500ff007b82 */ /* 0x000e640000000800 */
.L_x_370:
[----:B------:R-:W-:-:S04]  /*127a0*/  IADD3 R19, R19, 0x1f, RZ ;  /* 0x0000001f13137810 */ /* 0x000fc80007ffe0ff */
[----:B-1----:R-:W-:-:S13]  /*127b0*/  ISETP.GE.AND P0, PT, R19, R0, PT ;  /* 0x000000001300720c */ /* 0x002fda0003f06270 */
[----:B------:R-:W-:Y:S05]  /*127c0*/  @P0 BRA `(.L_x_366) ;  /* 0x0000000400600947 */ /* 0x000fea0003800000 */
[----:B0-----:R-:W0:Y:S01]  /*127d0*/  S2R R2, SR_TID.X ;  /* 0x0000000000027919 */ /* 0x001e220000002100 */
[----:B------:R-:W-:Y:S01]  /*127e0*/  BSSY B0, `(.L_x_367) ;  /* 0x000000b000007945 */ /* 0x000fe20003800000 */
[----:B------:R-:W-:Y:S01]  /*127f0*/  IMAD.MOV.U32 R3, RZ, RZ, RZ ;  /* 0x000000ffff037224 */ /* 0x000fe200078e00ff */
[----:B0-----:R-:W-:-:S04]  /*12800*/  LOP3.LUT R8, R2, 0x1f, RZ, 0xc0, !PT ;  /* 0x0000001f02087812 */ /* 0x001fc800078ec0ff */
        /* <DEDUP_REMOVED lines=8> */
.L_x_368:
[----:B------:R-:W-:Y:S05]  /*12890*/  BSYNC B0 ;  /* 0x0000000000007941 */ /* 0x000fea0003800000 */
.L_x_367:
[----:B------:R-:W-:-:S03]  /*128a0*/  UMOV UR4, 0xffffffff ;  /* 0xffffffff00047882 */ /* 0x000fc60000000000 */
[----:B------:R-:W-:Y:S05]  /*128b0*/  BRA.DIV UR4, `(.L_x_369) ;  /* 0x00000016040c7947 */ /* 0x000fea000b800000 */
[----:B-----5:R-:W1:Y:S01]  /*128c0*/  SHFL.UP PT, R14, R3, 0x1, RZ ;  /* 0x04200000030e7989 */ /* 0x020e6200000e00ff */
[C---:B------:R-:W-:Y:S02]  /*128d0*/  ISETP.NE.AND P0, PT, R8.reuse, RZ, PT ;  /* 0x000000ff0800720c */ /* 0x040fe40003f05270 */
[----:B------:R-:W-:Y:S02]  /*128e0*/  ISETP.GE.U32.AND P1, PT, R8, 0x2, PT ;  /* 0x000000020800780c */ /* 0x000fe40003f26070 */
[----:B-1----:R-:W-:Y:S02]  /*128f0*/  SEL R14, R14, RZ, P0 ;  /* 0x000000ff0e0e7207 */ /* 0x002fe40000000000 */
        /* <DEDUP_REMOVED lines=11> */
[----:B0-----:R-:W-:-:S04]  /*129b0*/  SEL R7, R14, RZ, P1 ;  /* 0x000000ff0e077207 */ /* 0x001fc80000800000 */
[----:B------:R-:W-:-:S05]  /*129c0*/  IADD3 R7, R6, R7, RZ ;  /* 0x0000000706077210 */ /* 0x000fca0007ffe0ff */
[----:B------:R-:W0:Y:S02]  /*129d0*/  SHFL.UP PT, R14, R7, 0x10, RZ ;  /* 0x06000000070e7989 */ /* 0x000e2400000e00ff */
[----:B0-----:R-:W-:-:S05]  /*129e0*/  SEL R14, R14, RZ, P0 ;  /* 0x000000ff0e0e7207 */ /* 0x001fca0000000000 */
[----:B------:R-:W-:-:S05]  /*129f0*/  IMAD.IADD R2, R7, 0x1, R14 ;  /* 0x0000000107027824 */ /* 0x000fca00078e020e */
[----:B------:R0:W1:Y:S02]  /*12a00*/  SHFL.IDX PT, R14, R2, 0x1f, 0x1f ;  /* 0x03e01f00020e7f89 */ /* 0x00006400000e0000 */
.L_x_423:
[----:B------:R-:W-:Y:S02]  /*12a10*/  ULDC UR4, c[0x0][0xc10] ;  /* 0x0003040000047ab9 */ /* 0x000fe40000000800 */
[----:B------:R-:W-:-:S04]  /*12a20*/  IMAD.U32 R16, RZ, RZ, UR4 ;  /* 0x00000004ff107e24 */ /* 0x000fc8000f8e00ff */
[----:B-1----:R-:W-:-:S04]  /*12a30*/  IMAD R6, R14, R16, RZ ;  /* 0x000000100e067224 */ /* 0x002fc800078e02ff */
[----:B------:R-:W-:-:S05]  /*12a40*/  IMAD.IADD R5, R6, 0x1, R5 ;  /* 0x0000000106057824 */ /* 0x000fca00078e0205 */
[----:B------:R-:W-:-:S13]  /*12a50*/  ISETP.GT.AND P0, PT, R5, R4, PT ;  /* 0x000000040500720c */ /* 0x000fda0003f04270 */
[----:B------:R-:W-:Y:S05]  /*12a60*/  @!P0 BRA `(.L_x_370) ;  /* 0xfffffffc004c8947 */ /* 0x000fea000383ffff */
.L_x_365:
[----:B------:R-:W-:Y:S01]  /*12a70*/  IMAD.IADD R6, R5, 0x1, -R6 ;  /* 0x0000000105067824 */ /* 0x000fe200078e0a06 */
[----:B------:R-:W-:-:S03]  /*12a80*/  UMOV UR4, 0xffffffff ;  /* 0xffffffff00047882 */ /* 0x000fc60000000000 */
[----:B------:R-:W-:-:S05]  /*12a90*/  IMAD R5, R2, R16, R6 ;  /* 0x0000001002057224 */ /* 0x000fca00078e0206 */
[----:B------:R-:W-:Y:S01]  /*12aa0*/  ISETP.GT.AND P6, PT, R5, R4, PT ;  /* 0x000000040500720c */ /* 0x000fe20003fc4270 */
[----:B------:R-:W-:-:S12]  /*12ab0*/  BRA.DIV UR4, `(.L_x_371) ;  /* 0x00000016045c7947 */ /* 0x000fd8000b800000 */
[----:B------:R-:W-:-:S04]  /*12ac0*/  VOTE.ANY R7, PT, !P6 ;  /* 0x0000000000077806 */ /* 0x000fc800070e0100 */
[----:B------:R-:W1:Y:S02]  /*12ad0*/  POPC R5, R7 ;  /* 0x0000000700057309 */ /* 0x000e640000000000 */
[----:B-1----:R1:W2:Y:S02]  /*12ae0*/  SHFL.IDX PT, R17, R3, R5, 0x1f ;  /* 0x00001f0503117589 */ /* 0x0022a400000e0000 */
.L_x_427:
[----:B------:R-:W-:Y:S01]  /*12af0*/  ISETP.NE.AND P0, PT, R7, RZ, PT ;  /* 0x000000ff0700720c */ /* 0x000fe20003f05270 */
[----:B------:R-:W-:-:S12]  /*12b00*/  IMAD.MOV.U32 R14, RZ, RZ, RZ ;  /* 0x000000ffff0e7224 */ /* 0x000fd800078e00ff */
[----:B------:R-:W-:Y:S05]  /*12b10*/  @!P0 BRA `(.L_x_372) ;  /* 0x0000000000108947 */ /* 0x000fea0003800000 */
[----:B------:R-:W-:Y:S01]  /*12b20*/  UMOV UR4, 0xffffffff ;  /* 0xffffffff00047882 */ /* 0x000fe20000000000 */
[----:B------:R-:W-:Y:S02]  /*12b30*/  IADD3 R12, R5, -0x1, RZ ;  /* 0xffffffff050c7810 */ /* 0x000fe40007ffe0ff */
[----:B------:R-:W-:Y:S05]  /*12b40*/  BRA.DIV UR4, `(.L_x_373) ;  /* 0x0000001604807947 */ /* 0x000fea000b800000 */
[----:B------:R3:W4:Y:S02]  /*12b50*/  SHFL.IDX PT, R14, R2, R12, 0x1f ;  /* 0x00001f0c020e7589 */ /* 0x00072400000e0000 */
.L_x_372:
[-C--:B--2---:R-:W-:Y:S01]  /*12b60*/  IABS R7, R17.reuse ;  /* 0x0000001100077213 */ /* 0x084fe20000000000 */
[----:B----4-:R-:W-:Y:S01]  /*12b70*/  IMAD R16, R14, R16, R6 ;  /* 0x000000100e107224 */ /* 0x010fe200078e0206 */
[----:B------:R-:W-:Y:S01]  /*12b80*/  IABS R6, R17 ;  /* 0x0000001100067213 */ /* 0x000fe20000000000 */
[----:B------:R-:W-:Y:S01]  /*12b90*/  IMAD.IADD R19, R5, 0x1, R19 ;  /* 0x0000000105137824 */ /* 0x000fe200078e0213 */
[----:B------:R-:W2:Y:S03]  /*12ba0*/  I2F.RP R8, R7 ;  /* 0x0000000700087306 */ /* 0x000ea60000209400 */
[----:B------:R-:W-:-:S05]  /*12bb0*/  IMAD.MOV R6, RZ, RZ, -R6 ;  /* 0x000000ffff067224 */ /* 0x000fca00078e0a06 */
[----:B--2---:R-:W2:Y:S02]  /*12bc0*/  MUFU.RCP R8, R8 ;  /* 0x0000000800087308 */ /* 0x004ea40000001000 */
[----:B--2---:R-:W-:-:S06]  /*12bd0*/  VIADD R9, R8, 0xffffffe ;  /* 0x0ffffffe08097836 */ /* 0x004fcc0000000000 */
[----:B-1----:R-:W0:Y:S02]  /*12be0*/  F2I.FTZ.U32.TRUNC.NTZ R3, R9 ;  /* 0x0000000900037305 */ /* 0x002e24000021f000 */
[----:B0--3--:R-:W-:-:S04]  /*12bf0*/  IMAD.MOV R2, RZ, RZ, -R3 ;  /* 0x000000ffff027224 */ /* 0x009fc800078e0a03 */
[----:B------:R-:W-:Y:S02]  /*12c00*/  IMAD R11, R2, R7, RZ ;  /* 0x00000007020b7224 */ /* 0x000fe400078e02ff */
[----:B------:R-:W-:-:S04]  /*12c10*/  IMAD.MOV.U32 R2, RZ, RZ, RZ ;  /* 0x000000ffff027224 */ /* 0x000fc800078e00ff */
[----:B------:R-:W-:-:S04]  /*12c20*/  IMAD.HI.U32 R3, R3, R11, R2 ;  /* 0x0000000b03037227 */ /* 0x000fc800078e0002 */
[----:B------:R-:W-:-:S05]  /*12c30*/  IMAD.IADD R2, R4, 0x1, -R16 ;  /* 0x0000000104027824 */ /* 0x000fca00078e0a10 */
[----:B------:R-:W-:-:S05]  /*12c40*/  IABS R4, R2 ;  /* 0x0000000200047213 */ /* 0x000fca0000000000 */
        /* <DEDUP_REMOVED lines=11> */
[----:B------:R-:W-:-:S04]  /*12d00*/  @!P0 LOP3.LUT R3, RZ, R17, RZ, 0x33, !PT ;  /* 0x00000011ff038212 */ /* 0x000fc800078e33ff */
[----:B------:R-:W-:Y:S01]  /*12d10*/  MOV R18, R3 ;  /* 0x0000000300127202 */ /* 0x000fe20000000f00 */
[----:B------:R-:W-:-:S04]  /*12d20*/  IMAD.MOV R4, RZ, RZ, -R3 ;  /* 0x000000ffff047224 */ /* 0x000fc800078e0a03 */
[----:B------:R-:W-:Y:S01]  /*12d30*/  IMAD R17, R17, R4, R2 ;  /* 0x0000000411117224 */ /* 0x000fe200078e0202 */
[----:B------:R-:W-:Y:S06]  /*12d40*/  BRA `(.L_x_374) ;  /* 0x00000000001c7947 */ /* 0x000fec0003800000 */
.L_x_366:
[----:B------:R-:W-:Y:S01]  /*12d50*/  UMOV UR4, URZ ;  /* 0x0000003f00047c82 */ /* 0x000fe20008000000 */
[----:B------:R-:W-:Y:S01]  /*12d60*/  UMOV UR5, URZ ;  /* 0x0000003f00057c82 */ /* 0x000fe20008000000 */
[----:B------:R-:W-:Y:S01]  /*12d70*/  ULDC UR6, c[0x0][0xc14] ;  /* 0x0003050000067ab9 */ /* 0x000fe20000000800 */
[----:B------:R-:W-:Y:S02]  /*12d80*/  IMAD.MOV.U32 R16, RZ, RZ, R4 ;  /* 0x000000ffff107224 */ /* 0x000fe400078e0004 */
[----:B------:R-:W-:Y:S02]  /*12d90*/  IMAD.U32 R17, RZ, RZ, UR4 ;  /* 0x00000004ff117e24 */ /* 0x000fe4000f8e00ff */
[----:B------:R-:W-:Y:S02]  /*12da0*/  IMAD.U32 R18, RZ, RZ, UR5 ;  /* 0x00000005ff127e24 */ /* 0x000fe4000f8e00ff */
[----:B------:R-:W-:-:S07]  /*12db0*/  IMAD.U32 R19, RZ, RZ, UR6 ;  /* 0x00000006ff137e24 */ /* 0x000fce000f8e00ff */
.L_x_374:
[----:B0-----:R-:W0:Y:S01]  /*12dc0*/  S2R R2, SR_TID.X ;  /* 0x0000000000027919 */ /* 0x001e220000002100 */
[----:B------:R-:W-:Y:S05]  /*12dd0*/  WARPSYNC.ALL ;  /* 0x0000000000007948 */ /* 0x000fea0003800000 */
[----:B------:R-:W-:Y:S01]  /*12de0*/  BAR.SYNC.DEFER_BLOCKING 0x4, 0x120 ;  /* 0x0104800000007b1d */ /* 0x000fe20000010000 */
[----:B0-----:R-:W-:-:S04]  /*12df0*/  LOP3.LUT R2, R2, 0x1f, RZ, 0xc0, !PT ;  /* 0x0000001f02027812 */ /* 0x001fc800078ec0ff */
[----:B------:R-:W-:-:S13]  /*12e00*/  ISETP.NE.AND P0, PT, R2, RZ, PT ;  /* 0x000000ff0200720c */ /* 0x000fda0003f05270 */
[----:B------:R-:W0:Y:S01]  /*12e10*/  @!P0 S2R R3, SR_CgaCtaId ;  /* 0x0000000000038919 */ /* 0x000e220000008800 */
[----:B------:R-:W-:-:S04]  /*12e20*/  @!P0 MOV R2, 0x400 ;  /* 0x0000040000028802 */ /* 0x000fc80000000f00 */
[----:B0-----:R-:W-:-:S05]  /*12e30*/  @!P0 LEA R2, R3, R2, 0x18 ;  /* 0x0000000203028211 */ /* 0x001fca00078ec0ff */
[----:B------:R1:W-:Y:S01]  /*12e40*/  @!P0 STS.128 [R2+0x388d0], R16 ;  /* 0x0388d01002008388 */ /* 0x0003e20000000c00 */
[----:B------:R-:W-:Y:S06]  /*12e50*/  BAR.ARV 0x5, 0x120 ;  /* 0x0144800000007b1d */ /* 0x000fec0000002000 */
[----:B------:R-:W-:-:S13]  /*12e60*/  ISETP.GE.AND P0, PT, R19, R0, PT ;  /* 0x000000001300720c */ /* 0x000fda0003f06270 */
[----:B------:R-:W-:Y:S05]  /*12e70*/  @!P0 BRA `(.L_x_375) ;  /* 0xffffffbc00048947 */ /* 0x000fea000383ffff */
.L_x_309:
[----:B0-----:R-:W2:Y:S01]  /*12e80*/  LDL.LU R0, [R1+0x28] ;  /* 0x0000280001007983 */ /* 0x001ea20000300800 */
[----:B------:R-:W-:Y:S01]  /*12e90*/  BSSY B0, `(.L_x_376) ;  /* 0x000000b000007945 */ /* 0x000fe20003800000 */
[----:B------:R-:W0:Y:S01]  /*12ea0*/  S2R R5, SR_CgaCtaId ;  /* 0x0000000000057919 */ /* 0x000e220000008800 */
[----:B--2---:R-:W-:-:S05]  /*12eb0*/  VIADD R0, R0, 0x1 ;  /* 0x0000000100007836 */ /* 0x004fca0000000000 */
[----:B-1----:R-:W-:-:S04]  /*12ec0*/  LEA.HI R2, R0, R0, RZ, 0x1 ;  /* 0x0000000000027211 */ /* 0x002fc800078f08ff */
[----:B------:R-:W-:-:S04]  /*12ed0*/  LOP3.LUT R3, R2, 0xfffffffe, RZ, 0xc0, !PT ;  /* 0xfffffffe02037812 */ /* 0x000fc800078ec0ff */
[----:B------:R-:W-:Y:S02]  /*12ee0*/  IADD3 R3, R0, -R3, RZ ;  /* 0x8000000300037210 */ /* 0x000fe40007ffe0ff */
[----:B------:R-:W-:Y:S02]  /*12ef0*/  MOV R0, 0x400 ;  /* 0x0000040000007802 */ /* 0x000fe40000000f00 */
[----:B------:R-:W-:Y:S02]  /*12f00*/  SHF.L.U32 R3, R3, 0x1f, RZ ;  /* 0x0000001f03037819 */ /* 0x000fe400000006ff */
[----:B0-----:R-:W-:-:S04]  /*12f10*/  LEA R0, R5, R0, 0x18 ;  /* 0x0000000005007211 */ /* 0x001fc800078ec0ff */
[----:B------:R-:W0:Y:S02]  /*12f20*/  SYNCS.PHASECHK.TRANS64.TRYWAIT P0, [R0+URZ+0x38820], R3 ;  /* 0x03882003000075a7 */ /* 0x000e24000800017f */
[----:B0-----:R-:W-:Y:S05]  /*12f30*/  @!P0 BRA `(.L_x_377) ;  /* 0x0000001000a88947 */ /* 0x001fea0003800000 */
.L_x_430:
[----:B------:R-:W-:Y:S05]  /*12f40*/  BSYNC B0 ;  /* 0x0000000000007941 */ /* 0x000fea0003800000 */
.L_x_376:
[----:B------:R-:W-:-:S03]  /*12f50*/  UMOV UR4, 0xffffffff ;  /* 0xffffffff00047882 */ /* 0x000fc60000000000 */
[----:B------:R-:W-:Y:S05]  /*12f60*/  BRA.DIV UR4, `(.L_x_378) ;  /* 0x0000001204b07947 */ /* 0x000fea000b800000 */
[----:B------:R-:W1:Y:S02]  /*12f70*/  S2R R2, SR_TID.X ;  /* 0x0000000000027919 */ /* 0x000e640000002100 */
[----:B-1----:R-:W-:-:S04]  /*12f80*/  SHF.R.U32.HI R2, RZ, 0x5, R2 ;  /* 0x00000005ff027819 */ /* 0x002fc80000011602 */
[----:B------:R-:W-:-:S05]  /*12f90*/  LOP3.LUT R2, R2, 0x3, RZ, 0xc0, !PT ;  /* 0x0000000302027812 */ /* 0x000fca00078ec0ff */
[----:B------:R1:W2:Y:S02]  /*12fa0*/  SHFL.IDX PT, R14, R2, RZ, 0x1f ;  /* 0x00001fff020e7589 */ /* 0x0002a400000e0000 */
.L_x_433:
[----:B--2---:R-:W-:Y:S01]  /*12fb0*/  ISETP.NE.AND P0, PT, R14, RZ, PT ;  /* 0x000000ff0e00720c */ /* 0x004fe20003f05270 */
[----:B------:R-:W-:-:S12]  /*12fc0*/  BSSY B0, `(.L_x_379) ;  /* 0x0000029000007945 */ /* 0x000fd80003800000 */
[----:B------:R-:W-:Y:S05]  /*12fd0*/  @P0 BRA `(.L_x_380) ;  /* 0x00000000009c0947 */ /* 0x000fea0003800000 */
[----:B------:R-:W-:-:S03]  /*12fe0*/  UMOV UR4, 0xffffffff ;  /* 0xffffffff00047882 */ /* 0x000fc60000000000 */
[----:B------:R-:W-:Y:S05]  /*12ff0*/  BRA.DIV UR4, `(.L_x_381) ;  /* 0x0000001204c07947 */ /* 0x000fea000b800000 */
[----:B------:R-:W-:-:S13]  /*13000*/  ELECT P6, URZ, PT ;  /* 0x00000000003f782f */ /* 0x000fda00038c0000 */
.L_x_436:
[----:B------:R-:W-:Y:S05]  /*13010*/  @!P6 BRA `(.L_x_380) ;  /* 0x00000000008ce947 */ /* 0x000fea0003800000 */
[----:B-1----:R-:W2:Y:S02]  /*13020*/  LDL R2, [R1+0x30] ;  /* 0x0000300001027983 */ /* 0x002ea40000100800 */
[----:B--2---:R-:W-:-:S13]  /*13030*/  R2UR UR4, R2 ;  /* 0x00000000020472ca */ /* 0x004fda00000e0000 */
[----:B------:R-:W-:-:S06]  /*13040*/  ULOP3.LUT UR4, UR4, 0x2, URZ, 0xfc, !UPT ;  /* 0x0000000204047892 */ /* 0x000fcc000f8efc3f */
[----:B------:R-:W-:-:S05]  /*13050*/  IMAD.U32 R2, RZ, RZ, UR4 ;  /* 0x00000004ff027e24 */ /* 0x000fca000f8e00ff */
[----:B------:R-:W-:-:S13]  /*13060*/  ISETP.NE.AND P2, PT, R2, 0x3, PT ;  /* 0x000000030200780c */ /* 0x000fda0003f45270 */
[----:B------:R-:W-:Y:S05]  /*13070*/  @!P2 BRA `(.L_x_382) ;  /* 0x000000000004a947 */ /* 0x000fea0003800000 */
[----:B------:R-:W-:Y:S01]  /*13080*/  BPT.TRAP 0x1 ;  /* 0x000000040000795c */ /* 0x000fe20000300000 */
.L_x_382:
[----:B0-----:R-:W2:Y:S04]  /*13090*/  LDL R3, [R1] ;  /* 0x0000000001037983 */ /* 0x001ea80000100800 */
[----:B------:R-:W3:Y:S01]  /*130a0*/  LDL.LU R7, [R1+0x8] ;  /* 0x0000080001077983 */ /* 0x000ee20000300800 */
[----:B------:R-:W-:-:S04]  /*130b0*/  VIADD R2, R0, 0x38840 ;  /* 0x0003884000027836 */ /* 0x000fc80000000000 */
[C---:B--2---:R-:W-:Y:S02]  /*130c0*/  IMAD R6, R3.reuse, 0x8, R2 ;  /* 0x0000000803067824 */ /* 0x044fe400078e0202 */
[----:B------:R-:W-:Y:S01]  /*130d0*/  VIADD R3, R3, 0x1 ;  /* 0x0000000103037836 */ /* 0x000fe20000000000 */
[----:B---3--:R-:W-:-:S04]  /*130e0*/  SHF.L.U32 R5, R7, 0x1f, RZ ;  /* 0x0000001f07057819 */ /* 0x008fc800000006ff */
[C---:B------:R-:W-:Y:S01]  /*130f0*/  ISETP.NE.AND P1, PT, R3.reuse, 0x2, PT ;  /* 0x000000020300780c */ /* 0x040fe20003f25270 */
[----:B------:R-:W0:Y:S03]  /*13100*/  SYNCS.PHASECHK.TRANS64.TRYWAIT P0, [R6+URZ], R5 ;  /* 0x00000005060075a7 */ /* 0x000e26000800017f */
[----:B------:R-:W-:Y:S02]  /*13110*/  SEL R4, RZ, 0x1, P1 ;  /* 0x00000001ff047807 */ /* 0x000fe40000800000 */
[----:B------:R-:W-:Y:S02]  /*13120*/  SEL R3, R3, RZ, P1 ;  /* 0x000000ff03037207 */ /* 0x000fe40000800000 */
[----:B------:R-:W-:-:S03]  /*13130*/  LOP3.LUT R4, R7, R4, RZ, 0x3c, !PT ;  /* 0x0000000407047212 */ /* 0x000fc600078e3cff */
[----:B------:R-:W-:Y:S01]  /*13140*/  IMAD R7, R3, 0x8, R2 ;  /* 0x0000000803077824 */ /* 0x000fe200078e0202 */
[----:B------:R-:W-:Y:S01]  /*13150*/  SHF.L.U32 R2, R4, 0x1f, RZ ;  /* 0x0000001f04027819 */ /* 0x000fe200000006ff */
[----:B0-----:R-:W-:Y:S06]  /*13160*/  @!P0 BRA `(.L_x_383) ;  /* 0x0000001000848947 */ /* 0x001fec0003800000 */
.L_x_437:
[----:B------:R-:W1:Y:S02]  /*13170*/  SYNCS.PHASECHK.TRANS64.TRYWAIT P0, [R7+URZ], R2 ;  /* 0x00000002070075a7 */ /* 0x000e64000800017f */
[----:B-1----:R-:W-:Y:S05]  /*13180*/  @!P0 BRA `(.L_x_384) ;  /* 0x0000001000908947 */ /* 0x002fea0003800000 */
.L_x_438:
[----:B------:R-:W-:Y:S05]  /*13190*/  @!P2 BRA `(.L_x_385) ;  /* 0x000000000004a947 */ /* 0x000fea0003800000 */
[----:B------:R-:W-:Y:S01]  /*131a0*/  BPT.TRAP 0x1 ;  /* 0x000000040000795c */ /* 0x000fe20000300000 */
.L_x_385:
[----:B------:R-:W2:Y:S01]  /*131b0*/  LDL.LU R4, [R1] ;  /* 0x0000000001047983 */ /* 0x000ea20000300800 */
[----:B------:R-:W-:-:S05]  /*131c0*/  IADD3 R0, R0, 0x38860, RZ ;  /* 0x0003886000007810 */ /* 0x000fca0007ffe0ff */
[----:B--2---:R-:W-:-:S04]  /*131d0*/  IMAD R4, R4, 0x8, R0 ;  /* 0x0000000804047824 */ /* 0x004fc800078e0200 */
[----:B------:R-:W2:Y:S02]  /*131e0*/  SYNCS.PHASECHK.TRANS64.TRYWAIT P0, [R4+URZ], R5 ;  /* 0x00000005040075a7 */ /* 0x000ea4000800017f */
[----:B--2---:R-:W-:Y:S05]  /*131f0*/  @!P0 BRA `(.L_x_386) ;  /* 0x0000001000888947 */ /* 0x004fea0003800000 */
.L_x_439:
[----:B------:R-:W-:-:S07]  /*13200*/  IMAD R3, R3, 0x8, R0 ;  /* 0x0000000803037824 */ /* 0x000fce00078e0200 */
.L_x_387:
[----:B---3--:R3:W4:Y:S02]  /*13210*/  SYNCS.PHASECHK.TRANS64.TRYWAIT P0, [R3+URZ], R2 ;  /* 0x00000002030075a7 */ /* 0x008724000800017f */
[----:B----4-:R-:W-:Y:S05]  /*13220*/  @!P0 NANOSLEEP.SYNCS 0x989680 ;  /* 0x009896800000895d */ /* 0x010fea0003900000 */
[----:B------:R-:W4:Y:S02]  /*13230*/  @!P0 SYNCS.PHASECHK.TRANS64 P0, [R3+URZ], R2 ;  /* 0x00000002030085a7 */ /* 0x000f24000800007f */
[----:B----4-:R-:W-:Y:S05]  /*13240*/  @!P0 BRA `(.L_x_387) ;  /* 0xfffffffc00f08947 */ /* 0x010fea000383ffff */
.L_x_380:
[----:B------:R-:W-:Y:S05]  /*13250*/  BSYNC B0 ;  /* 0x0000000000007941 */ /* 0x000fea0003800000 */
.L_x_379:
[----:B------:R-:W-:Y:S05]  /*13260*/  EXIT ;  /* 0x000000000000794d */ /* 0x000fea0003800000 */
.L_x_263:
[----:B0-----:R0:W1:Y:S02]  /*13270*/  SYNCS.PHASECHK.TRANS64.TRYWAIT P1, [R5+URZ+0x38800], R0 ;  /* 0x03880000050075a7 */ /* 0x001064000802017f */
[----:B-1----:R-:W-:Y:S05]  /*13280*/  @!P1 NANOSLEEP.SYNCS 0x989680 ;  /* 0x009896800000995d */ /* 0x002fea0003900000 */
[----:B------:R-:W1:Y:S02]  /*13290*/  @!P1 SYNCS.PHASECHK.TRANS64 P1, [R5+URZ+0x38800], R0 ;  /* 0x03880000050095a7 */ /* 0x000e64000802007f */
[----:B-1----:R-:W-:Y:S05]  /*132a0*/  @!P1 BRA `(.L_x_263) ;  /* 0xfffffffc00f09947 */ /* 0x002fea000383ffff */
[----:B------:R-:W-:Y:S05]  /*132b0*/  BRA `(.L_x_388) ;  /* 0xfffffee400887947 */ /* 0x000fea000383ffff */
.L_x_267:
[----:B-1----:R1:W2:Y:S02]  /*132c0*/  SYNCS.PHASECHK.TRANS64.TRYWAIT P2, [R0+URZ+0x38830], R3 ;  /* 0x03883003000075a7 */ /* 0x0022a4000804017f */
[----:B--2---:R-:W-:Y:S05]  /*132d0*/  @!P2 NANOSLEEP.SYNCS 0x989680 ;  /* 0x009896800000a95d */ /* 0x004fea0003900000 */
[----:B------:R-:W2:Y:S02]  /*132e0*/  @!P2 SYNCS.PHASECHK.TRANS64 P2, [R0+URZ+0x38830], R3 ;  /* 0x038830030000a5a7 */ /* 0x000ea4000804007f */
[----:B--2---:R-:W-:Y:S05]  /*132f0*/  @!P2 BRA `(.L_x_267) ;  /* 0xfffffffc00f0a947 */ /* 0x004fea000383ffff */
[----:B------:R-:W-:Y:S05]  /*13300*/  BRA `(.L_x_266) ;  /* 0xfffffee400ac7947 */ /* 0x000fea000383ffff */
.L_x_272:
[----:B------:R-:W-:-:S13]  /*13310*/  R2UR UR4, R225 ;  /* 0x00000000e10472ca */ /* 0x000fda00000e0000 */
[----:B-1----:R-:W-:-:S04]  /*13320*/  IMAD.U32 R4, RZ, RZ, UR4 ;  /* 0x00000004ff047e24 */ /* 0x002fc8000f8e00ff */
[----:B------:R1:W2:Y:S03]  /*13330*/  SYNCS.PHASECHK.TRANS64.TRYWAIT P2, [R4+URZ+0x38830], R3 ;  /* 0x03883003040075a7 */ /* 0x0002a6000804017f */
[----:B--2---:R-:W-:Y:S05]  /*13340*/  @!P2 NANOSLEEP.SYNCS 0x989680 ;  /* 0x009896800000a95d */ /* 0x004fea0003900000 */
[----:B------:R-:W2:Y:S02]  /*13350*/  @!P2 SYNCS.PHASECHK.TRANS64 P2, [R4+URZ+0x38830], R3 ;  /* 0x038830030400a5a7 */ /* 0x000ea4000804007f */
[----:B--2---:R-:W-:Y:S05]  /*13360*/  @!P2 BRA `(.L_x_272) ;  /* 0xfffffffc00e8a947 */ /* 0x004fea000383ffff */
[----:B------:R-:W-:Y:S05]  /*13370*/  BRA `(.L_x_271) ;  /* 0xffffff2c00507947 */ /* 0x000fea000383ffff */
.L_x_276:
[----:B01----:R-:W-:-:S04]  /*13380*/  IMAD.U32 R3, RZ, RZ, UR4 ;  /* 0x00000004ff037e24 */ /* 0x003fc8000f8e00ff */
[----:B------:R0:W1:Y:S03]  /*13390*/  SYNCS.PHASECHK.TRANS64.TRYWAIT P2, [R3+URZ+0x38850], R0 ;  /* 0x03885000030075a7 */ /* 0x000066000804017f */
[----:B-1----:R-:W-:Y:S05]  /*133a0*/  @!P2 NANOSLEEP.SYNCS 0x989680 ;  /* 0x009896800000a95d */ /* 0x002fea0003900000 */
[----:B------:R-:W1:Y:S02]  /*133b0*/  @!P2 SYNCS.PHASECHK.TRANS64 P2, [R3+URZ+0x38850], R0 ;  /* 0x038850000300a5a7 */ /* 0x000e64000804007f */
[----:B-1----:R-:W-:Y:S05]  /*133c0*/  @!P2 BRA `(.L_x_276) ;  /* 0xfffffffc00eca947 */ /* 0x002fea000383ffff */
[----:B------:R-:W-:Y:S05]  /*133d0*/  BRA `(.L_x_275) ;  /* 0xffffff5400707947 */ /* 0x000fea000383ffff */
.L_x_281:
[----:B-1----:R1:W2:Y:S02]  /*133e0*/  SYNCS.PHASECHK.TRANS64.TRYWAIT P0, [R11+URZ+0x38850], R0 ;  /* 0x038850000b0075a7 */ /* 0x0022a4000800017f */
[----:B--2---:R-:W-:Y:S05]  /*133f0*/  @!P0 NANOSLEEP.SYNCS 0x989680 ;  /* 0x009896800000895d */ /* 0x004fea0003900000 */
[----:B------:R-:W2:Y:S02]  /*13400*/  @!P0 SYNCS.PHASECHK.TRANS64 P0, [R11+URZ+0x38850], R0 ;  /* 0x038850000b0085a7 */ /* 0x000ea4000800007f */
[----:B--2---:R-:W-:Y:S05]  /*13410*/  @!P0 BRA `(.L_x_281) ;  /* 0xfffffffc00f08947 */ /* 0x004fea000383ffff */
[----:B------:R-:W-:Y:S05]  /*13420*/  BRA `(.L_x_280) ;  /* 0xffffff7000a07947 */ /* 0x000fea000383ffff */
.L_x_321:
[----:B------:R-:W0:Y:S01]  /*13430*/  S2R R7, SR_TID.X ;  /* 0x0000000000077919 */ /* 0x000e220000002100 */
[----:B------:R-:W-:Y:S01]  /*13440*/  BSSY B0, `(.L_x_389) ;  /* 0x000000a000007945 */ /* 0x000fe20003800000 */
[----:B------:R-:W-:Y:S01]  /*13450*/  MOV R12, RZ ;  /* 0x000000ff000c7202 */ /* 0x000fe20000000f00 */
[----:B------:R-:W-:Y:S02]  /*13460*/  IMAD.MOV.U32 R11, RZ, RZ, 0x1f ;  /* 0x0000001fff0b7424 */ /* 0x000fe400078e00ff */
[----:B------:R-:W-:Y:S01]  /*13470*/  IMAD.MOV.U32 R15, RZ, RZ, -0x1 ;  /* 0xffffffffff0f7424 */ /* 0x000fe200078e00ff */
[----:B0-----:R-:W-:-:S04]  /*13480*/  SHF.R.U32.HI R7, RZ, 0x5, R7 ;  /* 0x00000005ff077819 */ /* 0x001fc80000011607 */
[----:B------:R-:W-:-:S05]  /*13490*/  LOP3.LUT R7, R7, 0x3, RZ, 0xc0, !PT ;  /* 0x0000000307077812 */ /* 0x000fca00078ec0ff */
[----:B------:R-:W-:-:S07]  /*134a0*/  IMAD.MOV.U32 R13, RZ, RZ, R7 ;  /* 0x000000ffff0d7224 */ /* 0x000fce00078e0007 */
[----:B------:R-:W-:Y:S05]  /*134b0*/  WARPSYNC.COLLECTIVE R15, `(.L_x_390) ;  /* 0x000000000f087348 */ /* 0x000fea0003c00000 */
[----:B------:R0:W1:Y:S02]  /*134c0*/  SHFL.IDX P6, R14, R13, R12, R11 ;  /* 0x0000000c0d0e7389 */ /* 0x00006400000c000b */
[----:B01----:R-:W-:Y:S01]  /*134d0*/  ENDCOLLECTIVE ;  /* 0x000000000000791b */ /* 0x003fe20003800000 */
.L_x_390:
[----:B------:R-:W-:Y:S05]  /*134e0*/  BSYNC B0 ;  /* 0x0000000000007941 */ /* 0x000fea0003800000 */
.L_x_389:
[----:B------:R-:W-:Y:S05]  /*134f0*/  BRA `(.L_x_391) ;  /* 0xffffffc400187947 */ /* 0x000fea000383ffff */
.L_x_322:
[----:B------:R-:W-:Y:S01]  /*13500*/  BSSY B0, `(.L_x_392) ;  /* 0x0000006000007945 */ /* 0x000fe20003800000 */
[----:B------:R-:W-:-:S07]  /*13510*/  IMAD.MOV.U32 R15, RZ, RZ, -0x1 ;  /* 0xffffffffff0f7424 */ /* 0x000fce00078e00ff */
[----:B------:R-:W-:Y:S05]  /*13520*/  WARPSYNC.COLLECTIVE R15, `(.L_x_393) ;  /* 0x000000000f0c7348 */ /* 0x000fea0003c00000 */
[----:B------:R-:W-:Y:S02]  /*13530*/  ELECT P6, UR62, PT ;  /* 0x00000000003e782f */ /* 0x000fe400038c0000 */
[----:B------:R-:W-:Y:S01]  /*13540*/  MOV R14, UR62 ;  /* 0x0000003e000e7c02 */ /* 0x000fe20008000f00 */
[----:B------:R-:W-:Y:S10]  /*13550*/  ENDCOLLECTIVE ;  /* 0x000000000000791b */ /* 0x000ff40003800000 */
.L_x_393:
[----:B------:R-:W-:Y:S05]  /*13560*/  BSYNC B0 ;  /* 0x0000000000007941 */ /* 0x000fea0003800000 */
.L_x_392:
[----:B------:R-:W-:Y:S05]  /*13570*/  BRA `(.L_x_394) ;  /* 0xffffffc400107947 */ /* 0x000fea000383ffff */
.L_x_325:
[----:B0-----:R0:W1:Y:S02]  /*13580*/  SYNCS.PHASECHK.TRANS64.TRYWAIT P0, [R8+URZ+0x38840], R9 ;  /* 0x03884009080075a7 */ /* 0x001064000800017f */
[----:B-1----:R-:W-:Y:S05]  /*13590*/  @!P0 NANOSLEEP.SYNCS 0x989680 ;  /* 0x009896800000895d */ /* 0x002fea0003900000 */
[----:B------:R-:W1:Y:S02]  /*135a0*/  @!P0 SYNCS.PHASECHK.TRANS64 P0, [R8+URZ+0x38840], R9 ;  /* 0x03884009080085a7 */ /* 0x000e64000800007f */
[----:B-1----:R-:W-:Y:S05]  /*135b0*/  @!P0 BRA `(.L_x_325) ;  /* 0xfffffffc00f08947 */ /* 0x002fea000383ffff */
[----:B------:R-:W-:Y:S05]  /*135c0*/  BRA `(.L_x_395) ;  /* 0xffffffc400847947 */ /* 0x000fea000383ffff */
.L_x_328:
[----:B0-----:R-:W0:Y:S01]  /*135d0*/  S2R R9, SR_CgaCtaId ;  /* 0x0000000000097919 */ /* 0x001e220000008800 */
[----:B------:R-:W-:-:S04]  /*135e0*/  MOV R8, 0x400 ;  /* 0x0000040000087802 */ /* 0x000fc80000000f00 */
[----:B0-----:R-:W-:-:S04]  /*135f0*/  LEA R8, R9, R8, 0x18 ;  /* 0x0000000809087211 */ /* 0x001fc800078ec0ff */
[----:B------:R0:W1:Y:S03]  /*13600*/  SYNCS.PHASECHK.TRANS64.TRYWAIT P0, [R8+URZ+0x38820], R6 ;  /* 0x03882006080075a7 */ /* 0x000066000800017f */
[----:B-1----:R-:W-:Y:S05]  /*13610*/  @!P0 NANOSLEEP.SYNCS 0x989680 ;  /* 0x009896800000895d */ /* 0x002fea0003900000 */
[----:B------:R-:W1:Y:S02]  /*13620*/  @!P0 SYNCS.PHASECHK.TRANS64 P0, [R8+URZ+0x38820], R6 ;  /* 0x03882006080085a7 */ /* 0x000e64000800007f */
[----:B-1----:R-:W-:Y:S05]  /*13630*/  @!P0 BRA `(.L_x_328) ;  /* 0xfffffffc00e48947 */ /* 0x002fea000383ffff */
[----:B------:R-:W-:Y:S05]  /*13640*/  BRA `(.L_x_396) ;  /* 0xffffffcc00047947 */ /* 0x000fea000383ffff */
.L_x_336:
[----:B0-----:R0:W1:Y:S02]  /*13650*/  SYNCS.PHASECHK.TRANS64.TRYWAIT P0, [R2+URZ+0x38840], R3 ;  /* 0x03884003020075a7 */ /* 0x001064000800017f */
[----:B-1----:R-:W-:Y:S05]  /*13660*/  @!P0 NANOSLEEP.SYNCS 0x989680 ;  /* 0x009896800000895d */ /* 0x002fea0003900000 */
[----:B------:R-:W1:Y:S02]  /*13670*/  @!P0 SYNCS.PHASECHK.TRANS64 P0, [R2+URZ+0x38840], R3 ;  /* 0x03884003020085a7 */ /* 0x000e64000800007f */
[----:B-1----:R-:W-:Y:S05]  /*13680*/  @!P0 BRA `(.L_x_336) ;  /* 0xfffffffc00f08947 */ /* 0x002fea000383ffff */
[----:B------:R-:W-:Y:S05]  /*13690*/  BRA `(.L_x_397) ;  /* 0xffffffcc00c47947 */ /* 0x000fea000383ffff */
.L_x_338:
[----:B0-----:R0:W1:Y:S02]  /*136a0*/  SYNCS.PHASECHK.TRANS64.TRYWAIT P0, [R3+URZ+0x60], R2 ;  /* 0x00006002030075a7 */ /* 0x001064000800017f */
[----:B-1----:R-:W-:Y:S05]  /*136b0*/  @!P0 NANOSLEEP.SYNCS 0x989680 ;  /* 0x009896800000895d */ /* 0x002fea0003900000 */
[----:B------:R-:W1:Y:S02]  /*136c0*/  @!P0 SYNCS.PHASECHK.TRANS64 P0, [R3+URZ+0x60], R2 ;  /* 0x00006002030085a7 */ /* 0x000e64000800007f */
[----:B-1----:R-:W-:Y:S05]  /*136d0*/  @!P0 BRA `(.L_x_338) ;  /* 0xfffffffc00f08947 */ /* 0x002fea000383ffff */
[----:B------:R-:W-:Y:S05]  /*136e0*/  BRA `(.L_x_398) ;  /* 0xffffffd000847947 */ /* 0x000fea000383ffff */
.L_x_343:
[----:B-1----:R1:W2:Y:S02]  /*136f0*/  SYNCS.PHASECHK.TRANS64.TRYWAIT P0, [R2+URZ+0x38840], R3 ;  /* 0x03884003020075a7 */ /* 0x0022a4000800017f */
[----:B--2---:R-:W-:Y:S05]  /*13700*/  @!P0 NANOSLEEP.SYNCS 0x989680 ;  /* 0x009896800000895d */ /* 0x004fea0003900000 */
[----:B------:R-:W2:Y:S02]  /*13710*/  @!P0 SYNCS.PHASECHK.TRANS64 P0, [R2+URZ+0x38840], R3 ;  /* 0x03884003020085a7 */ /* 0x000ea4000800007f */
[----:B--2---:R-:W-:Y:S05]  /*13720*/  @!P0 BRA `(.L_x_343) ;  /* 0xfffffffc00f08947 */ /* 0x004fea000383ffff */
[----:B------:R-:W-:Y:S05]  /*13730*/  BRA `(.L_x_399) ;  /* 0xffffffd800107947 */ /* 0x000fea000383ffff */
.L_x_345:
[----:B0-----:R0:W1:Y:S02]  /*13740*/  SYNCS.PHASECHK.TRANS64.TRYWAIT P1, [R2+URZ+0x60], R3 ;  /* 0x00006003020075a7 */ /* 0x001064000802017f */
[----:B-1----:R-:W-:Y:S05]  /*13750*/  @!P1 NANOSLEEP.SYNCS 0x989680 ;  /* 0x009896800000995d */ /* 0x002fea0003900000 */
[----:B------:R-:W1:Y:S02]  /*13760*/  @!P1 SYNCS.PHASECHK.TRANS64 P1, [R2+URZ+0x60], R3 ;  /* 0x00006003020095a7 */ /* 0x000e64000802007f */
[----:B-1----:R-:W-:Y:S05]  /*13770*/  @!P1 BRA `(.L_x_345) ;  /* 0xfffffffc00f09947 */ /* 0x002fea000383ffff */
[----:B------:R-:W-:Y:S05]  /*13780*/  BRA `(.L_x_400) ;  /* 0xffffffd800d07947 */ /* 0x000fea000383ffff */
.L_x_350:
[----:B--2---:R2:W3:Y:S02]  /*13790*/  SYNCS.PHASECHK.TRANS64.TRYWAIT P0, [R2+URZ+0x38840], R3 ;  /* 0x03884003020075a7 */ /* 0x0044e4000800017f */
[----:B---3--:R-:W-:Y:S05]  /*137a0*/  @!P0 NANOSLEEP.SYNCS 0x989680 ;  /* 0x009896800000895d */ /* 0x008fea0003900000 */
[----:B------:R-:W3:Y:S02]  /*137b0*/  @!P0 SYNCS.PHASECHK.TRANS64 P0, [R2+URZ+0x38840], R3 ;  /* 0x03884003020085a7 */ /* 0x000ee4000800007f */
[----:B---3--:R-:W-:Y:S05]  /*137c0*/  @!P0 BRA `(.L_x_350) ;  /* 0xfffffffc00f08947 */ /* 0x008fea000383ffff */
[----:B------:R-:W-:Y:S05]  /*137d0*/  BRA `(.L_x_401) ;  /* 0xffffffe0001c7947 */ /* 0x000fea000383ffff */
.L_x_352:
[----:B0-----:R0:W1:Y:S02]  /*137e0*/  SYNCS.PHASECHK.TRANS64.TRYWAIT P1, [R2+URZ+0x60], R8 ;  /* 0x00006008020075a7 */ /* 0x001064000802017f */
[----:B-1----:R-:W-:Y:S05]  /*137f0*/  @!P1 NANOSLEEP.SYNCS 0x989680 ;  /* 0x009896800000995d */ /* 0x002fea0003900000 */
[----:B------:R-:W1:Y:S02]  /*13800*/  @!P1 SYNCS.PHASECHK.TRANS64 P1, [R2+URZ+0x60], R8 ;  /* 0x00006008020095a7 */ /* 0x000e64000802007f */
[----:B-1----:R-:W-:Y:S05]  /*13810*/  @!P1 BRA `(.L_x_352) ;  /* 0xfffffffc00f09947 */ /* 0x002fea000383ffff */
[----:B------:R-:W-:Y:S05]  /*13820*/  BRA `(.L_x_402) ;  /* 0xffffffe000dc7947 */ /* 0x000fea000383ffff */
.L_x_359:
[----:B-1----:R1:W2:Y:S02]  /*13830*/  SYNCS.PHASECHK.TRANS64.TRYWAIT P0, [R3+URZ+0x38860], R0 ;  /* 0x03886000030075a7 */ /* 0x0022a4000800017f */
[----:B--2---:R-:W-:Y:S05]  /*13840*/  @!P0 NANOSLEEP.SYNCS 0x989680 ;  /* 0x009896800000895d */ /* 0x004fea0003900000 */
[----:B------:R-:W2:Y:S02]  /*13850*/  @!P0 SYNCS.PHASECHK.TRANS64 P0, [R3+URZ+0x38860], R0 ;  /* 0x03886000030085a7 */ /* 0x000ea4000800007f */
[----:B--2---:R-:W-:Y:S05]  /*13860*/  @!P0 BRA `(.L_x_359) ;  /* 0xfffffffc00f08947 */ /* 0x004fea000383ffff */
[----:B------:R-:W-:Y:S05]  /*13870*/  BRA `(.L_x_403) ;  /* 0xffffffe800147947 */ /* 0x000fea000383ffff */
.L_x_361:
[----:B------:R-:W-:Y:S01]  /*13880*/  BSSY B0, `(.L_x_404) ;  /* 0x0000008000007945 */ /* 0x000fe20003800000 */
[----:B0-----:R-:W-:Y:S01]  /*13890*/  IMAD.MOV.U32 R13, RZ, RZ, R16 ;  /* 0x000000ffff0d7224 */ /* 0x001fe200078e0010 */
[----:B------:R-:W-:Y:S01]  /*138a0*/  MOV R11, 0x1f ;  /* 0x0000001f000b7802 */ /* 0x000fe20000000f00 */
[----:B------:R-:W-:Y:S02]  /*138b0*/  IMAD.MOV.U32 R12, RZ, RZ, RZ ;  /* 0x000000ffff0c7224 */ /* 0x000fe400078e00ff */
[----:B------:R-:W-:-:S07]  /*138c0*/  IMAD.MOV.U32 R15, RZ, RZ, -0x1 ;  /* 0xffffffffff0f7424 */ /* 0x000fce00078e00ff */
[----:B-1----:R-:W-:Y:S05]  /*138d0*/  WARPSYNC.COLLECTIVE R15, `(.L_x_405) ;  /* 0x000000000f087348 */ /* 0x002fea0003c00000 */
[----:B------:R0:W2:Y:S02]  /*138e0*/  SHFL.IDX P6, R14, R13, R12, R11 ;  /* 0x0000000c0d0e7389 */ /* 0x0000a400000c000b */
[----:B012---:R-:W-:Y:S01]  /*138f0*/  ENDCOLLECTIVE ;  /* 0x000000000000791b */ /* 0x007fe20003800000 */
.L_x_405:
[----:B------:R-:W-:Y:S05]  /*13900*/  BSYNC B0 ;  /* 0x0000000000007941 */ /* 0x000fea0003800000 */
.L_x_404:
[----:B------:R-:W-:Y:S01]  /*13910*/  IMAD.MOV.U32 R13, RZ, RZ, R16 ;  /* 0x000000ffff0d7224 */ /* 0x000fe200078e0010 */
[----:B------:R-:W-:Y:S01]  /*13920*/  MOV R15, 0xffffffff ;  /* 0xffffffff000f7802 */ /* 0x000fe20000000f00 */
[----:B------:R-:W-:Y:S02]  /*13930*/  IMAD.MOV.U32 R12, RZ, RZ, 0x1 ;  /* 0x00000001ff0c7424 */ /* 0x000fe400078e00ff */
[----:B------:R-:W-:Y:S02]  /*13940*/  IMAD.MOV.U32 R11, RZ, RZ, 0x1f ;  /* 0x0000001fff0b7424 */ /* 0x000fe400078e00ff */
[----:B------:R-:W-:-:S07]  /*13950*/  IMAD.MOV.U32 R4, RZ, RZ, R14 ;  /* 0x000000ffff047224 */ /* 0x000fce00078e000e */
[----:B------:R-:W-:Y:S05]  /*13960*/  WARPSYNC.COLLECTIVE R15, `(.L_x_406) ;  /* 0x000000000f087348 */ /* 0x000fea0003c00000 */
[----:B------:R0:W1:Y:S02]  /*13970*/  SHFL.IDX P6, R14, R13, R12, R11 ;  /* 0x0000000c0d0e7389 */ /* 0x00006400000c000b */
[----:B01----:R-:W-:Y:S01]  /*13980*/  ENDCOLLECTIVE ;  /* 0x000000000000791b */ /* 0x003fe20003800000 */
.L_x_406:
[----:B------:R-:W-:Y:S01]  /*13990*/  IMAD.MOV.U32 R5, RZ, RZ, R14 ;  /* 0x000000ffff057224 */ /* 0x000fe200078e000e */
[----:B------:R-:W-:Y:S06]  /*139a0*/  BRA `(.L_x_407) ;  /* 0xffffffe800c87947 */ /* 0x000fec000383ffff */
.L_x_364:
[----:B------:R-:W-:Y:S01]  /*139b0*/  BSSY B0, `(.L_x_408) ;  /* 0x0000008000007945 */ /* 0x000fe20003800000 */
[----:B-----5:R-:W-:Y:S02]  /*139c0*/  IMAD.MOV.U32 R13, RZ, RZ, R3 ;  /* 0x000000ffff0d7224 */ /* 0x020fe400078e0003 */
[----:B------:R-:W-:Y:S02]  /*139d0*/  IMAD.MOV.U32 R12, RZ, RZ, 0x1 ;  /* 0x00000001ff0c7424 */ /* 0x000fe400078e00ff */
[----:B------:R-:W-:Y:S02]  /*139e0*/  IMAD.MOV.U32 R11, RZ, RZ, RZ ;  /* 0x000000ffff0b7224 */ /* 0x000fe400078e00ff */
[----:B------:R-:W-:-:S07]  /*139f0*/  IMAD.MOV.U32 R15, RZ, RZ, -0x1 ;  /* 0xffffffffff0f7424 */ /* 0x000fce00078e00ff */
[----:B0-234-:R-:W-:Y:S05]  /*13a00*/  WARPSYNC.COLLECTIVE R15, `(.L_x_409) ;  /* 0x000000000f087348 */ /* 0x01dfea0003c00000 */
[----:B------:R1:W0:Y:S02]  /*13a10*/  SHFL.UP P6, R14, R13, R12, R11 ;  /* 0x0400000c0d0e7389 */ /* 0x00022400000c000b */
[----:B01234-:R-:W-:Y:S01]  /*13a20*/  ENDCOLLECTIVE ;  /* 0x000000000000791b */ /* 0x01ffe20003800000 */
.L_x_409:
[----:B------:R-:W-:Y:S05]  /*13a30*/  BSYNC B0 ;  /* 0x0000000000007941 */ /* 0x000fea0003800000 */
.L_x_408:
[C---:B------:R-:W-:Y:S01]  /*13a40*/  ISETP.NE.AND P0, PT, R9.reuse, RZ, PT ;  /* 0x000000ff0900720c */ /* 0x040fe20003f05270 */
[----:B------:R-:W-:Y:S02]  /*13a50*/  IMAD.MOV.U32 R12, RZ, RZ, 0x2 ;  /* 0x00000002ff0c7424 */ /* 0x000fe400078e00ff */
[----:B------:R-:W-:Y:S01]  /*13a60*/  IMAD.MOV.U32 R11, RZ, RZ, RZ ;  /* 0x000000ffff0b7224 */ /* 0x000fe200078e00ff */
[----:B------:R-:W-:Y:S01]  /*13a70*/  SEL R14, R14, RZ, P0 ;  /* 0x000000ff0e0e7207 */ /* 0x000fe20000000000 */
[----:B------:R-:W-:Y:S01]  /*13a80*/  IMAD.MOV.U32 R15, RZ, RZ, -0x1 ;  /* 0xffffffffff0f7424 */ /* 0x000fe200078e00ff */
[----:B------:R-:W-:Y:S02]  /*13a90*/  ISETP.GE.U32.AND P0, PT, R9, 0x2, PT ;  /* 0x000000020900780c */ /* 0x000fe40003f06070 */
[----:B------:R-:W-:-:S11]  /*13aa0*/  IADD3 R13, R3, R14, RZ ;  /* 0x0000000e030d7210 */ /* 0x000fd60007ffe0ff */
[----:B------:R-:W-:Y:S05]  /*13ab0*/  WARPSYNC.COLLECTIVE R15, `(.L_x_410) ;  /* 0x000000000f087348 */ /* 0x000fea0003c00000 */
[----:B------:R0:W1:Y:S02]  /*13ac0*/  SHFL.UP P6, R14, R13, R12, R11 ;  /* 0x0400000c0d0e7389 */ /* 0x00006400000c000b */
[----:B01----:R-:W-:Y:S01]  /*13ad0*/  ENDCOLLECTIVE ;  /* 0x000000000000791b */ /* 0x003fe20003800000 */
.L_x_410:
[----:B------:R-:W-:Y:S02]  /*13ae0*/  MOV R12, 0x4 ;  /* 0x00000004000c7802 */ /* 0x000fe40000000f00 */
[----:B------:R-:W-:Y:S02]  /*13af0*/  SEL R6, R14, RZ, P0 ;  /* 0x000000ff0e067207 */ /* 0x000fe40000000000 */
[----:B------:R-:W-:-:S03]  /*13b00*/  ISETP.GE.U32.AND P0, PT, R9, 0x4, PT ;  /* 0x000000040900780c */ /* 0x000fc60003f06070 */
[----:B------:R-:W-:-:S04]  /*13b10*/  IMAD.IADD R6, R13, 0x1, R6 ;  /* 0x000000010d067824 */ /* 0x000fc800078e0206 */
[----:B------:R-:W-:-:S07]  /*13b20*/  IMAD.MOV.U32 R13, RZ, RZ, R6 ;  /* 0x000000ffff0d7224 */ /* 0x000fce00078e0006 */
[----:B------:R-:W-:Y:S05]  /*13b30*/  WARPSYNC.COLLECTIVE R15, `(.L_x_411) ;  /* 0x000000000f087348 */ /* 0x000fea0003c00000 */
[----:B------:R0:W1:Y:S02]  /*13b40*/  SHFL.UP P6, R14, R13, R12, R11 ;  /* 0x0400000c0d0e7389 */ /* 0x00006400000c000b */
[----:B01----:R-:W-:Y:S01]  /*13b50*/  ENDCOLLECTIVE ;  /* 0x000000000000791b */ /* 0x003fe20003800000 */
.L_x_411:
[----:B------:R-:W-:Y:S01]  /*13b60*/  IMAD.MOV.U32 R12, RZ, RZ, 0x8 ;  /* 0x00000008ff0c7424 */ /* 0x000fe200078e00ff */
[----:B------:R-:W-:Y:S02]  /*13b70*/  SEL R7, R14, RZ, P0 ;  /* 0x000000ff0e077207 */ /* 0x000fe40000000000 */
[----:B------:R-:W-:-:S03]  /*13b80*/  ISETP.GE.U32.AND P0, PT, R9, 0x8, PT ;  /* 0x000000080900780c */ /* 0x000fc60003f06070 */
[----:B------:R-:W-:-:S04]  /*13b90*/  IMAD.IADD R7, R6, 0x1, R7 ;  /* 0x0000000106077824 */ /* 0x000fc800078e0207 */
[----:B------:R-:W-:-:S07]  /*13ba0*/  IMAD.MOV.U32 R13, RZ, RZ, R7 ;  /* 0x000000ffff0d7224 */ /* 0x000fce00078e0007 */
[----:B------:R-:W-:Y:S05]  /*13bb0*/  WARPSYNC.COLLECTIVE R15, `(.L_x_412) ;  /* 0x000000000f087348 */ /* 0x000fea0003c00000 */
[----:B------:R0:W1:Y:S02]  /*13bc0*/  SHFL.UP P6, R14, R13, R12, R11 ;  /* 0x0400000c0d0e7389 */ /* 0x00006400000c000b */
[----:B01----:R-:W-:Y:S01]  /*13bd0*/  ENDCOLLECTIVE ;  /* 0x000000000000791b */ /* 0x003fe20003800000 */
.L_x_412:
        /* <DEDUP_REMOVED lines=8> */
.L_x_413:
[----:B------:R-:W-:Y:S02]  /*13c60*/  IMAD.MOV.U32 R12, RZ, RZ, 0x1f ;  /* 0x0000001fff0c7424 */ /* 0x000fe400078e00ff */
[----:B------:R-:W-:Y:S01]  /*13c70*/  IMAD.MOV.U32 R11, RZ, RZ, 0x1f ;  /* 0x0000001fff0b7424 */ /* 0x000fe200078e00ff */
[----:B------:R-:W-:-:S05]  /*13c80*/  SEL R7, R14, RZ, P0 ;  /* 0x000000ff0e077207 */ /* 0x000fca0000000000 */
[----:B------:R-:W-:-:S04]  /*13c90*/  IMAD.IADD R2, R8, 0x1, R7 ;  /* 0x0000000108027824 */ /* 0x000fc800078e0207 */
[----:B------:R-:W-:-:S07]  /*13ca0*/  IMAD.MOV.U32 R13, RZ, RZ, R2 ;  /* 0x000000ffff0d7224 */ /* 0x000fce00078e0002 */
[----:B------:R-:W-:Y:S05]  /*13cb0*/  WARPSYNC.COLLECTIVE R15, `(.L_x_414) ;  /* 0x000000000f087348 */ /* 0x000fea0003c00000 */
[----:B------:R0:W1:Y:S02]  /*13cc0*/  SHFL.IDX P6, R14, R13, R12, R11 ;  /* 0x0000000c0d0e7389 */ /* 0x00006400000c000b */
[----:B01----:R-:W-:Y:S01]  /*13cd0*/  ENDCOLLECTIVE ;  /* 0x000000000000791b */ /* 0x003fe20003800000 */
.L_x_414:
[----:B------:R-:W-:Y:S05]  /*13ce0*/  BRA `(.L_x_415) ;  /* 0xffffffe800907947 */ /* 0x000fea000383ffff */
.L_x_369:
[----:B------:R-:W-:Y:S01]  /*13cf0*/  BSSY B0, `(.L_x_416) ;  /* 0x0000008000007945 */ /* 0x000fe20003800000 */
[----:B-----5:R-:W-:Y:S01]  /*13d00*/  IMAD.MOV.U32 R13, RZ, RZ, R3 ;  /* 0x000000ffff0d7224 */ /* 0x020fe200078e0003 */
[----:B------:R-:W-:Y:S01]  /*13d10*/  MOV R12, 0x1 ;  /* 0x00000001000c7802 */ /* 0x000fe20000000f00 */
[----:B------:R-:W-:Y:S02]  /*13d20*/  IMAD.MOV.U32 R11, RZ, RZ, RZ ;  /* 0x000000ffff0b7224 */ /* 0x000fe400078e00ff */
[----:B------:R-:W-:-:S07]  /*13d30*/  IMAD.MOV.U32 R15, RZ, RZ, -0x1 ;  /* 0xffffffffff0f7424 */ /* 0x000fce00078e00ff */
[----:B0-----:R-:W-:Y:S05]  /*13d40*/  WARPSYNC.COLLECTIVE R15, `(.L_x_417) ;  /* 0x000000000f087348 */ /* 0x001fea0003c00000 */
[----:B------:R1:W2:Y:S02]  /*13d50*/  SHFL.UP P6, R14, R13, R12, R11 ;  /* 0x0400000c0d0e7389 */ /* 0x0002a400000c000b */
[----:B012---:R-:W-:Y:S01]  /*13d60*/  ENDCOLLECTIVE ;  /* 0x000000000000791b */ /* 0x007fe20003800000 */
.L_x_417:
[----:B------:R-:W-:Y:S05]  /*13d70*/  BSYNC B0 ;  /* 0x0000000000007941 */ /* 0x000fea0003800000 */
.L_x_416:
[----:B------:R-:W-:Y:S01]  /*13d80*/  ISETP.NE.AND P0, PT, R8, RZ, PT ;  /* 0x000000ff0800720c */ /* 0x000fe20003f05270 */
[----:B------:R-:W-:Y:S01]  /*13d90*/  IMAD.MOV.U32 R12, RZ, RZ, 0x2 ;  /* 0x00000002ff0c7424 */ /* 0x000fe200078e00ff */
[----:B------:R-:W-:Y:S01]  /*13da0*/  MOV R15, 0xffffffff ;  /* 0xffffffff000f7802 */ /* 0x000fe20000000f00 */
[----:B------:R-:W-:Y:S01]  /*13db0*/  IMAD.MOV.U32 R11, RZ, RZ, RZ ;  /* 0x000000ffff0b7224 */ /* 0x000fe200078e00ff */
[----:B------:R-:W-:Y:S02]  /*13dc0*/  SEL R14, R14, RZ, P0 ;  /* 0x000000ff0e0e7207 */ /* 0x000fe40000000000 */
[----:B------:R-:W-:-:S03]  /*13dd0*/  ISETP.GE.U32.AND P0, PT, R8, 0x2, PT ;  /* 0x000000020800780c */ /* 0x000fc60003f06070 */
[----:B------:R-:W-:-:S10]  /*13de0*/  IMAD.IADD R13, R3, 0x1, R14 ;  /* 0x00000001030d7824 */ /* 0x000fd400078e020e */
[----:B------:R-:W-:Y:S05]  /*13df0*/  WARPSYNC.COLLECTIVE R15, `(.L_x_418) ;  /* 0x000000000f087348 */ /* 0x000fea0003c00000 */
[----:B------:R0:W1:Y:S02]  /*13e00*/  SHFL.UP P6, R14, R13, R12, R11 ;  /* 0x0400000c0d0e7389 */ /* 0x00006400000c000b */
[----:B01----:R-:W-:Y:S01]  /*13e10*/  ENDCOLLECTIVE ;  /* 0x000000000000791b */ /* 0x003fe20003800000 */
.L_x_418:
        /* <DEDUP_REMOVED lines=8> */
.L_x_419:
        /* <DEDUP_REMOVED lines=8> */
.L_x_420:
        /* <DEDUP_REMOVED lines=8> */
.L_x_421:
[----:B------:R-:W-:Y:S01]  /*13fa0*/  MOV R12, 0x1f ;  /* 0x0000001f000c7802 */ /* 0x000fe20000000f00 */
[----:B------:R-:W-:Y:S01]  /*13fb0*/  IMAD.MOV.U32 R11, RZ, RZ, 0x1f ;  /* 0x0000001fff0b7424 */ /* 0x000fe200078e00ff */
[----:B------:R-:W-:-:S05]  /*13fc0*/  SEL R2, R14, RZ, P0 ;  /* 0x000000ff0e027207 */ /* 0x000fca0000000000 */
[----:B------:R-:W-:-:S04]  /*13fd0*/  IMAD.IADD R2, R7, 0x1, R2 ;  /* 0x0000000107027824 */ /* 0x000fc800078e0202 */
[----:B------:R-:W-:-:S07]  /*13fe0*/  IMAD.MOV.U32 R13, RZ, RZ, R2 ;  /* 0x000000ffff0d7224 */ /* 0x000fce00078e0002 */
[----:B------:R-:W-:Y:S05]  /*13ff0*/  WARPSYNC.COLLECTIVE R15, `(.L_x_422) ;  /* 0x000000000f087348 */ /* 0x000fea0003c00000 */
[----:B------:R0:W1:Y:S02]  /*14000*/  SHFL.IDX P6, R14, R13, R12, R11 ;  /* 0x0000000c0d0e7389 */ /* 0x00006400000c000b */
[----:B01----:R-:W-:Y:S01]  /*14010*/  ENDCOLLECTIVE ;  /* 0x000000000000791b */ /* 0x003fe20003800000 */
.L_x_422:
[----:B------:R-:W-:Y:S05]  /*14020*/  BRA `(.L_x_423) ;  /* 0xffffffe800787947 */ /* 0x000fea000383ffff */
.L_x_371:
[----:B------:R-:W-:Y:S01]  /*14030*/  BSSY B0, `(.L_x_424) ;  /* 0x0000006000007945 */ /* 0x000fe20003800000 */
[----:B------:R-:W-:Y:S01]  /*14040*/  PLOP3.LUT P6, PT, P6, PT, PT, 0x8, 0x0 ;  /* 0x000000000000781c */ /* 0x000fe200037ce170 */
[----:B------:R-:W-:-:S12]  /*14050*/  IMAD.MOV.U32 R15, RZ, RZ, -0x1 ;  /* 0xffffffffff0f7424 */ /* 0x000fd800078e00ff */
[----:B0-----:R-:W-:Y:S05]  /*14060*/  WARPSYNC.COLLECTIVE R15, `(.L_x_425) ;  /* 0x000000000f087348 */ /* 0x001fea0003c00000 */
[----:B------:R-:W-:Y:S01]  /*14070*/  VOTE.ANY R14, PT, P6 ;  /* 0x00000000000e7806 */ /* 0x000fe200030e0100 */
[----:B0-----:R-:W-:Y:S06]  /*14080*/  ENDCOLLECTIVE ;  /* 0x000000000000791b */ /* 0x001fec0003800000 */
.L_x_425:
[----:B------:R-:W-:Y:S05]  /*14090*/  BSYNC B0 ;  /* 0x0000000000007941 */ /* 0x000fea0003800000 */
.L_x_424:
[----:B------:R-:W-:Y:S01]  /*140a0*/  IMAD.MOV.U32 R7, RZ, RZ, R14 ;  /* 0x000000ffff077224 */ /* 0x000fe200078e000e */
[----:B------:R-:W-:Y:S01]  /*140b0*/  MOV R11, 0x1f ;  /* 0x0000001f000b7802 */ /* 0x000fe20000000f00 */
[----:B------:R-:W-:Y:S02]  /*140c0*/  IMAD.MOV.U32 R13, RZ, RZ, R3 ;  /* 0x000000ffff0d7224 */ /* 0x000fe400078e0003 */
[----:B------:R-:W0:Y:S01]  /*140d0*/  POPC R5, R7 ;  /* 0x0000000700057309 */ /* 0x000e220000000000 */
[----:B------:R-:W-:Y:S02]  /*140e0*/  IMAD.MOV.U32 R15, RZ, RZ, -0x1 ;  /* 0xffffffffff0f7424 */ /* 0x000fe400078e00ff */
[----:B0-----:R-:W-:-:S07]  /*140f0*/  IMAD.MOV.U32 R12, RZ, RZ, R5 ;  /* 0x000000ffff0c7224 */ /* 0x001fce00078e0005 */
[----:B------:R-:W-:Y:S05]  /*14100*/  WARPSYNC.COLLECTIVE R15, `(.L_x_426) ;  /* 0x000000000f087348 */ /* 0x000fea0003c00000 */
[----:B------:R0:W1:Y:S02]  /*14110*/  SHFL.IDX P6, R14, R13, R12, R11 ;  /* 0x0000000c0d0e7389 */ /* 0x00006400000c000b */
[----:B01----:R-:W-:Y:S01]  /*14120*/  ENDCOLLECTIVE ;  /* 0x000000000000791b */ /* 0x003fe20003800000 */
.L_x_426:
[----:B------:R-:W-:Y:S01]  /*14130*/  IMAD.MOV.U32 R17, RZ, RZ, R14 ;  /* 0x000000ffff117224 */ /* 0x000fe200078e000e */
[----:B------:R-:W-:Y:S06]  /*14140*/  BRA `(.L_x_427) ;  /* 0xffffffe800687947 */ /* 0x000fec000383ffff */
.L_x_373:
[----:B------:R-:W-:Y:S01]  /*14150*/  BSSY B0, `(.L_x_428) ;  /* 0x0000007000007945 */ /* 0x000fe20003800000 */
[----:B------:R-:W-:Y:S02]  /*14160*/  IMAD.MOV.U32 R13, RZ, RZ, R2 ;  /* 0x000000ffff0d7224 */ /* 0x000fe400078e0002 */
[----:B------:R-:W-:Y:S02]  /*14170*/  IMAD.MOV.U32 R11, RZ, RZ, 0x1f ;  /* 0x0000001fff0b7424 */ /* 0x000fe400078e00ff */
[----:B------:R-:W-:-:S07]  /*14180*/  IMAD.MOV.U32 R15, RZ, RZ, -0x1 ;  /* 0xffffffffff0f7424 */ /* 0x000fce00078e00ff */
[----:B012---:R-:W-:Y:S05]  /*14190*/  WARPSYNC.COLLECTIVE R15, `(.L_x_429) ;  /* 0x000000000f087348 */ /* 0x007fea0003c00000 */
[----:B------:R3:W4:Y:S02]  /*141a0*/  SHFL.IDX P6, R14, R13, R12, R11 ;  /* 0x0000000c0d0e7389 */ /* 0x00072400000c000b */
[----:B01234-:R-:W-:Y:S01]  /*141b0*/  ENDCOLLECTIVE ;  /* 0x000000000000791b */ /* 0x01ffe20003800000 */
.L_x_429:
[----:B------:R-:W-:Y:S05]  /*141c0*/  BSYNC B0 ;  /* 0x0000000000007941 */ /* 0x000fea0003800000 */
.L_x_428:
[----:B------:R-:W-:Y:S05]  /*141d0*/  BRA `(.L_x_372) ;  /* 0xffffffe800607947 */ /* 0x000fea000383ffff */
.L_x_377:
[----:B0-----:R0:W1:Y:S02]  /*141e0*/  SYNCS.PHASECHK.TRANS64.TRYWAIT P0, [R0+URZ+0x38820], R3 ;  /* 0x03882003000075a7 */ /* 0x001064000800017f */
[----:B-1----:R-:W-:Y:S05]  /*141f0*/  @!P0 NANOSLEEP.SYNCS 0x989680 ;  /* 0x009896800000895d */ /* 0x002fea0003900000 */
[----:B------:R-:W1:Y:S02]  /*14200*/  @!P0 SYNCS.PHASECHK.TRANS64 P0, [R0+URZ+0x38820], R3 ;  /* 0x03882003000085a7 */ /* 0x000e64000800007f */
[----:B-1----:R-:W-:Y:S05]  /*14210*/  @!P0 BRA `(.L_x_377) ;  /* 0xfffffffc00f08947 */ /* 0x002fea000383ffff */
[----:B------:R-:W-:Y:S05]  /*14220*/  BRA `(.L_x_430) ;  /* 0xffffffec00447947 */ /* 0x000fea000383ffff */
.L_x_378:
[----:B------:R-:W1:Y:S01]  /*14230*/  S2R R2, SR_TID.X ;  /* 0x0000000000027919 */ /* 0x000e620000002100 */
[----:B------:R-:W-:Y:S01]  /*14240*/  BSSY B0, `(.L_x_431) ;  /* 0x000000a000007945 */ /* 0x000fe20003800000 */
[----:B------:R-:W-:Y:S02]  /*14250*/  IMAD.MOV.U32 R12, RZ, RZ, RZ ;  /* 0x000000ffff0c7224 */ /* 0x000fe400078e00ff */
[----:B------:R-:W-:Y:S02]  /*14260*/  IMAD.MOV.U32 R11, RZ, RZ, 0x1f ;  /* 0x0000001fff0b7424 */ /* 0x000fe400078e00ff */
[----:B------:R-:W-:Y:S01]  /*14270*/  IMAD.MOV.U32 R15, RZ, RZ, -0x1 ;  /* 0xffffffffff0f7424 */ /* 0x000fe200078e00ff */
[----:B-1----:R-:W-:-:S04]  /*14280*/  SHF.R.U32.HI R2, RZ, 0x5, R2 ;  /* 0x00000005ff027819 */ /* 0x002fc80000011602 */
[----:B------:R-:W-:-:S04]  /*14290*/  LOP3.LUT R2, R2, 0x3, RZ, 0xc0, !PT ;  /* 0x0000000302027812 */ /* 0x000fc800078ec0ff */
[----:B------:R-:W-:-:S07]  /*142a0*/  MOV R13, R2 ;  /* 0x00000002000d7202 */ /* 0x000fce0000000f00 */
[----:B0-----:R-:W-:Y:S05]  /*142b0*/  WARPSYNC.COLLECTIVE R15, `(.L_x_432) ;  /* 0x000000000f087348 */ /* 0x001fea0003c00000 */
[----:B------:R1:W2:Y:S02]  /*142c0*/  SHFL.IDX P6, R14, R13, R12, R11 ;  /* 0x0000000c0d0e7389 */ /* 0x0002a400000c000b */
[----:B012---:R-:W-:Y:S01]  /*142d0*/  ENDCOLLECTIVE ;  /* 0x000000000000791b */ /* 0x007fe20003800000 */
.L_x_432:
[----:B------:R-:W-:Y:S05]  /*142e0*/  BSYNC B0 ;  /* 0x0000000000007941 */ /* 0x000fea0003800000 */
.L_x_431:
[----:B------:R-:W-:Y:S05]  /*142f0*/  BRA `(.L_x_433) ;  /* 0xffffffec002c7947 */ /* 0x000fea000383ffff */
.L_x_381:
[----:B------:R-:W-:Y:S01]  /*14300*/  BSSY B1, `(.L_x_434) ;  /* 0x0000006000017945 */ /* 0x000fe20003800000 */
[----:B------:R-:W-:-:S07]  /*14310*/  IMAD.MOV.U32 R15, RZ, RZ, -0x1 ;  /* 0xffffffffff0f7424 */ /* 0x000fce00078e00ff */
[----:B01----:R-:W-:Y:S05]  /*14320*/  WARPSYNC.COLLECTIVE R15, `(.L_x_435) ;  /* 0x000000000f0c7348 */ /* 0x003fea0003c00000 */
[----:B------:R-:W-:Y:S02]  /*14330*/  ELECT P6, UR62, PT ;  /* 0x00000000003e782f */ /* 0x000fe400038c0000 */
[----:B------:R-:W-:Y:S01]  /*14340*/  MOV R14, UR62 ;  /* 0x0000003e000e7c02 */ /* 0x000fe20008000f00 */
[----:B01----:R-:W-:Y:S10]  /*14350*/  ENDCOLLECTIVE ;  /* 0x000000000000791b */ /* 0x003ff40003800000 */
.L_x_435:
[----:B------:R-:W-:Y:S05]  /*14360*/  BSYNC B1 ;  /* 0x0000000000017941 */ /* 0x000fea0003800000 */
.L_x_434:
[----:B------:R-:W-:Y:S05]  /*14370*/  BRA `(.L_x_436) ;  /* 0xffffffec00247947 */ /* 0x000fea000383ffff */
.L_x_383:
[----:B0-----:R0:W1:Y:S02]  /*14380*/  SYNCS.PHASECHK.TRANS64.TRYWAIT P0, [R6+URZ], R5 ;  /* 0x00000005060075a7 */ /* 0x001064000800017f */
[----:B-1----:R-:W-:Y:S05]  /*14390*/  @!P0 NANOSLEEP.SYNCS 0x989680 ;  /* 0x009896800000895d */ /* 0x002fea0003900000 */
[----:B------:R-:W1:Y:S02]  /*143a0*/  @!P0 SYNCS.PHASECHK.TRANS64 P0, [R6+URZ], R5 ;  /* 0x00000005060085a7 */ /* 0x000e64000800007f */
[----:B-1----:R-:W-:Y:S05]  /*143b0*/  @!P0 BRA `(.L_x_383) ;  /* 0xfffffffc00f08947 */ /* 0x002fea000383ffff */
[----:B------:R-:W-:Y:S05]  /*143c0*/  BRA `(.L_x_437) ;  /* 0xffffffec00687947 */ /* 0x000fea000383ffff */
.L_x_384:
[----:B-1----:R1:W2:Y:S02]  /*143d0*/  SYNCS.PHASECHK.TRANS64.TRYWAIT P0, [R7+URZ], R2 ;  /* 0x00000002070075a7 */ /* 0x0022a4000800017f */
[----:B--2---:R-:W-:Y:S05]  /*143e0*/  @!P0 NANOSLEEP.SYNCS 0x989680 ;  /* 0x009896800000895d */ /* 0x004fea0003900000 */
[----:B------:R-:W2:Y:S02]  /*143f0*/  @!P0 SYNCS.PHASECHK.TRANS64 P0, [R7+URZ], R2 ;  /* 0x00000002070085a7 */ /* 0x000ea4000800007f */
[----:B--2---:R-:W-:Y:S05]  /*14400*/  @!P0 BRA `(.L_x_384) ;  /* 0xfffffffc00f08947 */ /* 0x004fea000383ffff */
[----:B------:R-:W-:Y:S05]  /*14410*/  BRA `(.L_x_438) ;  /* 0xffffffec005c7947 */ /* 0x000fea000383ffff */
.L_x_386:
[----:B--2---:R2:W3:Y:S02]  /*14420*/  SYNCS.PHASECHK.TRANS64.TRYWAIT P0, [R4+URZ], R5 ;  /* 0x00000005040075a7 */ /* 0x0044e4000800017f */
[----:B---3--:R-:W-:Y:S05]  /*14430*/  @!P0 NANOSLEEP.SYNCS 0x989680 ;  /* 0x009896800000895d */ /* 0x008fea0003900000 */
[----:B------:R-:W3:Y:S02]  /*14440*/  @!P0 SYNCS.PHASECHK.TRANS64 P0, [R4+URZ], R5 ;  /* 0x00000005040085a7 */ /* 0x000ee4000800007f */
[----:B---3--:R-:W-:Y:S05]  /*14450*/  @!P0 BRA `(.L_x_386) ;  /* 0xfffffffc00f08947 */ /* 0x008fea000383ffff */
[----:B------:R-:W-:Y:S05]  /*14460*/  BRA `(.L_x_439) ;  /* 0xffffffec00647947 */ /* 0x000fea000383ffff */
.L_x_440:
        /* <DEDUP_REMOVED lines=9> */
.L_x_2840:


//--------------------- .text._ZN7cutlass13device_kernelIN5flash11enable_sm90INS1_16FlashAttnFwdSm90INS1_25CollectiveMainloopFwdSm90ILi2EN4cute5tupleIJNS5_1CILi1EEES8_S8_EEENS6_IJNS7_ILi128EEENS7_ILi80EEENS7_ILi256EEEEEELi256ENS_10bfloat16_tEfNS_4arch4Sm90ELb0ELb0ELb1ELb1ELb0ELb1ELb0ELb1ELb1ELb0ELb0ELb0EEENS1_21CollectiveEpilogueFwdINS6_IJSA_SC_SB_EEES9_SE_SG_Li256ELb1ELb0ELb0ELb0EEENS1_36VarlenDynamicPersistentTileSchedulerILi128ELi80ELi256ELi32ELb0ELb0ELb1ELb0ELb1ELb1EEEEEEEEEvNT_6ParamsE --------------------------
	.section	.text._ZN7cutlass13device_kernelIN5flash11enable_sm90INS1_16FlashAttnFwdSm90INS1_25CollectiveMainloopFwdSm90ILi2EN4cute5tupleIJNS5_1CILi1EEES8_S8_EEENS6_IJNS7_ILi128EEENS7_ILi80EEENS7_ILi256EEEEEELi256ENS_10bfloat16_tEfNS_4arch4Sm90ELb0ELb0ELb1ELb1ELb0ELb1ELb0ELb1ELb1ELb0ELb0ELb0EEENS1_21CollectiveEpilogueFwdINS6_IJSA_SC_SB_EEES9_SE_SG_Li256ELb1ELb0ELb0ELb0EEENS1_36VarlenDynamicPersistentTileSchedulerILi128ELi80ELi256ELi32ELb0ELb0ELb1ELb0ELb1ELb1EEEEEEEEEvNT_6ParamsE,"ax",@progbits
	.align	128
.text._ZN7cutlass13device_kernelIN5flash11enable_sm90INS1_16FlashAttnFwdSm90INS1_25CollectiveMainloopFwdSm90ILi2EN4cute5tupleIJNS5_1CILi1EEES8_S8_EEENS6_IJNS7_ILi128EEENS7_ILi80EEENS7_ILi256EEEEEELi256ENS_10bfloat16_tEfNS_4arch4Sm90ELb0ELb0ELb1ELb1ELb0ELb1ELb0ELb1ELb1ELb0ELb0ELb0EEENS1_21CollectiveEpilogueFwdINS6_IJSA_SC_SB_EEES9_SE_SG_Li256ELb1ELb0ELb0ELb0EEENS1_36VarlenDynamicPersistentTileSchedulerILi128ELi80ELi256ELi32ELb0ELb0ELb1ELb0ELb1ELb1EEEEEEEEEvNT_6ParamsE:
        .type           _ZN7cutlass13device_kernelIN5flash11enable_sm90INS1_16FlashAttnFwdSm90INS1_25CollectiveMainloopFwdSm90ILi2EN4cute5tupleIJNS5_1CILi1EEES8_S8_EEENS6_IJNS7_ILi128EEENS7_ILi80EEENS7_ILi256EEEEEELi256ENS_10bfloat16_tEfNS_4arch4Sm90ELb0ELb0ELb1ELb1ELb0ELb1ELb0ELb1ELb1ELb0ELb0ELb0EEENS1_21CollectiveEpilogueFwdINS6_IJSA_SC_SB_EEES9_SE_SG_Li256ELb1ELb0ELb0ELb0EEENS1_36VarlenDynamicPersistentTileSchedulerILi128ELi80ELi256ELi32ELb0ELb0ELb1ELb0ELb1ELb1EEEEEEEEEvNT_6ParamsE,@function
        .size           _ZN7cutlass13device_kernelIN5flash11enable_sm90INS1_16FlashAttnFwdSm90INS1_25CollectiveMainloopFwdSm90ILi2EN4cute5tupleIJNS5_1CILi1EEES8_S8_EEENS6_IJNS7_ILi128EEENS7_ILi80EEENS7_ILi256EEEEEELi256ENS_10bfloat16_tEfNS_4arch4Sm90ELb0ELb0ELb1ELb1ELb0ELb1ELb0ELb1ELb1ELb0ELb0ELb0EEENS1_21CollectiveEpilogueFwdINS6_IJSA_SC_SB_EEES9_SE_SG_Li256ELb1ELb0ELb0ELb0EEENS1_36VarlenDynamicPersistentTileSchedulerILi128ELi80ELi256ELi32ELb0ELb0ELb1ELb0ELb1ELb1EEEEEEEEEvNT_6ParamsE,(.L_x_2841 - _ZN7cutlass13device_kernelIN5flash11enable_sm90INS1_16FlashAttnFwdSm90INS1_25CollectiveMainloopFwdSm90ILi2EN4cute5tupleIJNS5_1CILi1EEES8_S8_EEENS6_IJNS7_ILi128EEENS7_ILi80EEENS7_ILi256EEEEEELi256ENS_10bfloat16_tEfNS_4arch4Sm90ELb0ELb0ELb1ELb1ELb0ELb1ELb0ELb1ELb1ELb0ELb0ELb0EEENS1_21CollectiveEpilogueFwdINS6_IJSA_SC_SB_EEES9_SE_SG_Li256ELb1ELb0ELb0ELb0EEENS1_36VarlenDynamicPersistentTileSchedulerILi128ELi80ELi256ELi32ELb0ELb0ELb1ELb0ELb1ELb1EEEEEEEEEvNT_6ParamsE)
        .other          _ZN7cutlass13device_kernelIN5flash11enable_sm90INS1_16FlashAttnFwdSm90INS1_25CollectiveMainloopFwdSm90ILi2EN4cute5tupleIJNS5_1CILi1EEES8_S8_EEENS6_IJNS7_ILi128EEENS7_ILi80EEENS7_ILi256EEEEEELi256ENS_10bfloat16_tEfNS_4arch4Sm90ELb0ELb0ELb1ELb1ELb0ELb1ELb0ELb1ELb1ELb0ELb0ELb0EEENS1_21CollectiveEpilogueFwdINS6_IJSA_SC_SB_EEES9_SE_SG_Li256ELb1ELb0ELb0ELb0EEENS1_36VarlenDynamicPersistentTileSchedulerILi128ELi80ELi256ELi32ELb0ELb0ELb1ELb0ELb1ELb1EEEEEEEEEvNT_6ParamsE,@"STO_CUDA_ENTRY STV_DEFAULT"
_ZN7cutlass13device_kernelIN5flash11enable_sm90INS1_16FlashAttnFwdSm90INS1_25CollectiveMainloopFwdSm90ILi2EN4cute5tupleIJNS5_1CILi1EEES8_S8_EEENS6_IJNS7_ILi128EEENS7_ILi80EEENS7_ILi256EEEEEELi256ENS_10bfloat16_tEfNS_4arch4Sm90ELb0ELb0ELb1ELb1ELb0ELb1ELb0ELb1ELb1ELb0ELb0ELb0EEENS1_21CollectiveEpilogueFwdINS6_IJSA_SC_SB_EEES9_SE_SG_Li256ELb1ELb0ELb0ELb0EEENS1_36VarlenDynamicPersistentTileSchedulerILi128ELi80ELi256ELi32ELb0ELb0ELb1ELb0ELb1ELb1EEEEEEEEEvNT_6ParamsE:
[----:B------:R-:W0:Y:S02]  /*0000*/  LDC R1, c[0x0][0x28] ;  /* 0x00000a00ff017b82 */ /* 0x000e240000000800 */
[----:B0-----:R-:W-:Y:S01]  /*0010*/  VIADD R1, R1, 0xffffff68 ;  /* 0xffffff6801017836 */ /* 0x001fe20000000000 */
[----:B------:R-:W0:Y:S01]  /*0020*/  S2R R3, SR_TID.X ;  /* 0x0000000000037919 */ /* 0x000e220000002100 */
[----:B------:R-:W-:Y:S01]  /*0030*/  ELECT P0, URZ, PT ;  /* 0x00000000003f782f */ /* 0x000fe20003800000 */
[----:B------:R-:W-:Y:S01]  /*0040*/  BSSY B0, `(.L_x_441) ;  /* 0x0000016000007945 */ /* 0x000fe20003800000 */
[----:B0-----:R-:W-:-:S05]  /*0050*/  SHF.R.U32.HI R0, RZ, 0x5, R3 ;  /* 0x00000005ff007819 */ /* 0x001fca0000011603 */
[----:B------:R-:W0:Y:S02]  /*0060*/  SHFL.IDX PT, R2, R0, RZ, 0x1f ;  /* 0x00001fff00027589 */ /* 0x000e2400000e0000 */
[----:B0-----:R-:W-:-:S13]  /*0070*/  ISETP.EQ.AND P0, PT, R2, RZ, P0 ;  /* 0x000000ff0200720c */ /* 0x001fda0000702270 */
[----:B------:R-:W-:Y:S05]  /*0080*/  @!P0 BRA `(.L_x_442) ;  /* 0x0000000000448947 */ /* 0x000fea0003800000 */
[----:B------:R-:W-:Y:S02]  /*0090*/  ULDC.64 UR4, c[0x0][0x198] ;  /* 0x0000660000047ab9 */ /* 0x000fe40000000a00 */
[----:B------:R-:W-:Y:S02]  /*00a0*/  UIADD3 UR6, UP0, UR4, 0x270, URZ ;  /* 0x0000027004067890 */ /* 0x000fe4000ff1e03f */
[----:B------:R-:W-:Y:S02]  /*00b0*/  UIADD3 UR8, UP1, UR4, 0x370, URZ ;  /* 0x0000037004087890 */ /* 0x000fe4000ff3e03f */
[----:B------:R-:W-:Y:S02]  /*00c0*/  UIADD3 UR10, UP2, UR4, 0x470, URZ ;  /* 0x00000470040a7890 */ /* 0x000fe4000ff5e03f */
[----:B------:R-:W-:Y:S02]  /*00d0*/  UIADD3 UR12, UP3, UR4, 0x570, URZ ;  /* 0x00000570040c7890 */ /* 0x000fe4000ff7e03f */
[----:B------:R-:W-:-:S02]  /*00e0*/  UIADD3 UR4, UP4, UR4, 0x670, URZ ;  /* 0x0000067004047890 */ /* 0x000fc4000ff9e03f */
[----:B------:R-:W-:Y:S02]  /*00f0*/  UIADD3.X UR7, URZ, UR5, URZ, UP0, !UPT ;  /* 0x000000053f077290 */ /* 0x000fe400087fe43f */
[----:B------:R-:W-:Y:S02]  /*0100*/  UIADD3.X UR9, URZ, UR5, URZ, UP1, !UPT ;  /* 0x000000053f097290 */ /* 0x000fe40008ffe43f */
[----:B------:R-:W-:Y:S02]  /*0110*/  UIADD3.X UR11, URZ, UR5, URZ, UP2, !UPT ;  /* 0x000000053f0b7290 */ /* 0x000fe400097fe43f */
[----:B------:R-:W-:Y:S02]  /*0120*/  UIADD3.X UR13, URZ, UR5, URZ, UP3, !UPT ;  /* 0x000000053f0d7290 */ /* 0x000fe40009ffe43f */
[----:B------:R-:W-:Y:S01]  /*0130*/  UIADD3.X UR5, URZ, UR5, URZ, UP4, !UPT ;  /* 0x000000053f057290 */ /* 0x000fe2000a7fe43f */
[----:B------:R0:W-:Y:S02]  /*0140*/  UTMACCTL.PF [UR6] ;  /* 0x00000000060079b9 */ /* 0x0001e40008040000 */
[----:B------:R0:W-:Y:S02]  /*0150*/  UTMACCTL.PF [UR8] ;  /* 0x00000000080079b9 */ /* 0x0001e40008040000 */
[----:B------:R0:W-:Y:S02]  /*0160*/  UTMACCTL.PF [UR10] ;  /* 0x000000000a0079b9 */ /* 0x0001e40008040000 */
[----:B------:R0:W-:Y:S02]  /*0170*/  UTMACCTL.PF [UR12] ;  /* 0x000000000c0079b9 */ /* 0x0001e40008040000 */
[----:B------:R0:W-:Y:S02]  /*0180*/  UTMACCTL.PF [UR4] ;  /* 0x00000000040079b9 */ /* 0x0001e40008040000 */
[----:B0-----:R-:W-:Y:S01]  /*0190*/  NOP ;  /* 0x0000000000007918 */ /* 0x001fe20000000000 */
.L_x_442:
[----:B------:R-:W-:Y:S05]  /*01a0*/  BSYNC B0 ;  /* 0x0000000000007941 */ /* 0x000fea0003800000 */
.L_x_441:
[----:B------:R-:W-:Y:S01]  /*01b0*/  VOTEU.ANY UP0, P0 ;  /* 0x00000000003f7886 */ /* 0x000fe20000000100 */
[----:B------:R-:W0:Y:S01]  /*01c0*/  SHFL.IDX PT, R2, R0, RZ, 0x1f ;  /* 0x00001fff00027589 */ /* 0x000e2200000e0000 */
[----:B------:R-:W-:Y:S01]  /*01d0*/  UMOV UR4, 0x1 ;  /* 0x0000000100047882 */ /* 0x000fe20000000000 */
[----:B------:R-:W-:Y:S01]  /*01e0*/  UMOV UR7, 0x100 ;  /* 0x0000010000077882 */ /* 0x000fe20000000000 */
[----:B------:R-:W-:Y:S01]  /*01f0*/  VOTEU.ANY UP1, P0 ;  /* 0x00000000003f7886 */ /* 0x000fe20000020100 */
[----:B------:R-:W1:Y:S01]  /*0200*/  @UP0 S2UR UR8, SR_CgaCtaId ;  /* 0x00000000000809c3 */ /* 0x000e620000008800 */
[----:B------:R-:W-:Y:S01]  /*0210*/  @UP0 UMOV UR6, 0x400 ;  /* 0x0000040000060882 */ /* 0x000fe20000000000 */
[----:B------:R-:W-:-:S04]  /*0220*/  @UP0 UIADD3 UR4, -UR4, 0x100000, URZ ;  /* 0x0010000004040890 */ /* 0x000fc8000fffe13f */
[----:B------:R-:W-:Y:S02]  /*0230*/  @UP0 USHF.L.U32 UR5, UR4, 0xb, URZ ;  /* 0x0000000b04050899 */ /* 0x000fe4000800063f */
[----:B------:R-:W-:Y:S01]  /*0240*/  @UP0 USHF.L.U32 UR4, UR4, 0x1, URZ ;  /* 0x0000000104040899 */ /* 0x000fe2000800063f */
[----:B0-----:R-:W-:Y:S02]  /*0250*/  ISETP.NE.AND P1, PT, R2, RZ, PT ;  /* 0x000000ff0200720c */ /* 0x001fe40003f25270 */
[----:B------:R-:W-:Y:S01]  /*0260*/  SHF.R.U32.HI R2, RZ, 0x7, R3 ;  /* 0x00000007ff027819 */ /* 0x000fe20000011603 */
[----:B-1----:R-:W-:Y:S02]  /*0270*/  @UP0 ULEA UR8, UR8, UR6, 0x18 ;  /* 0x0000000608080291 */ /* 0x002fe4000f8ec03f */
[----:B------:R-:W-:-:S04]  /*0280*/  @UP0 UIADD3 UR6, -UR7, 0x100000, URZ ;  /* 0x0010000007060890 */ /* 0x000fc8000fffe13f */
[----:B------:R-:W-:Y:S02]  /*0290*/  @UP0 USHF.L.U32 UR7, UR6, 0xb, URZ ;  /* 0x0000000b06070899 */ /* 0x000fe4000800063f */
[----:B------:R-:W-:Y:S01]  /*02a0*/  @UP0 USHF.L.U32 UR6, UR6, 0x1, URZ ;  /* 0x0000000106060899 */ /* 0x000fe2000800063f */
[----:B------:R-:W-:Y:S01]  /*02b0*/  VOTEU.ANY UP0, P0 ;  /* 0x00000000003f7886 */ /* 0x000fe20000000100 */
[----:B------:R-:W0:Y:S04]  /*02c0*/  SHFL.IDX PT, R2, R2, RZ, 0x1f ;  /* 0x00001fff02027589 */ /* 0x000e2800000e0000 */
[----:B------:R-:W1:Y:S02]  /*02d0*/  FENCE.VIEW.ASYNC.S ;  /* 0x00000000000073c6 */ /* 0x000e640000000000 */
[----:B-1----:R1:W2:Y:S04]  /*02e0*/  @UP0 SYNCS.EXCH.64 URZ, [UR8+0x38800], UR4 ;  /* 0x03880004083f05b2 */ /* 0x0022a80008000100 */
        /* <DEDUP_REMOVED lines=16> */
[----:B------:R4:W0:Y:S01]  /*03f0*/  SYNCS.EXCH.64 URZ, [UR8+0x38840], UR4 ;  /* 0x03884004083f75b2 */ /* 0x0008220008000100 */
[----:B------:R4:W0:Y:S01]  /*0400*/  SYNCS.EXCH.64 URZ, [UR8+0x38838], UR6 ;  /* 0x03883806083f75b2 */ /* 0x0008220008000100 */
[----:B------:R4:W0:Y:S02]  /*0410*/  SYNCS.EXCH.64 URZ, [UR8+0x38848], UR4 ;  /* 0x03884804083f75b2 */ /* 0x0008240008000100 */
[----:B----4-:R-:W-:Y:S01]  /*0420*/  NOP ;  /* 0x0000000000007918 */ /* 0x010fe20000000000 */
.L_x_443:
[----:B------:R-:W4:Y:S01]  /*0430*/  SHFL.IDX PT, R4, R0, RZ, 0x1f ;  /* 0x00001fff00047589 */ /* 0x000f2200000e0000 */
[----:B------:R-:W-:Y:S01]  /*0440*/  NOP ;  /* 0x0000000000007918 */ /* 0x000fe20000000000 */
[----:B----4-:R-:W-:-:S13]  /*0450*/  ISETP.NE.AND P0, PT, R4, RZ, PT ;  /* 0x000000ff0400720c */ /* 0x010fda0003f05270 */
        /* <DEDUP_REMOVED lines=19> */
.L_x_444:
[----:B------:R-:W4:Y:S01]  /*0590*/  SHFL.IDX PT, R4, R0, RZ, 0x1f ;  /* 0x00001fff00047589 */ /* 0x000f2200000e0000 */
[----:B------:R-:W-:Y:S01]  /*05a0*/  NOP ;  /* 0x0000000000007918 */ /* 0x000fe20000000000 */
[----:B----4-:R-:W-:-:S13]  /*05b0*/  ISETP.NE.AND P0, PT, R4, RZ, PT ;  /* 0x000000ff0400720c */ /* 0x010fda0003f05270 */
[----:B------:R-:W-:Y:S05]  /*05c0*/  @P0 BRA `(.L_x_445) ;  /* 0x0000000000380947 */ /* 0x000fea0003800000 */
[----:B-1----:R-:W1:Y:S01]  /*05d0*/  S2UR UR5, SR_CgaCtaId ;  /* 0x00000000000579c3 */ /* 0x002e620000008800 */
[----:B------:R-:W-:Y:S01]  /*05e0*/  UMOV UR4, 0x400 ;  /* 0x0000040000047882 */ /* 0x000fe20000000000 */
[----:B------:R-:W-:Y:S01]  /*05f0*/  UMOV UR7, 0x1 ;  /* 0x0000000100077882 */ /* 0x000fe20000000000 */
[----:B------:R-:W-:Y:S01]  /*0600*/  ELECT P0, URZ, PT ;  /* 0x00000000003f782f */ /* 0x000fe20003800000 */
[----:B-1----:R-:W-:Y:S02]  /*0610*/  ULEA UR6, UR5, UR4, 0x18 ;  /* 0x0000000405067291 */ /* 0x002fe4000f8ec03f */
[----:B------:R-:W-:-:S04]  /*0620*/  UIADD3 UR4, -UR7, 0x100000, URZ ;  /* 0x0010000007047890 */ /* 0x000fc8000fffe13f */
[----:B------:R-:W-:Y:S02]  /*0630*/  USHF.L.U32 UR5, UR4, 0xb, URZ ;  /* 0x0000000b04057899 */ /* 0x000fe4000800063f */
[----:B------:R-:W-:Y:S01]  /*0640*/  USHF.L.U32 UR4, UR4, 0x1, URZ ;  /* 0x0000000104047899 */ /* 0x000fe2000800063f */
[----:B------:R-:W1:Y:S11]  /*0650*/  FENCE.VIEW.ASYNC.S ;  /* 0x00000000000073c6 */ /* 0x000e760000000000 */
[----:B-1----:R4:W1:Y:S01]  /*0660*/  SYNCS.EXCH.64 URZ, [UR6+0x38870], UR4 ;  /* 0x03887004063f75b2 */ /* 0x0028620008000100 */
[----:B------:R4:W0:Y:S01]  /*0670*/  SYNCS.EXCH.64 URZ, [UR6+0x38880], UR4 ;  /* 0x03888004063f75b2 */ /* 0x0008220008000100 */
[----:B------:R4:W0:Y:S01]  /*0680*/  SYNCS.EXCH.64 URZ, [UR6+0x38878], UR4 ;  /* 0x03887804063f75b2 */ /* 0x0008220008000100 */
[----:B------:R4:W0:Y:S02]  /*0690*/  SYNCS.EXCH.64 URZ, [UR6+0x38888], UR4 ;  /* 0x03888804063f75b2 */ /* 0x0008240008000100 */
[----:B----4-:R-:W-:Y:S01]  /*06a0*/  NOP ;  /* 0x0000000000007918 */ /* 0x010fe20000000000 */
.L_x_445:
        /* <DEDUP_REMOVED lines=22> */
.L_x_446:
        /* <DEDUP_REMOVED lines=22> */
.L_x_447:
[----:B0-----:R-:W-:Y:S01]  /*0970*/  ISETP.NE.AND P0, PT, R2, RZ, PT ;  /* 0x000000ff0200720c */ /* 0x001fe20003f05270 */
[----:B------:R-:W-:Y:S01]  /*0980*/  IMAD.MOV.U32 R2, RZ, RZ, 0x1 ;  /* 0x00000001ff027424 */ /* 0x000fe200078e00ff */
[----:B------:R-:W-:Y:S01]  /*0990*/  NOP ;  /* 0x0000000000007918 */ /* 0x000fe20000000000 */
[----:B------:R-:W-:Y:S03]  /*09a0*/  BSSY B7, `(.L_x_448) ;  /* 0x0002586000077945 */ /* 0x000fe60003800000 */
[----:B------:R-:W-:-:S05]  /*09b0*/  SEL R2, R2, 0x2, !P0 ;  /* 0x0000000202027807 */ /* 0x000fca0004000000 */
[----:B------:R0:W-:Y:S01]  /*09c0*/  STL [R1+0x3c], R2 ;  /* 0x00003c0201007387 */ /* 0x0001e20000100800 */
[----:B-123--:R-:W-:Y:S06]  /*09d0*/  BAR.SYNC.DEFER_BLOCKING 0x0 ;  /* 0x0000000000007b1d */ /* 0x00efec0000010000 */
[----:B------:R-:W-:Y:S05]  /*09e0*/  @!P0 BRA `(.L_x_449) ;  /* 0x000001f4003c8947 */ /* 0x000fea0003800000 */
.L_x_450:
        /* <DEDUP_REMOVED lines=8> */
[----:B-1----:R-:W-:-:S06]  /*0a70*/  ULEA UR4, UR5, UR4, 0x18 ;  /* 0x0000000405047291 */ /* 0x002fcc000f8ec03f */
[----:B------:R-:W-:Y:S01]  /*0a80*/  IMAD.U32 R16, RZ, RZ, UR4 ;  /* 0x00000004ff107e24 */ /* 0x000fe2000f8e00ff */
[----:B------:R-:W-:-:S04]  /*0a90*/  ULDC UR4, c[0x0][0xc14] ;  /* 0x0003050000047ab9 */ /* 0x000fc80000000800 */
[----:B------:R-:W1:Y:S01]  /*0aa0*/  LDS.128 R148, [R16+0x388d0] ;  /* 0x0388d00010947984 */ /* 0x000e620000000c00 */
[----:B------:R-:W-:Y:S06]  /*0ab0*/  BAR.ARV 0x4, 0x120 ;  /* 0x0104800000007b1d */ /* 0x000fec0000002000 */
[----:B-1----:R-:W-:-:S13]  /*0ac0*/  ISETP.GE.AND P0, PT, R151, UR4, PT ;  /* 0x0000000497007c0c */ /* 0x002fda000bf06270 */
[----:B------:R-:W-:Y:S05]  /*0ad0*/  @P0 BRA `(.L_x_451) ;  /* 0x0000025400c80947 */ /* 0x000fea0003800000 */
[----:B------:R-:W-:-:S05]  /*0ae0*/  VIADD R0, R3, 0xffffff80 ;  /* 0xffffff8003007836 */ /* 0x000fca0000000000 */
[----:B------:R-:W-:-:S04]  /*0af0*/  SHF.R.S32.HI R3, RZ, 0x1f, R0 ;  /* 0x0000001fff037819 */ /* 0x000fc80000011400 */
[CC--:B0-----:R-:W-:Y:S02]  /*0b00*/  LEA.HI R2, R3.reuse, R0.reuse, RZ, 0x7 ;  /* 0x0000000003027211 */ /* 0x0c1fe400078f38ff */
[CC--:B------:R-:W-:Y:S02]  /*0b10*/  LEA.HI R18, R3.reuse, R0.reuse, RZ, 0x3 ;  /* 0x0000000003127211 */ /* 0x0c0fe400078f18ff */
[----:B------:R-:W-:Y:S02]  /*0b20*/  LOP3.LUT R5, R2, 0xffffff80, RZ, 0xc0, !PT ;  /* 0xffffff8002057812 */ /* 0x000fe400078ec0ff */
[----:B------:R-:W-:-:S03]  /*0b30*/  LEA.HI R4, R3, R0, RZ, 0x4 ;  /* 0x0000000003047211 */ /* 0x000fc600078f20ff */
[----:B------:R-:W-:Y:S01]  /*0b40*/  IMAD.IADD R12, R0, 0x1, -R5 ;  /* 0x00000001000c7824 */ /* 0x000fe200078e0a05 */
[----:B------:R-:W-:Y:S02]  /*0b50*/  LEA.HI R5, R3, R0, RZ, 0x5 ;  /* 0x0000000003057211 */ /* 0x000fe400078f28ff */
[----:B------:R-:W-:Y:S02]  /*0b60*/  SHF.R.S32.HI R7, RZ, 0x4, R4 ;  /* 0x00000004ff077819 */ /* 0x000fe40000011404 */
[----:B------:R-:W-:Y:S01]  /*0b70*/  SHF.R.S32.HI R8, RZ, 0x1f, R12 ;  /* 0x0000001fff087819 */ /* 0x000fe2000001140c */
[----:B------:R0:W-:Y:S01]  /*0b80*/  STL [R1+0x70], R12 ;  /* 0x0000700c01007387 */ /* 0x0001e20000100800 */
[----:B------:R-:W-:Y:S01]  /*0b90*/  IMAD.SHL.U32 R6, R5, 0x20, RZ ;  /* 0x0000002005067824 */ /* 0x000fe200078e00ff */
[----:B------:R-:W-:Y:S02]  /*0ba0*/  LOP3.LUT R5, R4, 0x3fffff0, RZ, 0xc0, !PT ;  /* 0x03fffff004057812 */ /* 0x000fe400078ec0ff */
[----:B------:R-:W-:-:S02]  /*0bb0*/  LEA.HI R9, R8, R12, RZ, 0x2 ;  /* 0x0000000c08097211 */ /* 0x000fc400078f10ff */
[----:B------:R-:W-:Y:S01]  /*0bc0*/  LEA.HI R8, R8, R12, RZ, 0x5 ;  /* 0x0000000c08087211 */ /* 0x000fe200078f28ff */
[----:B------:R-:W-:Y:S01]  /*0bd0*/  IMAD.IADD R5, R0, 0x1, -R5 ;  /* 0x0000000100057824 */ /* 0x000fe200078e0a05 */
[--C-:B------:R-:W-:Y:S02]  /*0be0*/  SHF.R.S32.HI R10, RZ, 0x2, R9.reuse ;  /* 0x00000002ff0a7819 */ /* 0x100fe40000011409 */
[----:B------:R-:W-:Y:S02]  /*0bf0*/  SHF.R.S32.HI R11, RZ, 0x1f, R9 ;  /* 0x0000001fff0b7819 */ /* 0x000fe40000011409 */
[----:B------:R-:W-:Y:S02]  /*0c00*/  LOP3.LUT R9, R18, 0xfffffff8, RZ, 0xc0, !PT ;  /* 0xfffffff812097812 */ /* 0x000fe400078ec0ff */
[----:B------:R-:W-:Y:S02]  /*0c10*/  LEA.HI R11, R11, R10, RZ, 0x3 ;  /* 0x0000000a0b0b7211 */ /* 0x000fe400078f18ff */
[----:B------:R-:W-:Y:S01]  /*0c20*/  LEA.HI R4, R4, R7, RZ, 0x1 ;  /* 0x0000000704047211 */ /* 0x000fe200078f08ff */
[----:B------:R-:W-:Y:S01]  /*0c30*/  IMAD.IADD R220, R0, 0x1, -R9 ;  /* 0x0000000100dc7824 */ /* 0x000fe200078e0a09 */
[----:B------:R-:W-:Y:S01]  /*0c40*/  LOP3.LUT R11, R11, 0xfffffff8, RZ, 0xc0, !PT ;  /* 0xfffffff80b0b7812 */ /* 0x000fe200078ec0ff */
[----:B------:R-:W2:Y:S01]  /*0c50*/  LDL.LU R9, [R1+0x3c] ;  /* 0x00003c0001097983 */ /* 0x000ea20000300800 */
[----:B------:R-:W-:Y:S01]  /*0c60*/  SHF.R.S32.HI R18, RZ, 0x3, R18 ;  /* 0x00000003ff127819 */ /* 0x000fe20000011412 */
[----:B------:R-:W-:Y:S01]  /*0c70*/  IMAD.SHL.U32 R22, R220, 0x4, RZ ;  /* 0x00000004dc167824 */ /* 0x000fe200078e00ff */
[----:B------:R-:W-:Y:S01]  /*0c80*/  SHF.R.S32.HI R8, RZ, 0x5, R8 ;  /* 0x00000005ff087819 */ /* 0x000fe20000011408 */
[----:B------:R-:W-:Y:S01]  /*0c90*/  IMAD.IADD R11, R10, 0x1, -R11 ;  /* 0x000000010a0b7824 */ /* 0x000fe200078e0a0b */
[----:B------:R-:W-:Y:S01]  /*0ca0*/  LOP3.LUT R4, R4, 0x1ffffffe, RZ, 0xc0, !PT ;  /* 0x1ffffffe04047812 */ /* 0x000fe200078ec0ff */
[----:B------:R-:W-:Y:S01]  /*0cb0*/  VIADD R13, R18, 0x60 ;  /* 0x00000060120d7836 */ /* 0x000fe20000000000 */
[----:B------:R-:W-:Y:S01]  /*0cc0*/  IADD3 R214, R22, 0x40, RZ ;  /* 0x0000004016d67810 */ /* 0x000fe20007ffe0ff */
[----:B------:R-:W-:Y:S01]  /*0cd0*/  IMAD R11, R8, 0x10, R11 ;  /* 0x00000010080b7824 */ /* 0x000fe200078e020b */
[----:B------:R-:W-:Y:S01]  /*0ce0*/  LOP3.LUT R6, R6, 0xfffffc00, RZ, 0xc0, !PT ;  /* 0xfffffc0006067812 */ /* 0x000fe200078ec0ff */
[----:B------:R-:W-:Y:S01]  /*0cf0*/  IMAD.IADD R4, R7, 0x1, -R4 ;  /* 0x0000000107047824 */ /* 0x000fe200078e0a04 */
[----:B0-----:R-:W-:Y:S01]  /*0d00*/  SHF.R.S32.HI R12, RZ, 0x7, R2 ;  /* 0x00000007ff0c7819 */ /* 0x001fe20000011402 */
[----:B------:R-:W-:Y:S01]  /*0d10*/  IMAD.IADD R213, R22, 0x1, R214 ;  /* 0x0000000116d57824 */ /* 0x000fe200078e02d6 */
[----:B------:R-:W-:Y:S01]  /*0d20*/  SHF.R.S32.HI R8, RZ, 0x1f, R13 ;  /* 0x0000001fff087819 */ /* 0x000fe2000001140d */
[----:B------:R-:W-:Y:S01]  /*0d30*/  IMAD.SHL.U32 R7, R13, 0x40, RZ ;  /* 0x000000400d077824 */ /* 0x000fe200078e00ff */
[----:B------:R-:W-:Y:S01]  /*0d40*/  LEA.HI R2, R2, R12, RZ, 0x1 ;  /* 0x0000000c02027211 */ /* 0x000fe200078f08ff */
[----:B------:R-:W-:Y:S01]  /*0d50*/  IMAD R5, R5, 0x40, R6 ;  /* 0x0000004005057824 */ /* 0x000fe200078e0206 */
[----:B------:R-:W-:-:S02]  /*0d60*/  LEA.HI R0, R3, R0, RZ, 0x6 ;  /* 0x0000000003007211 */ /* 0x000fc400078f30ff */
[----:B------:R-:W-:Y:S01]  /*0d70*/  LEA.HI R8, R8, R13, RZ, 0x3 ;  /* 0x0000000d08087211 */ /* 0x000fe200078f18ff */
[----:B------:R-:W-:Y:S01]  /*0d80*/  STL [R1+0x88], R12 ;  /* 0x0000880c01007387 */ /* 0x000fe20000100800 */
[----:B------:R-:W-:Y:S01]  /*0d90*/  SHF.R.S32.HI R6, RZ, 0x1f, R213 ;  /* 0x0000001fff067819 */ /* 0x000fe200000114d5 */
[----:B------:R-:W-:Y:S01]  /*0da0*/  VIADD R217, R18, 0x20 ;  /* 0x0000002012d97836 */ /* 0x000fe20000000000 */
[----:B------:R-:W-:Y:S01]  /*0db0*/  LOP3.LUT R2, R2, 0x3fffffe, RZ, 0xc0, !PT ;  /* 0x03fffffe02027812 */ /* 0x000fe200078ec0ff */
[----:B------:R0:W-:Y:S01]  /*0dc0*/  STL [R1+0x74], R13 ;  /* 0x0000740d01007387 */ /* 0x0001e20000100800 */
[----:B------:R-:W-:Y:S01]  /*0dd0*/  SHF.L.U32 R0, R0, 0x3, RZ ;  /* 0x0000000300007819 */ /* 0x000fe200000006ff */
[----:B------:R-:W-:Y:S02]  /*0de0*/  IMAD.SHL.U32 R8, R8, 0x40, RZ ;  /* 0x0000004008087824 */ /* 0x000fe400078e00ff */
[----:B------:R-:W-:Y:S01]  /*0df0*/  IMAD.IADD R2, R12, 0x1, -R2 ;  /* 0x000000010c027824 */ /* 0x000fe200078e0a02 */
[----:B------:R-:W-:-:S02]  /*0e00*/  LOP3.LUT R234, R0, 0xfffffe00, RZ, 0xc0, !PT ;  /* 0xfffffe0000ea7812 */ /* 0x000fc400078ec0ff */
[----:B0-----:R-:W-:Y:S02]  /*0e10*/  LOP3.LUT R13, R7, 0x1c0, RZ, 0xc0, !PT ;  /* 0x000001c0070d7812 */ /* 0x001fe400078ec0ff */
[CC--:B------:R-:W-:Y:S02]  /*0e20*/  LEA.HI R7, R6.reuse, R213.reuse, RZ, 0x6 ;  /* 0x000000d506077211 */ /* 0x0c0fe400078f30ff */
[----:B------:R-:W-:Y:S02]  /*0e30*/  LEA.HI R6, R6, R213, RZ, 0x3 ;  /* 0x000000d506067211 */ /* 0x000fe400078f18ff */
[----:B------:R-:W-:Y:S01]  /*0e40*/  SHF.R.S32.HI R0, RZ, 0x1f, R217 ;  /* 0x0000001fff007819 */ /* 0x000fe200000114d9 */
[----:B------:R-:W-:Y:S01]  /*0e50*/  IMAD.SHL.U32 R7, R7, 0x80, RZ ;  /* 0x0000008007077824 */ /* 0x000fe200078e00ff */
[----:B------:R-:W-:Y:S01]  /*0e60*/  SHF.R.U32.HI R10, RZ, 0x3, R13 ;  /* 0x00000003ff0a7819 */ /* 0x000fe2000001160d */
[----:B------:R-:W-:Y:S01]  /*0e70*/  IMAD R3, R4, 0x8, R5 ;  /* 0x0000000804037824 */ /* 0x000fe200078e0205 */
[----:B------:R-:W-:Y:S01]  /*0e80*/  LOP3.LUT R8, R8, 0xfffffe00, RZ, 0xc0, !PT ;  /* 0xfffffe0008087812 */ /* 0x000fe200078ec0ff */
[----:B------:R-:W-:Y:S01]  /*0e90*/  IMAD R2, R2, 0x40, R11 ;  /* 0x0000004002027824 */ /* 0x000fe200078e020b */
[----:B------:R-:W-:Y:S01]  /*0ea0*/  LOP3.LUT R6, R13, 0x38, R6, 0xf8, !PT ;  /* 0x000000380d067812 */ /* 0x000fe200078ef806 */
[----:B------:R-:W-:Y:S01]  /*0eb0*/  STL [R1+0x78], R13 ;  /* 0x0000780d01007387 */ /* 0x000fe20000100800 */
[----:B------:R-:W-:-:S02]  /*0ec0*/  LEA.HI R0, R0, R217, RZ, 0x3 ;  /* 0x000000d900007211 */ /* 0x000fc400078f18ff */
[----:B------:R-:W-:Y:S01]  /*0ed0*/  LOP3.LUT R7, R7, 0xffffe000, RZ, 0xc0, !PT ;  /* 0xffffe00007077812 */ /* 0x000fe200078ec0ff */
[----:B------:R-:W-:Y:S01]  /*0ee0*/  STL [R1+0x7c], R10 ;  /* 0x00007c0a01007387 */ /* 0x000fe20000100800 */
[----:B------:R-:W-:Y:S01]  /*0ef0*/  LOP3.LUT R6, R6, R10, RZ, 0x3c, !PT ;  /* 0x0000000a06067212 */ /* 0x000fe200078e3cff */
[----:B------:R-:W-:Y:S02]  /*0f00*/  IMAD.SHL.U32 R0, R0, 0x40, RZ ;  /* 0x0000004000007824 */ /* 0x000fe400078e00ff */
[----:B------:R-:W-:Y:S01]  /*0f10*/  STL [R1+0x80], R8 ;  /* 0x0000800801007387 */ /* 0x000fe20000100800 */
[----:B------:R-:W-:-:S03]  /*0f20*/  IADD3 R6, R6, R7, R8 ;  /* 0x0000000706067210 */ /* 0x000fc60007ffe008 */
[----:B------:R-:W-:Y:S04]  /*0f30*/  STL [R1+0x90], R3 ;  /* 0x0000900301007387 */ /* 0x000fe80000100800 */
[----:B------:R0:W-:Y:S01]  /*0f40*/  STL [R1+0x8c], R2 ;  /* 0x00008c0201007387 */ /* 0x0001e20000100800 */
[----:B------:R-:W-:Y:S02]  /*0f50*/  SHF.R.S32.HI R4, RZ, 0x1f, R217 ;  /* 0x0000001fff047819 */ /* 0x000fe400000114d9 */
[----:B------:R-:W-:Y:S01]  /*0f60*/  LOP3.LUT R231, R0, 0xfffffe00, RZ, 0xc0, !PT ;  /* 0xfffffe0000e77812 */ /* 0x000fe200078ec0ff */
[----:B0-----:R-:W-:Y:S01]  /*0f70*/  VIADD R2, R16, 0x14400 ;  /* 0x0001440010027836 */ /* 0x001fe20000000000 */
[----:B------:R0:W-:Y:S04]  /*0f80*/  STL [R1+0x68], RZ ;  /* 0x000068ff01007387 */ /* 0x0001e80000100800 */
[----:B------:R-:W-:Y:S01]  /*0f90*/  LEA R0, R6, R2, 0x1 ;  /* 0x0000000206007211 */ /* 0x000fe200078e08ff */
[----:B------:R0:W-:Y:S01]  /*0fa0*/  STL [R1+0x64], R2 ;  /* 0x0000640201007387 */ /* 0x0001e20000100800 */
[----:B------:R-:W-:-:S03]  /*0fb0*/  VIADD R218, R18, 0x40 ;  /* 0x0000004012da7836 */ /* 0x000fc60000000000 */
[----:B------:R0:W-:Y:S04]  /*0fc0*/  STL [R1+0x58], R4 ;  /* 0x0000580401007387 */ /* 0x0001e80000100800 */
[----:B------:R0:W-:Y:S01]  /*0fd0*/  STL [R1+0x84], R0 ;  /* 0x0000840001007387 */ /* 0x0001e20000100800 */
[----:B------:R-:W-:Y:S01]  /*0fe0*/  SHF.R.S32.HI R3, RZ, 0x1f, R218 ;  /* 0x0000001fff037819 */ /* 0x000fe200000114da */
[----:B------:R-:W-:Y:S02]  /*0ff0*/  IMAD.SHL.U32 R232, R18, 0x40, RZ ;  /* 0x0000004012e87824 */ /* 0x000fe400078e00ff */
[----:B------:R-:W-:Y:S01]  /*1000*/  IMAD.SHL.U32 R212, R220, 0x8, RZ ;  /* 0x00000008dcd47824 */ /* 0x000fe200078e00ff */
[----:B------:R-:W-:Y:S01]  /*1010*/  LEA.HI R3, R3, R218, RZ, 0x3 ;  /* 0x000000da03037211 */ /* 0x000fe200078f18ff */
[----:B------:R-:W-:Y:S01]  /*1020*/  IMAD.SHL.U32 R227, R217, 0x40, RZ ;  /* 0x00000040d9e37824 */ /* 0x000fe200078e00ff */
[----:B------:R-:W-:Y:S01]  /*1030*/  LOP3.LUT R232, R232, 0x1c0, RZ, 0xc0, !PT ;  /* 0x000001c0e8e87812 */ /* 0x000fe200078ec0ff */
[----:B------:R-:W-:-:S02]  /*1040*/  IMAD.SHL.U32 R226, R218, 0x40, RZ ;  /* 0x00000040dae27824 */ /* 0x000fc400078e00ff */
[----:B------:R-:W-:Y:S01]  /*1050*/  IMAD.SHL.U32 R3, R3, 0x40, RZ ;  /* 0x0000004003037824 */ /* 0x000fe200078e00ff */
[----:B------:R-:W-:Y:S02]  /*1060*/  LOP3.LUT R227, R227, 0x1c0, RZ, 0xc0, !PT ;  /* 0x000001c0e3e37812 */ /* 0x000fe400078ec0ff */
[----:B------:R-:W-:Y:S02]  /*1070*/  LOP3.LUT R226, R226, 0x1c0, RZ, 0xc0, !PT ;  /* 0x000001c0e2e27812 */ /* 0x000fe400078ec0ff */
[----:B------:R-:W-:Y:S02]  /*1080*/  LOP3.LUT R236, R232, 0x38, R212, 0xf8, !PT ;  /* 0x00000038e8ec7812 */ /* 0x000fe400078ef8d4 */
[----:B------:R-:W-:Y:S01]  /*1090*/  SHF.R.U32.HI R233, RZ, 0x3, R232 ;  /* 0x00000003ffe97819 */ /* 0x000fe200000116e8 */
[----:B------:R-:W-:Y:S01]  /*10a0*/  IMAD.MOV.U32 R219, RZ, RZ, RZ ;  /* 0x000000ffffdb7224 */ /* 0x000fe200078e00ff */
[----:B------:R-:W-:Y:S01]  /*10b0*/  CS2R R222, SRZ ;  /* 0x0000000000de7805 */ /* 0x000fe2000001ff00 */
[----:B------:R-:W-:Y:S01]  /*10c0*/  IMAD.MOV.U32 R17, RZ, RZ, RZ ;  /* 0x000000ffff117224 */ /* 0x000fe200078e00ff */
[----:B------:R-:W-:Y:S01]  /*10d0*/  SHF.R.S32.HI R237, RZ, 0x1f, R218 ;  /* 0x0000001fffed7819 */ /* 0x000fe200000114da */
[----:B------:R-:W-:Y:S01]  /*10e0*/  VIADD R215, R22, 0x20 ;  /* 0x0000002016d77836 */ /* 0x000fe20000000000 */
[----:B------:R-:W-:Y:S01]  /*10f0*/  LOP3.LUT R236, R234, R236, R233, 0xf6, !PT ;  /* 0x000000eceaec7212 */ /* 0x000fe200078ef6e9 */
[----:B------:R-:W-:Y:S01]  /*1100*/  VIADD R216, R22, 0x60 ;  /* 0x0000006016d87836 */ /* 0x000fe20000000000 */
[----:B------:R-:W-:Y:S01]  /*1110*/  SHF.R.U32.HI R230, RZ, 0x3, R227 ;  /* 0x00000003ffe67819 */ /* 0x000fe200000116e3 */
[C---:B------:R-:W-:Y:S01]  /*1120*/  VIADD R225, R212.reuse, 0x80 ;  /* 0x00000080d4e17836 */ /* 0x040fe20000000000 */
[----:B------:R-:W-:Y:S01]  /*1130*/  SHF.R.U32.HI R228, RZ, 0x3, R226 ;  /* 0x00000003ffe47819 */ /* 0x000fe200000116e2 */
[----:B------:R-:W-:Y:S01]  /*1140*/  VIADD R224, R212, 0xc0 ;  /* 0x000000c0d4e07836 */ /* 0x000fe20000000000 */
[----:B------:R-:W-:-:S02]  /*1150*/  LOP3.LUT R229, R3, 0xfffffe00, RZ, 0xc0, !PT ;  /* 0xfffffe0003e57812 */ /* 0x000fc400078ec0ff */
[----:B0-2---:R-:W-:-:S07]  /*1160*/  LOP3.LUT R221, R9, 0x1, RZ, 0xfc, !PT ;  /* 0x0000000109dd7812 */ /* 0x005fce00078efcff */
.L_x_682:
[----:B0-----:R-:W0:Y:S01]  /*1170*/  LDC.64 R2, c[0x0][0xc60] ;  /* 0x00031800ff027b82 */ /* 0x001e220000000a00 */
[----:B------:R-:W-:Y:S01]  /*1180*/  ULDC.64 UR10, c[0x0][0x208] ;  /* 0x00008200000a7ab9 */ /* 0x000fe20000000a00 */
[----:B------:R-:W-:Y:S01]  /*1190*/  ULDC.64 UR4, c[0x0][0xa28] ;  /* 0x00028a0000047ab9 */ /* 0x000fe20000000a00 */
[----:B------:R-:W-:Y:S01]  /*11a0*/  ULDC.64 UR8, c[0x0][0xa18] ;  /* 0x0002860000087ab9 */ /* 0x000fe20000000a00 */
[----:B------:R-:W-:Y:S01]  /*11b0*/  ULDC.64 UR6, c[0x0][0xa08] ;  /* 0x0002820000067ab9 */ /* 0x000fe20000000a00 */
[----:B0-----:R-:W-:-:S05]  /*11c0*/  IMAD.WIDE R2, R151, 0x4, R2 ;  /* 0x0000000497027825 */ /* 0x001fca00078e0202 */
[----:B--2345:R-:W2:Y:S01]  /*11d0*/  LDG.E R8, desc[UR10][R2.64] ;  /* 0x0000000a02087981 */ /* 0x03cea2000c1e1900 */
[----:B------:R-:W-:Y:S01]  /*11e0*/  ISETP.NE.U32.AND P2, PT, RZ, UR4, PT ;  /* 0x00000004ff007c0c */ /* 0x000fe2000bf45070 */
[----:B------:R-:W-:Y:S01]  /*11f0*/  IMAD.MOV.U32 R26, RZ, RZ, RZ ;  /* 0x000000ffff1a7224 */ /* 0x000fe200078e00ff */
[----:B------:R-:W-:Y:S02]  /*1200*/  ISETP.NE.U32.AND P1, PT, RZ, UR8, PT ;  /* 0x00000008ff007c0c */ /* 0x000fe4000bf25070 */
[----:B------:R-:W-:Y:S02]  /*1210*/  ISETP.NE.AND.EX P2, PT, RZ, UR5, PT, P2 ;  /* 0x00000005ff007c0c */ /* 0x000fe4000bf45320 */
[----:B------:R-:W-:Y:S02]  /*1220*/  ISETP.NE.AND.EX P1, PT, RZ, UR9, PT, P1 ;  /* 0x00000009ff007c0c */ /* 0x000fe4000bf25310 */
[----:B------:R-:W-:-:S04]  /*1230*/  ISETP.NE.U32.AND P0, PT, RZ, UR6, PT ;  /* 0x00000006ff007c0c */ /* 0x000fc8000bf05070 */
[----:B------:R-:W-:Y:S02]  /*1240*/  ISETP.NE.AND.EX P0, PT, RZ, UR7, PT, P0 ;  /* 0x00000007ff007c0c */ /* 0x000fe4000bf05300 */
[----:B--2---:R-:W-:Y:S01]  /*1250*/  SHF.R.S32.HI R0, RZ, 0x1f, R8 ;  /* 0x0000001fff007819 */ /* 0x004fe20000011408 */
[----:B------:R0:W-:Y:S02]  /*1260*/  STL [R1+0x5c], R8 ;  /* 0x00005c0801007387 */ /* 0x0001e40000100800 */
[C---:B------:R-:W-:Y:S01]  /*1270*/  @P2 LEA R2, P3, R8.reuse, UR4, 0x2 ;  /* 0x0000000408022c11 */ /* 0x040fe2000f8610ff */
[----:B------:R-:W-:Y:S01]  /*1280*/  ULDC UR4, c[0x0][0x288] ;  /* 0x0000a20000047ab9 */ /* 0x000fe20000000800 */
[C-C-:B------:R-:W-:Y:S01]  /*1290*/  SHF.L.U64.HI R29, R8.reuse, 0x2, R0.reuse ;  /* 0x00000002081d7819 */ /* 0x140fe20000010200 */
[----:B------:R0:W-:Y:S01]  /*12a0*/  STL [R1+0x6c], R149 ;  /* 0x00006c9501007387 */ /* 0x0001e20000100800 */
[----:B------:R-:W-:Y:S01]  /*12b0*/  @P2 LEA.HI.X R3, R8, UR5, R0, 0x2, P3 ;  /* 0x0000000508032c11 */ /* 0x000fe200098f1400 */
[----:B------:R-:W-:-:S02]  /*12c0*/  IMAD.MOV.U32 R0, RZ, RZ, RZ ;  /* 0x000000ffff007224 */ /* 0x000fc400078e00ff */
[----:B------:R0:W-:Y:S01]  /*12d0*/  STL [R1+0x60], R150 ;  /* 0x0000609601007387 */ /* 0x0001e20000100800 */
[----:B------:R-:W-:Y:S02]  /*12e0*/  IMAD.SHL.U32 R28, R8, 0x4, RZ ;  /* 0x00000004081c7824 */ /* 0x000fe400078e00ff */
[----:B------:R-:W-:Y:S01]  /*12f0*/  IMAD.U32 R151, RZ, RZ, UR4 ;  /* 0x00000004ff977e24 */ /* 0x000fe2000f8e00ff */
[----:B------:R-:W-:Y:S01]  /*1300*/  ULDC.64 UR4, c[0x0][0x3f8] ;  /* 0x0000fe0000047ab9 */ /* 0x000fe20000000a00 */
[----:B------:R0:W5:Y:S01]  /*1310*/  @P2 LDG.E R0, desc[UR10][R2.64] ;  /* 0x0000000a02002981 */ /* 0x000162000c1e1900 */
[----:B------:R-:W-:Y:S01]  /*1320*/  UISETP.NE.U32.AND UP0, UPT, UR4, URZ, UPT ;  /* 0x0000003f0400728c */ /* 0x000fe2000bf05070 */
[C---:B------:R-:W-:Y:S02]  /*1330*/  @P1 IADD3 R4, P2, R28.reuse, UR8, RZ ;  /* 0x000000081c041c10 */ /* 0x040fe4000ff5e0ff */
[----:B------:R-:W-:Y:S01]  /*1340*/  IADD3 R6, P4, R28, UR6, RZ ;  /* 0x000000061c067c10 */ /* 0x000fe2000ff9e0ff */
[----:B------:R-:W-:Y:S01]  /*1350*/  UISETP.NE.AND.EX UP0, UPT, UR5, URZ, UPT, UP0 ;  /* 0x0000003f0500728c */ /* 0x000fe2000bf05300 */
[C---:B------:R-:W-:Y:S01]  /*1360*/  @P1 IADD3.X R5, R29.reuse, UR9, RZ, P2, !PT ;  /* 0x000000091d051c10 */ /* 0x040fe200097fe4ff */
[----:B------:R-:W-:Y:S01]  /*1370*/  ULDC UR4, c[0x0][0x404] ;  /* 0x0001010000047ab9 */ /* 0x000fe20000000800 */
[----:B------:R-:W-:Y:S01]  /*1380*/  ULDC.64 UR8, c[0x0][0xa20] ;  /* 0x0002880000087ab9 */ /* 0x000fe20000000a00 */
[----:B------:R-:W-:Y:S01]  /*1390*/  IADD3.X R7, R29, UR7, RZ, P4, !PT ;  /* 0x000000071d077c10 */ /* 0x000fe2000a7fe4ff */
[----:B------:R-:W-:Y:S01]  /*13a0*/  USEL UR4, UR4, 0x1, UP0 ;  /* 0x0000000104047887 */ /* 0x000fe20008000000 */
[----:B------:R-:W-:Y:S01]  /*13b0*/  ISETP.NE.U32.AND P2, PT, RZ, UR8, PT ;  /* 0x00000008ff007c0c */ /* 0x000fe2000bf45070 */
[----:B------:R-:W-:Y:S01]  /*13c0*/  ULDC UR5, c[0x0][0x2e0] ;  /* 0x0000b80000057ab9 */ /* 0x000fe20000000800 */
[----:B------:R0:W5:Y:S01]  /*13d0*/  @P1 LDG.E R151, desc[UR10][R4.64] ;  /* 0x0000000a04971981 */ /* 0x000162000c1e1900 */
[----:B------:R-:W-:Y:S01]  /*13e0*/  UIMAD UR4, UR4, UR5, URZ ;  /* 0x00000005040472a4 */ /* 0x000fe2000f8e023f */
[----:B------:R-:W-:-:S02]  /*13f0*/  ISETP.NE.AND.EX P2, PT, RZ, UR9, PT, P2 ;  /* 0x00000009ff007c0c */ /* 0x000fc4000bf45320 */
[----:B------:R0:W5:Y:S01]  /*1400*/  @P0 LDG.E R26, desc[UR10][R6.64] ;  /* 0x0000000a061a0981 */ /* 0x000162000c1e1900 */
[----:B------:R-:W-:Y:S01]  /*1410*/  ULDC UR5, c[0x0][0x338] ;  /* 0x0000ce0000057ab9 */ /* 0x000fe20000000800 */
[----:B------:R-:W-:Y:S01]  /*1420*/  IMAD.MOV.U32 R25, RZ, RZ, R8 ;  /* 0x000000ffff197224 */ /* 0x000fe200078e0008 */
[----:B------:R-:W-:Y:S08]  /*1430*/  @P1 BRA `(.L_x_452) ;  /* 0x0000000000281947 */ /* 0x000ff00003800000 */
[----:B------:R-:W-:Y:S02]  /*1440*/  ULDC.64 UR6, c[0x0][0xa00] ;  /* 0x0002800000067ab9 */ /* 0x000fe40000000a00 */
[----:B------:R-:W-:-:S04]  /*1450*/  ISETP.NE.U32.AND P1, PT, RZ, UR6, PT ;  /* 0x00000006ff007c0c */ /* 0x000fc8000bf25070 */
[----:B------:R-:W-:-:S13]  /*1460*/  ISETP.NE.AND.EX P1, PT, RZ, UR7, PT, P1 ;  /* 0x00000007ff007c0c */ /* 0x000fda000bf25310 */
[----:B------:R-:W-:Y:S05]  /*1470*/  @!P1 BRA `(.L_x_452) ;  /* 0x0000000000189947 */ /* 0x000fea0003800000 */
[----:B0-----:R-:W0:Y:S01]  /*1480*/  LDC.64 R2, c[0x0][0xa00] ;  /* 0x00028000ff027b82 */ /* 0x001e220000000a00 */
[----:B------:R-:W-:Y:S01]  /*1490*/  ULDC.64 UR6, c[0x0][0x208] ;  /* 0x0000820000067ab9 */ /* 0x000fe20000000a00 */
[----:B0-----:R-:W-:-:S05]  /*14a0*/  IMAD.WIDE R2, R25, 0x4, R2 ;  /* 0x0000000419027825 */ /* 0x001fca00078e0202 */
[----:B-----5:R-:W2:Y:S04]  /*14b0*/  LDG.E R151, desc[UR6][R2.64] ;  /* 0x0000000602977981 */ /* 0x020ea8000c1e1900 */
[----:B------:R-:W2:Y:S02]  /*14c0*/  LDG.E R4, desc[UR6][R2.64+0x4] ;  /* 0x0000040602047981 */ /* 0x000ea4000c1e1900 */
[----:B--2---:R-:W-:-:S07]  /*14d0*/  IMAD.IADD R151, R4, 0x1, -R151 ;  /* 0x0000000104977824 */ /* 0x004fce00078e0a97 */
.L_x_452:
[----:B0-----:R-:W-:Y:S02]  /*14e0*/  IMAD.U32 R2, RZ, RZ, UR5 ;  /* 0x00000005ff027e24 */ /* 0x001fe4000f8e00ff */
[----:B------:R-:W-:Y:S01]  /*14f0*/  IMAD.U32 R27, RZ, RZ, UR4 ;  /* 0x00000004ff1b7e24 */ /* 0x000fe2000f8e00ff */
[----:B------:R-:W-:Y:S06]  /*1500*/  @!P2 BRA `(.L_x_453) ;  /* 0x000000000014a947 */ /* 0x000fec0003800000 */
[----:B------:R-:W-:Y:S01]  /*1510*/  IADD3 R4, P0, R28, UR8, RZ ;  /* 0x000000081c047c10 */ /* 0x000fe2000ff1e0ff */
[----:B------:R-:W-:-:S03]  /*1520*/  ULDC.64 UR4, c[0x0][0x208] ;  /* 0x0000820000047ab9 */ /* 0x000fc60000000a00 */
[----:B------:R-:W-:-:S05]  /*1530*/  IADD3.X R5, R29, UR9, RZ, P0, !PT ;  /* 0x000000091d057c10 */ /* 0x000fca00087fe4ff */
[----:B------:R0:W5:Y:S01]  /*1540*/  LDG.E R27, desc[UR4][R4.64] ;  /* 0x00000004041b7981 */ /* 0x000162000c1e1900 */
[----:B------:R-:W-:Y:S05]  /*1550*/  BRA `(.L_x_454) ;  /* 0x0000000000147947 */ /* 0x000fea0003800000 */
.L_x_453:
[----:B------:R-:W-:Y:S05]  /*1560*/  @!P0 BRA `(.L_x_454) ;  /* 0x0000000000108947 */ /* 0x000fea0003800000 */
[----:B------:R-:W-:Y:S02]  /*1570*/  ULDC.64 UR4, c[0x0][0x208] ;  /* 0x0000820000047ab9 */ /* 0x000fe40000000a00 */
[----:B------:R-:W2:Y:S04]  /*1580*/  LDG.E R4, desc[UR4][R6.64] ;  /* 0x0000000406047981 */ /* 0x000ea8000c1e1900 */
[----:B------:R-:W2:Y:S02]  /*1590*/  LDG.E R27, desc[UR4][R6.64+0x4] ;  /* 0x00000404061b7981 */ /* 0x000ea4000c1e1900 */
[----:B--2---:R-:W-:-:S07]  /*15a0*/  IMAD.IADD R27, R27, 0x1, -R4 ;  /* 0x000000011b1b7824 */ /* 0x004fce00078e0a04 */
.L_x_454:
[----:B------:R-:W-:Y:S01]  /*15b0*/  ULDC.64 UR4, c[0x0][0xa10] ;  /* 0x0002840000047ab9 */ /* 0x000fe20000000a00 */
[----:B------:R-:W-:Y:S01]  /*15c0*/  ULDC.64 UR6, c[0x0][0x208] ;  /* 0x0000820000067ab9 */ /* 0x000fe20000000a00 */
[----:B------:R-:W-:-:S04]  /*15d0*/  ISETP.NE.U32.AND P0, PT, RZ, UR4, PT ;  /* 0x00000004ff007c0c */ /* 0x000fc8000bf05070 */
[----:B------:R-:W-:Y:S01]  /*15e0*/  ISETP.NE.AND.EX P0, PT, RZ, UR5, PT, P0 ;  /* 0x00000005ff007c0c */ /* 0x000fe2000bf05300 */
[----:B-----5:R-:W-:Y:S01]  /*15f0*/  IMAD.IADD R9, R27, 0x1, -R0 ;  /* 0x000000011b097824 */ /* 0x020fe200078e0a00 */
[----:B------:R-:W-:-:S11]  /*1600*/  ULDC.64 UR4, c[0x0][0xa30] ;  /* 0x00028c0000047ab9 */ /* 0x000fd60000000a00 */
[----:B0-----:R-:W0:Y:S02]  /*1610*/  @P0 LDC.64 R4, c[0x0][0xa10] ;  /* 0x00028400ff040b82 */ /* 0x001e240000000a00 */
[----:B0-----:R-:W-:-:S05]  /*1620*/  @P0 IMAD.WIDE R4, R25, 0x4, R4 ;  /* 0x0000000419040825 */ /* 0x001fca00078e0204 */
[----:B------:R-:W2:Y:S04]  /*1630*/  @P0 LDG.E R3, desc[UR6][R4.64] ;  /* 0x0000000604030981 */ /* 0x000ea8000c1e1900 */
[----:B------:R0:W2:Y:S01]  /*1640*/  @P0 LDG.E R8, desc[UR6][R4.64+0x4] ;  /* 0x0000040604080981 */ /* 0x0000a2000c1e1900 */
[----:B------:R-:W-:Y:S01]  /*1650*/  ISETP.NE.U32.AND P1, PT, RZ, UR4, PT ;  /* 0x00000004ff007c0c */ /* 0x000fe2000bf25070 */
[----:B------:R-:W-:-:S03]  /*1660*/  IMAD.MOV.U32 R147, RZ, RZ, R27 ;  /* 0x000000ffff937224 */ /* 0x000fc600078e001b */
[----:B------:R-:W-:Y:S01]  /*1670*/  ISETP.NE.AND.EX P1, PT, RZ, UR5, PT, P1 ;  /* 0x00000005ff007c0c */ /* 0x000fe2000bf25310 */
[----:B0-----:R-:W-:-:S05]  /*1680*/  IMAD.MOV R4, RZ, RZ, -R9 ;  /* 0x000000ffff047224 */ /* 0x001fca00078e0a09 */
[----:B------:R-:W-:-:S07]  /*1690*/  VIMNMX R4, RZ, R4, !PT ;  /* 0x00000004ff047248 */ /* 0x000fce0007fe0100 */
[----:B------:R-:W-:-:S04]  /*16a0*/  @P1 IADD3 R6, P2, R28, UR4, RZ ;  /* 0x000000041c061c10 */ /* 0x000fc8000ff5e0ff */
[----:B------:R-:W-:Y:S02]  /*16b0*/  @P1 IADD3.X R7, R29, UR5, RZ, P2, !PT ;  /* 0x000000051d071c10 */ /* 0x000fe400097fe4ff */
[----:B------:R-:W-:-:S03]  /*16c0*/  PLOP3.LUT P2, PT, PT, PT, PT, 0x80, 0x0 ;  /* 0x000000000000781c */ /* 0x000fc60003f4f070 */
[----:B------:R0:W5:Y:S01]  /*16d0*/  @P1 LDG.E R147, desc[UR6][R6.64] ;  /* 0x0000000606931981 */ /* 0x000162000c1e1900 */
[----:B--2---:R-:W-:-:S05]  /*16e0*/  @P0 IMAD.IADD R2, R8, 0x1, -R3 ;  /* 0x0000000108020824 */ /* 0x004fca00078e0a03 */
[----:B------:R-:W-:-:S05]  /*16f0*/  IADD3 R148, R9, R2, RZ ;  /* 0x0000000209947210 */ /* 0x000fca0007ffe0ff */
[----:B------:R-:W-:-:S04]  /*1700*/  VIADD R0, R148, 0x4f ;  /* 0x0000004f94007836 */ /* 0x000fc80000000000 */
[----:B------:R-:W-:-:S05]  /*1710*/  IMAD.HI R0, R0, 0x66666667, RZ ;  /* 0x6666666700007827 */ /* 0x000fca00078e02ff */
[----:B------:R-:W-:-:S04]  /*1720*/  SHF.R.U32.HI R3, RZ, 0x1f, R0 ;  /* 0x0000001fff037819 */ /* 0x000fc80000011600 */
[----:B------:R-:W-:-:S05]  /*1730*/  LEA.HI.SX32 R180, R0, R3, 0x1b ;  /* 0x0000000300b47211 */ /* 0x000fca00078fdaff */
[----:B------:R-:W-:-:S05]  /*1740*/  IMAD R3, R180, 0x50, -R9 ;  /* 0x00000050b4037824 */ /* 0x000fca00078e0a09 */
[----:B------:R-:W-:-:S04]  /*1750*/  VIMNMX R3, R3, R2, PT ;  /* 0x0000000203037248 */ /* 0x000fc80003fe0100 */
[----:B------:R-:W-:Y:S01]  /*1760*/  ISETP.GT.AND P0, PT, R3, R4, PT ;  /* 0x000000040300720c */ /* 0x000fe20003f04270 */
[----:B------:R-:W-:-:S05]  /*1770*/  IMAD.WIDE.U32 R4, R4, -0x33333333, RZ ;  /* 0xcccccccd04047825 */ /* 0x000fca00078e00ff */
[----:B------:R-:W-:-:S05]  /*1780*/  SHF.R.U32.HI R121, RZ, 0x6, R5 ;  /* 0x00000006ff797819 */ /* 0x000fca0000011605 */
[----:B------:R-:W-:Y:S02]  /*1790*/  IMAD.MOV.U32 R24, RZ, RZ, R121 ;  /* 0x000000ffff187224 */ /* 0x000fe400078e0079 */
[----:B------:R-:W-:-:S04]  /*17a0*/  @P0 VIADD R0, R3, 0x4f ;  /* 0x0000004f03000836 */ /* 0x000fc80000000000 */
[----:B------:R-:W-:-:S05]  /*17b0*/  @P0 IMAD.HI R0, R0, 0x66666667, RZ ;  /* 0x6666666700000827 */ /* 0x000fca00078e02ff */
[----:B------:R-:W-:-:S04]  /*17c0*/  @P0 SHF.R.U32.HI R3, RZ, 0x1f, R0 ;  /* 0x0000001fff030819 */ /* 0x000fc80000011600 */
[----:B------:R-:W-:-:S04]  /*17d0*/  @P0 LEA.HI.SX32 R24, R0, R3, 0x1b ;  /* 0x0000000300180211 */ /* 0x000fc800078fdaff */
[----:B------:R-:W-:-:S13]  /*17e0*/  ISETP.GT.AND P0, PT, R24, R121, PT ;  /* 0x000000791800720c */ /* 0x000fda0003f04270 */
[----:B0-----:R-:W-:Y:S05]  /*17f0*/  @!P0 BRA `(.L_x_455) ;  /* 0x0000009000e48947 */ /* 0x001fea0003800000 */
[----:B------:R-:W-:Y:S01]  /*1800*/  VIADD R0, R16, 0x24400 ;  /* 0x0002440010007836 */ /* 0x000fe20000000000 */
[----:B------:R-:W-:Y:S04]  /*1810*/  BSSY B6, `(.L_x_456) ;  /* 0x0000013000067945 */ /* 0x000fe80003800000 */
[----:B------:R-:W-:-:S13]  /*1820*/  LOP3.LUT P0, RZ, R0, 0x3ff, RZ, 0xc0, !PT ;  /* 0x000003ff00ff7812 */ /* 0x000fda000780c0ff */
[----:B------:R-:W-:Y:S05]  /*1830*/  @!P0 BRA `(.L_x_457) ;  /* 0x0000000000408947 */ /* 0x000fea0003800000 */
[----:B------:R-:W-:Y:S01]  /*1840*/  MOV R0, 0x0 ;  /* 0x0000000000007802 */ /* 0x000fe20000000f00 */
[----:B------:R-:W-:Y:S01]  /*1850*/  ULDC.64 UR4, c[0x4][0xa8] ;  /* 0x01002a0000047ab9 */ /* 0x000fe20000000a00 */
[----:B------:R-:W-:Y:S01]  /*1860*/  ULDC.64 UR6, c[0x4][0x18] ;  /* 0x0100060000067ab9 */ /* 0x000fe20000000a00 */
[----:B------:R-:W-:Y:S01]  /*1870*/  IMAD.U32 R4, RZ, RZ, UR4 ;  /* 0x00000004ff047e24 */ /* 0x000fe2000f8e00ff */
[----:B------:R0:W1:Y:S01]  /*1880*/  LDC.64 R14, c[0x4][R0] ;  /* 0x01000000000e7b82 */ /* 0x0000620000000a00 */
[----:B------:R-:W-:Y:S01]  /*1890*/  IMAD.U32 R5, RZ, RZ, UR5 ;  /* 0x00000005ff057e24 */ /* 0x000fe2000f8e00ff */
[----:B------:R-:W-:Y:S01]  /*18a0*/  ULDC.64 UR4, c[0x4][0xb0] ;  /* 0x01002c0000047ab9 */ /* 0x000fe20000000a00 */
[----:B------:R-:W-:Y:S01]  /*18b0*/  IMAD.U32 R10, RZ, RZ, UR6 ;  /* 0x00000006ff0a7e24 */ /* 0x000fe2000f8e00ff */
[----:B------:R-:W-:Y:S01]  /*18c0*/  MOV R12, 0x1 ;  /* 0x00000001000c7802 */ /* 0x000fe20000000f00 */
[----:B------:R-:W-:Y:S02]  /*18d0*/  IMAD.U32 R6, RZ, RZ, UR4 ;  /* 0x00000004ff067e24 */ /* 0x000fe4000f8e00ff */
[----:B------:R-:W-:-:S02]  /*18e0*/  IMAD.U32 R7, RZ, RZ, UR5 ;  /* 0x00000005ff077e24 */ /* 0x000fc4000f8e00ff */
[----:B------:R-:W-:Y:S02]  /*18f0*/  IMAD.U32 R11, RZ, RZ, UR7 ;  /* 0x00000007ff0b7e24 */ /* 0x000fe4000f8e00ff */
[----:B------:R-:W-:Y:S02]  /*1900*/  IMAD.MOV.U32 R8, RZ, RZ, 0x70 ;  /* 0x00000070ff087424 */ /* 0x000fe400078e00ff */
[----:B0-----:R-:W-:-:S07]  /*1910*/  IMAD.MOV.U32 R13, RZ, RZ, RZ ;  /* 0x000000ffff0d7224 */ /* 0x001fce00078e00ff */
[----:B------:R-:W-:-:S07]  /*1920*/  LEPC R20, `(.L_x_457) ;  /* 0x000000001014794e */ /* 0x000fce0000000000 */
[----:B-1---5:R-:W-:Y:S05]  /*1930*/  CALL.ABS.NOINC R14 ;  /* 0x000000000e007343 */ /* 0x022fea0003c00000 */
.L_x_457:
[----:B------:R-:W-:Y:S05]  /*1940*/  BSYNC B6 ;  /* 0x0000000000067941 */ /* 0x000fea0003800000 */
.L_x_456:
        /* <DEDUP_REMOVED lines=19> */
[----:B-1---5:R-:W-:Y:S05]  /*1a80*/  CALL.ABS.NOINC R14 ;  /* 0x000000000e007343 */ /* 0x022fea0003c00000 */
.L_x_459:
[----:B------:R-:W-:Y:S05]  /*1a90*/  BSYNC B6 ;  /* 0x0000000000067941 */ /* 0x000fea0003800000 */
.L_x_458:
[----:B------:R-:W-:Y:S01]  /*1aa0*/  ULDC.64 UR4, c[0x0][0x9f8] ;  /* 0x00027e0000047ab9 */ /* 0x000fe20000000a00 */
[----:B------:R-:W-:Y:S01]  /*1ab0*/  ULDC.64 UR6, c[0x0][0x208] ;  /* 0x0000820000067ab9 */ /* 0x000fe20000000a00 */
[----:B------:R-:W-:Y:S01]  /*1ac0*/  ISETP.NE.U32.AND P0, PT, RZ, UR4, PT ;  /* 0x00000004ff007c0c */ /* 0x000fe2000bf05070 */
[----:B------:R-:W0:Y:S08]  /*1ad0*/  LDC R0, c[0x0][0x428] ;  /* 0x00010a00ff007b82 */ /* 0x000e300000000800 */
[----:B------:R-:W1:Y:S01]  /*1ae0*/  LDC.64 R98, c[0x0][0x2f0] ;  /* 0x0000bc00ff627b82 */ /* 0x000e620000000a00 */
[----:B------:R-:W-:Y:S01]  /*1af0*/  ISETP.NE.AND.EX P0, PT, RZ, UR5, PT, P0 ;  /* 0x00000005ff007c0c */ /* 0x000fe2000bf05300 */
[----:B------:R-:W-:Y:S01]  /*1b00*/  IMAD.IADD R113, R26, 0x1, R27 ;  /* 0x000000011a717824 */ /* 0x000fe200078e021b */
[----:B------:R-:W-:-:S05]  /*1b10*/  ULDC.64 UR8, c[0x0][0x320] ;  /* 0x0000c80000087ab9 */ /* 0x000fca0000000a00 */
[----:B------:R-:W2:Y:S06]  /*1b20*/  LDC.64 R104, c[0x0][0x3e8] ;  /* 0x0000fa00ff687b82 */ /* 0x000eac0000000a00 */
[----:B------:R-:W-:Y:S02]  /*1b30*/  @P0 IADD3 R4, P1, R28, UR4, RZ ;  /* 0x000000041c040c10 */ /* 0x000fe4000ff3e0ff */
[----:B------:R-:W3:Y:S02]  /*1b40*/  LDC R120, c[0x0][0x3d4] ;  /* 0x0000f500ff787b82 */ /* 0x000ee40000000800 */
[----:B------:R-:W-:Y:S01]  /*1b50*/  @P0 IADD3.X R5, R29, UR5, RZ, P1, !PT ;  /* 0x000000051d050c10 */ /* 0x000fe20008ffe4ff */
[----:B------:R-:W-:-:S04]  /*1b60*/  ULDC.64 UR4, c[0x0][0x2f8] ;  /* 0x0000be0000047ab9 */ /* 0x000fc80000000a00 */
[----:B------:R4:W3:Y:S01]  /*1b70*/  @P0 LDG.E R25, desc[UR6][R4.64] ;  /* 0x0000000604190981 */ /* 0x0008e2000c1e1900 */
[----:B0-----:R-:W-:Y:S01]  /*1b80*/  ISETP.NE.AND P0, PT, R0, 0x1, PT ;  /* 0x000000010000780c */ /* 0x001fe20003f05270 */
[----:B------:R-:W-:Y:S01]  /*1b90*/  ULDC UR6, c[0x0][0x2e4] ;  /* 0x0000b90000067ab9 */ /* 0x000fe20000000800 */
[----:B------:R-:W-:Y:S01]  /*1ba0*/  SHF.R.S32.HI R10, RZ, 0x1f, R113 ;  /* 0x0000001fff0a7819 */ /* 0x000fe20000011471 */
[----:B------:R-:W0:Y:S01]  /*1bb0*/  LDC.64 R110, c[0x0][0x3d8] ;  /* 0x0000f600ff6e7b82 */ /* 0x000e220000000a00 */
[----:B------:R-:W-:Y:S01]  /*1bc0*/  ISETP.GE.AND P1, PT, R213, UR6, PT ;  /* 0x00000006d5007c0c */ /* 0x000fe2000bf26270 */
[----:B-1----:R-:W-:Y:S01]  /*1bd0*/  IMAD.SHL.U32 R130, R98, 0x20, RZ ;  /* 0x0000002062827824 */ /* 0x002fe200078e00ff */
[----:B------:R-:W-:Y:S01]  /*1be0*/  SHF.R.S32.HI R117, RZ, 0x1f, R18 ;  /* 0x0000001fff757819 */ /* 0x000fe20000011412 */
[-C--:B------:R-:W-:Y:S01]  /*1bf0*/  IMAD R6, R10, R98.reuse, RZ ;  /* 0x000000620a067224 */ /* 0x080fe200078e02ff */
[----:B------:R-:W-:Y:S01]  /*1c00*/  SHF.R.S32.HI R23, RZ, 0x1f, R22 ;  /* 0x0000001fff177819 */ /* 0x000fe20000011416 */
[----:B----4-:R-:W-:Y:S01]  /*1c10*/  IMAD.WIDE.U32 R4, R113, R98, RZ ;  /* 0x0000006271047225 */ /* 0x010fe200078e00ff */
[----:B------:R-:W-:-:S02]  /*1c20*/  ISETP.GE.AND P2, PT, R224, UR6, PT ;  /* 0x00000006e0007c0c */ /* 0x000fc4000bf46270 */
[----:B--2---:R-:W-:Y:S01]  /*1c30*/  SHF.L.U64.HI R34, R104, 0x5, R105 ;  /* 0x0000000568227819 */ /* 0x004fe20000010269 */
[----:B------:R-:W1:Y:S01]  /*1c40*/  @P0 LDC R3, c[0x0][0x42c] ;  /* 0x00010b00ff030b82 */ /* 0x000e620000000800 */
[----:B------:R-:W-:Y:S01]  /*1c50*/  IMAD.WIDE.U32 R100, R18, R104, R22 ;  /* 0x0000006812647225 */ /* 0x000fe200078e0016 */
[----:B------:R-:W-:Y:S02]  /*1c60*/  SHF.L.U64.HI R33, R104, 0x6, R105 ;  /* 0x0000000668217819 */ /* 0x000fe40000010269 */
[--C-:B------:R-:W-:Y:S01]  /*1c70*/  SHF.L.U64.HI R129, R98, 0x5, R99.reuse ;  /* 0x0000000562817819 */ /* 0x100fe20000010263 */
[----:B------:R-:W-:Y:S01]  /*1c80*/  IMAD.SHL.U32 R32, R104, 0x20, RZ ;  /* 0x0000002068207824 */ /* 0x000fe200078e00ff */
[----:B------:R-:W-:Y:S01]  /*1c90*/  SHF.L.U64.HI R131, R98, 0x6, R99 ;  /* 0x0000000662837819 */ /* 0x000fe20000010263 */
[----:B------:R-:W-:Y:S01]  /*1ca0*/  IMAD.SHL.U32 R31, R104, 0x40, RZ ;  /* 0x00000040681f7824 */ /* 0x000fe200078e00ff */
[----:B------:R-:W2:Y:S01]  /*1cb0*/  @P0 LDC R7, c[0x0][0x430] ;  /* 0x00010c00ff070b82 */ /* 0x000ea20000000800 */
[----:B------:R-:W-:Y:S01]  /*1cc0*/  IMAD.SHL.U32 R132, R98, 0x40, RZ ;  /* 0x0000004062847824 */ /* 0x000fe200078e00ff */
[C---:B------:R-:W-:Y:S01]  /*1cd0*/  IADD3 R112, P3, R18.reuse, R113, RZ ;  /* 0x0000007112707210 */ /* 0x040fe20007f7e0ff */
[----:B0-----:R-:W-:Y:S01]  /*1ce0*/  IMAD.WIDE.U32 R106, R18, R110, R22 ;  /* 0x0000006e126a7225 */ /* 0x001fe200078e0016 */
[----:B------:R-:W-:-:S02]  /*1cf0*/  SHF.L.U64.HI R30, R110, 0x5, R111 ;  /* 0x000000056e1e7819 */ /* 0x000fc4000001026f */
[C---:B------:R-:W-:Y:S01]  /*1d00*/  SHF.L.U64.HI R29, R110.reuse, 0x6, R111 ;  /* 0x000000066e1d7819 */ /* 0x040fe2000001026f */
[----:B------:R-:W-:Y:S02]  /*1d10*/  IMAD R127, R111, 0x50, RZ ;  /* 0x000000506f7f7824 */ /* 0x000fe400078e02ff */
[C---:B------:R-:W-:Y:S02]  /*1d20*/  IMAD.SHL.U32 R28, R110.reuse, 0x20, RZ ;  /* 0x000000206e1c7824 */ /* 0x040fe400078e00ff */
[----:B------:R-:W-:Y:S02]  /*1d30*/  IMAD.SHL.U32 R27, R110, 0x40, RZ ;  /* 0x000000406e1b7824 */ /* 0x000fe400078e00ff */
[----:B-1----:R-:W-:-:S04]  /*1d40*/  @P0 IMAD.HI.U32 R0, R150, R3, RZ ;  /* 0x0000000396000227 */ /* 0x002fc800078e00ff */
[----:B------:R-:W-:Y:S01]  /*1d50*/  IMAD R3, R113, R99, R6 ;  /* 0x0000006371037224 */ /* 0x000fe200078e0206 */
[----:B------:R-:W-:Y:S02]  /*1d60*/  IADD3.X R113, R10, R117, RZ, P3, !PT ;  /* 0x000000750a717210 */ /* 0x000fe40001ffe4ff */
[----:B--2---:R-:W-:Y:S02]  /*1d70*/  @P0 SHF.R.U32.HI R150, RZ, R7, R0 ;  /* 0x00000007ff960219 */ /* 0x004fe40000011600 */
[----:B------:R-:W-:Y:S02]  /*1d80*/  IADD3 R5, R5, R3, RZ ;  /* 0x0000000305057210 */ /* 0x000fe40007ffe0ff */
[----:B------:R-:W-:Y:S02]  /*1d90*/  SHF.R.S32.HI R6, RZ, 0x1f, R150 ;  /* 0x0000001fff067819 */ /* 0x000fe40000011496 */
[----:B------:R-:W-:Y:S01]  /*1da0*/  SEL R3, RZ, 0xffffffff, P1 ;  /* 0xffffffffff037807 */ /* 0x000fe20000800000 */
[----:B------:R-:W-:Y:S01]  /*1db0*/  IMAD.WIDE.U32 R4, R150, UR4, R4 ;  /* 0x0000000496047c25 */ /* 0x000fe2000f8e0004 */
[----:B------:R-:W-:-:S02]  /*1dc0*/  ISETP.GE.AND P0, PT, R212, UR6, PT ;  /* 0x00000006d4007c0c */ /* 0x000fc4000bf06270 */
[----:B---3--:R-:W-:Y:S01]  /*1dd0*/  ISETP.GE.AND P1, PT, R213, R120, PT ;  /* 0x00000078d500720c */ /* 0x008fe20003f26270 */
[----:B------:R-:W-:Y:S01]  /*1de0*/  IMAD R7, R6, UR4, RZ ;  /* 0x0000000406077c24 */ /* 0x000fe2000f8e02ff */
[----:B------:R-:W-:Y:S01]  /*1df0*/  SEL R0, RZ, 0x1, P0 ;  /* 0x00000001ff007807 */ /* 0x000fe20000000000 */
[----:B------:R-:W-:Y:S01]  /*1e00*/  IMAD.SHL.U32 R3, R3, 0x2, RZ ;  /* 0x0000000203037824 */ /* 0x000fe200078e00ff */
[----:B------:R-:W-:Y:S01]  /*1e10*/  ISETP.GE.AND P0, PT, R225, UR6, PT ;  /* 0x00000006e1007c0c */ /* 0x000fe2000bf06270 */
[----:B------:R-:W-:Y:S01]  /*1e20*/  IMAD R7, R150, UR5, R7 ;  /* 0x0000000596077c24 */ /* 0x000fe2000f8e0207 */
[----:B------:R-:W-:Y:S01]  /*1e30*/  ULDC.64 UR4, c[0x0][0xa08] ;  /* 0x0002820000047ab9 */ /* 0x000fe20000000a00 */
[----:B------:R-:W-:Y:S01]  /*1e40*/  IMAD.MOV.U32 R38, RZ, RZ, R4 ;  /* 0x000000ffff267224 */ /* 0x000fe200078e0004 */
[----:B------:R-:W-:Y:S01]  /*1e50*/  LOP3.LUT R0, R3, 0x2, R0, 0xe2, !PT ;  /* 0x0000000203007812 */ /* 0x000fe200078ee200 */
[----:B------:R-:W-:Y:S01]  /*1e60*/  IMAD.IADD R39, R5, 0x1, R7 ;  /* 0x0000000105277824 */ /* 0x000fe200078e0207 */
[----:B------:R-:W-:Y:S01]  /*1e70*/  SEL R3, RZ, 0x4, P0 ;  /* 0x00000004ff037807 */ /* 0x000fe20000000000 */
[----:B------:R-:W-:Y:S01]  /*1e80*/  IMAD R7, R6, UR8, RZ ;  /* 0x0000000806077c24 */ /* 0x000fe2000f8e02ff */
[----:B------:R-:W-:Y:S01]  /*1e90*/  ISETP.NE.U32.AND P0, PT, RZ, UR4, PT ;  /* 0x00000004ff007c0c */ /* 0x000fe2000bf05070 */
[C---:B------:R-:W-:Y:S01]  /*1ea0*/  IMAD R6, R117.reuse, R104, RZ ;  /* 0x0000006875067224 */ /* 0x040fe200078e02ff */
[----:B------:R-:W-:Y:S01]  /*1eb0*/  LOP3.LUT R3, R0, R3, RZ, 0xfc, !PT ;  /* 0x0000000300037212 */ /* 0x000fe200078efcff */
[----:B------:R-:W-:Y:S01]  /*1ec0*/  IMAD R15, R150, UR9, R7 ;  /* 0x00000009960f7c24 */ /* 0x000fe2000f8e0207 */
[----:B------:R-:W-:Y:S01]  /*1ed0*/  ISETP.NE.AND.EX P0, PT, RZ, UR5, PT, P0 ;  /* 0x00000005ff007c0c */ /* 0x000fe2000bf05300 */
[----:B------:R-:W-:Y:S01]  /*1ee0*/  ULDC.64 UR4, c[0x0][0x300] ;  /* 0x0000c00000047ab9 */ /* 0x000fe20000000a00 */
[--C-:B------:R-:W-:Y:S01]  /*1ef0*/  SHF.R.S32.HI R5, RZ, 0x1f, R212.reuse ;  /* 0x0000001fff057819 */ /* 0x100fe200000114d4 */
[----:B------:R-:W-:Y:S01]  /*1f00*/  IMAD R7, R117, R98, RZ ;  /* 0x0000006275077224 */ /* 0x000fe200078e02ff */
[----:B------:R-:W-:Y:S01]  /*1f10*/  LOP3.LUT R26, R3, 0x1, RZ, 0xc0, !PT ;  /* 0x00000001031a7812 */ /* 0x000fe200078ec0ff */
[----:B------:R-:W-:-:S02]  /*1f20*/  IMAD.MOV.U32 R4, RZ, RZ, R212 ;  /* 0x000000ffff047224 */ /* 0x000fc400078e00d4 */
[C---:B------:R-:W-:Y:S02]  /*1f30*/  IMAD R13, R18.reuse, R105, R6 ;  /* 0x00000069120d7224 */ /* 0x040fe400078e0206 */
[C---:B------:R-:W-:Y:S02]  /*1f40*/  IMAD R35, R18.reuse, R99, R7 ;  /* 0x0000006312237224 */ /* 0x040fe400078e0207 */
[----:B------:R-:W-:-:S04]  /*1f50*/  IMAD.WIDE.U32 R6, R18, R98, R4 ;  /* 0x0000006212067225 */ /* 0x000fc800078e0004 */
[----:B------:R-:W-:Y:S02]  /*1f60*/  IMAD.WIDE.U32 R8, R150, UR8, R4 ;  /* 0x0000000896087c25 */ /* 0x000fe4000f8e0004 */
[----:B------:R-:W0:Y:S02]  /*1f70*/  S2R R150, SR_TID.X ;  /* 0x0000000000967919 */ /* 0x000e240000002100 */
[----:B------:R-:W-:Y:S02]  /*1f80*/  IMAD.IADD R9, R9, 0x1, R15 ;  /* 0x0000000109097824 */ /* 0x000fe400078e020f */
[----:B------:R-:W-:-:S04]  /*1f90*/  IMAD.WIDE.U32 R102, R18, R104, R4 ;  /* 0x0000006812667225 */ /* 0x000fc800078e0004 */
[----:B------:R-:W-:Y:S01]  /*1fa0*/  IMAD.WIDE.U32 R108, R18, R110, R4 ;  /* 0x0000006e126c7225 */ /* 0x000fe200078e0004 */
[----:B------:R-:W-:-:S03]  /*1fb0*/  SEL R4, R120, RZ, P1 ;  /* 0x000000ff78047207 */ /* 0x000fc60000800000 */
[----:B------:R-:W-:Y:S02]  /*1fc0*/  IMAD.IADD R101, R101, 0x1, R13 ;  /* 0x0000000165657824 */ /* 0x000fe400078e020d */
[----:B------:R-:W-:Y:S02]  /*1fd0*/  IMAD.IADD R5, R213, 0x1, R4 ;  /* 0x00000001d5057824 */ /* 0x000fe400078e0204 */
[----:B------:R-:W-:Y:S02]  /*1fe0*/  IMAD.IADD R103, R13, 0x1, R103 ;  /* 0x000000010d677824 */ /* 0x000fe400078e0267 */
[----:B-----5:R-:W-:-:S04]  /*1ff0*/  IMAD.WIDE.U32 R100, R147, R104, R100 ;  /* 0x0000006893647225 */ /* 0x020fc800078e0064 */
[----:B------:R-:W-:Y:S01]  /*2000*/  IMAD.WIDE.U32 R102, R147, R104, R102 ;  /* 0x0000006893667225 */ /* 0x000fe200078e0066 */
[----:B0-----:R-:W-:Y:S02]  /*2010*/  LEA.HI R150, R150, 0x8, RZ, 0x19 ;  /* 0x0000000896967811 */ /* 0x001fe400078fc8ff */
[----:B------:R-:W-:Y:S02]  /*2020*/  SHF.R.S32.HI R0, RZ, 0x1f, R25 ;  /* 0x0000001fff007819 */ /* 0x000fe40000011419 */
[----:B------:R-:W-:Y:S02]  /*2030*/  SEL R11, R25, RZ, !P0 ;  /* 0x000000ff190b7207 */ /* 0x000fe40004000000 */
[----:B------:R-:W-:-:S03]  /*2040*/  SEL R0, R0, RZ, !P0 ;  /* 0x000000ff00007207 */ /* 0x000fc60004000000 */
[----:B------:R-:W-:-:S04]  /*2050*/  IMAD.WIDE.U32 R38, R11, UR4, R38 ;  /* 0x000000040b267c25 */ /* 0x000fc8000f8e0026 */
[----:B------:R-:W-:Y:S01]  /*2060*/  IMAD R12, R0, UR4, RZ ;  /* 0x00000004000c7c24 */ /* 0x000fe2000f8e02ff */
[----:B------:R-:W-:Y:S02]  /*2070*/  IADD3 R36, P0, R38, R6, RZ ;  /* 0x0000000626247210 */ /* 0x000fe40007f1e0ff */
[----:B------:R-:W-:Y:S01]  /*2080*/  SHF.R.S32.HI R6, RZ, 0x1f, R5 ;  /* 0x0000001fff067819 */ /* 0x000fe20000011405 */
[----:B------:R-:W-:Y:S01]  /*2090*/  IMAD R37, R11, UR5, R12 ;  /* 0x000000050b257c24 */ /* 0x000fe2000f8e020c */
[----:B------:R-:W-:Y:S02]  /*20a0*/  ULDC.64 UR4, c[0x0][0x328] ;  /* 0x0000ca0000047ab9 */ /* 0x000fe40000000a00 */
[----:B------:R-:W-:Y:S02]  /*20b0*/  IMAD R0, R0, UR4, RZ ;  /* 0x0000000400007c24 */ /* 0x000fe4000f8e02ff */
[----:B------:R-:W-:Y:S02]  /*20c0*/  IMAD.IADD R37, R39, 0x1, R37 ;  /* 0x0000000127257824 */ /* 0x000fe400078e0225 */
[----:B------:R-:W-:-:S02]  /*20d0*/  IMAD R41, R11, UR5, R0 ;  /* 0x000000050b297c24 */ /* 0x000fc4000f8e0200 */
[----:B------:R-:W-:Y:S01]  /*20e0*/  IMAD R0, R117, R110, RZ ;  /* 0x0000006e75007224 */ /* 0x000fe200078e02ff */
[----:B------:R-:W-:Y:S01]  /*20f0*/  IADD3.X R35, R37, R7, R35, P0, !PT ;  /* 0x0000000725237210 */ /* 0x000fe200007fe423 */
[----:B------:R-:W-:Y:S01]  /*2100*/  IMAD.WIDE.U32 R96, R11, UR4, R8 ;  /* 0x000000040b607c25 */ /* 0x000fe2000f8e0008 */
[----:B------:R-:W-:Y:S02]  /*2110*/  ISETP.GE.AND P0, PT, R212, R120, PT ;  /* 0x00000078d400720c */ /* 0x000fe40003f06270 */
[----:B------:R-:W-:Y:S01]  /*2120*/  LEA.HI R11, R6, R5, RZ, 0x3 ;  /* 0x00000005060b7211 */ /* 0x000fe200078f18ff */
[----:B------:R-:W-:Y:S01]  /*2130*/  IMAD R9, R18, R111, R0 ;  /* 0x0000006f12097224 */ /* 0x000fe200078e0200 */
[C---:B------:R-:W-:Y:S01]  /*2140*/  SEL R7, R120.reuse, RZ, P0 ;  /* 0x000000ff78077207 */ /* 0x040fe20000000000 */
[----:B------:R-:W-:Y:S01]  /*2150*/  IMAD.SHL.U32 R120, R120, 0x2, RZ ;  /* 0x0000000278787824 */ /* 0x000fe200078e00ff */
[----:B------:R-:W-:Y:S01]  /*2160*/  LEA.HI R6, R6, R5, RZ, 0x6 ;  /* 0x0000000506067211 */ /* 0x000fe200078f30ff */
[----:B------:R-:W-:Y:S01]  /*2170*/  IMAD.IADD R107, R107, 0x1, R9 ;  /* 0x000000016b6b7824 */ /* 0x000fe200078e0209 */
[----:B------:R-:W-:Y:S01]  /*2180*/  SHF.R.S32.HI R12, RZ, 0x3, R11 ;  /* 0x00000003ff0c7819 */ /* 0x000fe2000001140b */
[----:B------:R-:W-:Y:S01]  /*2190*/  IMAD.IADD R7, R212, 0x1, R7 ;  /* 0x00000001d4077824 */ /* 0x000fe200078e0207 */
[----:B------:R-:W-:Y:S01]  /*21a0*/  SHF.R.S32.HI R6, RZ, 0x6, R6 ;  /* 0x00000006ff067819 */ /* 0x000fe20000011406 */
[----:B------:R-:W-:-:S02]  /*21b0*/  IMAD.IADD R109, R9, 0x1, R109 ;  /* 0x00000001096d7824 */ /* 0x000fc400078e026d */
[----:B------:R-:W-:Y:S01]  /*21c0*/  IMAD.WIDE.U32 R106, R147, R110, R106 ;  /* 0x0000006e936a7225 */ /* 0x000fe200078e006a */
[----:B------:R-:W-:-:S03]  /*21d0*/  SHF.R.S32.HI R0, RZ, 0x1f, R7 ;  /* 0x0000001fff007819 */ /* 0x000fc60000011407 */
[----:B------:R-:W-:Y:S01]  /*21e0*/  IMAD R143, R6, 0x1400, R234 ;  /* 0x00001400068f7824 */ /* 0x000fe200078e02ea */
[-C--:B------:R-:W-:Y:S01]  /*21f0*/  LEA.HI R4, R0, R7.reuse, RZ, 0x6 ;  /* 0x0000000700047211 */ /* 0x080fe200078f30ff */
[----:B------:R-:W-:Y:S01]  /*2200*/  IMAD R141, R6, 0x1400, R231 ;  /* 0x00001400068d7824 */ /* 0x000fe200078e02e7 */
[----:B------:R-:W-:Y:S01]  /*2210*/  LEA.HI R7, R0, R7, RZ, 0x3 ;  /* 0x0000000700077211 */ /* 0x000fe200078f18ff */
[----:B------:R-:W-:Y:S01]  /*2220*/  IMAD R133, R6, 0x1400, R229 ;  /* 0x0000140006857824 */ /* 0x000fe200078e02e5 */
[----:B------:R-:W-:Y:S01]  /*2230*/  SHF.R.S32.HI R4, RZ, 0x6, R4 ;  /* 0x00000006ff047819 */ /* 0x000fe20000011404 */
[----:B------:R-:W-:Y:S01]  /*2240*/  IMAD.WIDE.U32 R108, R147, R110, R108 ;  /* 0x0000006e936c7225 */ /* 0x000fe200078e006c */
[--C-:B------:R-:W-:Y:S02]  /*2250*/  LOP3.LUT R0, R232, 0x38, R7.reuse, 0xf8, !PT ;  /* 0x00000038e8007812 */ /* 0x100fe400078ef807 */
[----:B------:R-:W-:Y:S01]  /*2260*/  LOP3.LUT R9, R227, 0x38, R7, 0xf8, !PT ;  /* 0x00000038e3097812 */ /* 0x000fe200078ef807 */
[----:B------:R-:W-:Y:S01]  /*2270*/  IMAD R144, R4, 0x1400, R234 ;  /* 0x0000140004907824 */ /* 0x000fe200078e02ea */
[----:B------:R-:W-:Y:S01]  /*2280*/  LOP3.LUT R5, R0, R233, RZ, 0x3c, !PT ;  /* 0x000000e900057212 */ /* 0x000fe200078e3cff */
[----:B------:R-:W-:Y:S01]  /*2290*/  IMAD R142, R4, 0x1400, R231 ;  /* 0x00001400048e7824 */ /* 0x000fe200078e02e7 */
[----:B------:R-:W-:Y:S01]  /*22a0*/  LOP3.LUT R0, R232, 0x38, R11, 0xf8, !PT ;  /* 0x00000038e8007812 */ /* 0x000fe200078ef80b */
[----:B------:R-:W-:Y:S01]  /*22b0*/  IMAD R140, R4, 0x1400, R229 ;  /* 0x00001400048c7824 */ /* 0x000fe200078e02e5 */
[----:B------:R-:W-:-:S02]  /*22c0*/  IADD3 R144, R144, R5, RZ ;  /* 0x0000000590907210 */ /* 0x000fc40007ffe0ff */
[----:B------:R-:W-:Y:S02]  /*22d0*/  LOP3.LUT R5, R227, 0x38, R11, 0xf8, !PT ;  /* 0x00000038e3057812 */ /* 0x000fe400078ef80b */
[----:B------:R-:W-:Y:S02]  /*22e0*/  LOP3.LUT R0, R0, R233, RZ, 0x3c, !PT ;  /* 0x000000e900007212 */ /* 0x000fe400078e3cff */
[-C--:B------:R-:W-:Y:S02]  /*22f0*/  LOP3.LUT R4, R5, R230.reuse, RZ, 0x3c, !PT ;  /* 0x000000e605047212 */ /* 0x080fe400078e3cff */
[----:B------:R-:W-:Y:S01]  /*2300*/  SHF.R.S32.HI R5, RZ, 0x1f, R147 ;  /* 0x0000001fff057819 */ /* 0x000fe20000011493 */
[----:B------:R-:W-:Y:S01]  /*2310*/  IMAD.IADD R143, R143, 0x1, R0 ;  /* 0x000000018f8f7824 */ /* 0x000fe200078e0200 */
[----:B------:R-:W-:Y:S01]  /*2320*/  LOP3.LUT R13, R226, 0x38, R7, 0xf8, !PT ;  /* 0x00000038e20d7812 */ /* 0x000fe200078ef807 */
[----:B------:R-:W-:Y:S01]  /*2330*/  IMAD.IADD R141, R141, 0x1, R4 ;  /* 0x000000018d8d7824 */ /* 0x000fe200078e0204 */
[----:B------:R-:W-:Y:S01]  /*2340*/  LOP3.LUT R9, R9, R230, RZ, 0x3c, !PT ;  /* 0x000000e609097212 */ /* 0x000fe200078e3cff */
[----:B------:R-:W-:Y:S01]  /*2350*/  IMAD R0, R5, R104, RZ ;  /* 0x0000006805007224 */ /* 0x000fe200078e02ff */
[----:B------:R-:W-:-:S02]  /*2360*/  LOP3.LUT R13, R13, R228, RZ, 0x3c, !PT ;  /* 0x000000e40d0d7212 */ /* 0x000fc400078e3cff */
[----:B------:R-:W-:Y:S01]  /*2370*/  SHF.R.S32.HI R14, RZ, 0x3, R7 ;  /* 0x00000003ff0e7819 */ /* 0x000fe20000011407 */
[----:B------:R-:W-:Y:S02]  /*2380*/  IMAD R21, R147, R105, R0 ;  /* 0x0000006993157224 */ /* 0x000fe400078e0200 */
[----:B------:R-:W-:Y:S02]  /*2390*/  IMAD R0, R5, R110, RZ ;  /* 0x0000006e05007224 */ /* 0x000fe400078e02ff */
[----:B------:R-:W-:Y:S01]  /*23a0*/  IMAD.IADD R142, R142, 0x1, R9 ;  /* 0x000000018e8e7824 */ /* 0x000fe200078e0209 */
[----:B------:R-:W-:Y:S01]  /*23b0*/  LOP3.LUT R9, R226, 0x38, R11, 0xf8, !PT ;  /* 0x00000038e2097812 */ /* 0x000fe200078ef80b */
[----:B------:R-:W-:Y:S01]  /*23c0*/  IMAD.IADD R140, R140, 0x1, R13 ;  /* 0x000000018c8c7824 */ /* 0x000fe200078e020d */
[----:B------:R-:W-:Y:S01]  /*23d0*/  LOP3.LUT R11, R11, 0xfffffff8, RZ, 0xc0, !PT ;  /* 0xfffffff80b0b7812 */ /* 0x000fe200078ec0ff */
[----:B------:R-:W-:Y:S01]  /*23e0*/  IMAD R13, R105, 0x50, RZ ;  /* 0x00000050690d7824 */ /* 0x000fe200078e02ff */
[----:B------:R-:W-:Y:S01]  /*23f0*/  LOP3.LUT R6, R9, R228, RZ, 0x3c, !PT ;  /* 0x000000e409067212 */ /* 0x000fe200078e3cff */
[----:B------:R-:W-:-:S04]  /*2400*/  IMAD.WIDE.U32 R104, R104, 0x50, RZ ;  /* 0x0000005068687825 */ /* 0x000fc800078e00ff */
[----:B------:R-:W-:Y:S01]  /*2410*/  IMAD R15, R147, R111, R0 ;  /* 0x0000006f930f7224 */ /* 0x000fe200078e0200 */
[----:B------:R-:W-:Y:S01]  /*2420*/  SEL R0, RZ, 0x8, P2 ;  /* 0x00000008ff007807 */ /* 0x000fe20001000000 */
[----:B------:R-:W-:Y:S02]  /*2430*/  IMAD R9, R99, 0x50, RZ ;  /* 0x0000005063097824 */ /* 0x000fe400078e02ff */
[----:B------:R-:W-:Y:S01]  /*2440*/  IMAD.WIDE.U32 R98, R98, 0x50, RZ ;  /* 0x0000005062627825 */ /* 0x000fe200078e00ff */
[----:B------:R-:W-:-:S03]  /*2450*/  LOP3.LUT R0, R3, R0, RZ, 0xfc, !PT ;  /* 0x0000000003007212 */ /* 0x000fc600078efcff */
[----:B------:R-:W-:Y:S01]  /*2460*/  IMAD.IADD R128, R105, 0x1, R13 ;  /* 0x0000000169807824 */ /* 0x000fe200078e020d */
[----:B------:R-:W-:Y:S01]  /*2470*/  LOP3.LUT R13, R7, 0xfffffff8, RZ, 0xc0, !PT ;  /* 0xfffffff8070d7812 */ /* 0x000fe200078ec0ff */
[----:B------:R-:W-:Y:S01]  /*2480*/  IMAD.WIDE.U32 R110, R110, 0x50, RZ ;  /* 0x000000506e6e7825 */ /* 0x000fe200078e00ff */
[C---:B------:R-:W-:Y:S02]  /*2490*/  LOP3.LUT R10, R0.reuse, 0x2, RZ, 0xc0, !PT ;  /* 0x00000002000a7812 */ /* 0x040fe400078ec0ff */
[C---:B------:R-:W-:Y:S01]  /*24a0*/  LOP3.LUT R8, R0.reuse, 0x8, RZ, 0xc0, !PT ;  /* 0x0000000800087812 */ /* 0x040fe200078ec0ff */
[----:B------:R-:W-:Y:S01]  /*24b0*/  IMAD.IADD R133, R133, 0x1, R6 ;  /* 0x0000000185857824 */ /* 0x000fe200078e0206 */
[----:B------:R-:W-:Y:S01]  /*24c0*/  SHF.R.S32.HI R7, RZ, 0x1f, R13 ;  /* 0x0000001fff077819 */ /* 0x000fe2000001140d */
[----:B------:R-:W-:Y:S01]  /*24d0*/  IMAD.IADD R126, R99, 0x1, R9 ;  /* 0x00000001637e7824 */ /* 0x000fe200078e0209 */
[----:B------:R-:W-:Y:S01]  /*24e0*/  LOP3.LUT R9, R0, 0x4, RZ, 0xc0, !PT ;  /* 0x0000000400097812 */ /* 0x000fe200078ec0ff */
[----:B------:R-:W-:Y:S01]  /*24f0*/  IMAD.IADD R25, R101, 0x1, R21 ;  /* 0x0000000165197824 */ /* 0x000fe200078e0215 */
[----:B------:R-:W-:Y:S01]  /*2500*/  SHF.R.S32.HI R6, RZ, 0x1f, R11 ;  /* 0x0000001fff067819 */ /* 0x000fe2000001140b */
[----:B------:R-:W-:-:S02]  /*2510*/  IMAD.IADD R20, R107, 0x1, R15 ;  /* 0x000000016b147824 */ /* 0x000fc400078e020f */
[----:B------:R-:W-:Y:S02]  /*2520*/  IMAD.IADD R127, R111, 0x1, R127 ;  /* 0x000000016f7f7824 */ /* 0x000fe400078e027f */
[----:B------:R-:W-:Y:S02]  /*2530*/  IMAD.IADD R21, R21, 0x1, R103 ;  /* 0x0000000115157824 */ /* 0x000fe400078e0267 */
[----:B------:R-:W-:Y:S02]  /*2540*/  IMAD.IADD R15, R15, 0x1, R109 ;  /* 0x000000010f0f7824 */ /* 0x000fe400078e026d */
[----:B------:R-:W-:-:S07]  /*2550*/  IMAD.IADD R5, R97, 0x1, R41 ;  /* 0x0000000161057824 */ /* 0x000fce00078e0229 */
.L_x_567:
[----:B------:R-:W0:Y:S01]  /*2560*/  LDC.64 R118, c[0x0][0x2d8] ;  /* 0x0000b600ff767b82 */ /* 0x000e220000000a00 */
[----:B---3--:R-:W-:Y:S01]  /*2570*/  VIADD R45, R24, 0xffffffff ;  /* 0xffffffff182d7836 */ /* 0x008fe20000000000 */
[----:B------:R-:W-:Y:S05]  /*2580*/  YIELD ;  /* 0x0000000000007946 */ /* 0x000fea0003800000 */
[----:B------:R-:W-:Y:S01]  /*2590*/  SHF.R.S32.HI R42, RZ, 0x1f, R45 ;  /* 0x0000001fff2a7819 */ /* 0x000fe2000001142d */
[----:B-1----:R-:W1:Y:S01]  /*25a0*/  LDC R116, c[0x0][0x3d4] ;  /* 0x0000f500ff747b82 */ /* 0x002e620000000800 */
[-C--:B------:R-:W-:Y:S01]  /*25b0*/  IMAD R3, R126, R45.reuse, RZ ;  /* 0x0000002d7e037224 */ /* 0x080fe200078e02ff */
[----:B------:R-:W-:Y:S01]  /*25c0*/  BSSY B0, `(.L_x_460) ;  /* 0x00007e1000007945 */ /* 0x000fe20003800000 */
[----:B------:R-:W-:-:S04]  /*25d0*/  IMAD.WIDE.U32 R124, R98, R45, RZ ;  /* 0x0000002d627c7225 */ /* 0x000fc800078e00ff */
[----:B------:R-:W-:Y:S01]  /*25e0*/  IMAD R3, R42, R98, R3 ;  /* 0x000000622a037224 */ /* 0x000fe200078e0203 */
[CC--:B------:R-:W-:Y:S02]  /*25f0*/  IADD3 R40, P2, R36.reuse, R124.reuse, RZ ;  /* 0x0000007c24287210 */ /* 0x0c0fe40007f5e0ff */
[CC--:B------:R-:W-:Y:S01]  /*2600*/  IADD3 R0, P3, P4, R36.reuse, R124.reuse, R132 ;  /* 0x0000007c24007210 */ /* 0x0c0fe20007c7e084 */
[----:B------:R-:W-:Y:S01]  /*2610*/  IMAD.IADD R92, R125, 0x1, R3 ;  /* 0x000000017d5c7824 */ /* 0x000fe200078e0203 */
[----:B------:R-:W-:-:S03]  /*2620*/  IADD3 R4, P5, P6, R36, R124, R130 ;  /* 0x0000007c24047210 */ /* 0x000fc60007ebe082 */
[----:B------:R-:W-:Y:S01]  /*2630*/  IMAD.X R41, R92, 0x1, R35, P2 ;  /* 0x000000015c297824 */ /* 0x000fe200010e0623 */
[C---:B0-----:R-:W-:Y:S02]  /*2640*/  LEA R52, P2, R0.reuse, R118, 0x1 ;  /* 0x0000007600347211 */ /* 0x041fe400078408ff */
[CC--:B------:R-:W-:Y:S02]  /*2650*/  IADD3.X R3, R35.reuse, R92.reuse, R131, P3, P4 ;  /* 0x0000005c23037210 */ /* 0x0c0fe40001fe8483 */
[----:B------:R-:W-:Y:S02]  /*2660*/  IADD3.X R24, R35, R92, R129, P5, P6 ;  /* 0x0000005c23187210 */ /* 0x000fe40002fec481 */
[----:B------:R-:W-:Y:S01]  /*2670*/  LEA.HI.X R53, R0, R119, R3, 0x1, P2 ;  /* 0x0000007700357211 */ /* 0x000fe200010f0c03 */
[----:B------:R-:W-:Y:S01]  /*2680*/  IMAD R3, R17, 0x5000, R236 ;  /* 0x0000500011037824 */ /* 0x000fe200078e02ec */
[----:B-1----:R-:W-:Y:S02]  /*2690*/  ISETP.GE.AND P2, PT, R116, 0x1, PT ;  /* 0x000000017400780c */ /* 0x002fe40003f46270 */
[----:B------:R-:W-:-:S02]  /*26a0*/  LEA R54, P5, R4, R118, 0x1 ;  /* 0x0000007604367211 */ /* 0x000fc400078a08ff */
[----:B------:R-:W-:Y:S02]  /*26b0*/  LEA R60, P6, R40, R118, 0x1 ;  /* 0x00000076283c7211 */ /* 0x000fe400078c08ff */
[----:B------:R-:W-:Y:S02]  /*26c0*/  ISETP.GT.AND P3, PT, R45, R121, PT ;  /* 0x000000792d00720c */ /* 0x000fe40003f64270 */
[-C--:B------:R-:W-:Y:S01]  /*26d0*/  LEA.HI.X R55, R4, R119.reuse, R24, 0x1, P5 ;  /* 0x0000007704377211 */ /* 0x080fe200028f0c18 */
[----:B------:R-:W-:Y:S01]  /*26e0*/  IMAD R4, R3, 0x2, R16 ;  /* 0x0000000203047824 */ /* 0x000fe200078e0210 */
[----:B------:R-:W-:Y:S02]  /*26f0*/  LEA.HI.X R61, R40, R119, R41, 0x1, P6 ;  /* 0x00000077283d7211 */ /* 0x000fe400030f0c29 */
[----:B------:R-:W-:Y:S02]  /*2700*/  P2R R114, PR, RZ, 0x8 ;  /* 0x00000008ff727803 */ /* 0x000fe40000000000 */
[----:B------:R-:W-:Y:S01]  /*2710*/  MOV R24, R45 ;  /* 0x0000002d00187202 */ /* 0x000fe20000000f00 */
[----:B------:R-:W-:Y:S06]  /*2720*/  @!P2 BRA `(.L_x_461) ;  /* 0x000000780038a947 */ /* 0x000fec0003800000 */
[----:B------:R-:W-:Y:S01]  /*2730*/  ULDC.U8 UR4, c[0x0][0x3f0] ;  /* 0x0000fc0000047ab9 */ /* 0x000fe20000000000 */
[-C--:B------:R-:W-:Y:S01]  /*2740*/  IMAD R3, R127, R45.reuse, RZ ;  /* 0x0000002d7f037224 */ /* 0x080fe200078e02ff */
[----:B------:R-:W-:Y:S01]  /*2750*/  ISETP.NE.AND P2, PT, RZ, UR4, PT ;  /* 0x00000004ff007c0c */ /* 0x000fe2000bf45270 */
[-C--:B------:R-:W-:Y:S02]  /*2760*/  IMAD R43, R128, R45.reuse, RZ ;  /* 0x0000002d802b7224 */ /* 0x080fe400078e02ff */
[----:B------:R-:W-:Y:S02]  /*2770*/  IMAD R41, R42, R110, R3 ;  /* 0x0000006e2a297224 */ /* 0x000fe400078e0203 */
[----:B------:R-:W-:Y:S02]  /*2780*/  IMAD R3, R24, -0x50, R2 ;  /* 0xffffffb018037824 */ /* 0x000fe400078e0202 */
[----:B------:R-:W-:Y:S02]  /*2790*/  IMAD R43, R42, R104, R43 ;  /* 0x000000682a2b7224 */ /* 0x000fe400078e022b */
[----:B------:R-:W-:Y:S01]  /*27a0*/  IMAD.WIDE.U32 R90, R110, R45, RZ ;  /* 0x0000002d6e5a7225 */ /* 0x000fe200078e00ff */
[----:B------:R-:W-:-:S03]  /*27b0*/  VIMNMX R3, R3, 0x50, PT ;  /* 0x0000005003037848 */ /* 0x000fc60003fe0100 */
[----:B------:R-:W-:-:S04]  /*27c0*/  IMAD.WIDE.U32 R88, R104, R45, RZ ;  /* 0x0000002d68587225 */ /* 0x000fc800078e00ff */
[----:B------:R-:W-:Y:S02]  /*27d0*/  IMAD.IADD R0, R91, 0x1, R41 ;  /* 0x000000015b007824 */ /* 0x000fe400078e0229 */
[----:B------:R-:W-:Y:S01]  /*27e0*/  IMAD.IADD R115, R89, 0x1, R43 ;  /* 0x0000000159737824 */ /* 0x000fe200078e022b */
[----:B------:R-:W-:Y:S06]  /*27f0*/  @!P2 BRA `(.L_x_462) ;  /* 0x000000380048a947 */ /* 0x000fec0003800000 */
[----:B------:R-:W-:Y:S01]  /*2800*/  ISETP.GE.AND P3, PT, R18, R3, PT ;  /* 0x000000031200720c */ /* 0x000fe20003f66270 */
[----:B------:R-:W-:Y:S01]  /*2810*/  BSSY B1, `(.L_x_463) ;  /* 0x000002a000017945 */ /* 0x000fe20003800000 */
        /* <DEDUP_REMOVED lines=8> */
[----:B------:R-:W-:Y:S01]  /*28a0*/  CS2R R124, SRZ ;  /* 0x00000000007c7805 */ /* 0x000fe2000001ff00 */
[----:B------:R-:W-:Y:S06]  /*28b0*/  @P3 BRA `(.L_x_464) ;  /* 0x00000000007c3947 */ /* 0x000fec0003800000 */
[----:B------:R-:W-:Y:S01]  /*28c0*/  IADD3 R41, P2, R106, R90, RZ ;  /* 0x0000005a6a297210 */ /* 0x000fe20007f5e0ff */
[----:B------:R-:W-:Y:S01]  /*28d0*/  ULDC.64 UR4, c[0x0][0x3c8] ;  /* 0x0000f20000047ab9 */ /* 0x000fe20000000a00 */
[----:B------:R-:W-:Y:S02]  /*28e0*/  IADD3 R43, P4, R100, R88, RZ ;  /* 0x00000058642b7210 */ /* 0x000fe40007f9e0ff */
[----:B------:R-:W-:Y:S02]  /*28f0*/  CS2R R122, SRZ ;  /* 0x00000000007a7805 */ /* 0x000fe4000001ff00 */
[-C--:B------:R-:W-:Y:S01]  /*2900*/  ISETP.GE.AND P5, PT, R22, R116.reuse, PT ;  /* 0x000000741600720c */ /* 0x080fe20003fa6270 */
[----:B------:R-:W-:Y:S01]  /*2910*/  IMAD.X R42, R0, 0x1, R20, P2 ;  /* 0x00000001002a7824 */ /* 0x000fe200010e0614 */
[----:B------:R-:W-:Y:S01]  /*2920*/  LEA R40, P2, R41, UR4, 0x1 ;  /* 0x0000000429287c11 */ /* 0x000fe2000f8408ff */
[----:B------:R-:W-:Y:S01]  /*2930*/  IMAD.X R44, R115, 0x1, R25, P4 ;  /* 0x00000001732c7824 */ /* 0x000fe200020e0619 */
[----:B------:R-:W-:Y:S01]  /*2940*/  CS2R R124, SRZ ;  /* 0x00000000007c7805 */ /* 0x000fe2000001ff00 */
[----:B------:R-:W-:Y:S01]  /*2950*/  ULDC.64 UR6, c[0x0][0x208] ;  /* 0x0000820000067ab9 */ /* 0x000fe20000000a00 */
[----:B------:R-:W-:Y:S01]  /*2960*/  LEA.HI.X R41, R41, UR5, R42, 0x1, P2 ;  /* 0x0000000529297c11 */ /* 0x000fe200090f0c2a */
[----:B------:R-:W-:Y:S01]  /*2970*/  ULDC.64 UR4, c[0x0][0x3e0] ;  /* 0x0000f80000047ab9 */ /* 0x000fe20000000a00 */
[----:B------:R-:W-:-:S02]  /*2980*/  ISETP.GE.AND P4, PT, R215, R116, PT ;  /* 0x00000074d700720c */ /* 0x000fc40003f86270 */
[----:B------:R-:W-:-:S03]  /*2990*/  LEA R42, P2, R43, UR4, 0x1 ;  /* 0x000000042b2a7c11 */ /* 0x000fc6000f8408ff */
[----:B------:R0:W5:Y:S01]  /*29a0*/  @!P5 LDG.E.64 R122, desc[UR6][R40.64] ;  /* 0x00000006287ad981 */ /* 0x000162000c1e1b00 */
[----:B------:R-:W-:Y:S02]  /*29b0*/  LEA.HI.X R43, R43, UR5, R44, 0x1, P2 ;  /* 0x000000052b2b7c11 */ /* 0x000fe400090f0c2c */
[----:B------:R-:W-:-:S03]  /*29c0*/  ISETP.GE.AND P2, PT, R214, R116, PT ;  /* 0x00000074d600720c */ /* 0x000fc60003f46270 */
[----:B------:R0:W5:Y:S01]  /*29d0*/  @!P5 LDG.E.64 R124, desc[UR6][R42.64] ;  /* 0x000000062a7cd981 */ /* 0x000162000c1e1b00 */
[----:B------:R-:W-:Y:S02]  /*29e0*/  ISETP.GE.AND P5, PT, R216, R116, PT ;  /* 0x00000074d800720c */ /* 0x000fe40003fa6270 */
[----:B------:R-:W-:Y:S02]  /*29f0*/  CS2R R94, SRZ ;  /* 0x00000000005e7805 */ /* 0x000fe4000001ff00 */
[----:B------:R-:W-:Y:S02]  /*2a00*/  CS2R R86, SRZ ;  /* 0x0000000000567805 */ /* 0x000fe4000001ff00 */
[----:B------:R-:W-:Y:S02]  /*2a10*/  CS2R R82, SRZ ;  /* 0x0000000000527805 */ /* 0x000fe4000001ff00 */
[----:B------:R-:W-:Y:S02]  /*2a20*/  CS2R R118, SRZ ;  /* 0x0000000000767805 */ /* 0x000fe4000001ff00 */
[----:B------:R-:W-:-:S02]  /*2a30*/  CS2R R92, SRZ ;  /* 0x00000000005c7805 */ /* 0x000fc4000001ff00 */
[----:B------:R-:W-:Y:S01]  /*2a40*/  CS2R R84, SRZ ;  /* 0x0000000000547805 */ /* 0x000fe2000001ff00 */
[----:B------:R0:W5:Y:S04]  /*2a50*/  @!P4 LDG.E.64 R94, desc[UR6][R40.64+0x40] ;  /* 0x00004006285ec981 */ /* 0x000168000c1e1b00 */
[----:B------:R0:W5:Y:S04]  /*2a60*/  @!P2 LDG.E.64 R86, desc[UR6][R40.64+0x80] ;  /* 0x000080062856a981 */ /* 0x000168000c1e1b00 */
[----:B------:R0:W5:Y:S04]  /*2a70*/  @!P5 LDG.E.64 R82, desc[UR6][R40.64+0xc0] ;  /* 0x0000c0062852d981 */ /* 0x000168000c1e1b00 */
[----:B------:R0:W5:Y:S04]  /*2a80*/  @!P4 LDG.E.64 R118, desc[UR6][R42.64+0x40] ;  /* 0x000040062a76c981 */ /* 0x000168000c1e1b00 */
[----:B------:R0:W5:Y:S04]  /*2a90*/  @!P2 LDG.E.64 R92, desc[UR6][R42.64+0x80] ;  /* 0x000080062a5ca981 */ /* 0x000168000c1e1b00 */
[----:B------:R0:W5:Y:S02]  /*2aa0*/  @!P5 LDG.E.64 R84, desc[UR6][R42.64+0xc0] ;  /* 0x0000c0062a54d981 */ /* 0x000164000c1e1b00 */
.L_x_464:
[----:B------:R-:W-:Y:S05]  /*2ab0*/  BSYNC B1 ;  /* 0x0000000000017941 */ /* 0x000fea0003800000 */
.L_x_463:
[----:B0----5:R-:W-:Y:S01]  /*2ac0*/  IMAD.MOV.U32 R41, RZ, RZ, R83 ;  /* 0x000000ffff297224 */ /* 0x021fe200078e0053 */
[----:B------:R-:W-:Y:S01]  /*2ad0*/  ISETP.GE.AND P4, PT, R217, R3, PT ;  /* 0x00000003d900720c */ /* 0x000fe20003f86270 */
[----:B------:R-:W-:Y:S01]  /*2ae0*/  IMAD.MOV.U32 R40, RZ, RZ, R82 ;  /* 0x000000ffff287224 */ /* 0x000fe200078e0052 */
[----:B------:R-:W-:Y:S01]  /*2af0*/  BSSY B1, `(.L_x_465) ;  /* 0x0000046000017945 */ /* 0x000fe20003800000 */
[----:B------:R-:W-:Y:S01]  /*2b00*/  IMAD.MOV.U32 R42, RZ, RZ, R86 ;  /* 0x000000ffff2a7224 */ /* 0x000fe200078e0056 */
[----:B------:R-:W-:Y:S01]  /*2b10*/  PRMT R182, R41, 0x7610, R182 ;  /* 0x0000761029b67816 */ /* 0x000fe200000000b6 */
        /* <DEDUP_REMOVED lines=13> */
[----:B------:R-:W-:-:S02]  /*2bf0*/  PRMT R186, R40, 0x7610, R186 ;  /* 0x0000761028ba7816 */ /* 0x000fc400000000ba */
[----:B------:R-:W-:Y:S02]  /*2c00*/  CS2R R70, SRZ ;  /* 0x0000000000467805 */ /* 0x000fe4000001ff00 */
[----:B------:R-:W-:Y:S02]  /*2c10*/  MOV R40, R84 ;  /* 0x0000005400287202 */ /* 0x000fe40000000f00 */
[----:B------:R-:W-:Y:S02]  /*2c20*/  CS2R R74, SRZ ;  /* 0x00000000004a7805 */ /* 0x000fe4000001ff00 */
        /* <DEDUP_REMOVED lines=12> */
[----:B------:R-:W-:Y:S02]  /*2cf0*/  PRMT R161, R41, 0x7610, R161 ;  /* 0x0000761029a17816 */ /* 0x000fe400000000a1 */
[----:B------:R-:W-:Y:S02]  /*2d00*/  CS2R R68, SRZ ;  /* 0x0000000000447805 */ /* 0x000fe4000001ff00 */
[----:B------:R-:W-:Y:S02]  /*2d10*/  PRMT R190, R40, 0x7610, R190 ;  /* 0x0000761028be7816 */ /* 0x000fe400000000be */
[----:B------:R-:W-:Y:S02]  /*2d20*/  CS2R R72, SRZ ;  /* 0x0000000000487805 */ /* 0x000fe4000001ff00 */
[----:B------:R-:W-:-:S02]  /*2d30*/  CS2R R76, SRZ ;  /* 0x00000000004c7805 */ /* 0x000fc4000001ff00 */
[----:B------:R-:W-:Y:S01]  /*2d40*/  CS2R R80, SRZ ;  /* 0x0000000000507805 */ /* 0x000fe2000001ff00 */
[----:B------:R-:W-:Y:S06]  /*2d50*/  @P4 BRA `(.L_x_466) ;  /* 0x00000000007c4947 */ /* 0x000fec0003800000 */
[----:B------:R-:W-:Y:S01]  /*2d60*/  IADD3 R41, P2, P5, R106, R90, R28 ;  /* 0x0000005a6a297210 */ /* 0x000fe20007d5e01c */
[----:B------:R-:W-:Y:S01]  /*2d70*/  ULDC.64 UR4, c[0x0][0x3c8] ;  /* 0x0000f20000047ab9 */ /* 0x000fe20000000a00 */
[----:B------:R-:W-:Y:S01]  /*2d80*/  ULDC.64 UR6, c[0x0][0x3e0] ;  /* 0x0000f80000067ab9 */ /* 0x000fe20000000a00 */
[----:B------:R-:W-:Y:S02]  /*2d90*/  CS2R R78, SRZ ;  /* 0x00000000004e7805 */ /* 0x000fe4000001ff00 */
[----:B------:R-:W-:Y:S02]  /*2da0*/  IADD3.X R46, R20, R0, R30, P2, P5 ;  /* 0x00000000142e7210 */ /* 0x000fe400017ea41e */
[----:B------:R-:W-:Y:S02]  /*2db0*/  CS2R R74, SRZ ;  /* 0x00000000004a7805 */ /* 0x000fe4000001ff00 */
[----:B------:R-:W-:Y:S02]  /*2dc0*/  IADD3 R43, P2, P5, R100, R88, R32 ;  /* 0x00000058642b7210 */ /* 0x000fe40007d5e020 */
[----:B------:R-:W-:-:S02]  /*2dd0*/  CS2R R80, SRZ ;  /* 0x0000000000507805 */ /* 0x000fc4000001ff00 */
[----:B------:R-:W-:Y:S01]  /*2de0*/  CS2R R76, SRZ ;  /* 0x00000000004c7805 */ /* 0x000fe2000001ff00 */
[----:B------:R-:W-:Y:S01]  /*2df0*/  ULDC.64 UR8, c[0x0][0x208] ;  /* 0x0000820000087ab9 */ /* 0x000fe20000000a00 */
[----:B------:R-:W-:Y:S02]  /*2e00*/  IADD3.X R44, R25, R115, R34, P2, P5 ;  /* 0x00000073192c7210 */ /* 0x000fe400017ea422 */
[----:B------:R-:W-:Y:S02]  /*2e10*/  LEA R40, P2, R41, UR4, 0x1 ;  /* 0x0000000429287c11 */ /* 0x000fe4000f8408ff */
[----:B------:R-:W-:Y:S02]  /*2e20*/  LEA R42, P5, R43, UR6, 0x1 ;  /* 0x000000062b2a7c11 */ /* 0x000fe4000f8a08ff */
[----:B------:R-:W-:Y:S02]  /*2e30*/  LEA.HI.X R41, R41, UR5, R46, 0x1, P2 ;  /* 0x0000000529297c11 */ /* 0x000fe400090f0c2e */
[----:B------:R-:W-:-:S02]  /*2e40*/  LEA.HI.X R43, R43, UR7, R44, 0x1, P5 ;  /* 0x000000072b2b7c11 */ /* 0x000fc4000a8f0c2c */
[-C--:B------:R-:W-:Y:S02]  /*2e50*/  ISETP.GE.AND P2, PT, R22, R116.reuse, PT ;  /* 0x000000741600720c */ /* 0x080fe40003f46270 */
[----:B------:R-:W-:Y:S02]  /*2e60*/  ISETP.GE.AND P5, PT, R215, R116, PT ;  /* 0x00000074d700720c */ /* 0x000fe40003fa6270 */
[----:B------:R-:W-:Y:S02]  /*2e70*/  CS2R R70, SRZ ;  /* 0x0000000000467805 */ /* 0x000fe4000001ff00 */
[----:B------:R-:W-:Y:S02]  /*2e80*/  CS2R R66, SRZ ;  /* 0x0000000000427805 */ /* 0x000fe4000001ff00 */
[----:B------:R-:W-:-:S05]  /*2e90*/  CS2R R72, SRZ ;  /* 0x0000000000487805 */ /* 0x000fca000001ff00 */
[----:B------:R0:W5:Y:S04]  /*2ea0*/  @!P2 LDG.E.64 R78, desc[UR8][R40.64] ;  /* 0x00000008284ea981 */ /* 0x000168000c1e1b00 */
[----:B------:R0:W5:Y:S01]  /*2eb0*/  @!P2 LDG.E.64 R80, desc[UR8][R42.64] ;  /* 0x000000082a50a981 */ /* 0x000162000c1e1b00 */
[----:B------:R-:W-:-:S03]  /*2ec0*/  ISETP.GE.AND P2, PT, R214, R116, PT ;  /* 0x00000074d600720c */ /* 0x000fc60003f46270 */
[----:B------:R0:W5:Y:S04]  /*2ed0*/  @!P5 LDG.E.64 R74, desc[UR8][R40.64+0x40] ;  /* 0x00004008284ad981 */ /* 0x000168000c1e1b00 */
[----:B------:R0:W5:Y:S01]  /*2ee0*/  @!P5 LDG.E.64 R76, desc[UR8][R42.64+0x40] ;  /* 0x000040082a4cd981 */ /* 0x000162000c1e1b00 */
[----:B------:R-:W-:Y:S02]  /*2ef0*/  ISETP.GE.AND P5, PT, R216, R116, PT ;  /* 0x00000074d800720c */ /* 0x000fe40003fa6270 */
[----:B------:R-:W-:-:S03]  /*2f00*/  CS2R R68, SRZ ;  /* 0x0000000000447805 */ /* 0x000fc6000001ff00 */
[----:B------:R0:W5:Y:S04]  /*2f10*/  @!P2 LDG.E.64 R70, desc[UR8][R40.64+0x80] ;  /* 0x000080082846a981 */ /* 0x000168000c1e1b00 */
[----:B------:R0:W5:Y:S04]  /*2f20*/  @!P2 LDG.E.64 R72, desc[UR8][R42.64+0x80] ;  /* 0x000080082a48a981 */ /* 0x000168000c1e1b00 */
[----:B------:R0:W5:Y:S04]  /*2f30*/  @!P5 LDG.E.64 R66, desc[UR8][R40.64+0xc0] ;  /* 0x0000c0082842d981 */ /* 0x000168000c1e1b00 */
[----:B------:R0:W5:Y:S02]  /*2f40*/  @!P5 LDG.E.64 R68, desc[UR8][R42.64+0xc0] ;  /* 0x0000c0082a44d981 */ /* 0x000164000c1e1b00 */
.L_x_466:
[----:B------:R-:W-:Y:S05]  /*2f50*/  BSYNC B1 ;  /* 0x0000000000017941 */ /* 0x000fea0003800000 */
.L_x_465:
        /* <DEDUP_REMOVED lines=10> */
[----:B------:R-:W-:Y:S06]  /*3000*/  @P5 BRA `(.L_x_468) ;  /* 0x00000000007c5947 */ /* 0x000fec0003800000 */
[----:B------:R-:W-:Y:S01]  /*3010*/  IADD3 R90, P2, P6, R106, R27, R90 ;  /* 0x0000001b6a5a7210 */ /* 0x000fe20007e5e05a */
[----:B------:R-:W-:Y:S01]  /*3020*/  ULDC.64 UR4, c[0x0][0x3c8] ;  /* 0x0000f20000047ab9 */ /* 0x000fe20000000a00 */
[----:B------:R-:W-:Y:S01]  /*3030*/  ULDC.64 UR6, c[0x0][0x3e0] ;  /* 0x0000f80000067ab9 */ /* 0x000fe20000000a00 */
[----:B------:R-:W-:Y:S02]  /*3040*/  CS2R R62, SRZ ;  /* 0x00000000003e7805 */ /* 0x000fe4000001ff00 */
[----:B0-----:R-:W-:Y:S02]  /*3050*/  IADD3.X R41, R20, R29, R0, P2, P6 ;  /* 0x0000001d14297210 */ /* 0x001fe400017ec400 */
[----:B------:R-:W-:Y:S02]  /*3060*/  CS2R R64, SRZ ;  /* 0x0000000000407805 */ /* 0x000fe4000001ff00 */
[----:B------:R-:W-:Y:S01]  /*3070*/  IADD3 R88, P2, P6, R100, R31, R88 ;  /* 0x0000001f64587210 */ /* 0x000fe20007e5e058 */
[----:B------:R-:W-:-:S03]  /*3080*/  ULDC.64 UR8, c[0x0][0x208] ;  /* 0x0000820000087ab9 */ /* 0x000fc60000000a00 */
[----:B------:R-:W-:Y:S02]  /*3090*/  IADD3.X R115, R25, R33, R115, P2, P6 ;  /* 0x0000002119737210 */ /* 0x000fe400017ec473 */
[----:B------:R-:W-:-:S04]  /*30a0*/  LEA R40, P2, R90, UR4, 0x1 ;  /* 0x000000045a287c11 */ /* 0x000fc8000f8408ff */
[----:B------:R-:W-:Y:S02]  /*30b0*/  LEA.HI.X R41, R90, UR5, R41, 0x1, P2 ;  /* 0x000000055a297c11 */ /* 0x000fe400090f0c29 */
[----:B------:R-:W-:-:S04]  /*30c0*/  LEA R42, P2, R88, UR6, 0x1 ;  /* 0x00000006582a7c11 */ /* 0x000fc8000f8408ff */
[----:B------:R-:W-:Y:S02]  /*30d0*/  LEA.HI.X R43, R88, UR7, R115, 0x1, P2 ;  /* 0x00000007582b7c11 */ /* 0x000fe400090f0c73 */
[----:B------:R-:W-:Y:S02]  /*30e0*/  ISETP.GE.AND P2, PT, R22, R116, PT ;  /* 0x000000741600720c */ /* 0x000fe40003f46270 */
[----:B------:R-:W-:Y:S02]  /*30f0*/  CS2R R56, SRZ ;  /* 0x0000000000387805 */ /* 0x000fe4000001ff00 */
[----:B------:R-:W-:-:S09]  /*3100*/  CS2R R58, SRZ ;  /* 0x00000000003a7805 */ /* 0x000fd2000001ff00 */
[----:B------:R1:W5:Y:S04]  /*3110*/  @!P2 LDG.E.64 R62, desc[UR8][R40.64] ;  /* 0x00000008283ea981 */ /* 0x000368000c1e1b00 */
[----:B------:R1:W5:Y:S01]  /*3120*/  @!P2 LDG.E.64 R64, desc[UR8][R42.64] ;  /* 0x000000082a40a981 */ /* 0x000362000c1e1b00 */
        /* <DEDUP_REMOVED lines=10> */
[----:B------:R-:W-:-:S13]  /*31d0*/  ISETP.GE.AND P2, PT, R216, R116, PT ;  /* 0x00000074d800720c */ /* 0x000fda0003f46270 */
[----:B------:R1:W5:Y:S04]  /*31e0*/  @!P2 LDG.E.64 R44, desc[UR8][R40.64+0xc0] ;  /* 0x0000c008282ca981 */ /* 0x000368000c1e1b00 */
[----:B------:R1:W5:Y:S02]  /*31f0*/  @!P2 LDG.E.64 R46, desc[UR8][R42.64+0xc0] ;  /* 0x0000c0082a2ea981 */ /* 0x000364000c1e1b00 */
.L_x_468:
[----:B------:R-:W-:Y:S05]  /*3200*/  BSYNC B1 ;  /* 0x0000000000017941 */ /* 0x000fea0003800000 */
.L_x_467:
[----:B01---5:R-:W-:Y:S01]  /*3210*/  IMAD.MOV.U32 R42, RZ, RZ, R71 ;  /* 0x000000ffff2a7224 */ /* 0x023fe200078e0047 */
[----:B------:R-:W-:Y:S01]  /*3220*/  ISETP.NE.AND P2, PT, R221, 0x3, PT ;  /* 0x00000003dd00780c */ /* 0x000fe20003f45270 */
[----:B------:R-:W-:Y:S02]  /*3230*/  IMAD.MOV.U32 R0, RZ, RZ, R66 ;  /* 0x000000ffff007224 */ /* 0x000fe400078e0042 */
        /* <DEDUP_REMOVED lines=9> */
[----:B------:R-:W-:-:S02]  /*32d0*/  MOV R40, R75 ;  /* 0x0000004b00287202 */ /* 0x000fc40000000f00 */
        /* <DEDUP_REMOVED lines=23> */
[----:B------:R-:W-:Y:S02]  /*3450*/  MOV R41, R50 ;  /* 0x0000003200297202 */ /* 0x000fe40000000f00 */
        /* <DEDUP_REMOVED lines=24> */
[----:B------:R-:W-:Y:S02]  /*35e0*/  PRMT R145, R42, 0x7610, R145 ;  /* 0x000076102a917816 */ /* 0x000fe40000000091 */
[----:B------:R-:W-:Y:S02]  /*35f0*/  PRMT R146, R41, 0x7610, R146 ;  /* 0x0000761029927816 */ /* 0x000fe40000000092 */
[----:B------:R-:W-:Y:S02]  /*3600*/  PRMT R154, R40, 0x7610, R154 ;  /* 0x00007610289a7816 */ /* 0x000fe4000000009a */
[----:B------:R-:W-:Y:S01]  /*3610*/  PRMT R155, R0, 0x7610, R155 ;  /* 0x00007610009b7816 */ /* 0x000fe2000000009b */
[----:B------:R-:W-:Y:S06]  /*3620*/  @!P2 BRA `(.L_x_469) ;  /* 0x000000000004a947 */ /* 0x000fec0003800000 */
[----:B------:R-:W-:Y:S01]  /*3630*/  BPT.TRAP 0x1 ;  /* 0x000000040000795c */ /* 0x000fe20000300000 */
.L_x_469:
[----:B------:R-:W-:Y:S01]  /*3640*/  IMAD R0, R17, 0x8, R16 ;  /* 0x0000000811007824 */ /* 0x000fe200078e0210 */
[----:B------:R-:W-:Y:S01]  /*3650*/  SHF.L.U32 R115, R219, 0x1f, RZ ;  /* 0x0000001fdb737819 */ /* 0x000fe200000006ff */
[----:B------:R-:W-:Y:S03]  /*3660*/  BSSY B1, `(.L_x_470) ;  /* 0x0000003000017945 */ /* 0x000fe60003800000 */
[----:B------:R-:W0:Y:S02]  /*3670*/  SYNCS.PHASECHK.TRANS64.TRYWAIT P6, [R0+URZ+0x38890], R115 ;  /* 0x03889073000075a7 */ /* 0x000e2400080c017f */
[----:B0-----:R-:W-:Y:S05]  /*3680*/  @!P6 BRA `(.L_x_471) ;  /* 0x0000022800e4e947 */ /* 0x001fea0003800000 */
.L_x_786:
[----:B------:R-:W-:Y:S05]  /*3690*/  BSYNC B1 ;  /* 0x0000000000017941 */ /* 0x000fea0003800000 */
.L_x_470:
[----:B------:R-:W-:Y:S04]  /*36a0*/  BSSY B1, `(.L_x_472) ;  /* 0x00000df000017945 */ /* 0x000fe80003800000 */
[----:B------:R-:W-:Y:S05]  /*36b0*/  @P3 BRA `(.L_x_473) ;  /* 0x0000000c00743947 */ /* 0x000fea0003800000 */
[----:B------:R-:W-:Y:S01]  /*36c0*/  ISETP.NE.AND P3, PT, R26, RZ, PT ;  /* 0x000000ff1a00720c */ /* 0x000fe20003f65270 */
[----:B------:R-:W-:-:S12]  /*36d0*/  BSSY B2, `(.L_x_474) ;  /* 0x0000035000027945 */ /* 0x000fd80003800000 */
[----:B------:R-:W-:Y:S05]  /*36e0*/  @!P3 BRA `(.L_x_475) ;  /* 0x0000000000ccb947 */ /* 0x000fea0003800000 */
[----:B------:R1:W2:Y:S01]  /*36f0*/  LDS.128 R40, [R4+0x24400] ;  /* 0x0244000004287984 */ /* 0x0002a20000000c00 */
[----:B------:R-:W-:Y:S01]  /*3700*/  ISETP.GE.AND P3, PT, R22, R116, PT ;  /* 0x000000741600720c */ /* 0x000fe20003f66270 */
[----:B------:R-:W-:-:S12]  /*3710*/  BSSY B3, `(.L_x_476) ;  /* 0x000002e000037945 */ /* 0x000fd80003800000 */
[----:B-1----:R-:W-:Y:S05]  /*3720*/  @P3 BRA `(.L_x_477) ;  /* 0x0000000000b03947 */ /* 0x002fea0003800000 */
[----:B------:R-:W-:Y:S02]  /*3730*/  SHF.R.U64 R156, R122, 0x10, R123 ;  /* 0x000000107a9c7819 */ /* 0x000fe4000000127b */
[----:B------:R-:W-:Y:S02]  /*3740*/  SHF.R.U64 R157, R124, 0x10, R125 ;  /* 0x000000107c9d7819 */ /* 0x000fe4000000127d */
[----:B------:R-:W-:Y:S01]  /*3750*/  SHF.R.U32.HI R158, RZ, 0x10, R123 ;  /* 0x00000010ff9e7819 */ /* 0x000fe2000001167b */
[----:B--2---:R-:W-:Y:S01]  /*3760*/  IMAD.U32 R123, R42, 0x10000, RZ ;  /* 0x000100002a7b7824 */ /* 0x004fe200078e00ff */
[----:B------:R-:W-:Y:S02]  /*3770*/  SHF.R.U32.HI R159, RZ, 0x10, R125 ;  /* 0x00000010ff9f7819 */ /* 0x000fe4000001167d */
[----:B------:R-:W-:Y:S02]  /*3780*/  PRMT R124, R137, 0x5432, R156 ;  /* 0x00005432897c7816 */ /* 0x000fe4000000009c */
[----:B------:R-:W-:Y:S01]  /*3790*/  PRMT R156, R160, 0x5410, R157 ;  /* 0x00005410a09c7816 */ /* 0x000fe2000000009d */
[----:B------:R-:W-:Y:S01]  /*37a0*/  IMAD.U32 R160, R40, 0x10000, RZ ;  /* 0x0001000028a07824 */ /* 0x000fe200078e00ff */
[----:B------:R-:W-:Y:S01]  /*37b0*/  PRMT R125, R136, 0x5432, R158 ;  /* 0x00005432887d7816 */ /* 0x000fe2000000009e */
[----:B------:R-:W-:Y:S01]  /*37c0*/  IMAD.U32 R158, R41, 0x10000, RZ ;  /* 0x00010000299e7824 */ /* 0x000fe200078e00ff */
[----:B------:R-:W-:-:S02]  /*37d0*/  PRMT R157, R161, 0x5410, R159 ;  /* 0x00005410a19d7816 */ /* 0x000fc4000000009f */
[----:B------:R-:W-:Y:S01]  /*37e0*/  LOP3.LUT R168, R41, 0xffff0000, RZ, 0xc0, !PT ;  /* 0xffff000029a87812 */ /* 0x000fe200078ec0ff */
[----:B------:R-:W-:Y:S01]  /*37f0*/  IMAD.U32 R162, R125, 0x10000, RZ ;  /* 0x000100007da27824 */ /* 0x000fe200078e00ff */
[----:B------:R-:W-:Y:S01]  /*3800*/  LOP3.LUT R41, R156, 0xffff0000, RZ, 0xc0, !PT ;  /* 0xffff00009c297812 */ /* 0x000fe200078ec0ff */
[----:B------:R-:W-:Y:S01]  /*3810*/  IMAD.U32 R161, R157, 0x10000, RZ ;  /* 0x000100009da17824 */ /* 0x000fe200078e00ff */
[----:B------:R-:W-:Y:S02]  /*3820*/  LOP3.LUT R159, R124, 0xffff0000, RZ, 0xc0, !PT ;  /* 0xffff00007c9f7812 */ /* 0x000fe400078ec0ff */
[----:B------:R-:W-:Y:S01]  /*3830*/  LOP3.LUT R42, R42, 0xffff0000, RZ, 0xc0, !PT ;  /* 0xffff00002a2a7812 */ /* 0x000fe200078ec0ff */
[C---:B------:R-:W-:Y:S01]  /*3840*/  FMUL.FTZ R163, R168.reuse, R41 ;  /* 0x00000029a8a37220 */ /* 0x040fe20000410000 */
[----:B------:R-:W-:Y:S01]  /*3850*/  LOP3.LUT R122, R43, 0xffff0000, RZ, 0xc0, !PT ;  /* 0xffff00002b7a7812 */ /* 0x000fe200078ec0ff */
[----:B------:R-:W-:Y:S01]  /*3860*/  FMUL.FTZ R168, R168, R159 ;  /* 0x0000009fa8a87220 */ /* 0x000fe20000410000 */
[----:B------:R-:W-:Y:S01]  /*3870*/  LOP3.LUT R157, R157, 0xffff0000, RZ, 0xc0, !PT ;  /* 0xffff00009d9d7812 */ /* 0x000fe200078ec0ff */
[C---:B------:R-:W-:Y:S01]  /*3880*/  FMUL.FTZ R170, R42.reuse, R161 ;  /* 0x000000a12aaa7220 */ /* 0x040fe20000410000 */
[----:B------:R-:W-:Y:S01]  /*3890*/  FMUL.FTZ R42, R42, R162 ;  /* 0x000000a22a2a7220 */ /* 0x000fe20000410000 */
[----:B------:R-:W-:Y:S01]  /*38a0*/  LOP3.LUT R40, R40, 0xffff0000, RZ, 0xc0, !PT ;  /* 0xffff000028287812 */ /* 0x000fe200078ec0ff */
[C---:B------:R-:W-:Y:S01]  /*38b0*/  FFMA.FTZ R168, R158.reuse, R41, R168 ;  /* 0x000000299ea87223 */ /* 0x040fe200000100a8 */
[----:B------:R-:W-:Y:S01]  /*38c0*/  LOP3.LUT R125, R125, 0xffff0000, RZ, 0xc0, !PT ;  /* 0xffff00007d7d7812 */ /* 0x000fe200078ec0ff */
[----:B------:R-:W-:Y:S01]  /*38d0*/  FFMA.FTZ R163, R158, R159, -R163 ;  /* 0x0000009f9ea37223 */ /* 0x000fe200000108a3 */
[----:B------:R-:W-:-:S02]  /*38e0*/  IMAD.U32 R41, R156, 0x10000, RZ ;  /* 0x000100009c297824 */ /* 0x000fc400078e00ff */
[C---:B------:R-:W-:Y:S01]  /*38f0*/  FFMA.FTZ R170, R123.reuse, R162, -R170 ;  /* 0x000000a27baa7223 */ /* 0x040fe200000108aa */
[----:B------:R-:W-:Y:S02]  /*3900*/  IMAD.U32 R159, R124, 0x10000, RZ ;  /* 0x000100007c9f7824 */ /* 0x000fe400078e00ff */
[----:B------:R-:W-:Y:S01]  /*3910*/  FFMA.FTZ R123, R123, R161, R42 ;  /* 0x000000a17b7b7223 */ /* 0x000fe2000001002a */
[----:B------:R-:W-:Y:S02]  /*3920*/  IMAD.U32 R43, R43, 0x10000, RZ ;  /* 0x000100002b2b7824 */ /* 0x000fe400078e00ff */
[C---:B------:R-:W-:Y:S01]  /*3930*/  FMUL.FTZ R42, R122.reuse, R157 ;  /* 0x0000009d7a2a7220 */ /* 0x040fe20000410000 */
[----:B------:R-:W-:Y:S01]  /*3940*/  FMUL.FTZ R122, R122, R125 ;  /* 0x0000007d7a7a7220 */ /* 0x000fe20000410000 */
[C---:B------:R-:W-:Y:S01]  /*3950*/  FMUL.FTZ R161, R40.reuse, R41 ;  /* 0x0000002928a17220 */ /* 0x040fe20000410000 */
[----:B------:R-:W-:Y:S01]  /*3960*/  FMUL.FTZ R40, R40, R159 ;  /* 0x0000009f28287220 */ /* 0x000fe20000410000 */
[C---:B------:R-:W-:Y:S01]  /*3970*/  FFMA.FTZ R42, R43.reuse, R125, -R42 ;  /* 0x0000007d2b2a7223 */ /* 0x040fe2000001082a */
[----:B------:R-:W-:Y:S01]  /*3980*/  FFMA.FTZ R43, R43, R157, R122 ;  /* 0x0000009d2b2b7223 */ /* 0x000fe2000001007a */
[C---:B------:R-:W-:Y:S01]  /*3990*/  FFMA.FTZ R161, R160.reuse, R159, -R161 ;  /* 0x0000009fa0a17223 */ /* 0x040fe200000108a1 */
[----:B------:R-:W-:Y:S01]  /*39a0*/  FFMA.FTZ R40, R160, R41, R40 ;  /* 0x00000029a0287223 */ /* 0x000fe20000010028 */
[----:B------:R-:W-:-:S02]  /*39b0*/  F2FP.BF16.F32.PACK_AB R41, R168, R163 ;  /* 0x000000a3a829723e */ /* 0x000fc400000010ff */
[----:B------:R-:W-:Y:S02]  /*39c0*/  F2FP.BF16.F32.PACK_AB R43, R43, R42 ;  /* 0x0000002a2b2b723e */ /* 0x000fe400000010ff */
[----:B------:R-:W-:Y:S02]  /*39d0*/  F2FP.BF16.F32.PACK_AB R42, R123, R170 ;  /* 0x000000aa7b2a723e */ /* 0x000fe400000010ff */
[----:B------:R-:W-:-:S07]  /*39e0*/  F2FP.BF16.F32.PACK_AB R40, R40, R161 ;  /* 0x000000a12828723e */ /* 0x000fce00000010ff */
.L_x_477:
[----:B------:R-:W-:Y:S05]  /*39f0*/  BSYNC B3 ;  /* 0x0000000000037941 */ /* 0x000fea0003800000 */
.L_x_476:
[----:B------:R-:W-:Y:S02]  /*3a00*/  ULDC.64 UR4, c[0x0][0x208] ;  /* 0x0000820000047ab9 */ /* 0x000fe40000000a00 */
[----:B--2---:R1:W-:Y:S03]  /*3a10*/  STG.E.128 desc[UR4][R60.64], R40 ;  /* 0x000000283c007986 */ /* 0x0043e6000c101d04 */
.L_x_475:
[----:B------:R-:W-:Y:S05]  /*3a20*/  BSYNC B2 ;  /* 0x0000000000027941 */ /* 0x000fea0003800000 */
.L_x_474:
[----:B------:R-:W-:Y:S01]  /*3a30*/  ISETP.NE.AND P3, PT, R10, RZ, PT ;  /* 0x000000ff0a00720c */ /* 0x000fe20003f65270 */
[----:B------:R-:W-:-:S12]  /*3a40*/  BSSY B2, `(.L_x_478) ;  /* 0x0000036000027945 */ /* 0x000fd80003800000 */
[----:B------:R-:W-:Y:S05]  /*3a50*/  @!P3 BRA `(.L_x_479) ;  /* 0x0000000000d0b947 */ /* 0x000fea0003800000 */
[----:B-1----:R1:W2:Y:S01]  /*3a60*/  LDS.128 R40, [R4+0x26c00] ;  /* 0x026c000004287984 */ /* 0x0022a20000000c00 */
[----:B------:R-:W-:Y:S01]  /*3a70*/  ISETP.GE.AND P3, PT, R215, R116, PT ;  /* 0x00000074d700720c */ /* 0x000fe20003f66270 */
[----:B------:R-:W-:-:S12]  /*3a80*/  BSSY B3, `(.L_x_480) ;  /* 0x000002f000037945 */ /* 0x000fd80003800000 */
[----:B-1----:R-:W-:Y:S05]  /*3a90*/  @P3 BRA `(.L_x_481) ;  /* 0x0000000000b43947 */ /* 0x002fea0003800000 */
[----:B------:R-:W-:Y:S01]  /*3aa0*/  SHF.R.U64 R122, R118, 0x10, R119 ;  /* 0x00000010767a7819 */ /* 0x000fe20000001277 */
[----:B--2---:R-:W-:Y:S01]  /*3ab0*/  IMAD.U32 R124, R43, 0x10000, RZ ;  /* 0x000100002b7c7824 */ /* 0x004fe200078e00ff */
[----:B------:R-:W-:Y:S02]  /*3ac0*/  SHF.R.U64 R123, R94, 0x10, R95 ;  /* 0x000000105e7b7819 */ /* 0x000fe4000000125f */
[----:B------:R-:W-:Y:S02]  /*3ad0*/  SHF.R.U32.HI R119, RZ, 0x10, R119 ;  /* 0x00000010ff777819 */ /* 0x000fe40000011677 */
[----:B------:R-:W-:Y:S02]  /*3ae0*/  PRMT R122, R135, 0x5432, R122 ;  /* 0x00005432877a7816 */ /* 0x000fe4000000007a */
[----:B------:R-:W-:Y:S01]  /*3af0*/  SHF.R.U32.HI R125, RZ, 0x10, R95 ;  /* 0x00000010ff7d7819 */ /* 0x000fe2000001165f */
[----:B------:R-:W-:Y:S01]  /*3b00*/  IMAD.U32 R95, R42, 0x10000, RZ ;  /* 0x000100002a5f7824 */ /* 0x000fe200078e00ff */
[----:B------:R-:W-:-:S02]  /*3b10*/  PRMT R123, R185, 0x5410, R123 ;  /* 0x00005410b97b7816 */ /* 0x000fc4000000007b */
[----:B------:R-:W-:Y:S02]  /*3b20*/  PRMT R119, R190, 0x5410, R119 ;  /* 0x00005410be777816 */ /* 0x000fe40000000077 */
[----:B------:R-:W-:Y:S02]  /*3b30*/  LOP3.LUT R159, R41, 0xffff0000, RZ, 0xc0, !PT ;  /* 0xffff0000299f7812 */ /* 0x000fe400078ec0ff */
[C---:B------:R-:W-:Y:S01]  /*3b40*/  LOP3.LUT R156, R122.reuse, 0xffff0000, RZ, 0xc0, !PT ;  /* 0xffff00007a9c7812 */ /* 0x040fe200078ec0ff */
[----:B------:R-:W-:Y:S01]  /*3b50*/  IMAD.U32 R122, R122, 0x10000, RZ ;  /* 0x000100007a7a7824 */ /* 0x000fe200078e00ff */
[----:B------:R-:W-:Y:S01]  /*3b60*/  PRMT R118, R186, 0x5410, R125 ;  /* 0x00005410ba767816 */ /* 0x000fe2000000007d */
[----:B------:R-:W-:Y:S01]  /*3b70*/  IMAD.U32 R125, R119, 0x10000, RZ ;  /* 0x00010000777d7824 */ /* 0x000fe200078e00ff */
[----:B------:R-:W-:Y:S01]  /*3b80*/  LOP3.LUT R158, R123, 0xffff0000, RZ, 0xc0, !PT ;  /* 0xffff00007b9e7812 */ /* 0x000fe200078ec0ff */
[----:B------:R-:W-:Y:S01]  /*3b90*/  FMUL.FTZ R160, R159, R156 ;  /* 0x0000009c9fa07220 */ /* 0x000fe20000410000 */
[----:B------:R-:W-:Y:S01]  /*3ba0*/  LOP3.LUT R42, R42, 0xffff0000, RZ, 0xc0, !PT ;  /* 0xffff00002a2a7812 */ /* 0x000fe200078ec0ff */
[----:B------:R-:W-:Y:S01]  /*3bb0*/  IMAD.U32 R157, R118, 0x10000, RZ ;  /* 0x00010000769d7824 */ /* 0x000fe200078e00ff */
[----:B------:R-:W-:Y:S01]  /*3bc0*/  LOP3.LUT R94, R43, 0xffff0000, RZ, 0xc0, !PT ;  /* 0xffff00002b5e7812 */ /* 0x000fe200078ec0ff */
[----:B------:R-:W-:-:S02]  /*3bd0*/  IMAD.U32 R43, R41, 0x10000, RZ ;  /* 0x00010000292b7824 */ /* 0x000fc400078e00ff */
[-C--:B------:R-:W-:Y:S01]  /*3be0*/  FMUL.FTZ R159, R159, R158.reuse ;  /* 0x0000009e9f9f7220 */ /* 0x080fe20000410000 */
[----:B------:R-:W-:Y:S01]  /*3bf0*/  SHF.L.U32 R41, R40, 0x10, RZ ;  /* 0x0000001028297819 */ /* 0x000fe200000006ff */
[----:B------:R-:W-:Y:S01]  /*3c00*/  FMUL.FTZ R162, R42, R125 ;  /* 0x0000007d2aa27220 */ /* 0x000fe20000410000 */
[----:B------:R-:W-:Y:S01]  /*3c10*/  LOP3.LUT R40, R40, 0xffff0000, RZ, 0xc0, !PT ;  /* 0xffff000028287812 */ /* 0x000fe200078ec0ff */
[C---:B------:R-:W-:Y:S01]  /*3c20*/  FFMA.FTZ R160, R43.reuse, R158, -R160 ;  /* 0x0000009e2ba07223 */ /* 0x040fe200000108a0 */
[----:B------:R-:W-:Y:S01]  /*3c30*/  FFMA.FTZ R159, R43, R156, R159 ;  /* 0x0000009c2b9f7223 */ /* 0x000fe2000001009f */
[-C--:B------:R-:W-:Y:S01]  /*3c40*/  FMUL.FTZ R42, R42, R157.reuse ;  /* 0x0000009d2a2a7220 */ /* 0x080fe20000410000 */
[----:B------:R-:W-:Y:S01]  /*3c50*/  LOP3.LUT R119, R119, 0xffff0000, RZ, 0xc0, !PT ;  /* 0xffff000077777812 */ /* 0x000fe200078ec0ff */
[----:B------:R-:W-:Y:S01]  /*3c60*/  IMAD.U32 R123, R123, 0x10000, RZ ;  /* 0x000100007b7b7824 */ /* 0x000fe200078e00ff */
[----:B------:R-:W-:Y:S01]  /*3c70*/  LOP3.LUT R43, R118, 0xffff0000, RZ, 0xc0, !PT ;  /* 0xffff0000762b7812 */ /* 0x000fe200078ec0ff */
[C---:B------:R-:W-:Y:S01]  /*3c80*/  FFMA.FTZ R162, R95.reuse, R157, -R162 ;  /* 0x0000009d5fa27223 */ /* 0x040fe200000108a2 */
[----:B------:R-:W-:Y:S01]  /*3c90*/  FFMA.FTZ R95, R95, R125, R42 ;  /* 0x0000007d5f5f7223 */ /* 0x000fe2000001002a */
[----:B------:R-:W-:Y:S01]  /*3ca0*/  FMUL.FTZ R125, R94, R119 ;  /* 0x000000775e7d7220 */ /* 0x000fe20000410000 */
[CC--:B------:R-:W-:Y:S01]  /*3cb0*/  FMUL.FTZ R42, R40.reuse, R122.reuse ;  /* 0x0000007a282a7220 */ /* 0x0c0fe20000410000 */
[----:B------:R-:W-:Y:S01]  /*3cc0*/  FMUL.FTZ R157, R40, R123 ;  /* 0x0000007b289d7220 */ /* 0x000fe20000410000 */
[-C--:B------:R-:W-:Y:S01]  /*3cd0*/  FMUL.FTZ R94, R94, R43.reuse ;  /* 0x0000002b5e5e7220 */ /* 0x080fe20000410000 */
[C---:B------:R-:W-:Y:S01]  /*3ce0*/  FFMA.FTZ R125, R124.reuse, R43, -R125 ;  /* 0x0000002b7c7d7223 */ /* 0x040fe2000001087d */
[C---:B------:R-:W-:Y:S01]  /*3cf0*/  FFMA.FTZ R42, R41.reuse, R123, -R42 ;  /* 0x0000007b292a7223 */ /* 0x040fe2000001082a */
[----:B------:R-:W-:Y:S01]  /*3d00*/  FFMA.FTZ R157, R41, R122, R157 ;  /* 0x0000007a299d7223 */ /* 0x000fe2000001009d */
[----:B------:R-:W-:Y:S01]  /*3d10*/  FFMA.FTZ R94, R124, R119, R94 ;  /* 0x000000777c5e7223 */ /* 0x000fe2000001005e */
[----:B------:R-:W-:-:S02]  /*3d20*/  F2FP.BF16.F32.PACK_AB R162, R95, R162 ;  /* 0x000000a25fa2723e */ /* 0x000fc400000010ff */
[----:B------:R-:W-:Y:S02]  /*3d30*/  F2FP.BF16.F32.PACK_AB R41, R159, R160 ;  /* 0x000000a09f29723e */ /* 0x000fe400000010ff */
[----:B------:R-:W-:Y:S01]  /*3d40*/  F2FP.BF16.F32.PACK_AB R40, R157, R42 ;  /* 0x0000002a9d28723e */ /* 0x000fe200000010ff */
[----:B------:R-:W-:Y:S01]  /*3d50*/  IMAD.MOV.U32 R42, RZ, RZ, R162 ;  /* 0x000000ffff2a7224 */ /* 0x000fe200078e00a2 */
[----:B------:R-:W-:-:S07]  /*3d60*/  F2FP.BF16.F32.PACK_AB R43, R94, R125 ;  /* 0x0000007d5e2b723e */ /* 0x000fce00000010ff */
.L_x_481:
[----:B------:R-:W-:Y:S05]  /*3d70*/  BSYNC B3 ;  /* 0x0000000000037941 */ /* 0x000fea0003800000 */
.L_x_480:
[----:B------:R-:W-:Y:S02]  /*3d80*/  ULDC.64 UR4, c[0x0][0x208] ;  /* 0x0000820000047ab9 */ /* 0x000fe40000000a00 */
[----:B--2---:R2:W-:Y:S03]  /*3d90*/  STG.E.128 desc[UR4][R60.64+0x80], R40 ;  /* 0x000080283c007986 */ /* 0x0045e6000c101d04 */
.L_x_479:
[----:B------:R-:W-:Y:S05]  /*3da0*/  BSYNC B2 ;  /* 0x0000000000027941 */ /* 0x000fea0003800000 */
.L_x_478:
[----:B------:R-:W-:Y:S01]  /*3db0*/  ISETP.NE.AND P3, PT, R9, RZ, PT ;  /* 0x000000ff0900720c */ /* 0x000fe20003f65270 */
[----:B------:R-:W-:-:S12]  /*3dc0*/  BSSY B2, `(.L_x_482) ;  /* 0x0000035000027945 */ /* 0x000fd80003800000 */
[----:B------:R-:W-:Y:S05]  /*3dd0*/  @!P3 BRA `(.L_x_483) ;  /* 0x0000000000ccb947 */ /* 0x000fea0003800000 */
[----:B-12---:R1:W2:Y:S01]  /*3de0*/  LDS.128 R40, [R4+0x29400] ;  /* 0x0294000004287984 */ /* 0x0062a20000000c00 */
[----:B------:R-:W-:Y:S01]  /*3df0*/  ISETP.GE.AND P3, PT, R214, R116, PT ;  /* 0x00000074d600720c */ /* 0x000fe20003f66270 */
[----:B------:R-:W-:-:S12]  /*3e00*/  BSSY B3, `(.L_x_484) ;  /* 0x000002e000037945 */ /* 0x000fd80003800000 */
[----:B-1----:R-:W-:Y:S05]  /*3e10*/  @P3 BRA `(.L_x_485) ;  /* 0x0000000000b03947 */ /* 0x002fea0003800000 */
[----:B------:R-:W-:Y:S01]  /*3e20*/  SHF.R.U64 R94, R86, 0x10, R87 ;  /* 0x00000010565e7819 */ /* 0x000fe20000001257 */
[----:B--2---:R-:W-:Y:S01]  /*3e30*/  IMAD.U32 R118, R40, 0x10000, RZ ;  /* 0x0001000028767824 */ /* 0x004fe200078e00ff */
[--C-:B------:R-:W-:Y:S02]  /*3e40*/  SHF.R.U64 R92, R92, 0x10, R93.reuse ;  /* 0x000000105c5c7819 */ /* 0x100fe4000000125d */
[----:B------:R-:W-:Y:S02]  /*3e50*/  SHF.R.U32.HI R93, RZ, 0x10, R93 ;  /* 0x00000010ff5d7819 */ /* 0x000fe4000001165d */
[----:B------:R-:W-:Y:S02]  /*3e60*/  PRMT R183, R183, 0x5410, R94 ;  /* 0x00005410b7b77816 */ /* 0x000fe4000000005e */
[----:B------:R-:W-:Y:S01]  /*3e70*/  SHF.R.U32.HI R95, RZ, 0x10, R87 ;  /* 0x00000010ff5f7819 */ /* 0x000fe20000011657 */
[----:B------:R-:W-:Y:S01]  /*3e80*/  IMAD.U32 R87, R42, 0x10000, RZ ;  /* 0x000100002a577824 */ /* 0x000fe200078e00ff */
[----:B------:R-:W-:Y:S01]  /*3e90*/  PRMT R94, R134, 0x5432, R92 ;  /* 0x00005432865e7816 */ /* 0x000fe2000000005c */
[----:B------:R-:W-:Y:S01]  /*3ea0*/  IMAD.U32 R92, R41, 0x10000, RZ ;  /* 0x00010000295c7824 */ /* 0x000fe200078e00ff */
[----:B------:R-:W-:-:S02]  /*3eb0*/  PRMT R93, R189, 0x5410, R93 ;  /* 0x00005410bd5d7816 */ /* 0x000fc4000000005d */
[----:B------:R-:W-:Y:S02]  /*3ec0*/  LOP3.LUT R124, R41, 0xffff0000, RZ, 0xc0, !PT ;  /* 0xffff0000297c7812 */ /* 0x000fe400078ec0ff */
[----:B------:R-:W-:Y:S01]  /*3ed0*/  PRMT R184, R184, 0x5410, R95 ;  /* 0x00005410b8b87816 */ /* 0x000fe2000000005f */
[----:B------:R-:W-:Y:S01]  /*3ee0*/  IMAD.U32 R119, R93, 0x10000, RZ ;  /* 0x000100005d777824 */ /* 0x000fe200078e00ff */
[----:B------:R-:W-:Y:S02]  /*3ef0*/  LOP3.LUT R41, R94, 0xffff0000, RZ, 0xc0, !PT ;  /* 0xffff00005e297812 */ /* 0x000fe400078ec0ff */
[----:B------:R-:W-:Y:S01]  /*3f00*/  LOP3.LUT R95, R183, 0xffff0000, RZ, 0xc0, !PT ;  /* 0xffff0000b75f7812 */ /* 0x000fe200078ec0ff */
[----:B------:R-:W-:Y:S01]  /*3f10*/  IMAD.U32 R122, R184, 0x10000, RZ ;  /* 0x00010000b87a7824 */ /* 0x000fe200078e00ff */
[----:B------:R-:W-:Y:S01]  /*3f20*/  LOP3.LUT R42, R42, 0xffff0000, RZ, 0xc0, !PT ;  /* 0xffff00002a2a7812 */ /* 0x000fe200078ec0ff */
[C---:B------:R-:W-:Y:S01]  /*3f30*/  FMUL.FTZ R123, R124.reuse, R41 ;  /* 0x000000297c7b7220 */ /* 0x040fe20000410000 */
[----:B------:R-:W-:Y:S01]  /*3f40*/  LOP3.LUT R86, R43, 0xffff0000, RZ, 0xc0, !PT ;  /* 0xffff00002b567812 */ /* 0x000fe200078ec0ff */
[----:B------:R-:W-:Y:S01]  /*3f50*/  FMUL.FTZ R124, R124, R95 ;  /* 0x0000005f7c7c7220 */ /* 0x000fe20000410000 */
[----:B------:R-:W-:Y:S01]  /*3f60*/  LOP3.LUT R93, R93, 0xffff0000, RZ, 0xc0, !PT ;  /* 0xffff00005d5d7812 */ /* 0x000fe200078ec0ff */
[C---:B------:R-:W-:Y:S01]  /*3f70*/  FMUL.FTZ R156, R42.reuse, R119 ;  /* 0x000000772a9c7220 */ /* 0x040fe20000410000 */
[-C--:B------:R-:W-:Y:S01]  /*3f80*/  FMUL.FTZ R42, R42, R122.reuse ;  /* 0x0000007a2a2a7220 */ /* 0x080fe20000410000 */
[----:B------:R-:W-:Y:S01]  /*3f90*/  LOP3.LUT R40, R40, 0xffff0000, RZ, 0xc0, !PT ;  /* 0xffff000028287812 */ /* 0x000fe200078ec0ff */
[----:B------:R-:W-:Y:S01]  /*3fa0*/  FFMA.FTZ R124, R92, R41, R124 ;  /* 0x000000295c7c7223 */ /* 0x000fe2000001007c */
[----:B------:R-:W-:Y:S01]  /*3fb0*/  LOP3.LUT R184, R184, 0xffff0000, RZ, 0xc0, !PT ;  /* 0xffff0000b8b87812 */ /* 0x000fe200078ec0ff */
[----:B------:R-:W-:Y:S01]  /*3fc0*/  IMAD.U32 R41, R94, 0x10000, RZ ;  /* 0x000100005e297824 */ /* 0x000fe200078e00ff */
[----:B------:R-:W-:Y:S01]  /*3fd0*/  SHF.L.U32 R183, R183, 0x10, RZ ;  /* 0x00000010b7b77819 */ /* 0x000fe200000006ff */
[C---:B------:R-:W-:Y:S01]  /*3fe0*/  FFMA.FTZ R156, R87.reuse, R122, -R156 ;  /* 0x0000007a579c7223 */ /* 0x040fe2000001089c */
[----:B------:R-:W-:Y:S01]  /*3ff0*/  FFMA.FTZ R87, R87, R119, R42 ;  /* 0x0000007757577223 */ /* 0x000fe2000001002a */
[----:B------:R-:W-:-:S02]  /*4000*/  IMAD.U32 R43, R43, 0x10000, RZ ;  /* 0x000100002b2b7824 */ /* 0x000fc400078e00ff */
[----:B------:R-:W-:Y:S01]  /*4010*/  FFMA.FTZ R123, R92, R95, -R123 ;  /* 0x0000005f5c7b7223 */ /* 0x000fe2000001087b */
[C---:B------:R-:W-:Y:S01]  /*4020*/  FMUL.FTZ R42, R86.reuse, R93 ;  /* 0x0000005d562a7220 */ /* 0x040fe20000410000 */
[-C--:B------:R-:W-:Y:S01]  /*4030*/  FMUL.FTZ R86, R86, R184.reuse ;  /* 0x000000b856567220 */ /* 0x080fe20000410000 */
[C---:B------:R-:W-:Y:S01]  /*4040*/  FMUL.FTZ R95, R40.reuse, R41 ;  /* 0x00000029285f7220 */ /* 0x040fe20000410000 */
[----:B------:R-:W-:Y:S01]  /*4050*/  FMUL.FTZ R40, R40, R183 ;  /* 0x000000b728287220 */ /* 0x000fe20000410000 */
[C---:B------:R-:W-:Y:S01]  /*4060*/  FFMA.FTZ R42, R43.reuse, R184, -R42 ;  /* 0x000000b82b2a7223 */ /* 0x040fe2000001082a */
[----:B------:R-:W-:Y:S01]  /*4070*/  FFMA.FTZ R43, R43, R93, R86 ;  /* 0x0000005d2b2b7223 */ /* 0x000fe20000010056 */
[C---:B------:R-:W-:Y:S01]  /*4080*/  FFMA.FTZ R95, R118.reuse, R183, -R95 ;  /* 0x000000b7765f7223 */ /* 0x040fe2000001085f */
[----:B------:R-:W-:Y:S01]  /*4090*/  FFMA.FTZ R40, R118, R41, R40 ;  /* 0x0000002976287223 */ /* 0x000fe20000010028 */
[----:B------:R-:W-:Y:S02]  /*40a0*/  F2FP.BF16.F32.PACK_AB R41, R124, R123 ;  /* 0x0000007b7c29723e */ /* 0x000fe400000010ff */
[----:B------:R-:W-:-:S02]  /*40b0*/  F2FP.BF16.F32.PACK_AB R43, R43, R42 ;  /* 0x0000002a2b2b723e */ /* 0x000fc400000010ff */
[----:B------:R-:W-:Y:S02]  /*40c0*/  F2FP.BF16.F32.PACK_AB R42, R87, R156 ;  /* 0x0000009c572a723e */ /* 0x000fe400000010ff */
[----:B------:R-:W-:-:S07]  /*40d0*/  F2FP.BF16.F32.PACK_AB R40, R40, R95 ;  /* 0x0000005f2828723e */ /* 0x000fce00000010ff */
.L_x_485:
[----:B------:R-:W-:Y:S05]  /*40e0*/  BSYNC B3 ;  /* 0x0000000000037941 */ /* 0x000fea0003800000 */
.L_x_484:
[----:B------:R-:W-:Y:S02]  /*40f0*/  ULDC.64 UR4, c[0x0][0x208] ;  /* 0x0000820000047ab9 */ /* 0x000fe40000000a00 */
[----:B--2---:R3:W-:Y:S03]  /*4100*/  STG.E.128 desc[UR4][R60.64+0x100], R40 ;  /* 0x000100283c007986 */ /* 0x0047e6000c101d04 */
.L_x_483:
[----:B------:R-:W-:Y:S05]  /*4110*/  BSYNC B2 ;  /* 0x0000000000027941 */ /* 0x000fea0003800000 */
.L_x_482:
[----:B------:R-:W-:-:S13]  /*4120*/  ISETP.NE.AND P3, PT, R8, RZ, PT ;  /* 0x000000ff0800720c */ /* 0x000fda0003f65270 */
[----:B------:R-:W-:Y:S05]  /*4130*/  @!P3 BRA `(.L_x_473) ;  /* 0x0000000000d4b947 */ /* 0x000fea0003800000 */
[----:B-123--:R1:W2:Y:S01]  /*4140*/  LDS.128 R40, [R4+0x2bc00] ;  /* 0x02bc000004287984 */ /* 0x00e2a20000000c00 */
[----:B------:R-:W-:Y:S01]  /*4150*/  ISETP.GE.AND P3, PT, R216, R116, PT ;  /* 0x00000074d800720c */ /* 0x000fe20003f66270 */
[----:B------:R-:W-:-:S12]  /*4160*/  BSSY B2, `(.L_x_486) ;  /* 0x0000030000027945 */ /* 0x000fd80003800000 */
[----:B-1----:R-:W-:Y:S05]  /*4170*/  @P3 BRA `(.L_x_487) ;  /* 0x0000000000b83947 */ /* 0x002fea0003800000 */
[--C-:B------:R-:W-:Y:S02]  /*4180*/  SHF.R.U64 R84, R84, 0x10, R85.reuse ;  /* 0x0000001054547819 */ /* 0x100fe40000001255 */
[----:B------:R-:W-:Y:S02]  /*4190*/  SHF.R.U32.HI R85, RZ, 0x10, R85 ;  /* 0x00000010ff557819 */ /* 0x000fe40000011655 */
[--C-:B------:R-:W-:Y:S02]  /*41a0*/  SHF.R.U32.HI R87, RZ, 0x10, R83.reuse ;  /* 0x00000010ff577819 */ /* 0x100fe40000011653 */
[----:B------:R-:W-:Y:S01]  /*41b0*/  SHF.R.U64 R86, R82, 0x10, R83 ;  /* 0x0000001052567819 */ /* 0x000fe20000001253 */
[----:B--2---:R-:W-:Y:S01]  /*41c0*/  IMAD.U32 R82, R42, 0x10000, RZ ;  /* 0x000100002a527824 */ /* 0x004fe200078e00ff */
[----:B------:R-:W-:Y:S02]  /*41d0*/  PRMT R188, R188, 0x5410, R85 ;  /* 0x00005410bcbc7816 */ /* 0x000fe40000000055 */
[----:B------:R-:W-:-:S02]  /*41e0*/  PRMT R182, R182, 0x5410, R87 ;  /* 0x00005410b6b67816 */ /* 0x000fc40000000057 */
[----:B------:R-:W-:Y:S01]  /*41f0*/  PRMT R187, R187, 0x5410, R84 ;  /* 0x00005410bbbb7816 */ /* 0x000fe20000000054 */
[----:B------:R-:W-:Y:S01]  /*4200*/  IMAD.U32 R84, R188, 0x10000, RZ ;  /* 0x00010000bc547824 */ /* 0x000fe200078e00ff */
[----:B------:R-:W-:Y:S01]  /*4210*/  LOP3.LUT R83, R42, 0xffff0000, RZ, 0xc0, !PT ;  /* 0xffff00002a537812 */ /* 0x000fe200078ec0ff */
[----:B------:R-:W-:Y:S01]  /*4220*/  IMAD.U32 R87, R182, 0x10000, RZ ;  /* 0x00010000b6577824 */ /* 0x000fe200078e00ff */
[----:B------:R-:W-:Y:S01]  /*4230*/  PRMT R181, R181, 0x5410, R86 ;  /* 0x00005410b5b57816 */ /* 0x000fe20000000056 */
[C---:B------:R-:W-:Y:S01]  /*4240*/  IMAD.U32 R86, R41.reuse, 0x10000, RZ ;  /* 0x0001000029567824 */ /* 0x040fe200078e00ff */
[----:B------:R-:W-:Y:S01]  /*4250*/  LOP3.LUT R85, R41, 0xffff0000, RZ, 0xc0, !PT ;  /* 0xffff000029557812 */ /* 0x000fe200078ec0ff */
[----:B------:R-:W-:Y:S01]  /*4260*/  FMUL.FTZ R119, R83, R84 ;  /* 0x0000005453777220 */ /* 0x000fe20000410000 */
[----:B------:R-:W-:Y:S01]  /*4270*/  LOP3.LUT R93, R187, 0xffff0000, RZ, 0xc0, !PT ;  /* 0xffff0000bb5d7812 */ /* 0x000fe200078ec0ff */
[----:B------:R-:W-:Y:S01]  /*4280*/  IMAD.U32 R41, R40, 0x10000, RZ ;  /* 0x0001000028297824 */ /* 0x000fe200078e00ff */
[----:B------:R-:W-:Y:S01]  /*4290*/  LOP3.LUT R92, R181, 0xffff0000, RZ, 0xc0, !PT ;  /* 0xffff0000b55c7812 */ /* 0x000fe200078ec0ff */
[----:B------:R-:W-:Y:S01]  /*42a0*/  FMUL.FTZ R83, R83, R87 ;  /* 0x0000005753537220 */ /* 0x000fe20000410000 */
[----:B------:R-:W-:Y:S01]  /*42b0*/  LOP3.LUT R42, R43, 0xffff0000, RZ, 0xc0, !PT ;  /* 0xffff00002b2a7812 */ /* 0x000fe200078ec0ff */
[----:B------:R-:W-:Y:S01]  /*42c0*/  FMUL.FTZ R95, R85, R93 ;  /* 0x0000005d555f7220 */ /* 0x000fe20000410000 */
[----:B------:R-:W-:Y:S01]  /*42d0*/  LOP3.LUT R188, R188, 0xffff0000, RZ, 0xc0, !PT ;  /* 0xffff0000bcbc7812 */ /* 0x000fe200078ec0ff */
[----:B------:R-:W-:Y:S01]  /*42e0*/  IMAD.U32 R187, R187, 0x10000, RZ ;  /* 0x00010000bbbb7824 */ /* 0x000fe200078e00ff */
[----:B------:R-:W-:Y:S01]  /*42f0*/  LOP3.LUT R182, R182, 0xffff0000, RZ, 0xc0, !PT ;  /* 0xffff0000b6b67812 */ /* 0x000fe200078ec0ff */
[----:B------:R-:W-:Y:S01]  /*4300*/  FMUL.FTZ R94, R85, R92 ;  /* 0x0000005c555e7220 */ /* 0x000fe20000410000 */
[----:B------:R-:W-:Y:S01]  /*4310*/  LOP3.LUT R40, R40, 0xffff0000, RZ, 0xc0, !PT ;  /* 0xffff000028287812 */ /* 0x000fe200078ec0ff */
[----:B------:R-:W-:Y:S01]  /*4320*/  FFMA.FTZ R87, R82, R87, -R119 ;  /* 0x0000005752577223 */ /* 0x000fe20000010877 */
[----:B------:R-:W-:-:S02]  /*4330*/  IMAD.U32 R181, R181, 0x10000, RZ ;  /* 0x00010000b5b57824 */ /* 0x000fc400078e00ff */
[----:B------:R-:W-:Y:S01]  /*4340*/  FFMA.FTZ R82, R82, R84, R83 ;  /* 0x0000005452527223 */ /* 0x000fe20000010053 */
[C---:B------:R-:W-:Y:S01]  /*4350*/  FMUL.FTZ R84, R42.reuse, R188 ;  /* 0x000000bc2a547220 */ /* 0x040fe20000410000 */
[----:B------:R-:W-:Y:S01]  /*4360*/  FMUL.FTZ R83, R42, R182 ;  /* 0x000000b62a537220 */ /* 0x000fe20000410000 */
[----:B------:R-:W-:Y:S01]  /*4370*/  FFMA.FTZ R85, R86, R92, -R95 ;  /* 0x0000005c56557223 */ /* 0x000fe2000001085f */
[----:B------:R-:W-:Y:S01]  /*4380*/  FMUL.FTZ R42, R40, R187 ;  /* 0x000000bb282a7220 */ /* 0x000fe20000410000 */
[----:B------:R-:W-:Y:S01]  /*4390*/  FFMA.FTZ R86, R86, R93, R94 ;  /* 0x0000005d56567223 */ /* 0x000fe2000001005e */
[-C--:B------:R-:W-:Y:S01]  /*43a0*/  FMUL.FTZ R40, R40, R181.reuse ;  /* 0x000000b528287220 */ /* 0x080fe20000410000 */
[----:B------:R-:W-:Y:S02]  /*43b0*/  IMAD.U32 R43, R43, 0x10000, RZ ;  /* 0x000100002b2b7824 */ /* 0x000fe400078e00ff */
[C---:B------:R-:W-:Y:S01]  /*43c0*/  FFMA.FTZ R42, R41.reuse, R181, -R42 ;  /* 0x000000b5292a7223 */ /* 0x040fe2000001082a */
[----:B------:R-:W-:Y:S01]  /*43d0*/  F2FP.BF16.F32.PACK_AB R82, R82, R87 ;  /* 0x000000575252723e */ /* 0x000fe200000010ff */
[----:B------:R-:W-:Y:S01]  /*43e0*/  FFMA.FTZ R41, R41, R187, R40 ;  /* 0x000000bb29297223 */ /* 0x000fe20000010028 */
[C---:B------:R-:W-:Y:S01]  /*43f0*/  FFMA.FTZ R84, R43.reuse, R182, -R84 ;  /* 0x000000b62b547223 */ /* 0x040fe20000010854 */
[----:B------:R-:W-:Y:S01]  /*4400*/  FFMA.FTZ R83, R43, R188, R83 ;  /* 0x000000bc2b537223 */ /* 0x000fe20000010053 */
[----:B------:R-:W-:-:S02]  /*4410*/  F2FP.BF16.F32.PACK_AB R85, R86, R85 ;  /* 0x000000555655723e */ /* 0x000fc400000010ff */
[----:B------:R-:W-:Y:S01]  /*4420*/  F2FP.BF16.F32.PACK_AB R40, R41, R42 ;  /* 0x0000002a2928723e */ /* 0x000fe200000010ff */
[----:B------:R-:W-:Y:S01]  /*4430*/  IMAD.MOV.U32 R42, RZ, RZ, R82 ;  /* 0x000000ffff2a7224 */ /* 0x000fe200078e0052 */
[----:B------:R-:W-:Y:S01]  /*4440*/  F2FP.BF16.F32.PACK_AB R43, R83, R84 ;  /* 0x00000054532b723e */ /* 0x000fe200000010ff */
[----:B------:R-:W-:-:S07]  /*4450*/  IMAD.MOV.U32 R41, RZ, RZ, R85 ;  /* 0x000000ffff297224 */ /* 0x000fce00078e0055 */
.L_x_487:
[----:B------:R-:W-:Y:S05]  /*4460*/  BSYNC B2 ;  /* 0x0000000000027941 */ /* 0x000fea0003800000 */
.L_x_486:
[----:B------:R-:W-:Y:S02]  /*4470*/  ULDC.64 UR4, c[0x0][0x208] ;  /* 0x0000820000047ab9 */ /* 0x000fe40000000a00 */
[----:B--2---:R4:W-:Y:S03]  /*4480*/  STG.E.128 desc[UR4][R60.64+0x180], R40 ;  /* 0x000180283c007986 */ /* 0x0049e6000c101d04 */
.L_x_473:
[----:B------:R-:W-:Y:S05]  /*4490*/  BSYNC B1 ;  /* 0x0000000000017941 */ /* 0x000fea0003800000 */
.L_x_472:
[----:B------:R-:W-:Y:S04]  /*44a0*/  BSSY B1, `(.L_x_488) ;  /* 0x00000e3000017945 */ /* 0x000fe80003800000 */
[----:B------:R-:W-:Y:S05]  /*44b0*/  @P4 BRA `(.L_x_489) ;  /* 0x0000000c00844947 */ /* 0x000fea0003800000 */
[----:B------:R-:W-:Y:S01]  /*44c0*/  ISETP.NE.AND P3, PT, R26, RZ, PT ;  /* 0x000000ff1a00720c */ /* 0x000fe20003f65270 */
[----:B------:R-:W-:-:S12]  /*44d0*/  BSSY B2, `(.L_x_490) ;  /* 0x0000037000027945 */ /* 0x000fd80003800000 */
[----:B------:R-:W-:Y:S05]  /*44e0*/  @!P3 BRA `(.L_x_491) ;  /* 0x0000000000d4b947 */ /* 0x000fea0003800000 */
[----:B-1234-:R1:W2:Y:S01]  /*44f0*/  LDS.128 R40, [R4+0x25400] ;  /* 0x0254000004287984 */ /* 0x01e2a20000000c00 */
[----:B------:R-:W-:Y:S01]  /*4500*/  ISETP.GE.AND P3, PT, R22, R116, PT ;  /* 0x000000741600720c */ /* 0x000fe20003f66270 */
[----:B------:R-:W-:-:S12]  /*4510*/  BSSY B3, `(.L_x_492) ;  /* 0x0000030000037945 */ /* 0x000fd80003800000 */
[----:B-1----:R-:W-:Y:S05]  /*4520*/  @P3 BRA `(.L_x_493) ;  /* 0x0000000000b83947 */ /* 0x002fea0003800000 */
[----:B------:R-:W-:Y:S01]  /*4530*/  SHF.R.U64 R83, R78, 0x10, R79 ;  /* 0x000000104e537819 */ /* 0x000fe2000000124f */
[----:B--2---:R-:W-:Y:S01]  /*4540*/  IMAD.U32 R60, R42, 0x10000, RZ ;  /* 0x000100002a3c7824 */ /* 0x004fe200078e00ff */
[--C-:B------:R-:W-:Y:S02]  /*4550*/  SHF.R.U64 R78, R80, 0x10, R81.reuse ;  /* 0x00000010504e7819 */ /* 0x100fe40000001251 */
[----:B------:R-:W-:Y:S02]  /*4560*/  SHF.R.U32.HI R81, RZ, 0x10, R81 ;  /* 0x00000010ff517819 */ /* 0x000fe40000011651 */
[----:B------:R-:W-:Y:S02]  /*4570*/  SHF.R.U32.HI R82, RZ, 0x10, R79 ;  /* 0x00000010ff527819 */ /* 0x000fe4000001164f */
[----:B------:R-:W-:Y:S02]  /*4580*/  PRMT R192, R192, 0x5410, R81 ;  /* 0x00005410c0c07816 */ /* 0x000fe40000000051 */
[----:B------:R-:W-:-:S02]  /*4590*/  PRMT R178, R178, 0x5410, R83 ;  /* 0x00005410b2b27816 */ /* 0x000fc40000000053 */
[----:B------:R-:W-:Y:S01]  /*45a0*/  PRMT R179, R179, 0x5410, R82 ;  /* 0x00005410b3b37816 */ /* 0x000fe20000000052 */
[----:B------:R-:W-:Y:S01]  /*45b0*/  IMAD.U32 R83, R192, 0x10000, RZ ;  /* 0x00010000c0537824 */ /* 0x000fe200078e00ff */
[----:B------:R-:W-:Y:S02]  /*45c0*/  PRMT R191, R191, 0x5410, R78 ;  /* 0x00005410bfbf7816 */ /* 0x000fe4000000004e */
[----:B------:R-:W-:Y:S01]  /*45d0*/  LOP3.LUT R61, R42, 0xffff0000, RZ, 0xc0, !PT ;  /* 0xffff00002a3d7812 */ /* 0x000fe200078ec0ff */
[----:B------:R-:W-:Y:S01]  /*45e0*/  IMAD.U32 R81, R179, 0x10000, RZ ;  /* 0x00010000b3517824 */ /* 0x000fe200078e00ff */
[----:B------:R-:W-:Y:S02]  /*45f0*/  LOP3.LUT R78, R41, 0xffff0000, RZ, 0xc0, !PT ;  /* 0xffff0000294e7812 */ /* 0x000fe400078ec0ff */
[----:B------:R-:W-:Y:S01]  /*4600*/  LOP3.LUT R82, R191, 0xffff0000, RZ, 0xc0, !PT ;  /* 0xffff0000bf527812 */ /* 0x000fe200078ec0ff */
[C---:B------:R-:W-:Y:S01]  /*4610*/  FMUL.FTZ R87, R61.reuse, R83 ;  /* 0x000000533d577220 */ /* 0x040fe20000410000 */
[----:B------:R-:W-:Y:S01]  /*4620*/  LOP3.LUT R80, R178, 0xffff0000, RZ, 0xc0, !PT ;  /* 0xffff0000b2507812 */ /* 0x000fe200078ec0ff */
[-C--:B------:R-:W-:Y:S01]  /*4630*/  FMUL.FTZ R61, R61, R81.reuse ;  /* 0x000000513d3d7220 */ /* 0x080fe20000410000 */
[----:B------:R-:W-:Y:S01]  /*4640*/  SHF.L.U32 R79, R41, 0x10, RZ ;  /* 0x00000010294f7819 */ /* 0x000fe200000006ff */
[C---:B------:R-:W-:Y:S01]  /*4650*/  FMUL.FTZ R84, R78.reuse, R82 ;  /* 0x000000524e547220 */ /* 0x040fe20000410000 */
[----:B------:R-:W-:Y:S01]  /*4660*/  LOP3.LUT R42, R43, 0xffff0000, RZ, 0xc0, !PT ;  /* 0xffff00002b2a7812 */ /* 0x000fe200078ec0ff */
[----:B------:R-:W-:Y:S01]  /*4670*/  FMUL.FTZ R85, R78, R80 ;  /* 0x000000504e557220 */ /* 0x000fe20000410000 */
[----:B------:R-:W-:Y:S01]  /*4680*/  LOP3.LUT R192, R192, 0xffff0000, RZ, 0xc0, !PT ;  /* 0xffff0000c0c07812 */ /* 0x000fe200078ec0ff */
[----:B------:R-:W-:Y:S01]  /*4690*/  IMAD.U32 R191, R191, 0x10000, RZ ;  /* 0x00010000bfbf7824 */ /* 0x000fe200078e00ff */
[----:B------:R-:W-:Y:S01]  /*46a0*/  LOP3.LUT R179, R179, 0xffff0000, RZ, 0xc0, !PT ;  /* 0xffff0000b3b37812 */ /* 0x000fe200078ec0ff */
[C---:B------:R-:W-:Y:S01]  /*46b0*/  IMAD.U32 R41, R40.reuse, 0x10000, RZ ;  /* 0x0001000028297824 */ /* 0x040fe200078e00ff */
[----:B------:R-:W-:Y:S01]  /*46c0*/  LOP3.LUT R78, R40, 0xffff0000, RZ, 0xc0, !PT ;  /* 0xffff0000284e7812 */ /* 0x000fe200078ec0ff */
[----:B------:R-:W-:Y:S01]  /*46d0*/  FFMA.FTZ R87, R60, R81, -R87 ;  /* 0x000000513c577223 */ /* 0x000fe20000010857 */
[----:B------:R-:W-:-:S02]  /*46e0*/  IMAD.U32 R178, R178, 0x10000, RZ ;  /* 0x00010000b2b27824 */ /* 0x000fc400078e00ff */
[C---:B------:R-:W-:Y:S01]  /*46f0*/  FFMA.FTZ R40, R79.reuse, R80, -R84 ;  /* 0x000000504f287223 */ /* 0x040fe20000010854 */
[----:B------:R-:W-:Y:S01]  /*4700*/  FFMA.FTZ R60, R60, R83, R61 ;  /* 0x000000533c3c7223 */ /* 0x000fe2000001003d */
[C---:B------:R-:W-:Y:S01]  /*4710*/  FMUL.FTZ R80, R42.reuse, R192 ;  /* 0x000000c02a507220 */ /* 0x040fe20000410000 */
[----:B------:R-:W-:Y:S01]  /*4720*/  FMUL.FTZ R61, R42, R179 ;  /* 0x000000b32a3d7220 */ /* 0x000fe20000410000 */
[C---:B------:R-:W-:Y:S01]  /*4730*/  FMUL.FTZ R42, R78.reuse, R191 ;  /* 0x000000bf4e2a7220 */ /* 0x040fe20000410000 */
        /* <DEDUP_REMOVED lines=13> */
.L_x_493:
[----:B------:R-:W-:Y:S05]  /*4810*/  BSYNC B3 ;  /* 0x0000000000037941 */ /* 0x000fea0003800000 */
.L_x_492:
[----:B------:R-:W-:Y:S02]  /*4820*/  ULDC.64 UR4, c[0x0][0x208] ;  /* 0x0000820000047ab9 */ /* 0x000fe40000000a00 */
[----:B--2---:R1:W-:Y:S03]  /*4830*/  STG.E.128 desc[UR4][R54.64], R40 ;  /* 0x0000002836007986 */ /* 0x0043e6000c101d04 */
.L_x_491:
[----:B------:R-:W-:Y:S05]  /*4840*/  BSYNC B2 ;  /* 0x0000000000027941 */ /* 0x000fea0003800000 */
.L_x_490:
[----:B------:R-:W-:Y:S01]  /*4850*/  ISETP.NE.AND P3, PT, R10, RZ, PT ;  /* 0x000000ff0a00720c */ /* 0x000fe20003f65270 */
[----:B------:R-:W-:-:S12]  /*4860*/  BSSY B2, `(.L_x_494) ;  /* 0x0000036000027945 */ /* 0x000fd80003800000 */
[----:B------:R-:W-:Y:S05]  /*4870*/  @!P3 BRA `(.L_x_495) ;  /* 0x0000000000d0b947 */ /* 0x000fea0003800000 */
[----:B-1234-:R1:W2:Y:S01]  /*4880*/  LDS.128 R40, [R4+0x27c00] ;  /* 0x027c000004287984 */ /* 0x01e2a20000000c00 */
        /* <DEDUP_REMOVED lines=10> */
[----:B------:R-:W-:Y:S02]  /*4930*/  PRMT R176, R176, 0x5410, R61 ;  /* 0x00005410b0b07816 */ /* 0x000fe4000000003d */
[----:B------:R-:W-:Y:S01]  /*4940*/  LOP3.LUT R75, R42, 0xffff0000, RZ, 0xc0, !PT ;  /* 0xffff00002a4b7812 */ /* 0x000fe200078ec0ff */
[----:B------:R-:W-:Y:S01]  /*4950*/  IMAD.U32 R42, R43, 0x10000, RZ ;  /* 0x000100002b2a7824 */ /* 0x000fe200078e00ff */
[----:B------:R-:W-:Y:S01]  /*4960*/  PRMT R174, R174, 0x5410, R79 ;  /* 0x00005410aeae7816 */ /* 0x000fe2000000004f */
[----:B------:R-:W-:Y:S01]  /*4970*/  IMAD.U32 R79, R177, 0x10000, RZ ;  /* 0x00010000b14f7824 */ /* 0x000fe200078e00ff */
[----:B------:R-:W-:Y:S02]  /*4980*/  LOP3.LUT R61, R41, 0xffff0000, RZ, 0xc0, !PT ;  /* 0xffff0000293d7812 */ /* 0x000fe400078ec0ff */
[C---:B------:R-:W-:Y:S01]  /*4990*/  LOP3.LUT R78, R176.reuse, 0xffff0000, RZ, 0xc0, !PT ;  /* 0xffff0000b04e7812 */ /* 0x040fe200078ec0ff */
[----:B------:R-:W-:Y:S01]  /*49a0*/  FMUL.FTZ R81, R75, R79 ;  /* 0x0000004f4b517220 */ /* 0x000fe20000410000 */
[----:B------:R-:W-:Y:S01]  /*49b0*/  SHF.L.U32 R77, R175, 0x10, RZ ;  /* 0x00000010af4d7819 */ /* 0x000fe200000006ff */
[----:B------:R-:W-:Y:S01]  /*49c0*/  IMAD.U32 R176, R176, 0x10000, RZ ;  /* 0x00010000b0b07824 */ /* 0x000fe200078e00ff */
[----:B------:R-:W-:Y:S01]  /*49d0*/  LOP3.LUT R60, R43, 0xffff0000, RZ, 0xc0, !PT ;  /* 0xffff00002b3c7812 */ /* 0x000fe200078ec0ff */
[----:B------:R-:W-:Y:S01]  /*49e0*/  IMAD.U32 R43, R41, 0x10000, RZ ;  /* 0x00010000292b7824 */ /* 0x000fe200078e00ff */
[----:B------:R-:W-:Y:S01]  /*49f0*/  LOP3.LUT R76, R174, 0xffff0000, RZ, 0xc0, !PT ;  /* 0xffff0000ae4c7812 */ /* 0x000fe200078ec0ff */
[----:B------:R-:W-:Y:S01]  /*4a00*/  FMUL.FTZ R80, R61, R78 ;  /* 0x0000004e3d507220 */ /* 0x000fe20000410000 */
[-C--:B------:R-:W-:Y:S01]  /*4a10*/  FMUL.FTZ R75, R75, R77.reuse ;  /* 0x0000004d4b4b7220 */ /* 0x080fe20000410000 */
[----:B------:R-:W-:Y:S01]  /*4a20*/  LOP3.LUT R177, R177, 0xffff0000, RZ, 0xc0, !PT ;  /* 0xffff0000b1b17812 */ /* 0x000fe200078ec0ff */
[----:B------:R-:W-:Y:S01]  /*4a30*/  IMAD.U32 R41, R40, 0x10000, RZ ;  /* 0x0001000028297824 */ /* 0x000fe200078e00ff */
[----:B------:R-:W-:Y:S01]  /*4a40*/  LOP3.LUT R175, R175, 0xffff0000, RZ, 0xc0, !PT ;  /* 0xffff0000afaf7812 */ /* 0x000fe200078ec0ff */
[----:B------:R-:W-:Y:S01]  /*4a50*/  FFMA.FTZ R81, R74, R77, -R81 ;  /* 0x0000004d4a517223 */ /* 0x000fe20000010851 */
[-C--:B------:R-:W-:Y:S01]  /*4a60*/  FMUL.FTZ R61, R61, R76.reuse ;  /* 0x0000004c3d3d7220 */ /* 0x080fe20000410000 */
[----:B------:R-:W-:Y:S01]  /*4a70*/  LOP3.LUT R40, R40, 0xffff0000, RZ, 0xc0, !PT ;  /* 0xffff000028287812 */ /* 0x000fe200078ec0ff */
[----:B------:R-:W-:Y:S01]  /*4a80*/  FFMA.FTZ R80, R43, R76, -R80 ;  /* 0x0000004c2b507223 */ /* 0x000fe20000010850 */
[----:B------:R-:W-:Y:S01]  /*4a90*/  FFMA.FTZ R74, R74, R79, R75 ;  /* 0x0000004f4a4a7223 */ /* 0x000fe2000001004b */
[----:B------:R-:W-:-:S02]  /*4aa0*/  IMAD.U32 R174, R174, 0x10000, RZ ;  /* 0x00010000aeae7824 */ /* 0x000fc400078e00ff */
[C---:B------:R-:W-:Y:S01]  /*4ab0*/  FMUL.FTZ R75, R60.reuse, R177 ;  /* 0x000000b13c4b7220 */ /* 0x040fe20000410000 */
[-C--:B------:R-:W-:Y:S01]  /*4ac0*/  FMUL.FTZ R76, R60, R175.reuse ;  /* 0x000000af3c4c7220 */ /* 0x080fe20000410000 */
[----:B------:R-:W-:Y:S01]  /*4ad0*/  FFMA.FTZ R61, R43, R78, R61 ;  /* 0x0000004e2b3d7223 */ /* 0x000fe2000001003d */
[C---:B------:R-:W-:Y:S01]  /*4ae0*/  FMUL.FTZ R60, R40.reuse, R176 ;  /* 0x000000b0283c7220 */ /* 0x040fe20000410000 */
[-C--:B------:R-:W-:Y:S01]  /*4af0*/  FMUL.FTZ R43, R40, R174.reuse ;  /* 0x000000ae282b7220 */ /* 0x080fe20000410000 */
[C---:B------:R-:W-:Y:S01]  /*4b00*/  FFMA.FTZ R75, R42.reuse, R175, -R75 ;  /* 0x000000af2a4b7223 */ /* 0x040fe2000001084b */
[----:B------:R-:W-:Y:S01]  /*4b10*/  FFMA.FTZ R76, R42, R177, R76 ;  /* 0x000000b12a4c7223 */ /* 0x000fe2000001004c */
[C---:B------:R-:W-:Y:S01]  /*4b20*/  FFMA.FTZ R60, R41.reuse, R174, -R60 ;  /* 0x000000ae293c7223 */ /* 0x040fe2000001083c */
[----:B------:R-:W-:Y:S01]  /*4b30*/  FFMA.FTZ R43, R41, R176, R43 ;  /* 0x000000b0292b7223 */ /* 0x000fe2000001002b */
[----:B------:R-:W-:Y:S02]  /*4b40*/  F2FP.BF16.F32.PACK_AB R41, R61, R80 ;  /* 0x000000503d29723e */ /* 0x000fe400000010ff */
[----:B------:R-:W-:-:S02]  /*4b50*/  F2FP.BF16.F32.PACK_AB R75, R76, R75 ;  /* 0x0000004b4c4b723e */ /* 0x000fc400000010ff */
[----:B------:R-:W-:Y:S02]  /*4b60*/  F2FP.BF16.F32.PACK_AB R40, R43, R60 ;  /* 0x0000003c2b28723e */ /* 0x000fe400000010ff */
[----:B------:R-:W-:Y:S01]  /*4b70*/  F2FP.BF16.F32.PACK_AB R42, R74, R81 ;  /* 0x000000514a2a723e */ /* 0x000fe200000010ff */
[----:B------:R-:W-:-:S07]  /*4b80*/  IMAD.MOV.U32 R43, RZ, RZ, R75 ;  /* 0x000000ffff2b7224 */ /* 0x000fce00078e004b */
.L_x_497:
[----:B------:R-:W-:Y:S05]  /*4b90*/  BSYNC B3 ;  /* 0x0000000000037941 */ /* 0x000fea0003800000 */
.L_x_496:
[----:B------:R-:W-:Y:S02]  /*4ba0*/  ULDC.64 UR4, c[0x0][0x208] ;  /* 0x0000820000047ab9 */ /* 0x000fe40000000a00 */
[----:B--2---:R1:W-:Y:S03]  /*4bb0*/  STG.E.128 desc[UR4][R54.64+0x80], R40 ;  /* 0x0000802836007986 */ /* 0x0043e6000c101d04 */
.L_x_495:
[----:B------:R-:W-:Y:S05]  /*4bc0*/  BSYNC B2 ;  /* 0x0000000000027941 */ /* 0x000fea0003800000 */
.L_x_494:
[----:B------:R-:W-:Y:S01]  /*4bd0*/  ISETP.NE.AND P3, PT, R9, RZ, PT ;  /* 0x000000ff0900720c */ /* 0x000fe20003f65270 */
[----:B------:R-:W-:-:S12]  /*4be0*/  BSSY B2, `(.L_x_498) ;  /* 0x0000037000027945 */ /* 0x000fd80003800000 */
[----:B------:R-:W-:Y:S05]  /*4bf0*/  @!P3 BRA `(.L_x_499) ;  /* 0x0000000000d4b947 */ /* 0x000fea0003800000 */
[----:B-1234-:R1:W2:Y:S01]  /*4c00*/  LDS.128 R40, [R4+0x2a400] ;  /* 0x02a4000004287984 */ /* 0x01e2a20000000c00 */
[----:B------:R-:W-:Y:S01]  /*4c10*/  ISETP.GE.AND P3, PT, R214, R116, PT ;  /* 0x00000074d600720c */ /* 0x000fe20003f66270 */
[----:B------:R-:W-:-:S12]  /*4c20*/  BSSY B3, `(.L_x_500) ;  /* 0x0000030000037945 */ /* 0x000fd80003800000 */
[----:B-1----:R-:W-:Y:S05]  /*4c30*/  @P3 BRA `(.L_x_501) ;  /* 0x0000000000b83947 */ /* 0x002fea0003800000 */
[--C-:B------:R-:W-:Y:S01]  /*4c40*/  SHF.R.U64 R75, R72, 0x10, R73.reuse ;  /* 0x00000010484b7819 */ /* 0x100fe20000001249 */
[----:B--2---:R-:W-:Y:S01]  /*4c50*/  IMAD.U32 R60, R42, 0x10000, RZ ;  /* 0x000100002a3c7824 */ /* 0x004fe200078e00ff */
[----:B------:R-:W-:Y:S02]  /*4c60*/  SHF.R.U32.HI R72, RZ, 0x10, R73 ;  /* 0x00000010ff487819 */ /* 0x000fe40000011649 */
[--C-:B------:R-:W-:Y:S02]  /*4c70*/  SHF.R.U32.HI R74, RZ, 0x10, R71.reuse ;  /* 0x00000010ff4a7819 */ /* 0x100fe40000011647 */
[----:B------:R-:W-:Y:S01]  /*4c80*/  SHF.R.U64 R76, R70, 0x10, R71 ;  /* 0x00000010464c7819 */ /* 0x000fe20000001247 */
[----:B------:R-:W-:Y:S01]  /*4c90*/  IMAD.U32 R70, R43, 0x10000, RZ ;  /* 0x000100002b467824 */ /* 0x000fe200078e00ff */
[----:B------:R-:W-:Y:S02]  /*4ca0*/  PRMT R173, R173, 0x5410, R72 ;  /* 0x00005410adad7816 */ /* 0x000fe40000000048 */
[----:B------:R-:W-:-:S02]  /*4cb0*/  PRMT R169, R169, 0x5410, R74 ;  /* 0x00005410a9a97816 */ /* 0x000fc4000000004a */
[----:B------:R-:W-:Y:S01]  /*4cc0*/  PRMT R172, R172, 0x5410, R75 ;  /* 0x00005410acac7816 */ /* 0x000fe2000000004b */
[----:B------:R-:W-:Y:S01]  /*4cd0*/  IMAD.U32 R75, R173, 0x10000, RZ ;  /* 0x00010000ad4b7824 */ /* 0x000fe200078e00ff */
[----:B------:R-:W-:Y:S01]  /*4ce0*/  LOP3.LUT R61, R42, 0xffff0000, RZ, 0xc0, !PT ;  /* 0xffff00002a3d7812 */ /* 0x000fe200078ec0ff */
[----:B------:R-:W-:Y:S01]  /*4cf0*/  IMAD.U32 R73, R169, 0x10000, RZ ;  /* 0x00010000a9497824 */ /* 0x000fe200078e00ff */
[----:B------:R-:W-:Y:S01]  /*4d00*/  LOP3.LUT R71, R43, 0xffff0000, RZ, 0xc0, !PT ;  /* 0xffff00002b477812 */ /* 0x000fe200078ec0ff */
[----:B------:R-:W-:Y:S01]  /*4d10*/  IMAD.U32 R42, R41, 0x10000, RZ ;  /* 0x00010000292a7824 */ /* 0x000fe200078e00ff */
[----:B------:R-:W-:Y:S01]  /*4d20*/  PRMT R171, R171, 0x5410, R76 ;  /* 0x00005410abab7816 */ /* 0x000fe2000000004c */
[----:B------:R-:W-:Y:S01]  /*4d30*/  FMUL.FTZ R79, R61, R75 ;  /* 0x0000004b3d4f7220 */ /* 0x000fe20000410000 */
[----:B------:R-:W-:Y:S01]  /*4d40*/  LOP3.LUT R43, R41, 0xffff0000, RZ, 0xc0, !PT ;  /* 0xffff0000292b7812 */ /* 0x000fe200078ec0ff */
[-C--:B------:R-:W-:Y:S01]  /*4d50*/  FMUL.FTZ R61, R61, R73.reuse ;  /* 0x000000493d3d7220 */ /* 0x080fe20000410000 */
[----:B------:R-:W-:Y:S01]  /*4d60*/  LOP3.LUT R74, R172, 0xffff0000, RZ, 0xc0, !PT ;  /* 0xffff0000ac4a7812 */ /* 0x000fe200078ec0ff */
[----:B------:R-:W-:Y:S01]  /*4d70*/  IMAD.U32 R41, R40, 0x10000, RZ ;  /* 0x0001000028297824 */ /* 0x000fe200078e00ff */
[----:B------:R-:W-:Y:S01]  /*4d80*/  LOP3.LUT R72, R171, 0xffff0000, RZ, 0xc0, !PT ;  /* 0xffff0000ab487812 */ /* 0x000fe200078ec0ff */
[----:B------:R-:W-:Y:S01]  /*4d90*/  FFMA.FTZ R79, R60, R73, -R79 ;  /* 0x000000493c4f7223 */ /* 0x000fe2000001084f */
[----:B------:R-:W-:Y:S01]  /*4da0*/  LOP3.LUT R173, R173, 0xffff0000, RZ, 0xc0, !PT ;  /* 0xffff0000adad7812 */ /* 0x000fe200078ec0ff */
[----:B------:R-:W-:Y:S01]  /*4db0*/  FMUL.FTZ R77, R43, R74 ;  /* 0x0000004a2b4d7220 */ /* 0x000fe20000410000 */
[----:B------:R-:W-:Y:S01]  /*4dc0*/  LOP3.LUT R169, R169, 0xffff0000, RZ, 0xc0, !PT ;  /* 0xffff0000a9a97812 */ /* 0x000fe200078ec0ff */
[-C--:B------:R-:W-:Y:S01]  /*4dd0*/  FMUL.FTZ R43, R43, R72.reuse ;  /* 0x000000482b2b7220 */ /* 0x080fe20000410000 */
[----:B------:R-:W-:Y:S01]  /*4de0*/  LOP3.LUT R40, R40, 0xffff0000, RZ, 0xc0, !PT ;  /* 0xffff000028287812 */ /* 0x000fe200078ec0ff */
[----:B------:R-:W-:Y:S01]  /*4df0*/  FFMA.FTZ R77, R42, R72, -R77 ;  /* 0x000000482a4d7223 */ /* 0x000fe2000001084d */
[----:B------:R-:W-:-:S02]  /*4e00*/  IMAD.U32 R172, R172, 0x10000, RZ ;  /* 0x00010000acac7824 */ /* 0x000fc400078e00ff */
[----:B------:R-:W-:Y:S01]  /*4e10*/  FFMA.FTZ R60, R60, R75, R61 ;  /* 0x0000004b3c3c7223 */ /* 0x000fe2000001003d */
[----:B------:R-:W-:Y:S02]  /*4e20*/  IMAD.U32 R171, R171, 0x10000, RZ ;  /* 0x00010000abab7824 */ /* 0x000fe400078e00ff */
[C---:B------:R-:W-:Y:S01]  /*4e30*/  FMUL.FTZ R61, R71.reuse, R173 ;  /* 0x000000ad473d7220 */ /* 0x040fe20000410000 */
[----:B------:R-:W-:Y:S01]  /*4e40*/  FMUL.FTZ R72, R71, R169 ;  /* 0x000000a947487220 */ /* 0x000fe20000410000 */
[----:B------:R-:W-:Y:S01]  /*4e50*/  FFMA.FTZ R74, R42, R74, R43 ;  /* 0x0000004a2a4a7223 */ /* 0x000fe2000001002b */
[CC--:B------:R-:W-:Y:S01]  /*4e60*/  FMUL.FTZ R42, R40.reuse, R172.reuse ;  /* 0x000000ac282a7220 */ /* 0x0c0fe20000410000 */
[----:B------:R-:W-:Y:S01]  /*4e70*/  FMUL.FTZ R43, R40, R171 ;  /* 0x000000ab282b7220 */ /* 0x000fe20000410000 */
[C---:B------:R-:W-:Y:S01]  /*4e80*/  FFMA.FTZ R61, R70.reuse, R169, -R61 ;  /* 0x000000a9463d7223 */ /* 0x040fe2000001083d */
[----:B------:R-:W-:Y:S01]  /*4e90*/  FFMA.FTZ R72, R70, R173, R72 ;  /* 0x000000ad46487223 */ /* 0x000fe20000010048 */
[C---:B------:R-:W-:Y:S01]  /*4ea0*/  FFMA.FTZ R42, R41.reuse, R171, -R42 ;  /* 0x000000ab292a7223 */ /* 0x040fe2000001082a */
[----:B------:R-:W-:Y:S01]  /*4eb0*/  FFMA.FTZ R43, R41, R172, R43 ;  /* 0x000000ac292b7223 */ /* 0x000fe2000001002b */
[----:B------:R-:W-:-:S02]  /*4ec0*/  F2FP.BF16.F32.PACK_AB R60, R60, R79 ;  /* 0x0000004f3c3c723e */ /* 0x000fc400000010ff */
[----:B------:R-:W-:Y:S02]  /*4ed0*/  F2FP.BF16.F32.PACK_AB R61, R72, R61 ;  /* 0x0000003d483d723e */ /* 0x000fe400000010ff */
[----:B------:R-:W-:Y:S01]  /*4ee0*/  F2FP.BF16.F32.PACK_AB R40, R43, R42 ;  /* 0x0000002a2b28723e */ /* 0x000fe200000010ff */
[----:B------:R-:W-:Y:S01]  /*4ef0*/  IMAD.MOV.U32 R42, RZ, RZ, R60 ;  /* 0x000000ffff2a7224 */ /* 0x000fe200078e003c */
[----:B------:R-:W-:Y:S02]  /*4f00*/  F2FP.BF16.F32.PACK_AB R41, R74, R77 ;  /* 0x0000004d4a29723e */ /* 0x000fe400000010ff */
[----:B------:R-:W-:-:S07]  /*4f10*/  MOV R43, R61 ;  /* 0x0000003d002b7202 */ /* 0x000fce0000000f00 */
.L_x_501:
[----:B------:R-:W-:Y:S05]  /*4f20*/  BSYNC B3 ;  /* 0x0000000000037941 */ /* 0x000fea0003800000 */
.L_x_500:
[----:B------:R-:W-:Y:S02]  /*4f30*/  ULDC.64 UR4, c[0x0][0x208] ;  /* 0x0000820000047ab9 */ /* 0x000fe40000000a00 */
[----:B--2---:R1:W-:Y:S03]  /*4f40*/  STG.E.128 desc[UR4][R54.64+0x100], R40 ;  /* 0x0001002836007986 */ /* 0x0043e6000c101d04 */
.L_x_499:
[----:B------:R-:W-:Y:S05]  /*4f50*/  BSYNC B2 ;  /* 0x0000000000027941 */ /* 0x000fea0003800000 */
.L_x_498:
[----:B------:R-:W-:-:S13]  /*4f60*/  ISETP.NE.AND P3, PT, R8, RZ, PT ;  /* 0x000000ff0800720c */ /* 0x000fda0003f65270 */
[----:B------:R-:W-:Y:S05]  /*4f70*/  @!P3 BRA `(.L_x_489) ;  /* 0x0000000000d4b947 */ /* 0x000fea0003800000 */
[----:B-1234-:R1:W2:Y:S01]  /*4f80*/  LDS.128 R40, [R4+0x2cc00] ;  /* 0x02cc000004287984 */ /* 0x01e2a20000000c00 */
[----:B------:R-:W-:Y:S01]  /*4f90*/  ISETP.GE.AND P3, PT, R216, R116, PT ;  /* 0x00000074d800720c */ /* 0x000fe20003f66270 */
[----:B------:R-:W-:-:S12]  /*4fa0*/  BSSY B2, `(.L_x_502) ;  /* 0x0000030000027945 */ /* 0x000fd80003800000 */
[----:B-1----:R-:W-:Y:S05]  /*4fb0*/  @P3 BRA `(.L_x_503) ;  /* 0x0000000000b83947 */ /* 0x002fea0003800000 */
[----:B------:R-:W-:Y:S01]  /*4fc0*/  SHF.R.U64 R68, R68, 0x10, R69 ;  /* 0x0000001044447819 */ /* 0x000fe20000001245 */
[----:B--2---:R-:W-:Y:S01]  /*4fd0*/  IMAD.U32 R60, R42, 0x10000, RZ ;  /* 0x000100002a3c7824 */ /* 0x004fe200078e00ff */
[----:B------:R-:W-:Y:S01]  /*4fe0*/  SHF.R.U64 R70, R66, 0x10, R67 ;  /* 0x0000001042467819 */ /* 0x000fe20000001243 */
[----:B------:R-:W-:Y:S01]  /*4ff0*/  IMAD.U32 R66, R43, 0x10000, RZ ;  /* 0x000100002b427824 */ /* 0x000fe200078e00ff */
[----:B------:R-:W-:Y:S02]  /*5000*/  SHF.R.U32.HI R69, RZ, 0x10, R69 ;  /* 0x00000010ff457819 */ /* 0x000fe40000011645 */
[----:B------:R-:W-:Y:S02]  /*5010*/  SHF.R.U32.HI R71, RZ, 0x10, R67 ;  /* 0x00000010ff477819 */ /* 0x000fe40000011643 */
[----:B------:R-:W-:Y:S02]  /*5020*/  PRMT R165, R165, 0x5410, R68 ;  /* 0x00005410a5a57816 */ /* 0x000fe40000000044 */
[----:B------:R-:W-:-:S02]  /*5030*/  PRMT R167, R167, 0x5410, R70 ;  /* 0x00005410a7a77816 */ /* 0x000fc40000000046 */
[----:B------:R-:W-:Y:S02]  /*5040*/  PRMT R164, R164, 0x5410, R69 ;  /* 0x00005410a4a47816 */ /* 0x000fe40000000045 */
[----:B------:R-:W-:Y:S02]  /*5050*/  LOP3.LUT R67, R43, 0xffff0000, RZ, 0xc0, !PT ;  /* 0xffff00002b437812 */ /* 0x000fe400078ec0ff */
[----:B------:R-:W-:Y:S01]  /*5060*/  PRMT R166, R166, 0x5410, R71 ;  /* 0x00005410a6a67816 */ /* 0x000fe20000000047 */
[----:B------:R-:W-:Y:S01]  /*5070*/  IMAD.U32 R71, R164, 0x10000, RZ ;  /* 0x00010000a4477824 */ /* 0x000fe200078e00ff */
[----:B------:R-:W-:Y:S02]  /*5080*/  LOP3.LUT R43, R41, 0xffff0000, RZ, 0xc0, !PT ;  /* 0xffff0000292b7812 */ /* 0x000fe400078ec0ff */
[----:B------:R-:W-:Y:S01]  /*5090*/  LOP3.LUT R70, R165, 0xffff0000, RZ, 0xc0, !PT ;  /* 0xffff0000a5467812 */ /* 0x000fe200078ec0ff */
[----:B------:R-:W-:Y:S01]  /*50a0*/  IMAD.U32 R69, R166, 0x10000, RZ ;  /* 0x00010000a6457824 */ /* 0x000fe200078e00ff */
[----:B------:R-:W-:Y:S01]  /*50b0*/  LOP3.LUT R68, R167, 0xffff0000, RZ, 0xc0, !PT ;  /* 0xffff0000a7447812 */ /* 0x000fe200078ec0ff */
[----:B------:R-:W-:Y:S01]  /*50c0*/  IMAD.U32 R165, R165, 0x10000, RZ ;  /* 0x00010000a5a57824 */ /* 0x000fe200078e00ff */
[----:B------:R-:W-:Y:S01]  /*50d0*/  LOP3.LUT R61, R42, 0xffff0000, RZ, 0xc0, !PT ;  /* 0xffff00002a3d7812 */ /* 0x000fe200078ec0ff */
[----:B------:R-:W-:-:S02]  /*50e0*/  IMAD.U32 R42, R41, 0x10000, RZ ;  /* 0x00010000292a7824 */ /* 0x000fc400078e00ff */
[C---:B------:R-:W-:Y:S01]  /*50f0*/  FMUL.FTZ R73, R43.reuse, R70 ;  /* 0x000000462b497220 */ /* 0x040fe20000410000 */
[C---:B------:R-:W-:Y:S02]  /*5100*/  IMAD.U32 R41, R40.reuse, 0x10000, RZ ;  /* 0x0001000028297824 */ /* 0x040fe400078e00ff */
[-C--:B------:R-:W-:Y:S01]  /*5110*/  FMUL.FTZ R43, R43, R68.reuse ;  /* 0x000000442b2b7220 */ /* 0x080fe20000410000 */
[----:B------:R-:W-:Y:S01]  /*5120*/  LOP3.LUT R40, R40, 0xffff0000, RZ, 0xc0, !PT ;  /* 0xffff000028287812 */ /* 0x000fe200078ec0ff */
[C---:B------:R-:W-:Y:S01]  /*5130*/  FMUL.FTZ R75, R61.reuse, R71 ;  /* 0x000000473d4b7220 */ /* 0x040fe20000410000 */
[----:B------:R-:W-:Y:S01]  /*5140*/  LOP3.LUT R164, R164, 0xffff0000, RZ, 0xc0, !PT ;  /* 0xffff0000a4a47812 */ /* 0x000fe200078ec0ff */
[-C--:B------:R-:W-:Y:S01]  /*5150*/  FMUL.FTZ R61, R61, R69.reuse ;  /* 0x000000453d3d7220 */ /* 0x080fe20000410000 */
[----:B------:R-:W-:Y:S01]  /*5160*/  LOP3.LUT R166, R166, 0xffff0000, RZ, 0xc0, !PT ;  /* 0xffff0000a6a67812 */ /* 0x000fe200078ec0ff */
[----:B------:R-:W-:Y:S02]  /*5170*/  IMAD.U32 R167, R167, 0x10000, RZ ;  /* 0x00010000a7a77824 */ /* 0x000fe400078e00ff */
[C---:B------:R-:W-:Y:S01]  /*5180*/  FFMA.FTZ R73, R42.reuse, R68, -R73 ;  /* 0x000000442a497223 */ /* 0x040fe20000010849 */
[----:B------:R-:W-:Y:S01]  /*5190*/  FFMA.FTZ R70, R42, R70, R43 ;  /* 0x000000462a467223 */ /* 0x000fe2000001002b */
[----:B------:R-:W-:Y:S01]  /*51a0*/  FFMA.FTZ R75, R60, R69, -R75 ;  /* 0x000000453c4b7223 */ /* 0x000fe2000001084b */
[----:B------:R-:W-:Y:S01]  /*51b0*/  FMUL.FTZ R42, R40, R165 ;  /* 0x000000a5282a7220 */ /* 0x000fe20000410000 */
[----:B------:R-:W-:Y:S01]  /*51c0*/  FFMA.FTZ R60, R60, R71, R61 ;  /* 0x000000473c3c7223 */ /* 0x000fe2000001003d */
[C---:B------:R-:W-:Y:S01]  /*51d0*/  FMUL.FTZ R43, R67.reuse, R164 ;  /* 0x000000a4432b7220 */ /* 0x040fe20000410000 */
[-C--:B------:R-:W-:Y:S01]  /*51e0*/  FMUL.FTZ R40, R40, R167.reuse ;  /* 0x000000a728287220 */ /* 0x080fe20000410000 */
        /* <DEDUP_REMOVED lines=9> */
[----:B------:R-:W-:Y:S01]  /*5280*/  F2FP.BF16.F32.PACK_AB R43, R66, R43 ;  /* 0x0000002b422b723e */ /* 0x000fe200000010ff */
[----:B------:R-:W-:-:S07]  /*5290*/  IMAD.MOV.U32 R42, RZ, RZ, R60 ;  /* 0x000000ffff2a7224 */ /* 0x000fce00078e003c */
.L_x_503:
[----:B------:R-:W-:Y:S05]  /*52a0*/  BSYNC B2 ;  /* 0x0000000000027941 */ /* 0x000fea0003800000 */
.L_x_502:
[----:B------:R-:W-:Y:S02]  /*52b0*/  ULDC.64 UR4, c[0x0][0x208] ;  /* 0x0000820000047ab9 */ /* 0x000fe40000000a00 */
[----:B--2---:R1:W-:Y:S03]  /*52c0*/  STG.E.128 desc[UR4][R54.64+0x180], R40 ;  /* 0x0001802836007986 */ /* 0x0043e6000c101d04 */
.L_x_489:
[----:B------:R-:W-:Y:S05]  /*52d0*/  BSYNC B1 ;  /* 0x0000000000017941 */ /* 0x000fea0003800000 */
.L_x_488:
        /* <DEDUP_REMOVED lines=10> */
[----:B------:R-:W-:Y:S01]  /*5380*/  SHF.R.U32.HI R62, RZ, 0x10, R63 ;  /* 0x00000010ff3e7819 */ /* 0x000fe2000001163f */
[----:B------:R-:W-:Y:S01]  /*5390*/  IMAD.U32 R54, R42, 0x10000, RZ ;  /* 0x000100002a367824 */ /* 0x000fe200078e00ff */
[--C-:B------:R-:W-:Y:S02]  /*53a0*/  SHF.R.U64 R63, R64, 0x10, R65.reuse ;  /* 0x00000010403f7819 */ /* 0x100fe40000001241 */
[----:B------:R-:W-:Y:S02]  /*53b0*/  SHF.R.U32.HI R64, RZ, 0x10, R65 ;  /* 0x00000010ff407819 */ /* 0x000fe40000011641 */
[----:B------:R-:W-:Y:S02]  /*53c0*/  PRMT R153, R153, 0x5410, R62 ;  /* 0x0000541099997816 */ /* 0x000fe4000000003e */
[----:B------:R-:W-:-:S02]  /*53d0*/  PRMT R155, R155, 0x5410, R64 ;  /* 0x000054109b9b7816 */ /* 0x000fc40000000040 */
[----:B------:R-:W-:Y:S01]  /*53e0*/  PRMT R154, R154, 0x5410, R63 ;  /* 0x000054109a9a7816 */ /* 0x000fe2000000003f */
[----:B------:R-:W-:Y:S01]  /*53f0*/  IMAD.U32 R63, R153, 0x10000, RZ ;  /* 0x00010000993f7824 */ /* 0x000fe200078e00ff */
[----:B------:R-:W-:Y:S01]  /*5400*/  LOP3.LUT R55, R42, 0xffff0000, RZ, 0xc0, !PT ;  /* 0xffff00002a377812 */ /* 0x000fe200078ec0ff */
[----:B------:R-:W-:Y:S01]  /*5410*/  IMAD.U32 R65, R155, 0x10000, RZ ;  /* 0x000100009b417824 */ /* 0x000fe200078e00ff */
[----:B------:R-:W-:Y:S02]  /*5420*/  LOP3.LUT R61, R43, 0xffff0000, RZ, 0xc0, !PT ;  /* 0xffff00002b3d7812 */ /* 0x000fe400078ec0ff */
[----:B------:R-:W-:Y:S01]  /*5430*/  PRMT R152, R152, 0x5410, R67 ;  /* 0x0000541098987816 */ /* 0x000fe20000000043 */
[----:B------:R-:W-:Y:S01]  /*5440*/  FMUL.FTZ R69, R55, R65 ;  /* 0x0000004137457220 */ /* 0x000fe20000410000 */
[----:B------:R-:W-:Y:S01]  /*5450*/  LOP3.LUT R43, R41, 0xffff0000, RZ, 0xc0, !PT ;  /* 0xffff0000292b7812 */ /* 0x000fe200078ec0ff */
[-C--:B------:R-:W-:Y:S01]  /*5460*/  FMUL.FTZ R55, R55, R63.reuse ;  /* 0x0000003f37377220 */ /* 0x080fe20000410000 */
[----:B------:R-:W-:Y:S01]  /*5470*/  LOP3.LUT R64, R154, 0xffff0000, RZ, 0xc0, !PT ;  /* 0xffff00009a407812 */ /* 0x000fe200078ec0ff */
[----:B------:R-:W-:Y:S01]  /*5480*/  FFMA.FTZ R69, R54, R63, -R69 ;  /* 0x0000003f36457223 */ /* 0x000fe20000010845 */
[----:B------:R-:W-:Y:S01]  /*5490*/  SHF.L.U32 R42, R41, 0x10, RZ ;  /* 0x00000010292a7819 */ /* 0x000fe200000006ff */
[----:B------:R-:W-:Y:S01]  /*54a0*/  IMAD.U32 R41, R40, 0x10000, RZ ;  /* 0x0001000028297824 */ /* 0x000fe200078e00ff */
[----:B------:R-:W-:Y:S01]  /*54b0*/  LOP3.LUT R62, R152, 0xffff0000, RZ, 0xc0, !PT ;  /* 0xffff0000983e7812 */ /* 0x000fe200078ec0ff */
[----:B------:R-:W-:Y:S01]  /*54c0*/  FMUL.FTZ R67, R43, R64 ;  /* 0x000000402b437220 */ /* 0x000fe20000410000 */
[----:B------:R-:W-:Y:S01]  /*54d0*/  LOP3.LUT R155, R155, 0xffff0000, RZ, 0xc0, !PT ;  /* 0xffff00009b9b7812 */ /* 0x000fe200078ec0ff */
[----:B------:R-:W-:Y:S01]  /*54e0*/  FFMA.FTZ R54, R54, R65, R55 ;  /* 0x0000004136367223 */ /* 0x000fe20000010037 */
[----:B------:R-:W-:Y:S01]  /*54f0*/  LOP3.LUT R153, R153, 0xffff0000, RZ, 0xc0, !PT ;  /* 0xffff000099997812 */ /* 0x000fe200078ec0ff */
[-C--:B------:R-:W-:Y:S01]  /*5500*/  FMUL.FTZ R43, R43, R62.reuse ;  /* 0x0000003e2b2b7220 */ /* 0x080fe20000410000 */
[----:B------:R-:W-:Y:S01]  /*5510*/  LOP3.LUT R40, R40, 0xffff0000, RZ, 0xc0, !PT ;  /* 0xffff000028287812 */ /* 0x000fe200078ec0ff */
[----:B------:R-:W-:Y:S01]  /*5520*/  FFMA.FTZ R67, R42, R62, -R67 ;  /* 0x0000003e2a437223 */ /* 0x000fe20000010843 */
[----:B------:R-:W-:-:S02]  /*5530*/  IMAD.U32 R154, R154, 0x10000, RZ ;  /* 0x000100009a9a7824 */ /* 0x000fc400078e00ff */
[C---:B------:R-:W-:Y:S01]  /*5540*/  FMUL.FTZ R55, R61.reuse, R155 ;  /* 0x0000009b3d377220 */ /* 0x040fe20000410000 */
[----:B------:R-:W-:Y:S02]  /*5550*/  IMAD.U32 R152, R152, 0x10000, RZ ;  /* 0x0001000098987824 */ /* 0x000fe400078e00ff */
        /* <DEDUP_REMOVED lines=12> */
[----:B------:R-:W-:Y:S01]  /*5620*/  F2FP.BF16.F32.PACK_AB R41, R64, R67 ;  /* 0x000000434029723e */ /* 0x000fe200000010ff */
[----:B------:R-:W-:-:S07]  /*5630*/  IMAD.MOV.U32 R43, RZ, RZ, R55 ;  /* 0x000000ffff2b7224 */ /* 0x000fce00078e0037 */
.L_x_508:
[----:B------:R-:W-:Y:S05]  /*5640*/  BSYNC B2 ;  /* 0x0000000000027941 */ /* 0x000fea0003800000 */
.L_x_507:
[----:B------:R-:W-:Y:S02]  /*5650*/  ULDC.64 UR4, c[0x0][0x208] ;  /* 0x0000820000047ab9 */ /* 0x000fe40000000a00 */
[----:B--2---:R1:W-:Y:S03]  /*5660*/  STG.E.128 desc[UR4][R52.64], R40 ;  /* 0x0000002834007986 */ /* 0x0043e6000c101d04 */
.L_x_506:
[----:B------:R-:W-:Y:S05]  /*5670*/  BSYNC B1 ;  /* 0x0000000000017941 */ /* 0x000fea0003800000 */
.L_x_505:
        /* <DEDUP_REMOVED lines=20> */
[C---:B------:R-:W-:Y:S01]  /*57c0*/  LOP3.LUT R60, R145.reuse, 0xffff0000, RZ, 0xc0, !PT ;  /* 0xffff0000913c7812 */ /* 0x040fe200078ec0ff */
[----:B------:R-:W-:Y:S01]  /*57d0*/  IMAD.U32 R145, R145, 0x10000, RZ ;  /* 0x0001000091917824 */ /* 0x000fe200078e00ff */
[C---:B------:R-:W-:Y:S01]  /*57e0*/  LOP3.LUT R58, R138.reuse, 0xffff0000, RZ, 0xc0, !PT ;  /* 0xffff00008a3a7812 */ /* 0x040fe200078ec0ff */
[----:B------:R-:W-:Y:S01]  /*57f0*/  IMAD.U32 R138, R138, 0x10000, RZ ;  /* 0x000100008a8a7824 */ /* 0x000fe200078e00ff */
[----:B------:R-:W-:Y:S01]  /*5800*/  LOP3.LUT R55, R42, 0xffff0000, RZ, 0xc0, !PT ;  /* 0xffff00002a377812 */ /* 0x000fe200078ec0ff */
[----:B------:R-:W-:Y:S01]  /*5810*/  IMAD.U32 R42, R41, 0x10000, RZ ;  /* 0x00010000292a7824 */ /* 0x000fe200078e00ff */
[----:B------:R-:W-:Y:S01]  /*5820*/  SHF.L.U32 R59, R139, 0x10, RZ ;  /* 0x000000108b3b7819 */ /* 0x000fe200000006ff */
[----:B------:R-:W-:-:S02]  /*5830*/  IMAD.U32 R41, R40, 0x10000, RZ ;  /* 0x0001000028297824 */ /* 0x000fc400078e00ff */
[C---:B------:R-:W-:Y:S01]  /*5840*/  FMUL.FTZ R63, R43.reuse, R60 ;  /* 0x0000003c2b3f7220 */ /* 0x040fe20000410000 */
[-C--:B------:R-:W-:Y:S01]  /*5850*/  FMUL.FTZ R43, R43, R58.reuse ;  /* 0x0000003a2b2b7220 */ /* 0x080fe20000410000 */
[----:B------:R-:W-:Y:S01]  /*5860*/  LOP3.LUT R40, R40, 0xffff0000, RZ, 0xc0, !PT ;  /* 0xffff000028287812 */ /* 0x000fe200078ec0ff */
[C---:B------:R-:W-:Y:S01]  /*5870*/  FMUL.FTZ R65, R55.reuse, R61 ;  /* 0x0000003d37417220 */ /* 0x040fe20000410000 */
[----:B------:R-:W-:Y:S01]  /*5880*/  LOP3.LUT R146, R146, 0xffff0000, RZ, 0xc0, !PT ;  /* 0xffff000092927812 */ /* 0x000fe200078ec0ff */
[-C--:B------:R-:W-:Y:S01]  /*5890*/  FMUL.FTZ R55, R55, R59.reuse ;  /* 0x0000003b37377220 */ /* 0x080fe20000410000 */
[----:B------:R-:W-:Y:S01]  /*58a0*/  LOP3.LUT R139, R139, 0xffff0000, RZ, 0xc0, !PT ;  /* 0xffff00008b8b7812 */ /* 0x000fe200078ec0ff */
        /* <DEDUP_REMOVED lines=18> */
.L_x_512:
[----:B------:R-:W-:Y:S05]  /*59d0*/  BSYNC B2 ;  /* 0x0000000000027941 */ /* 0x000fea0003800000 */
.L_x_511:
[----:B------:R-:W-:Y:S02]  /*59e0*/  ULDC.64 UR4, c[0x0][0x208] ;  /* 0x0000820000047ab9 */ /* 0x000fe40000000a00 */
[----:B--2---:R1:W-:Y:S03]  /*59f0*/  STG.E.128 desc[UR4][R52.64+0x80], R40 ;  /* 0x0000802834007986 */ /* 0x0043e6000c101d04 */
.L_x_510:
[----:B------:R-:W-:Y:S05]  /*5a00*/  BSYNC B1 ;  /* 0x0000000000017941 */ /* 0x000fea0003800000 */
.L_x_509:
[----:B------:R-:W-:Y:S01]  /*5a10*/  ISETP.NE.AND P3, PT, R9, RZ, PT ;  /* 0x000000ff0900720c */ /* 0x000fe20003f65270 */
[----:B------:R-:W-:-:S12]  /*5a20*/  BSSY B1, `(.L_x_513) ;  /* 0x0000037000017945 */ /* 0x000fd80003800000 */
[----:B------:R-:W-:Y:S05]  /*5a30*/  @!P3 BRA `(.L_x_514) ;  /* 0x0000000000d4b947 */ /* 0x000fea0003800000 */
[----:B-1234-:R1:W2:Y:S01]  /*5a40*/  LDS.128 R40, [R4+0x2b400] ;  /* 0x02b4000004287984 */ /* 0x01e2a20000000c00 */
[----:B------:R-:W-:Y:S01]  /*5a50*/  ISETP.GE.AND P3, PT, R214, R116, PT ;  /* 0x00000074d600720c */ /* 0x000fe20003f66270 */
[----:B------:R-:W-:-:S12]  /*5a60*/  BSSY B2, `(.L_x_515) ;  /* 0x0000030000027945 */ /* 0x000fd80003800000 */
[----:B-1----:R-:W-:Y:S05]  /*5a70*/  @P3 BRA `(.L_x_516) ;  /* 0x0000000000b83947 */ /* 0x002fea0003800000 */
[----:B------:R-:W-:Y:S02]  /*5a80*/  SHF.R.U32.HI R54, RZ, 0x10, R49 ;  /* 0x00000010ff367819 */ /* 0x000fe40000011631 */
[----:B------:R-:W-:Y:S02]  /*5a90*/  SHF.R.U32.HI R56, RZ, 0x10, R51 ;  /* 0x00000010ff387819 */ /* 0x000fe40000011633 */
[----:B------:R-:W-:Y:S01]  /*5aa0*/  SHF.R.U64 R55, R48, 0x10, R49 ;  /* 0x0000001030377819 */ /* 0x000fe20000001231 */
[----:B--2---:R-:W-:Y:S01]  /*5ab0*/  IMAD.U32 R48, R42, 0x10000, RZ ;  /* 0x000100002a307824 */ /* 0x004fe200078e00ff */
[----:B------:R-:W-:Y:S01]  /*5ac0*/  SHF.R.U64 R57, R50, 0x10, R51 ;  /* 0x0000001032397819 */ /* 0x000fe20000001233 */
[----:B------:R-:W-:Y:S01]  /*5ad0*/  IMAD.U32 R50, R43, 0x10000, RZ ;  /* 0x000100002b327824 */ /* 0x000fe200078e00ff */
[----:B------:R-:W-:Y:S02]  /*5ae0*/  PRMT R137, R137, 0x5410, R54 ;  /* 0x0000541089897816 */ /* 0x000fe40000000036 */
[----:B------:R-:W-:-:S02]  /*5af0*/  PRMT R135, R135, 0x5410, R56 ;  /* 0x0000541087877816 */ /* 0x000fc40000000038 */
[----:B------:R-:W-:Y:S02]  /*5b00*/  PRMT R136, R136, 0x5410, R55 ;  /* 0x0000541088887816 */ /* 0x000fe40000000037 */
[----:B------:R-:W-:Y:S01]  /*5b10*/  LOP3.LUT R49, R42, 0xffff0000, RZ, 0xc0, !PT ;  /* 0xffff00002a317812 */ /* 0x000fe200078ec0ff */
[----:B------:R-:W-:Y:S01]  /*5b20*/  IMAD.U32 R55, R135, 0x10000, RZ ;  /* 0x0001000087377824 */ /* 0x000fe200078e00ff */
[----:B------:R-:W-:Y:S01]  /*5b30*/  LOP3.LUT R51, R43, 0xffff0000, RZ, 0xc0, !PT ;  /* 0xffff00002b337812 */ /* 0x000fe200078ec0ff */
[----:B------:R-:W-:Y:S01]  /*5b40*/  IMAD.U32 R42, R41, 0x10000, RZ ;  /* 0x00010000292a7824 */ /* 0x000fe200078e00ff */
[----:B------:R-:W-:Y:S01]  /*5b50*/  PRMT R134, R134, 0x5410, R57 ;  /* 0x0000541086867816 */ /* 0x000fe20000000039 */
[----:B------:R-:W-:Y:S01]  /*5b60*/  IMAD.U32 R57, R137, 0x10000, RZ ;  /* 0x0001000089397824 */ /* 0x000fe200078e00ff */
[----:B------:R-:W-:Y:S01]  /*5b70*/  LOP3.LUT R43, R41, 0xffff0000, RZ, 0xc0, !PT ;  /* 0xffff0000292b7812 */ /* 0x000fe200078ec0ff */
[----:B------:R-:W-:Y:S01]  /*5b80*/  IMAD.U32 R41, R40, 0x10000, RZ ;  /* 0x0001000028297824 */ /* 0x000fe200078e00ff */
[----:B------:R-:W-:Y:S01]  /*5b90*/  LOP3.LUT R56, R136, 0xffff0000, RZ, 0xc0, !PT ;  /* 0xffff000088387812 */ /* 0x000fe200078ec0ff */
[C---:B------:R-:W-:Y:S01]  /*5ba0*/  FMUL.FTZ R61, R49.reuse, R57 ;  /* 0x00000039313d7220 */ /* 0x040fe20000410000 */
[----:B------:R-:W-:Y:S01]  /*5bb0*/  LOP3.LUT R54, R134, 0xffff0000, RZ, 0xc0, !PT ;  /* 0xffff000086367812 */ /* 0x000fe200078ec0ff */
[-C--:B------:R-:W-:Y:S01]  /*5bc0*/  FMUL.FTZ R49, R49, R55.reuse ;  /* 0x0000003731317220 */ /* 0x080fe20000410000 */
[----:B------:R-:W-:Y:S01]  /*5bd0*/  LOP3.LUT R137, R137, 0xffff0000, RZ, 0xc0, !PT ;  /* 0xffff000089897812 */ /* 0x000fe200078ec0ff */
[----:B------:R-:W-:Y:S01]  /*5be0*/  FMUL.FTZ R59, R43, R56 ;  /* 0x000000382b3b7220 */ /* 0x000fe20000410000 */
        /* <DEDUP_REMOVED lines=19> */
[----:B------:R-:W-:Y:S02]  /*5d20*/  F2FP.BF16.F32.PACK_AB R40, R43, R42 ;  /* 0x0000002a2b28723e */ /* 0x000fe400000010ff */
[----:B------:R-:W-:Y:S01]  /*5d30*/  F2FP.BF16.F32.PACK_AB R41, R56, R59 ;  /* 0x0000003b3829723e */ /* 0x000fe200000010ff */
[----:B------:R-:W-:Y:S01]  /*5d40*/  IMAD.MOV.U32 R43, RZ, RZ, R49 ;  /* 0x000000ffff2b7224 */ /* 0x000fe200078e0031 */
[----:B------:R-:W-:-:S07]  /*5d50*/  MOV R42, R48 ;  /* 0x00000030002a7202 */ /* 0x000fce0000000f00 */
.L_x_516:
[----:B------:R-:W-:Y:S05]  /*5d60*/  BSYNC B2 ;  /* 0x0000000000027941 */ /* 0x000fea0003800000 */
.L_x_515:
[----:B------:R-:W-:Y:S02]  /*5d70*/  ULDC.64 UR4, c[0x0][0x208] ;  /* 0x0000820000047ab9 */ /* 0x000fe40000000a00 */
[----:B--2---:R1:W-:Y:S03]  /*5d80*/  STG.E.128 desc[UR4][R52.64+0x100], R40 ;  /* 0x0001002834007986 */ /* 0x0043e6000c101d04 */
.L_x_514:
[----:B------:R-:W-:Y:S05]  /*5d90*/  BSYNC B1 ;  /* 0x0000000000017941 */ /* 0x000fea0003800000 */
.L_x_513:
[----:B------:R-:W-:-:S13]  /*5da0*/  ISETP.NE.AND P3, PT, R8, RZ, PT ;  /* 0x000000ff0800720c */ /* 0x000fda0003f65270 */
        /* <DEDUP_REMOVED lines=51> */
.L_x_518:
[----:B------:R-:W-:Y:S05]  /*60e0*/  BSYNC B1 ;  /* 0x0000000000017941 */ /* 0x000fea0003800000 */
.L_x_517:
[----:B------:R-:W-:Y:S02]  /*60f0*/  ULDC.64 UR4, c[0x0][0x208] ;  /* 0x0000820000047ab9 */ /* 0x000fe40000000a00 */
[----:B--2---:R1:W-:Y:S01]  /*6100*/  STG.E.128 desc[UR4][R52.64+0x180], R40 ;  /* 0x0001802834007986 */ /* 0x0043e2000c101d04 */
[----:B------:R-:W-:Y:S05]  /*6110*/  BRA `(.L_x_504) ;  /* 0x0000004000ac7947 */ /* 0x000fea0003800000 */
.L_x_462:
        /* <DEDUP_REMOVED lines=14> */
[----:B------:R-:W-:Y:S01]  /*6200*/  IADD3 R40, P4, R102, R88, RZ ;  /* 0x0000005866287210 */ /* 0x000fe20007f9e0ff */
[----:B------:R-:W-:Y:S01]  /*6210*/  ULDC.64 UR6, c[0x0][0x3e0] ;  /* 0x0000f80000067ab9 */ /* 0x000fe20000000a00 */
[----:B------:R-:W-:Y:S01]  /*6220*/  LEA R56, P3, R42, UR4, 0x1 ;  /* 0x000000042a387c11 */ /* 0x000fe2000f8608ff */
[----:B------:R-:W-:Y:S01]  /*6230*/  IMAD.X R43, R0, 0x1, R15, P2 ;  /* 0x00000001002b7824 */ /* 0x000fe200010e060f */
[----:B------:R-:W-:Y:S02]  /*6240*/  IADD3.X R41, R115, R21, RZ, P4, !PT ;  /* 0x0000001573297210 */ /* 0x000fe400027fe4ff */
[----:B------:R-:W-:Y:S02]  /*6250*/  CS2R R46, SRZ ;  /* 0x00000000002e7805 */ /* 0x000fe4000001ff00 */
[----:B------:R-:W-:-:S02]  /*6260*/  ISETP.GE.AND P4, PT, R213, R116, PT ;  /* 0x00000074d500720c */ /* 0x000fc40003f86270 */
[----:B------:R-:W-:Y:S02]  /*6270*/  CS2R R44, SRZ ;  /* 0x00000000002c7805 */ /* 0x000fe4000001ff00 */
[----:B------:R-:W-:Y:S02]  /*6280*/  LEA.HI.X R57, R42, UR5, R43, 0x1, P3 ;  /* 0x000000052a397c11 */ /* 0x000fe400098f0c2b */
[----:B------:R-:W-:Y:S02]  /*6290*/  CS2R R42, SRZ ;  /* 0x00000000002a7805 */ /* 0x000fe4000001ff00 */
[----:B------:R-:W-:Y:S02]  /*62a0*/  ISETP.GE.AND P3, PT, R212, R116, PT ;  /* 0x00000074d400720c */ /* 0x000fe40003f66270 */
[----:B------:R-:W-:Y:S02]  /*62b0*/  CS2R R54, SRZ ;  /* 0x0000000000367805 */ /* 0x000fe4000001ff00 */
[----:B------:R-:W-:-:S02]  /*62c0*/  LEA R60, P2, R40, UR6, 0x1 ;  /* 0x00000006283c7c11 */ /* 0x000fc4000f8408ff */
[----:B------:R-:W-:Y:S02]  /*62d0*/  CS2R R52, SRZ ;  /* 0x0000000000347805 */ /* 0x000fe4000001ff00 */
[----:B------:R-:W-:Y:S02]  /*62e0*/  CS2R R50, SRZ ;  /* 0x0000000000327805 */ /* 0x000fe4000001ff00 */
[----:B------:R-:W-:Y:S02]  /*62f0*/  CS2R R48, SRZ ;  /* 0x0000000000307805 */ /* 0x000fe4000001ff00 */
[----:B------:R-:W-:Y:S02]  /*6300*/  LEA.HI.X R61, R40, UR7, R41, 0x1, P2 ;  /* 0x00000007283d7c11 */ /* 0x000fe400090f0c29 */
[----:B------:R-:W-:Y:S01]  /*6310*/  CS2R R40, SRZ ;  /* 0x0000000000287805 */ /* 0x000fe2000001ff00 */
[----:B------:R-:W-:Y:S02]  /*6320*/  ULDC.64 UR8, c[0x0][0x208] ;  /* 0x0000820000087ab9 */ /* 0x000fe40000000a00 */
[----:B------:R0:W5:Y:S04]  /*6330*/  @!P4 LDG.E.128 R48, desc[UR8][R60.64+0x80] ;  /* 0x000080083c30c981 */ /* 0x000168000c1e1d00 */
[----:B------:R0:W5:Y:S04]  /*6340*/  @!P3 LDG.E.128 R44, desc[UR8][R56.64] ;  /* 0x00000008382cb981 */ /* 0x000168000c1e1d00 */
[----:B------:R0:W5:Y:S04]  /*6350*/  @!P4 LDG.E.128 R40, desc[UR8][R56.64+0x80] ;  /* 0x000080083828c981 */ /* 0x000168000c1e1d00 */
[----:B------:R0:W5:Y:S02]  /*6360*/  @!P3 LDG.E.128 R52, desc[UR8][R60.64] ;  /* 0x000000083c34b981 */ /* 0x000164000c1e1d00 */
.L_x_520:
[----:B------:R-:W-:Y:S05]  /*6370*/  BSYNC B1 ;  /* 0x0000000000017941 */ /* 0x000fea0003800000 */
.L_x_519:
[----:B0----5:R-:W-:Y:S01]  /*6380*/  IMAD.MOV.U32 R56, RZ, RZ, R42 ;  /* 0x000000ffff387224 */ /* 0x021fe200078e002a */
[----:B------:R-:W-:Y:S01]  /*6390*/  ISETP.GE.AND P3, PT, R217, R3, PT ;  /* 0x00000003d900720c */ /* 0x000fe20003f66270 */
[----:B------:R-:W-:Y:S01]  /*63a0*/  IMAD.MOV.U32 R57, RZ, RZ, R43 ;  /* 0x000000ffff397224 */ /* 0x000fe200078e002b */
[----:B------:R-:W-:Y:S01]  /*63b0*/  BSSY B1, `(.L_x_521) ;  /* 0x000003d000017945 */ /* 0x000fe20003800000 */
[----:B------:R-:W-:Y:S01]  /*63c0*/  IMAD.MOV.U32 R60, RZ, RZ, R40 ;  /* 0x000000ffff3c7224 */ /* 0x000fe200078e0028 */
[----:B------:R-:W-:Y:S01]  /*63d0*/  PRMT R179, R179, 0x5410, R56 ;  /* 0x00005410b3b37816 */ /* 0x000fe20000000038 */
[----:B------:R-:W-:Y:S01]  /*63e0*/  IMAD.MOV.U32 R56, RZ, RZ, R41 ;  /* 0x000000ffff387224 */ /* 0x000fe200078e0029 */
[----:B------:R-:W-:Y:S02]  /*63f0*/  CS2R R62, SRZ ;  /* 0x00000000003e7805 */ /* 0x000fe4000001ff00 */
[----:B------:R-:W-:Y:S02]  /*6400*/  CS2R R66, SRZ ;  /* 0x0000000000427805 */ /* 0x000fe4000001ff00 */
[----:B------:R-:W-:Y:S01]  /*6410*/  PRMT R181, R181, 0x5410, R60 ;  /* 0x00005410b5b57816 */ /* 0x000fe2000000003c */
[----:B------:R-:W-:Y:S01]  /*6420*/  IMAD.MOV.U32 R60, RZ, RZ, R44 ;  /* 0x000000ffff3c7224 */ /* 0x000fe200078e002c */
[----:B------:R-:W-:Y:S01]  /*6430*/  PRMT R178, R56, 0x5410, R57 ;  /* 0x0000541038b27816 */ /* 0x000fe20000000039 */
[----:B------:R-:W-:Y:S01]  /*6440*/  IMAD.MOV.U32 R57, RZ, RZ, R46 ;  /* 0x000000ffff397224 */ /* 0x000fe200078e002e */
[----:B------:R-:W-:Y:S01]  /*6450*/  CS2R R64, SRZ ;  /* 0x0000000000407805 */ /* 0x000fe2000001ff00 */
[----:B------:R-:W-:Y:S01]  /*6460*/  IMAD.MOV.U32 R56, RZ, RZ, R47 ;  /* 0x000000ffff387224 */ /* 0x000fe200078e002f */
[----:B------:R-:W-:-:S02]  /*6470*/  CS2R R70, SRZ ;  /* 0x0000000000467805 */ /* 0x000fc4000001ff00 */
[----:B------:R-:W-:Y:S02]  /*6480*/  CS2R R68, SRZ ;  /* 0x0000000000447805 */ /* 0x000fe4000001ff00 */
[----:B------:R-:W-:Y:S01]  /*6490*/  PRMT R169, R57, 0x5410, R60 ;  /* 0x0000541039a97816 */ /* 0x000fe2000000003c */
[----:B------:R-:W-:Y:S01]  /*64a0*/  IMAD.MOV.U32 R57, RZ, RZ, R45 ;  /* 0x000000ffff397224 */ /* 0x000fe200078e002d */
[----:B------:R-:W-:Y:S01]  /*64b0*/  PRMT R168, R56, 0x7610, R168 ;  /* 0x0000761038a87816 */ /* 0x000fe200000000a8 */
[----:B------:R-:W-:Y:S02]  /*64c0*/  IMAD.MOV.U32 R56, RZ, RZ, R50 ;  /* 0x000000ffff387224 */ /* 0x000fe400078e0032 */
[----:B------:R-:W-:Y:S01]  /*64d0*/  IMAD.MOV.U32 R60, RZ, RZ, R48 ;  /* 0x000000ffff3c7224 */ /* 0x000fe200078e0030 */
[----:B------:R-:W-:Y:S01]  /*64e0*/  PRMT R163, R163, 0x5410, R57 ;  /* 0x00005410a3a37816 */ /* 0x000fe20000000039 */
[----:B------:R-:W-:-:S03]  /*64f0*/  IMAD.MOV.U32 R57, RZ, RZ, R51 ;  /* 0x000000ffff397224 */ /* 0x000fc600078e0033 */
[----:B------:R-:W-:Y:S01]  /*6500*/  PRMT R179, R60, 0x7610, R179 ;  /* 0x000076103cb37816 */ /* 0x000fe200000000b3 */
[----:B------:R-:W-:Y:S01]  /*6510*/  IMAD.MOV.U32 R60, RZ, RZ, R52 ;  /* 0x000000ffff3c7224 */ /* 0x000fe200078e0034 */
[----:B------:R-:W-:Y:S01]  /*6520*/  PRMT R177, R56, 0x5410, R57 ;  /* 0x0000541038b17816 */ /* 0x000fe20000000039 */
[----:B------:R-:W-:Y:S01]  /*6530*/  IMAD.MOV.U32 R56, RZ, RZ, R49 ;  /* 0x000000ffff387224 */ /* 0x000fe200078e0031 */
[----:B------:R-:W-:Y:S02]  /*6540*/  MOV R57, R54 ;  /* 0x0000003600397202 */ /* 0x000fe40000000f00 */
[----:B------:R-:W-:Y:S02]  /*6550*/  PRMT R184, R184, 0x5410, R60 ;  /* 0x00005410b8b87816 */ /* 0x000fe4000000003c */
[----:B------:R-:W-:Y:S02]  /*6560*/  CS2R R60, SRZ ;  /* 0x00000000003c7805 */ /* 0x000fe4000001ff00 */
[----:B------:R-:W-:Y:S01]  /*6570*/  PRMT R182, R182, 0x5410, R56 ;  /* 0x00005410b6b67816 */ /* 0x000fe20000000038 */
[----:B------:R-:W-:Y:S01]  /*6580*/  IMAD.MOV.U32 R56, RZ, RZ, R55 ;  /* 0x000000ffff387224 */ /* 0x000fe200078e0037 */
[----:B------:R-:W-:Y:S01]  /*6590*/  PRMT R183, R183, 0x5410, R57 ;  /* 0x00005410b7b77816 */ /* 0x000fe20000000039 */
[----:B------:R-:W-:-:S03]  /*65a0*/  IMAD.MOV.U32 R57, RZ, RZ, R53 ;  /* 0x000000ffff397224 */ /* 0x000fc600078e0035 */
[----:B------:R-:W-:Y:S02]  /*65b0*/  PRMT R181, R56, 0x7610, R181 ;  /* 0x0000761038b57816 */ /* 0x000fe400000000b5 */
[----:B------:R-:W-:Y:S02]  /*65c0*/  PRMT R165, R165, 0x5410, R57 ;  /* 0x00005410a5a57816 */ /* 0x000fe40000000039 */
        /* <DEDUP_REMOVED lines=10> */
[----:B------:R-:W-:Y:S02]  /*6670*/  CS2R R68, SRZ ;  /* 0x0000000000447805 */ /* 0x000fe4000001ff00 */
[----:B------:R-:W-:Y:S02]  /*6680*/  CS2R R66, SRZ ;  /* 0x0000000000427805 */ /* 0x000fe4000001ff00 */
[----:B------:R-:W-:Y:S02]  /*6690*/  IADD3.X R57, R21, R115, R34, P2, P4 ;  /* 0x0000007315397210 */ /* 0x000fe400017e8422 */
[----:B------:R-:W-:Y:S02]  /*66a0*/  CS2R R64, SRZ ;  /* 0x0000000000407805 */ /* 0x000fe4000001ff00 */
[----:B------:R-:W-:Y:S01]  /*66b0*/  LEA R72, P4, R58, UR4, 0x1 ;  /* 0x000000043a487c11 */ /* 0x000fe2000f8808ff */
[----:B------:R-:W-:Y:S01]  /*66c0*/  ULDC.64 UR8, c[0x0][0x208] ;  /* 0x0000820000087ab9 */ /* 0x000fe20000000a00 */
[----:B------:R-:W-:-:S02]  /*66d0*/  LEA R74, P2, R56, UR6, 0x1 ;  /* 0x00000006384a7c11 */ /* 0x000fc4000f8408ff */
[----:B------:R-:W-:Y:S02]  /*66e0*/  LEA.HI.X R73, R58, UR5, R59, 0x1, P4 ;  /* 0x000000053a497c11 */ /* 0x000fe4000a0f0c3b */
[----:B------:R-:W-:Y:S02]  /*66f0*/  CS2R R58, SRZ ;  /* 0x00000000003a7805 */ /* 0x000fe4000001ff00 */
[----:B------:R-:W-:Y:S02]  /*6700*/  LEA.HI.X R75, R56, UR7, R57, 0x1, P2 ;  /* 0x00000007384b7c11 */ /* 0x000fe400090f0c39 */
[----:B------:R-:W-:Y:S02]  /*6710*/  CS2R R56, SRZ ;  /* 0x0000000000387805 */ /* 0x000fe4000001ff00 */
[-C--:B------:R-:W-:Y:S02]  /*6720*/  ISETP.GE.AND P4, PT, R212, R116.reuse, PT ;  /* 0x00000074d400720c */ /* 0x080fe40003f86270 */
[----:B------:R-:W-:-:S11]  /*6730*/  ISETP.GE.AND P2, PT, R213, R116, PT ;  /* 0x00000074d500720c */ /* 0x000fd60003f46270 */
[----:B------:R0:W5:Y:S04]  /*6740*/  @!P4 LDG.E.128 R60, desc[UR8][R72.64] ;  /* 0x00000008483cc981 */ /* 0x000168000c1e1d00 */
[----:B------:R0:W5:Y:S04]  /*6750*/  @!P2 LDG.E.128 R56, desc[UR8][R72.64+0x80] ;  /* 0x000080084838a981 */ /* 0x000168000c1e1d00 */
[----:B------:R0:W5:Y:S04]  /*6760*/  @!P4 LDG.E.128 R68, desc[UR8][R74.64] ;  /* 0x000000084a44c981 */ /* 0x000168000c1e1d00 */
[----:B------:R0:W5:Y:S02]  /*6770*/  @!P2 LDG.E.128 R64, desc[UR8][R74.64+0x80] ;  /* 0x000080084a40a981 */ /* 0x000164000c1e1d00 */
.L_x_522:
[----:B------:R-:W-:Y:S05]  /*6780*/  BSYNC B1 ;  /* 0x0000000000017941 */ /* 0x000fea0003800000 */
.L_x_521:
[----:B------:R-:W-:Y:S01]  /*6790*/  ISETP.GE.AND P4, PT, R218, R3, PT ;  /* 0x00000003da00720c */ /* 0x000fe20003f86270 */
[----:B------:R-:W-:Y:S01]  /*67a0*/  BSSY B1, `(.L_x_523) ;  /* 0x000001f000017945 */ /* 0x000fe20003800000 */
[----:B0-----:R-:W-:Y:S02]  /*67b0*/  CS2R R74, SRZ ;  /* 0x00000000004a7805 */ /* 0x001fe4000001ff00 */
        /* <DEDUP_REMOVED lines=11> */
[----:B------:R-:W-:Y:S01]  /*6870*/  ULDC.64 UR8, c[0x0][0x208] ;  /* 0x0000820000087ab9 */ /* 0x000fe20000000a00 */
[----:B------:R-:W-:Y:S02]  /*6880*/  IADD3.X R73, R15, R29, R0, P2, P6 ;  /* 0x0000001d0f497210 */ /* 0x000fe400017ec400 */
[----:B------:R-:W-:-:S04]  /*6890*/  IADD3 R0, P2, P6, R102, R31, R88 ;  /* 0x0000001f66007210 */ /* 0x000fc80007e5e058 */
[----:B------:R-:W-:Y:S02]  /*68a0*/  IADD3.X R115, R21, R33, R115, P2, P6 ;  /* 0x0000002115737210 */ /* 0x000fe400017ec473 */
[----:B------:R-:W-:-:S04]  /*68b0*/  LEA R88, P2, R90, UR4, 0x1 ;  /* 0x000000045a587c11 */ /* 0x000fc8000f8408ff */
[----:B------:R-:W-:Y:S02]  /*68c0*/  LEA.HI.X R89, R90, UR5, R73, 0x1, P2 ;  /* 0x000000055a597c11 */ /* 0x000fe400090f0c49 */
[----:B------:R-:W-:-:S04]  /*68d0*/  LEA R90, P2, R0, UR6, 0x1 ;  /* 0x00000006005a7c11 */ /* 0x000fc8000f8408ff */
[----:B------:R-:W-:Y:S02]  /*68e0*/  LEA.HI.X R91, R0, UR7, R115, 0x1, P2 ;  /* 0x00000007005b7c11 */ /* 0x000fe400090f0c73 */
[----:B------:R-:W-:Y:S02]  /*68f0*/  ISETP.GE.AND P2, PT, R212, R116, PT ;  /* 0x00000074d400720c */ /* 0x000fe40003f46270 */
[----:B------:R-:W-:Y:S02]  /*6900*/  CS2R R74, SRZ ;  /* 0x00000000004a7805 */ /* 0x000fe4000001ff00 */
[----:B------:R-:W-:Y:S02]  /*6910*/  CS2R R72, SRZ ;  /* 0x0000000000487805 */ /* 0x000fe4000001ff00 */
[----:B------:R-:W-:Y:S02]  /*6920*/  CS2R R82, SRZ ;  /* 0x0000000000527805 */ /* 0x000fe4000001ff00 */
[----:B------:R-:W-:-:S05]  /*6930*/  CS2R R80, SRZ ;  /* 0x0000000000507805 */ /* 0x000fca000001ff00 */
[----:B------:R0:W5:Y:S04]  /*6940*/  @!P2 LDG.E.128 R76, desc[UR8][R88.64] ;  /* 0x00000008584ca981 */ /* 0x000168000c1e1d00 */
[----:B------:R0:W5:Y:S01]  /*6950*/  @!P2 LDG.E.128 R84, desc[UR8][R90.64] ;  /* 0x000000085a54a981 */ /* 0x000162000c1e1d00 */
[----:B------:R-:W-:-:S13]  /*6960*/  ISETP.GE.AND P2, PT, R213, R116, PT ;  /* 0x00000074d500720c */ /* 0x000fda0003f46270 */
[----:B------:R0:W5:Y:S04]  /*6970*/  @!P2 LDG.E.128 R72, desc[UR8][R88.64+0x80] ;  /* 0x000080085848a981 */ /* 0x000168000c1e1d00 */
[----:B------:R0:W5:Y:S02]  /*6980*/  @!P2 LDG.E.128 R80, desc[UR8][R90.64+0x80] ;  /* 0x000080085a50a981 */ /* 0x000164000c1e1d00 */
.L_x_524:
[----:B------:R-:W-:Y:S05]  /*6990*/  BSYNC B1 ;  /* 0x0000000000017941 */ /* 0x000fea0003800000 */
.L_x_523:
[----:B-----5:R-:W-:Y:S01]  /*69a0*/  IMAD.MOV.U32 R0, RZ, RZ, R58 ;  /* 0x000000ffff007224 */ /* 0x020fe200078e003a */
[----:B------:R-:W-:Y:S01]  /*69b0*/  ISETP.NE.AND P2, PT, R221, 0x3, PT ;  /* 0x00000003dd00780c */ /* 0x000fe20003f45270 */
[----:B0-----:R-:W-:Y:S02]  /*69c0*/  IMAD.MOV.U32 R88, RZ, RZ, R59 ;  /* 0x000000ffff587224 */ /* 0x001fe400078e003b */
[----:B------:R-:W-:Y:S02]  /*69d0*/  IMAD.MOV.U32 R89, RZ, RZ, R56 ;  /* 0x000000ffff597224 */ /* 0x000fe400078e0038 */
[----:B------:R-:W-:Y:S01]  /*69e0*/  IMAD.MOV.U32 R90, RZ, RZ, R57 ;  /* 0x000000ffff5a7224 */ /* 0x000fe200078e0039 */
[----:B------:R-:W-:Y:S01]  /*69f0*/  PRMT R160, R0, 0x5410, R88 ;  /* 0x0000541000a07816 */ /* 0x000fe20000000058 */
[----:B------:R-:W-:Y:S02]  /*6a00*/  IMAD.MOV.U32 R0, RZ, RZ, R62 ;  /* 0x000000ffff007224 */ /* 0x000fe400078e003e */
[----:B------:R-:W-:Y:S01]  /*6a10*/  IMAD.MOV.U32 R88, RZ, RZ, R63 ;  /* 0x000000ffff587224 */ /* 0x000fe200078e003f */
[----:B------:R-:W-:Y:S01]  /*6a20*/  PRMT R170, R89, 0x5410, R90 ;  /* 0x0000541059aa7816 */ /* 0x000fe2000000005a */
[----:B------:R-:W-:-:S02]  /*6a30*/  IMAD.MOV.U32 R89, RZ, RZ, R60 ;  /* 0x000000ffff597224 */ /* 0x000fc400078e003c */
[----:B------:R-:W-:Y:S01]  /*6a40*/  IMAD.MOV.U32 R90, RZ, RZ, R61 ;  /* 0x000000ffff5a7224 */ /* 0x000fe200078e003d */
[----:B------:R-:W-:Y:S02]  /*6a50*/  PRMT R173, R88, 0x7610, R173 ;  /* 0x0000761058ad7816 */ /* 0x000fe400000000ad */
[----:B------:R-:W-:Y:S01]  /*6a60*/  PRMT R175, R89, 0x5410, R0 ;  /* 0x0000541059af7816 */ /* 0x000fe20000000000 */
[----:B------:R-:W-:Y:S01]  /*6a70*/  IMAD.MOV.U32 R0, RZ, RZ, R66 ;  /* 0x000000ffff007224 */ /* 0x000fe200078e0042 */
[----:B------:R-:W-:Y:S01]  /*6a80*/  PRMT R176, R90, 0x7610, R176 ;  /* 0x000076105ab07816 */ /* 0x000fe200000000b0 */
[----:B------:R-:W-:Y:S01]  /*6a90*/  IMAD.MOV.U32 R89, RZ, RZ, R64 ;  /* 0x000000ffff597224 */ /* 0x000fe200078e0040 */
[----:B------:R-:W-:Y:S01]  /*6aa0*/  MOV R88, R67 ;  /* 0x0000004300587202 */ /* 0x000fe20000000f00 */
[----:B------:R-:W-:-:S03]  /*6ab0*/  IMAD.MOV.U32 R90, RZ, RZ, R65 ;  /* 0x000000ffff5a7224 */ /* 0x000fc600078e0041 */
[----:B------:R-:W-:Y:S01]  /*6ac0*/  PRMT R171, R0, 0x5410, R88 ;  /* 0x0000541000ab7816 */ /* 0x000fe20000000058 */
[----:B------:R-:W-:Y:S01]  /*6ad0*/  IMAD.MOV.U32 R0, RZ, RZ, R70 ;  /* 0x000000ffff007224 */ /* 0x000fe200078e0046 */
[----:B------:R-:W-:Y:S01]  /*6ae0*/  PRMT R172, R89, 0x5410, R90 ;  /* 0x0000541059ac7816 */ /* 0x000fe2000000005a */
[----:B------:R-:W-:Y:S02]  /*6af0*/  IMAD.MOV.U32 R88, RZ, RZ, R71 ;  /* 0x000000ffff587224 */ /* 0x000fe400078e0047 */
[----:B------:R-:W-:Y:S01]  /*6b00*/  IMAD.MOV.U32 R89, RZ, RZ, R68 ;  /* 0x000000ffff597224 */ /* 0x000fe200078e0044 */
[----:B------:R-:W-:Y:S01]  /*6b10*/  PRMT R173, R173, 0x5410, R0 ;  /* 0x00005410adad7816 */ /* 0x000fe20000000000 */
[----:B------:R-:W-:Y:S02]  /*6b20*/  IMAD.MOV.U32 R90, RZ, RZ, R69 ;  /* 0x000000ffff5a7224 */ /* 0x000fe400078e0045 */
[----:B------:R-:W-:Y:S01]  /*6b30*/  IMAD.MOV.U32 R0, RZ, RZ, R74 ;  /* 0x000000ffff007224 */ /* 0x000fe200078e004a */
[----:B------:R-:W-:Y:S01]  /*6b40*/  PRMT R176, R176, 0x5410, R89 ;  /* 0x00005410b0b07816 */ /* 0x000fe20000000059 */
[----:B------:R-:W-:Y:S01]  /*6b50*/  IMAD.MOV.U32 R89, RZ, RZ, R72 ;  /* 0x000000ffff597224 */ /* 0x000fe200078e0048 */
[----:B------:R-:W-:Y:S01]  /*6b60*/  PRMT R174, R88, 0x5410, R90 ;  /* 0x0000541058ae7816 */ /* 0x000fe2000000005a */
[----:B------:R-:W-:-:S02]  /*6b70*/  IMAD.MOV.U32 R88, RZ, RZ, R75 ;  /* 0x000000ffff587224 */ /* 0x000fc400078e004b */
[----:B------:R-:W-:-:S03]  /*6b80*/  IMAD.MOV.U32 R90, RZ, RZ, R73 ;  /* 0x000000ffff5a7224 */ /* 0x000fc600078e0049 */
        /* <DEDUP_REMOVED lines=10> */
[----:B------:R-:W-:Y:S02]  /*6c30*/  IMAD.MOV.U32 R89, RZ, RZ, R83 ;  /* 0x000000ffff597224 */ /* 0x000fe400078e0053 */
[----:B------:R-:W-:-:S03]  /*6c40*/  IMAD.MOV.U32 R0, RZ, RZ, R81 ;  /* 0x000000ffff007224 */ /* 0x000fc600078e0051 */
[----:B------:R-:W-:Y:S01]  /*6c50*/  PRMT R154, R90, 0x5410, R89 ;  /* 0x000054105a9a7816 */ /* 0x000fe20000000059 */
[----:B------:R-:W-:Y:S01]  /*6c60*/  IMAD.MOV.U32 R90, RZ, RZ, R86 ;  /* 0x000000ffff5a7224 */ /* 0x000fe200078e0056 */
[----:B------:R-:W-:Y:S01]  /*6c70*/  PRMT R155, R88, 0x5410, R0 ;  /* 0x00005410589b7816 */ /* 0x000fe20000000000 */
[----:B------:R-:W-:Y:S02]  /*6c80*/  IMAD.MOV.U32 R89, RZ, RZ, R87 ;  /* 0x000000ffff597224 */ /* 0x000fe400078e0057 */
[----:B------:R-:W-:Y:S02]  /*6c90*/  IMAD.MOV.U32 R88, RZ, RZ, R84 ;  /* 0x000000ffff587224 */ /* 0x000fe400078e0054 */
[----:B------:R-:W-:Y:S01]  /*6ca0*/  IMAD.MOV.U32 R0, RZ, RZ, R85 ;  /* 0x000000ffff007224 */ /* 0x000fe200078e0055 */
[----:B------:R-:W-:-:S04]  /*6cb0*/  PRMT R158, R90, 0x5410, R89 ;  /* 0x000054105a9e7816 */ /* 0x000fc80000000059 */
[----:B------:R-:W-:Y:S01]  /*6cc0*/  PRMT R159, R88, 0x5410, R0 ;  /* 0x00005410589f7816 */ /* 0x000fe20000000000 */
[----:B------:R-:W-:Y:S06]  /*6cd0*/  @!P2 BRA `(.L_x_525) ;  /* 0x000000000004a947 */ /* 0x000fec0003800000 */
[----:B------:R-:W-:Y:S01]  /*6ce0*/  BPT.TRAP 0x1 ;  /* 0x000000040000795c */ /* 0x000fe20000300000 */
.L_x_525:
[----:B------:R-:W-:Y:S01]  /*6cf0*/  IMAD R0, R17, 0x8, R16 ;  /* 0x0000000811007824 */ /* 0x000fe200078e0210 */
[----:B------:R-:W-:Y:S01]  /*6d00*/  SHF.L.U32 R115, R219, 0x1f, RZ ;  /* 0x0000001fdb737819 */ /* 0x000fe200000006ff */
[----:B------:R-:W0:Y:S01]  /*6d10*/  LDC R145, c[0x0][0x2e4] ;  /* 0x0000b900ff917b82 */ /* 0x000e220000000800 */
[----:B------:R-:W-:Y:S02]  /*6d20*/  BSSY B1, `(.L_x_526) ;  /* 0x0000004000017945 */ /* 0x000fe40003800000 */
[----:B------:R-:W1:Y:S05]  /*6d30*/  SYNCS.PHASECHK.TRANS64.TRYWAIT P6, [R0+URZ+0x38890], R115 ;  /* 0x03889073000075a7 */ /* 0x000e6a00080c017f */
[----:B------:R-:W2:Y:S01]  /*6d40*/  LDC.64 R122, c[0x0][0x2f0] ;  /* 0x0000bc00ff7a7b82 */ /* 0x000ea20000000a00 */
[----:B-1----:R-:W-:Y:S05]  /*6d50*/  @!P6 BRA `(.L_x_527) ;  /* 0x000001f40044e947 */ /* 0x002fea0003800000 */
.L_x_787:
[----:B------:R-:W-:Y:S05]  /*6d60*/  BSYNC B1 ;  /* 0x0000000000017941 */ /* 0x000fea0003800000 */
.L_x_526:
[----:B------:R-:W-:Y:S01]  /*6d70*/  BSSY B1, `(.L_x_528) ;  /* 0x0000111000017945 */ /* 0x000fe20003800000 */
[----:B0-----:R-:W-:Y:S02]  /*6d80*/  IMAD.IADD R146, R145, 0x1, -R120 ;  /* 0x0000000191927824 */ /* 0x001fe400078e0a78 */
[----:B------:R-:W-:Y:S01]  /*6d90*/  IMAD.MOV.U32 R125, RZ, RZ, R92 ;  /* 0x000000ffff7d7224 */ /* 0x000fe200078e005c */
[----:B------:R-:W-:Y:S06]  /*6da0*/  @P5 BRA `(.L_x_529) ;  /* 0x0000001000345947 */ /* 0x000fec0003800000 */
[----:B------:R-:W-:Y:S01]  /*6db0*/  ISETP.NE.AND P5, PT, R26, RZ, PT ;  /* 0x000000ff1a00720c */ /* 0x000fe20003fa5270 */
[-C--:B--2---:R-:W-:Y:S01]  /*6dc0*/  IMAD R88, R117, R122.reuse, RZ ;  /* 0x0000007a75587224 */ /* 0x084fe200078e02ff */
[----:B------:R-:W-:Y:S01]  /*6dd0*/  BSSY B2, `(.L_x_530) ;  /* 0x0000086000027945 */ /* 0x000fe20003800000 */
[----:B------:R-:W-:-:S04]  /*6de0*/  IMAD.WIDE.U32 R134, R18, R122, R124 ;  /* 0x0000007a12867225 */ /* 0x000fc800078e007c */
[----:B------:R-:W-:-:S05]  /*6df0*/  IMAD R161, R18, R123, R88 ;  /* 0x0000007b12a17224 */ /* 0x000fca00078e0258 */
[----:B------:R-:W-:Y:S01]  /*6e00*/  IADD3 R161, R161, R135, RZ ;  /* 0x00000087a1a17210 */ /* 0x000fe20007ffe0ff */
[----:B------:R-:W-:Y:S06]  /*6e10*/  @!P5 BRA `(.L_x_531) ;  /* 0x000000080004d947 */ /* 0x000fec0003800000 */
[----:B------:R-:W-:Y:S01]  /*6e20*/  SEL R88, R120, R146, !P0 ;  /* 0x0000009278587207 */ /* 0x000fe20004000000 */
[----:B------:R-:W-:Y:S01]  /*6e30*/  BSSY B3, `(.L_x_532) ;  /* 0x000007c000037945 */ /* 0x000fe20003800000 */
[----:B------:R-:W-:Y:S02]  /*6e40*/  IADD3 R92, P5, P6, R38, R134, R13 ;  /* 0x00000086265c7210 */ /* 0x000fe40007ebe00d */
[----:B------:R-:W-:Y:S02]  /*6e50*/  SHF.R.S32.HI R89, RZ, 0x1f, R88 ;  /* 0x0000001fff597819 */ /* 0x000fe40000011458 */
[----:B------:R-:W-:Y:S02]  /*6e60*/  IADD3.X R93, R37, R161, R7, P5, P6 ;  /* 0x000000a1255d7210 */ /* 0x000fe40002fec407 */
[----:B------:R-:W-:Y:S02]  /*6e70*/  LEA.HI R88, R89, R88, RZ, 0x4 ;  /* 0x0000005859587211 */ /* 0x000fe400078f20ff */
[----:B------:R-:W-:-:S02]  /*6e80*/  P2R R94, PR, RZ, 0x2 ;  /* 0x00000002ff5e7803 */ /* 0x000fc40000000000 */
[----:B------:R-:W-:-:S05]  /*6e90*/  LEA.HI.SX32 R88, R88, R14, 0x1c ;  /* 0x0000000e58587211 */ /* 0x000fca00078fe2ff */
[----:B------:R-:W-:-:S05]  /*6ea0*/  IMAD.SHL.U32 R89, R88, 0x8, RZ ;  /* 0x0000000858597824 */ /* 0x000fca00078e00ff */
[----:B------:R-:W-:-:S13]  /*6eb0*/  ISETP.GE.AND P5, PT, R89, R145, PT ;  /* 0x000000915900720c */ /* 0x000fda0003fa6270 */
[--C-:B------:R-:W-:Y:S02]  /*6ec0*/  @!P5 SHF.R.S32.HI R91, RZ, 0x1f, R89.reuse ;  /* 0x0000001fff5bd819 */ /* 0x100fe40000011459 */
[--C-:B------:R-:W-:Y:S02]  /*6ed0*/  @!P5 IADD3 R90, P1, P6, R38, R134, R89.reuse ;  /* 0x00000086265ad210 */ /* 0x100fe40007e3e059 */
[----:B------:R-:W-:Y:S02]  /*6ee0*/  LOP3.LUT R89, R232, 0x38, R89, 0xf8, !PT ;  /* 0x00000038e8597812 */ /* 0x000fe400078ef859 */
[----:B------:R-:W-:Y:S02]  /*6ef0*/  @!P5 IADD3.X R91, R37, R161, R91, P1, P6 ;  /* 0x000000a1255bd210 */ /* 0x000fe40000fec45b */
[----:B------:R-:W-:Y:S02]  /*6f00*/  LEA R136, P6, R92, R118, 0x1 ;  /* 0x000000765c887211 */ /* 0x000fe400078c08ff */
[----:B------:R-:W-:-:S02]  /*6f10*/  LOP3.LUT R89, R89, R233, RZ, 0x3c, !PT ;  /* 0x000000e959597212 */ /* 0x000fc400078e3cff */
[-C--:B------:R-:W-:Y:S02]  /*6f20*/  LEA.HI.X R137, R92, R119.reuse, R93, 0x1, P6 ;  /* 0x000000775c897211 */ /* 0x080fe400030f0c5d */
[----:B------:R-:W-:Y:S02]  /*6f30*/  @!P5 LEA R138, P6, R90, R118, 0x1 ;  /* 0x000000765a8ad211 */ /* 0x000fe400078c08ff */
[----:B------:R-:W-:Y:S02]  /*6f40*/  ISETP.NE.AND P1, PT, R94, RZ, PT ;  /* 0x000000ff5e00720c */ /* 0x000fe40003f25270 */
[----:B------:R-:W-:Y:S02]  /*6f50*/  @!P5 LEA.HI.X R139, R90, R119, R91, 0x1, P6 ;  /* 0x000000775a8bd211 */ /* 0x000fe400030f0c5b */
[----:B------:R-:W-:Y:S02]  /*6f60*/  SHF.R.S32.HI R90, RZ, 0x1f, R88 ;  /* 0x0000001fff5a7819 */ /* 0x000fe40000011458 */
[----:B------:R-:W-:-:S02]  /*6f70*/  ISETP.GE.AND P6, PT, R212, R116, PT ;  /* 0x00000074d400720c */ /* 0x000fc40003fc6270 */
[----:B------:R-:W-:-:S04]  /*6f80*/  LEA.HI R88, R90, R88, RZ, 0x3 ;  /* 0x000000585a587211 */ /* 0x000fc800078f18ff */
[----:B------:R-:W-:-:S05]  /*6f90*/  SHF.R.S32.HI R88, RZ, 0x3, R88 ;  /* 0x00000003ff587819 */ /* 0x000fca0000011458 */
[----:B------:R-:W-:-:S04]  /*6fa0*/  IMAD R88, R88, 0x1400, R234 ;  /* 0x0000140058587824 */ /* 0x000fc800078e02ea */
[----:B------:R-:W-:Y:S02]  /*6fb0*/  IMAD.IADD R89, R88, 0x1, R89 ;  /* 0x0000000158597824 */ /* 0x000fe400078e0259 */
[C---:B------:R-:W-:Y:S02]  /*6fc0*/  IMAD R88, R17.reuse, 0x5000, R144 ;  /* 0x0000500011587824 */ /* 0x040fe400078e0290 */
[----:B------:R-:W-:Y:S02]  /*6fd0*/  IMAD R92, R17, 0x5000, R89 ;  /* 0x00005000115c7824 */ /* 0x000fe400078e0259 */
[--C-:B------:R-:W-:Y:S02]  /*6fe0*/  IMAD R88, R88, 0x2, R16.reuse ;  /* 0x0000000258587824 */ /* 0x100fe400078e0210 */
[----:B------:R-:W-:-:S04]  /*6ff0*/  IMAD R92, R92, 0x2, R16 ;  /* 0x000000025c5c7824 */ /* 0x000fc800078e0210 */
[----:B------:R-:W0:Y:S04]  /*7000*/  LDS.128 R88, [R88+0x24400] ;  /* 0x0244000058587984 */ /* 0x000e280000000c00 */
[----:B------:R-:W2:Y:S01]  /*7010*/  LDS.128 R92, [R92+0x24400] ;  /* 0x024400005c5c7984 */ /* 0x000ea20000000c00 */
[----:B------:R-:W-:Y:S05]  /*7020*/  @P6 BRA `(.L_x_533) ;  /* 0x0000000400706947 */ /* 0x000fea0003800000 */
[----:B------:R-:W-:Y:S02]  /*7030*/  SHF.R.U32.HI R164, RZ, 0x10, R53 ;  /* 0x00000010ffa47819 */ /* 0x000fe40000011635 */
[--C-:B------:R-:W-:Y:S02]  /*7040*/  SHF.R.U32.HI R162, RZ, 0x10, R45.reuse ;  /* 0x00000010ffa27819 */ /* 0x100fe4000001162d */
[----:B------:R-:W-:Y:S02]  /*7050*/  PRMT R164, R165, 0x5432, R164 ;  /* 0x00005432a5a47816 */ /* 0x000fe400000000a4 */
[----:B------:R-:W-:Y:S02]  /*7060*/  PRMT R162, R163, 0x5432, R162 ;  /* 0x00005432a3a27816 */ /* 0x000fe400000000a2 */
[----:B------:R-:W-:Y:S01]  /*7070*/  SHF.R.U64 R44, R44, 0x10, R45 ;  /* 0x000000102c2c7819 */ /* 0x000fe2000000122d */
[----:B------:R-:W-:Y:S01]  /*7080*/  IMAD.U32 R165, R164, 0x10000, RZ ;  /* 0x00010000a4a57824 */ /* 0x000fe200078e00ff */
[--C-:B------:R-:W-:Y:S01]  /*7090*/  SHF.R.U64 R45, R46, 0x10, R47.reuse ;  /* 0x000000102e2d7819 */ /* 0x100fe2000000122f */
[----:B--2---:R-:W-:Y:S01]  /*70a0*/  IMAD.U32 R46, R93, 0x10000, RZ ;  /* 0x000100005d2e7824 */ /* 0x004fe200078e00ff */
[----:B------:R-:W-:Y:S01]  /*70b0*/  SHF.R.U32.HI R163, RZ, 0x10, R47 ;  /* 0x00000010ffa37819 */ /* 0x000fe2000001162f */
[----:B------:R-:W-:Y:S01]  /*70c0*/  IMAD.U32 R166, R162, 0x10000, RZ ;  /* 0x00010000a2a67824 */ /* 0x000fe200078e00ff */
[----:B------:R-:W-:Y:S01]  /*70d0*/  SHF.R.U64 R52, R52, 0x10, R53 ;  /* 0x0000001034347819 */ /* 0x000fe20000001235 */
[----:B0-----:R-:W-:-:S02]  /*70e0*/  IMAD.U32 R47, R89, 0x10000, RZ ;  /* 0x00010000592f7824 */ /* 0x001fc400078e00ff */
[CC--:B------:R-:W-:Y:S01]  /*70f0*/  FMUL.FTZ R53, R46.reuse, R165.reuse ;  /* 0x000000a52e357220 */ /* 0x0c0fe20000410000 */
[-C--:B------:R-:W-:Y:S01]  /*7100*/  FMUL.FTZ R167, R46, R166.reuse ;  /* 0x000000a62ea77220 */ /* 0x080fe20000410000 */
[----:B------:R-:W-:Y:S02]  /*7110*/  LOP3.LUT R93, R93, 0xffff0000, RZ, 0xc0, !PT ;  /* 0xffff00005d5d7812 */ /* 0x000fe400078ec0ff */
[C---:B------:R-:W-:Y:S01]  /*7120*/  FFMA.FTZ R53, R47.reuse, R166, -R53 ;  /* 0x000000a62f357223 */ /* 0x040fe20000010835 */
[----:B------:R-:W-:Y:S01]  /*7130*/  FFMA.FTZ R47, R47, R165, R167 ;  /* 0x000000a52f2f7223 */ /* 0x000fe200000100a7 */
[----:B------:R-:W-:Y:S01]  /*7140*/  LOP3.LUT R164, R164, 0xffff0000, RZ, 0xc0, !PT ;  /* 0xffff0000a4a47812 */ /* 0x000fe200078ec0ff */
[----:B------:R-:W-:Y:S01]  /*7150*/  IMAD.U32 R167, R91, 0x10000, RZ ;  /* 0x000100005ba77824 */ /* 0x000fe200078e00ff */
[----:B------:R-:W-:Y:S02]  /*7160*/  LOP3.LUT R165, R162, 0xffff0000, RZ, 0xc0, !PT ;  /* 0xffff0000a2a57812 */ /* 0x000fe400078ec0ff */
[--C-:B------:R-:W-:Y:S01]  /*7170*/  SHF.R.U64 R46, R54, 0x10, R55.reuse ;  /* 0x00000010362e7819 */ /* 0x100fe20000001237 */
[----:B------:R-:W-:Y:S01]  /*7180*/  IMAD.U32 R54, R88, 0x10000, RZ ;  /* 0x0001000058367824 */ /* 0x000fe200078e00ff */
[----:B------:R-:W-:Y:S01]  /*7190*/  SHF.R.U32.HI R55, RZ, 0x10, R55 ;  /* 0x00000010ff377819 */ /* 0x000fe20000011637 */
[----:B------:R-:W-:Y:S01]  /*71a0*/  FMUL.FTZ R166, R93, R165 ;  /* 0x000000a55da67220 */ /* 0x000fe20000410000 */
[----:B------:R-:W-:Y:S01]  /*71b0*/  LOP3.LUT R162, R89, 0xffff0000, RZ, 0xc0, !PT ;  /* 0xffff000059a27812 */ /* 0x000fe200078ec0ff */
[----:B------:R-:W-:Y:S01]  /*71c0*/  FMUL.FTZ R89, R93, R164 ;  /* 0x000000a45d597220 */ /* 0x000fe20000410000 */
[----:B------:R-:W-:-:S02]  /*71d0*/  PRMT R93, R181, 0x5410, R55 ;  /* 0x00005410b55d7816 */ /* 0x000fc40000000037 */
[----:B------:R-:W-:Y:S01]  /*71e0*/  PRMT R163, R168, 0x5410, R163 ;  /* 0x00005410a8a37816 */ /* 0x000fe200000000a3 */
[C---:B------:R-:W-:Y:S01]  /*71f0*/  FFMA.FTZ R55, R162.reuse, R164, R166 ;  /* 0x000000a4a2377223 */ /* 0x040fe200000100a6 */
[----:B------:R-:W-:Y:S01]  /*7200*/  FFMA.FTZ R89, R162, R165, -R89 ;  /* 0x000000a5a2597223 */ /* 0x000fe20000010859 */
[C---:B------:R-:W-:Y:S01]  /*7210*/  IMAD.U32 R166, R95.reuse, 0x10000, RZ ;  /* 0x000100005fa67824 */ /* 0x040fe200078e00ff */
[----:B------:R-:W-:Y:S01]  /*7220*/  LOP3.LUT R95, R95, 0xffff0000, RZ, 0xc0, !PT ;  /* 0xffff00005f5f7812 */ /* 0x000fe200078ec0ff */
[C---:B------:R-:W-:Y:S01]  /*7230*/  IMAD.U32 R164, R93.reuse, 0x10000, RZ ;  /* 0x000100005da47824 */ /* 0x040fe200078e00ff */
[----:B------:R-:W-:Y:S01]  /*7240*/  LOP3.LUT R93, R93, 0xffff0000, RZ, 0xc0, !PT ;  /* 0xffff00005d5d7812 */ /* 0x000fe200078ec0ff */
[----:B------:R-:W-:Y:S01]  /*7250*/  IMAD.U32 R165, R163, 0x10000, RZ ;  /* 0x00010000a3a57824 */ /* 0x000fe200078e00ff */
[----:B------:R-:W-:Y:S01]  /*7260*/  PRMT R52, R184, 0x5432, R52 ;  /* 0x00005432b8347816 */ /* 0x000fe20000000034 */
[CC--:B------:R-:W-:Y:S01]  /*7270*/  FMUL.FTZ R168, R166.reuse, R164.reuse ;  /* 0x000000a4a6a87220 */ /* 0x0c0fe20000410000 */
[----:B------:R-:W-:Y:S01]  /*7280*/  PRMT R44, R169, 0x5432, R44 ;  /* 0x00005432a92c7816 */ /* 0x000fe2000000002c */
[-C--:B------:R-:W-:Y:S01]  /*7290*/  FMUL.FTZ R166, R166, R165.reuse ;  /* 0x000000a5a6a67220 */ /* 0x080fe20000410000 */
[----:B------:R-:W-:Y:S01]  /*72a0*/  SHF.L.U32 R162, R92, 0x10, RZ ;  /* 0x000000105ca27819 */ /* 0x000fe200000006ff */
[----:B------:R-:W-:Y:S01]  /*72b0*/  FFMA.FTZ R165, R167, R165, -R168 ;  /* 0x000000a5a7a57223 */ /* 0x000fe200000108a8 */
[----:B------:R-:W-:Y:S01]  /*72c0*/  FMUL.FTZ R168, R95, R93 ;  /* 0x0000005d5fa87220 */ /* 0x000fe20000410000 */
[----:B------:R-:W-:Y:S01]  /*72d0*/  FFMA.FTZ R164, R167, R164, R166 ;  /* 0x000000a4a7a47223 */ /* 0x000fe200000100a6 */
[----:B------:R-:W-:Y:S01]  /*72e0*/  LOP3.LUT R167, R163, 0xffff0000, RZ, 0xc0, !PT ;  /* 0xffff0000a3a77812 */ /* 0x000fe200078ec0ff */
[----:B------:R-:W-:Y:S01]  /*72f0*/  IMAD.U32 R163, R94, 0x10000, RZ ;  /* 0x000100005ea37824 */ /* 0x000fe200078e00ff */
[----:B------:R-:W-:Y:S01]  /*7300*/  LOP3.LUT R166, R91, 0xffff0000, RZ, 0xc0, !PT ;  /* 0xffff00005ba67812 */ /* 0x000fe200078ec0ff */
[----:B------:R-:W-:Y:S01]  /*7310*/  IMAD.U32 R91, R90, 0x10000, RZ ;  /* 0x000100005a5b7824 */ /* 0x000fe200078e00ff */
[----:B------:R-:W-:Y:S01]  /*7320*/  LOP3.LUT R92, R92, 0xffff0000, RZ, 0xc0, !PT ;  /* 0xffff00005c5c7812 */ /* 0x000fe200078ec0ff */
[-C--:B------:R-:W-:Y:S01]  /*7330*/  FMUL.FTZ R95, R95, R167.reuse ;  /* 0x000000a75f5f7220 */ /* 0x080fe20000410000 */
[----:B------:R-:W-:Y:S01]  /*7340*/  PRMT R46, R183, 0x5432, R46 ;  /* 0x00005432b72e7816 */ /* 0x000fe2000000002e */
[----:B------:R-:W-:Y:S01]  /*7350*/  FFMA.FTZ R168, R166, R167, -R168 ;  /* 0x000000a7a6a87223 */ /* 0x000fe200000108a8 */
[----:B------:R-:W-:Y:S01]  /*7360*/  LOP3.LUT R167, R44, 0xffff0000, RZ, 0xc0, !PT ;  /* 0xffff00002ca77812 */ /* 0x000fe200078ec0ff */
[----:B------:R-:W-:Y:S01]  /*7370*/  FFMA.FTZ R95, R166, R93, R95 ;  /* 0x0000005da65f7223 */ /* 0x000fe2000001005f */
[C---:B------:R-:W-:Y:S01]  /*7380*/  IMAD.U32 R166, R52.reuse, 0x10000, RZ ;  /* 0x0001000034a67824 */ /* 0x040fe200078e00ff */
[----:B------:R-:W-:Y:S01]  /*7390*/  LOP3.LUT R52, R52, 0xffff0000, RZ, 0xc0, !PT ;  /* 0xffff000034347812 */ /* 0x000fe200078ec0ff */
[----:B------:R-:W-:Y:S01]  /*73a0*/  IMAD.U32 R93, R44, 0x10000, RZ ;  /* 0x000100002c5d7824 */ /* 0x000fe200078e00ff */
[----:B------:R-:W-:Y:S01]  /*73b0*/  PRMT R45, R169, 0x5410, R45 ;  /* 0x00005410a92d7816 */ /* 0x000fe2000000002d */
[----:B------:R-:W-:Y:S01]  /*73c0*/  FMUL.FTZ R44, R162, R166 ;  /* 0x000000a6a22c7220 */ /* 0x000fe20000410000 */
[----:B------:R-:W-:Y:S01]  /*73d0*/  LOP3.LUT R88, R88, 0xffff0000, RZ, 0xc0, !PT ;  /* 0xffff000058587812 */ /* 0x000fe200078ec0ff */
[-C--:B------:R-:W-:Y:S01]  /*73e0*/  FMUL.FTZ R162, R162, R93.reuse ;  /* 0x0000005da2a27220 */ /* 0x080fe20000410000 */
[----:B------:R-:W-:Y:S01]  /*73f0*/  FMUL.FTZ R169, R92, R52 ;  /* 0x000000345ca97220 */ /* 0x000fe20000410000 */
[----:B------:R-:W-:Y:S01]  /*7400*/  FFMA.FTZ R44, R54, R93, -R44 ;  /* 0x0000005d362c7223 */ /* 0x000fe2000001082c */
[----:B------:R-:W-:Y:S01]  /*7410*/  LOP3.LUT R94, R94, 0xffff0000, RZ, 0xc0, !PT ;  /* 0xffff00005e5e7812 */ /* 0x000fe200078ec0ff */
[----:B------:R-:W-:Y:S01]  /*7420*/  FFMA.FTZ R162, R54, R166, R162 ;  /* 0x000000a636a27223 */ /* 0x000fe200000100a2 */
[----:B------:R-:W-:-:S02]  /*7430*/  IMAD.U32 R54, R46, 0x10000, RZ ;  /* 0x000100002e367824 */ /* 0x000fc400078e00ff */
[-C--:B------:R-:W-:Y:S01]  /*7440*/  FMUL.FTZ R92, R92, R167.reuse ;  /* 0x000000a75c5c7220 */ /* 0x080fe20000410000 */
[----:B------:R-:W-:Y:S01]  /*7450*/  LOP3.LUT R46, R46, 0xffff0000, RZ, 0xc0, !PT ;  /* 0xffff00002e2e7812 */ /* 0x000fe200078ec0ff */
[C---:B------:R-:W-:Y:S01]  /*7460*/  IMAD.U32 R93, R45.reuse, 0x10000, RZ ;  /* 0x000100002d5d7824 */ /* 0x040fe200078e00ff */
[----:B------:R-:W-:Y:S01]  /*7470*/  LOP3.LUT R90, R90, 0xffff0000, RZ, 0xc0, !PT ;  /* 0xffff00005a5a7812 */ /* 0x000fe200078ec0ff */
[C---:B------:R-:W-:Y:S01]  /*7480*/  FFMA.FTZ R169, R88.reuse, R167, -R169 ;  /* 0x000000a758a97223 */ /* 0x040fe200000108a9 */
[----:B------:R-:W-:Y:S01]  /*7490*/  LOP3.LUT R45, R45, 0xffff0000, RZ, 0xc0, !PT ;  /* 0xffff00002d2d7812 */ /* 0x000fe200078ec0ff */
[----:B------:R-:W-:Y:S01]  /*74a0*/  FFMA.FTZ R92, R88, R52, R92 ;  /* 0x00000034585c7223 */ /* 0x000fe2000001005c */
[C---:B------:R-:W-:Y:S01]  /*74b0*/  FMUL.FTZ R52, R163.reuse, R54 ;  /* 0x00000036a3347220 */ /* 0x040fe20000410000 */
[C---:B------:R-:W-:Y:S01]  /*74c0*/  FMUL.FTZ R88, R94.reuse, R46 ;  /* 0x0000002e5e587220 */ /* 0x040fe20000410000 */
[----:B------:R-:W-:Y:S01]  /*74d0*/  FMUL.FTZ R163, R163, R93 ;  /* 0x0000005da3a37220 */ /* 0x000fe20000410000 */
[----:B------:R-:W-:Y:S01]  /*74e0*/  FMUL.FTZ R94, R94, R45 ;  /* 0x0000002d5e5e7220 */ /* 0x000fe20000410000 */
        /* <DEDUP_REMOVED lines=9> */
[----:B------:R-:W-:Y:S01]  /*7580*/  IMAD.MOV.U32 R93, RZ, RZ, R47 ;  /* 0x000000ffff5d7224 */ /* 0x000fe200078e002f */
[----:B------:R-:W-:Y:S01]  /*7590*/  F2FP.BF16.F32.PACK_AB R89, R89, R53 ;  /* 0x000000355959723e */ /* 0x000fe200000010ff */
[----:B------:R-:W-:Y:S01]  /*75a0*/  IMAD.MOV.U32 R88, RZ, RZ, R44 ;  /* 0x000000ffff587224 */ /* 0x000fe200078e002c */
[----:B------:R-:W-:Y:S01]  /*75b0*/  F2FP.BF16.F32.PACK_AB R95, R95, R164 ;  /* 0x000000a45f5f723e */ /* 0x000fe200000010ff */
[----:B------:R-:W-:Y:S01]  /*75c0*/  IMAD.MOV.U32 R90, RZ, RZ, R52 ;  /* 0x000000ffff5a7224 */ /* 0x000fe200078e0034 */
[----:B------:R-:W-:-:S02]  /*75d0*/  F2FP.BF16.F32.PACK_AB R92, R92, R162 ;  /* 0x000000a25c5c723e */ /* 0x000fc400000010ff */
[----:B------:R-:W-:-:S07]  /*75e0*/  F2FP.BF16.F32.PACK_AB R94, R94, R163 ;  /* 0x000000a35e5e723e */ /* 0x000fce00000010ff */
.L_x_533:
[----:B------:R-:W-:Y:S05]  /*75f0*/  BSYNC B3 ;  /* 0x0000000000037941 */ /* 0x000fea0003800000 */
.L_x_532:
[----:B------:R-:W-:Y:S02]  /*7600*/  ULDC.64 UR4, c[0x0][0x208] ;  /* 0x0000820000047ab9 */ /* 0x000fe40000000a00 */
[----:B0-----:R0:W-:Y:S04]  /*7610*/  STG.E.128 desc[UR4][R136.64], R88 ;  /* 0x0000005888007986 */ /* 0x0011e8000c101d04 */
[----:B--2---:R0:W-:Y:S02]  /*7620*/  @!P5 STG.E.128 desc[UR4][R138.64], R92 ;  /* 0x0000005c8a00d986 */ /* 0x0041e4000c101d04 */
.L_x_531:
[----:B------:R-:W-:Y:S05]  /*7630*/  BSYNC B2 ;  /* 0x0000000000027941 */ /* 0x000fea0003800000 */
.L_x_530:
[----:B------:R-:W-:-:S13]  /*7640*/  ISETP.NE.AND P5, PT, R10, RZ, PT ;  /* 0x000000ff0a00720c */ /* 0x000fda0003fa5270 */
[----:B------:R-:W-:Y:S05]  /*7650*/  @!P5 BRA `(.L_x_529) ;  /* 0x000000080008d947 */ /* 0x000fea0003800000 */
        /* <DEDUP_REMOVED lines=11> */
[----:B------:R-:W-:-:S04]  /*7710*/  @!P5 IADD3 R134, P0, P6, R38, R134, R45 ;  /* 0x000000862686d210 */ /* 0x000fc80007e1e02d */
[----:B------:R-:W-:Y:S02]  /*7720*/  @!P5 IADD3.X R161, R37, R161, R54, P0, P6 ;  /* 0x000000a125a1d210 */ /* 0x000fe400007ec436 */
[CC--:B0-----:R-:W-:Y:S02]  /*7730*/  LEA R88, P6, R47.reuse, R118.reuse, 0x1 ;  /* 0x000000762f587211 */ /* 0x0c1fe400078c08ff */
[----:B------:R-:W-:Y:S02]  /*7740*/  ISETP.NE.AND P0, PT, R52, RZ, PT ;  /* 0x000000ff3400720c */ /* 0x000fe40003f05270 */
[----:B------:R-:W-:Y:S02]  /*7750*/  LEA.HI.X R89, R47, R119, R46, 0x1, P6 ;  /* 0x000000772f597211 */ /* 0x000fe400030f0c2e */
[----:B------:R-:W-:Y:S02]  /*7760*/  SHF.R.S32.HI R47, RZ, 0x1f, R44 ;  /* 0x0000001fff2f7819 */ /* 0x000fe4000001142c */
[----:B------:R-:W-:-:S02]  /*7770*/  @!P5 LEA R90, P6, R134, R118, 0x1 ;  /* 0x00000076865ad211 */ /* 0x000fc400078c08ff */
[----:B------:R-:W-:Y:S02]  /*7780*/  LEA.HI R47, R47, R44, RZ, 0x3 ;  /* 0x0000002c2f2f7211 */ /* 0x000fe400078f18ff */
[----:B------:R-:W-:Y:S02]  /*7790*/  LOP3.LUT R44, R232, 0x38, R45, 0xf8, !PT ;  /* 0x00000038e82c7812 */ /* 0x000fe400078ef82d */
[----:B------:R-:W-:Y:S02]  /*77a0*/  SHF.R.S32.HI R47, RZ, 0x3, R47 ;  /* 0x00000003ff2f7819 */ /* 0x000fe4000001142f */
[----:B------:R-:W-:Y:S02]  /*77b0*/  LOP3.LUT R44, R44, R233, RZ, 0x3c, !PT ;  /* 0x000000e92c2c7212 */ /* 0x000fe400078e3cff */
[----:B------:R-:W-:Y:S01]  /*77c0*/  @!P5 LEA.HI.X R91, R134, R119, R161, 0x1, P6 ;  /* 0x00000077865bd211 */ /* 0x000fe200030f0ca1 */
[----:B------:R-:W-:Y:S01]  /*77d0*/  IMAD R47, R47, 0x1400, R234 ;  /* 0x000014002f2f7824 */ /* 0x000fe200078e02ea */
[----:B------:R-:W-:-:S04]  /*77e0*/  ISETP.GE.AND P6, PT, R213, R116, PT ;  /* 0x00000074d500720c */ /* 0x000fc80003fc6270 */
[----:B------:R-:W-:Y:S01]  /*77f0*/  IADD3 R44, R47, R44, RZ ;  /* 0x0000002c2f2c7210 */ /* 0x000fe20007ffe0ff */
[----:B------:R-:W-:-:S04]  /*7800*/  IMAD R47, R17, 0x5000, R143 ;  /* 0x00005000112f7824 */ /* 0x000fc800078e028f */
[----:B------:R-:W-:Y:S02]  /*7810*/  IMAD R45, R17, 0x5000, R44 ;  /* 0x00005000112d7824 */ /* 0x000fe400078e022c */
[--C-:B------:R-:W-:Y:S02]  /*7820*/  IMAD R44, R47, 0x2, R16.reuse ;  /* 0x000000022f2c7824 */ /* 0x100fe400078e0210 */
[----:B------:R-:W-:-:S04]  /*7830*/  IMAD R52, R45, 0x2, R16 ;  /* 0x000000022d347824 */ /* 0x000fc800078e0210 */
[----:B------:R-:W0:Y:S04]  /*7840*/  LDS.128 R44, [R44+0x24400] ;  /* 0x024400002c2c7984 */ /* 0x000e280000000c00 */
[----:B------:R-:W2:Y:S01]  /*7850*/  LDS.128 R52, [R52+0x24400] ;  /* 0x0244000034347984 */ /* 0x000ea20000000c00 */
[----:B------:R-:W-:Y:S05]  /*7860*/  @P6 BRA `(.L_x_535) ;  /* 0x0000000400746947 */ /* 0x000fea0003800000 */
[--C-:B------:R-:W-:Y:S01]  /*7870*/  SHF.R.U64 R42, R42, 0x10, R43.reuse ;  /* 0x000000102a2a7819 */ /* 0x100fe2000000122b */
[----:B--2---:R-:W-:Y:S01]  /*7880*/  IMAD.U32 R94, R53, 0x10000, RZ ;  /* 0x00010000355e7824 */ /* 0x004fe200078e00ff */
[----:B------:R-:W-:Y:S01]  /*7890*/  SHF.R.U32.HI R92, RZ, 0x10, R43 ;  /* 0x00000010ff5c7819 */ /* 0x000fe2000001162b */
[----:B------:R-:W-:Y:S01]  /*78a0*/  IMAD.U32 R137, R55, 0x10000, RZ ;  /* 0x0001000037897824 */ /* 0x000fe200078e00ff */
[--C-:B------:R-:W-:Y:S01]  /*78b0*/  SHF.R.U64 R43, R48, 0x10, R49.reuse ;  /* 0x00000010302b7819 */ /* 0x100fe20000001231 */
[----:B0-----:R-:W-:Y:S01]  /*78c0*/  IMAD.U32 R135, R47, 0x10000, RZ ;  /* 0x000100002f877824 */ /* 0x001fe200078e00ff */
[----:B------:R-:W-:Y:S01]  /*78d0*/  SHF.R.U32.HI R48, RZ, 0x10, R49 ;  /* 0x00000010ff307819 */ /* 0x000fe20000011631 */
[----:B------:R-:W-:Y:S01]  /*78e0*/  IMAD.U32 R134, R46, 0x10000, RZ ;  /* 0x000100002e867824 */ /* 0x000fe200078e00ff */
[--C-:B------:R-:W-:Y:S02]  /*78f0*/  SHF.R.U64 R40, R40, 0x10, R41.reuse ;  /* 0x0000001028287819 */ /* 0x100fe40000001229 */
[----:B------:R-:W-:-:S02]  /*7900*/  SHF.R.U32.HI R41, RZ, 0x10, R41 ;  /* 0x00000010ff297819 */ /* 0x000fc40000011629 */
[----:B------:R-:W-:Y:S02]  /*7910*/  PRMT R48, R182, 0x5432, R48 ;  /* 0x00005432b6307816 */ /* 0x000fe40000000030 */
[----:B------:R-:W-:Y:S02]  /*7920*/  SHF.R.U64 R49, R50, 0x10, R51 ;  /* 0x0000001032317819 */ /* 0x000fe40000001233 */
[----:B------:R-:W-:Y:S01]  /*7930*/  PRMT R41, R178, 0x5410, R41 ;  /* 0x00005410b2297816 */ /* 0x000fe20000000029 */
[----:B------:R-:W-:Y:S01]  /*7940*/  IMAD.U32 R138, R48, 0x10000, RZ ;  /* 0x00010000308a7824 */ /* 0x000fe200078e00ff */
[----:B------:R-:W-:Y:S01]  /*7950*/  SHF.R.U32.HI R50, RZ, 0x10, R51 ;  /* 0x00000010ff327819 */ /* 0x000fe20000011633 */
[----:B------:R-:W-:Y:S01]  /*7960*/  IMAD.U32 R51, R45, 0x10000, RZ ;  /* 0x000100002d337824 */ /* 0x000fe200078e00ff */
[----:B------:R-:W-:Y:S01]  /*7970*/  PRMT R161, R177, 0x5410, R49 ;  /* 0x00005410b1a17816 */ /* 0x000fe20000000031 */
[----:B------:R-:W-:Y:S01]  /*7980*/  IMAD.U32 R139, R41, 0x10000, RZ ;  /* 0x00010000298b7824 */ /* 0x000fe200078e00ff */
[----:B------:R-:W-:Y:S01]  /*7990*/  LOP3.LUT R95, R53, 0xffff0000, RZ, 0xc0, !PT ;  /* 0xffff0000355f7812 */ /* 0x000fe200078ec0ff */
[----:B------:R-:W-:Y:S01]  /*79a0*/  FMUL.FTZ R49, R94, R138 ;  /* 0x0000008a5e317220 */ /* 0x000fe20000410000 */
[----:B------:R-:W-:Y:S01]  /*79b0*/  LOP3.LUT R48, R48, 0xffff0000, RZ, 0xc0, !PT ;  /* 0xffff000030307812 */ /* 0x000fe200078ec0ff */
[-C--:B------:R-:W-:Y:S01]  /*79c0*/  FMUL.FTZ R94, R94, R139.reuse ;  /* 0x0000008b5e5e7220 */ /* 0x080fe20000410000 */
[----:B------:R-:W-:Y:S01]  /*79d0*/  PRMT R50, R177, 0x5432, R50 ;  /* 0x00005432b1327816 */ /* 0x000fe20000000032 */
[----:B------:R-:W-:Y:S01]  /*79e0*/  FFMA.FTZ R49, R51, R139, -R49 ;  /* 0x0000008b33317223 */ /* 0x000fe20000010831 */
[----:B------:R-:W-:Y:S01]  /*79f0*/  LOP3.LUT R41, R41, 0xffff0000, RZ, 0xc0, !PT ;  /* 0xffff000029297812 */ /* 0x000fe200078ec0ff */
[----:B------:R-:W-:Y:S01]  /*7a00*/  FMUL.FTZ R162, R95, R48 ;  /* 0x000000305fa27220 */ /* 0x000fe20000410000 */
[----:B------:R-:W-:Y:S01]  /*7a10*/  LOP3.LUT R93, R45, 0xffff0000, RZ, 0xc0, !PT ;  /* 0xffff00002d5d7812 */ /* 0x000fe200078ec0ff */
[----:B------:R-:W-:Y:S01]  /*7a20*/  FFMA.FTZ R94, R51, R138, R94 ;  /* 0x0000008a335e7223 */ /* 0x000fe2000001005e */
[----:B------:R-:W-:Y:S01]  /*7a30*/  PRMT R92, R178, 0x5432, R92 ;  /* 0x00005432b25c7816 */ /* 0x000fe2000000005c */
[-C--:B------:R-:W-:Y:S01]  /*7a40*/  FMUL.FTZ R95, R95, R41.reuse ;  /* 0x000000295f5f7220 */ /* 0x080fe20000410000 */
[----:B------:R-:W-:Y:S01]  /*7a50*/  SHF.L.U32 R139, R50, 0x10, RZ ;  /* 0x00000010328b7819 */ /* 0x000fe200000006ff */
[----:B------:R-:W-:Y:S01]  /*7a60*/  FFMA.FTZ R162, R93, R41, -R162 ;  /* 0x000000295da27223 */ /* 0x000fe200000108a2 */
[----:B------:R-:W-:Y:S01]  /*7a70*/  LOP3.LUT R55, R55, 0xffff0000, RZ, 0xc0, !PT ;  /* 0xffff000037377812 */ /* 0x000fe200078ec0ff */
[----:B------:R-:W-:Y:S01]  /*7a80*/  IMAD.U32 R51, R92, 0x10000, RZ ;  /* 0x000100005c337824 */ /* 0x000fe200078e00ff */
[----:B------:R-:W-:Y:S01]  /*7a90*/  LOP3.LUT R50, R50, 0xffff0000, RZ, 0xc0, !PT ;  /* 0xffff000032327812 */ /* 0x000fe200078ec0ff */
[----:B------:R-:W-:Y:S01]  /*7aa0*/  FMUL.FTZ R41, R137, R139 ;  /* 0x0000008b89297220 */ /* 0x000fe20000410000 */
[----:B------:R-:W-:Y:S01]  /*7ab0*/  PRMT R43, R179, 0x5410, R43 ;  /* 0x00005410b32b7816 */ /* 0x000fe2000000002b */
[----:B------:R-:W-:Y:S01]  /*7ac0*/  FFMA.FTZ R95, R93, R48, R95 ;  /* 0x000000305d5f7223 */ /* 0x000fe2000001005f */
[----:B------:R-:W-:Y:S01]  /*7ad0*/  PRMT R40, R181, 0x5432, R40 ;  /* 0x00005432b5287816 */ /* 0x000fe20000000028 */
[----:B------:R-:W-:Y:S01]  /*7ae0*/  FMUL.FTZ R93, R55, R50 ;  /* 0x00000032375d7220 */ /* 0x000fe20000410000 */
[----:B------:R-:W-:Y:S01]  /*7af0*/  LOP3.LUT R47, R47, 0xffff0000, RZ, 0xc0, !PT ;  /* 0xffff00002f2f7812 */ /* 0x000fe200078ec0ff */
[-C--:B------:R-:W-:Y:S01]  /*7b00*/  FMUL.FTZ R137, R137, R51.reuse ;  /* 0x0000003389897220 */ /* 0x080fe20000410000 */
[----:B------:R-:W-:Y:S01]  /*7b10*/  LOP3.LUT R92, R92, 0xffff0000, RZ, 0xc0, !PT ;  /* 0xffff00005c5c7812 */ /* 0x000fe200078ec0ff */
[----:B------:R-:W-:Y:S01]  /*7b20*/  FFMA.FTZ R41, R135, R51, -R41 ;  /* 0x0000003387297223 */ /* 0x000fe20000010829 */
[C---:B------:R-:W-:Y:S01]  /*7b30*/  IMAD.U32 R53, R52.reuse, 0x10000, RZ ;  /* 0x0001000034357824 */ /* 0x040fe200078e00ff */
[----:B------:R-:W-:Y:S01]  /*7b40*/  LOP3.LUT R52, R52, 0xffff0000, RZ, 0xc0, !PT ;  /* 0xffff000034347812 */ /* 0x000fe200078ec0ff */
[----:B------:R-:W-:-:S02]  /*7b50*/  IMAD.U32 R51, R43, 0x10000, RZ ;  /* 0x000100002b337824 */ /* 0x000fc400078e00ff */
[-C--:B------:R-:W-:Y:S01]  /*7b60*/  FMUL.FTZ R55, R55, R92.reuse ;  /* 0x0000005c37377220 */ /* 0x080fe20000410000 */
[C---:B------:R-:W-:Y:S02]  /*7b70*/  IMAD.U32 R48, R40.reuse, 0x10000, RZ ;  /* 0x0001000028307824 */ /* 0x040fe400078e00ff */
[----:B------:R-:W-:Y:S01]  /*7b80*/  FFMA.FTZ R93, R47, R92, -R93 ;  /* 0x0000005c2f5d7223 */ /* 0x000fe2000001085d */
[----:B------:R-:W-:Y:S01]  /*7b90*/  LOP3.LUT R92, R40, 0xffff0000, RZ, 0xc0, !PT ;  /* 0xffff0000285c7812 */ /* 0x000fe200078ec0ff */
[-C--:B------:R-:W-:Y:S01]  /*7ba0*/  FMUL.FTZ R40, R53, R51.reuse ;  /* 0x0000003335287220 */ /* 0x080fe20000410000 */
[----:B------:R-:W-:Y:S01]  /*7bb0*/  IMAD.U32 R45, R44, 0x10000, RZ ;  /* 0x000100002c2d7824 */ /* 0x000fe200078e00ff */
[----:B------:R-:W-:Y:S01]  /*7bc0*/  LOP3.LUT R43, R43, 0xffff0000, RZ, 0xc0, !PT ;  /* 0xffff00002b2b7812 */ /* 0x000fe200078ec0ff */
[----:B------:R-:W-:Y:S01]  /*7bd0*/  FMUL.FTZ R53, R53, R48 ;  /* 0x0000003035357220 */ /* 0x000fe20000410000 */
[----:B------:R-:W-:Y:S01]  /*7be0*/  LOP3.LUT R136, R46, 0xffff0000, RZ, 0xc0, !PT ;  /* 0xffff00002e887812 */ /* 0x000fe200078ec0ff */
[----:B------:R-:W-:Y:S01]  /*7bf0*/  FFMA.FTZ R55, R47, R50, R55 ;  /* 0x000000322f377223 */ /* 0x000fe20000010037 */
[----:B------:R-:W-:Y:S01]  /*7c00*/  PRMT R42, R179, 0x5432, R42 ;  /* 0x00005432b32a7816 */ /* 0x000fe2000000002a */
[C---:B------:R-:W-:Y:S01]  /*7c10*/  FFMA.FTZ R40, R45.reuse, R48, -R40 ;  /* 0x000000302d287223 */ /* 0x040fe20000010828 */
[----:B------:R-:W-:Y:S01]  /*7c20*/  FFMA.FTZ R53, R45, R51, R53 ;  /* 0x000000332d357223 */ /* 0x000fe20000010035 */
[----:B------:R-:W-:Y:S01]  /*7c30*/  LOP3.LUT R44, R44, 0xffff0000, RZ, 0xc0, !PT ;  /* 0xffff00002c2c7812 */ /* 0x000fe200078ec0ff */
[----:B------:R-:W-:-:S02]  /*7c40*/  IMAD.U32 R46, R54, 0x10000, RZ ;  /* 0x00010000362e7824 */ /* 0x000fc400078e00ff */
[-C--:B------:R-:W-:Y:S01]  /*7c50*/  FMUL.FTZ R47, R52, R43.reuse ;  /* 0x0000002b342f7220 */ /* 0x080fe20000410000 */
[C---:B------:R-:W-:Y:S01]  /*7c60*/  IMAD.U32 R45, R161.reuse, 0x10000, RZ ;  /* 0x00010000a12d7824 */ /* 0x040fe200078e00ff */
[----:B------:R-:W-:Y:S01]  /*7c70*/  LOP3.LUT R54, R54, 0xffff0000, RZ, 0xc0, !PT ;  /* 0xffff000036367812 */ /* 0x000fe200078ec0ff */
[-C--:B------:R-:W-:Y:S01]  /*7c80*/  FMUL.FTZ R52, R52, R92.reuse ;  /* 0x0000005c34347220 */ /* 0x080fe20000410000 */
[----:B------:R-:W-:Y:S01]  /*7c90*/  LOP3.LUT R161, R161, 0xffff0000, RZ, 0xc0, !PT ;  /* 0xffff0000a1a17812 */ /* 0x000fe200078ec0ff */
[----:B------:R-:W-:Y:S02]  /*7ca0*/  IMAD.U32 R48, R42, 0x10000, RZ ;  /* 0x000100002a307824 */ /* 0x000fe400078e00ff */
[----:B------:R-:W-:Y:S01]  /*7cb0*/  FFMA.FTZ R47, R44, R92, -R47 ;  /* 0x0000005c2c2f7223 */ /* 0x000fe2000001082f */
[----:B------:R-:W-:Y:S01]  /*7cc0*/  LOP3.LUT R42, R42, 0xffff0000, RZ, 0xc0, !PT ;  /* 0xffff00002a2a7812 */ /* 0x000fe200078ec0ff */
[----:B------:R-:W-:Y:S01]  /*7cd0*/  FFMA.FTZ R52, R44, R43, R52 ;  /* 0x0000002b2c347223 */ /* 0x000fe20000010034 */
[----:B------:R-:W-:Y:S01]  /*7ce0*/  FMUL.FTZ R43, R46, R45 ;  /* 0x0000002d2e2b7220 */ /* 0x000fe20000410000 */
[----:B------:R-:W-:Y:S01]  /*7cf0*/  FMUL.FTZ R44, R54, R161 ;  /* 0x000000a1362c7220 */ /* 0x000fe20000410000 */
[----:B------:R-:W-:Y:S01]  /*7d00*/  FMUL.FTZ R46, R46, R48 ;  /* 0x000000302e2e7220 */ /* 0x000fe20000410000 */
[----:B------:R-:W-:Y:S01]  /*7d10*/  FMUL.FTZ R54, R54, R42 ;  /* 0x0000002a36367220 */ /* 0x000fe20000410000 */
[----:B------:R-:W-:Y:S01]  /*7d20*/  FFMA.FTZ R43, R134, R48, -R43 ;  /* 0x00000030862b7223 */ /* 0x000fe2000001082b */
[----:B------:R-:W-:Y:S01]  /*7d30*/  FFMA.FTZ R44, R136, R42, -R44 ;  /* 0x0000002a882c7223 */ /* 0x000fe2000001082c */
[----:B------:R-:W-:Y:S01]  /*7d40*/  FFMA.FTZ R46, R134, R45, R46 ;  /* 0x0000002d862e7223 */ /* 0x000fe2000001002e */
[----:B------:R-:W-:Y:S01]  /*7d50*/  FFMA.FTZ R54, R136, R161, R54 ;  /* 0x000000a188367223 */ /* 0x000fe20000010036 */
[----:B------:R-:W-:Y:S01]  /*7d60*/  F2FP.BF16.F32.PACK_AB R48, R47, R40 ;  /* 0x000000282f30723e */ /* 0x000fe200000010ff */
        /* <DEDUP_REMOVED lines=11> */
[----:B------:R-:W-:Y:S01]  /*7e20*/  F2FP.BF16.F32.PACK_AB R55, R55, R137 ;  /* 0x000000893737723e */ /* 0x000fe200000010ff */
[----:B------:R-:W-:-:S07]  /*7e30*/  IMAD.MOV.U32 R47, RZ, RZ, R41 ;  /* 0x000000ffff2f7224 */ /* 0x000fce00078e0029 */
.L_x_535:
[----:B------:R-:W-:Y:S05]  /*7e40*/  BSYNC B2 ;  /* 0x0000000000027941 */ /* 0x000fea0003800000 */
.L_x_534:
[----:B------:R-:W-:Y:S02]  /*7e50*/  ULDC.64 UR4, c[0x0][0x208] ;  /* 0x0000820000047ab9 */ /* 0x000fe40000000a00 */
[----:B0-----:R3:W-:Y:S04]  /*7e60*/  STG.E.128 desc[UR4][R88.64], R44 ;  /* 0x0000002c58007986 */ /* 0x0017e8000c101d04 */
[----:B--2---:R3:W-:Y:S02]  /*7e70*/  @!P5 STG.E.128 desc[UR4][R90.64], R52 ;  /* 0x000000345a00d986 */ /* 0x0047e4000c101d04 */
.L_x_529:
[----:B------:R-:W-:Y:S05]  /*7e80*/  BSYNC B1 ;  /* 0x0000000000017941 */ /* 0x000fea0003800000 */
.L_x_528:
[----:B------:R-:W-:Y:S04]  /*7e90*/  BSSY B1, `(.L_x_536) ;  /* 0x000010c000017945 */ /* 0x000fe80003800000 */
[----:B------:R-:W-:Y:S05]  /*7ea0*/  @P3 BRA `(.L_x_537) ;  /* 0x0000001000283947 */ /* 0x000fea0003800000 */
[----:B------:R-:W4:Y:S01]  /*7eb0*/  LDL R40, [R1+0x58] ;  /* 0x0000580001287983 */ /* 0x000f220000100800 */
[----:B------:R-:W-:Y:S01]  /*7ec0*/  ISETP.NE.AND P3, PT, R26, RZ, PT ;  /* 0x000000ff1a00720c */ /* 0x000fe20003f65270 */
[-C--:B--2---:R-:W-:Y:S01]  /*7ed0*/  IMAD.WIDE.U32 R48, R217, R122.reuse, R124 ;  /* 0x0000007ad9307225 */ /* 0x084fe200078e007c */
[----:B------:R-:W-:Y:S03]  /*7ee0*/  BSSY B2, `(.L_x_538) ;  /* 0x0000086000027945 */ /* 0x000fe60003800000 */
[----:B----4-:R-:W-:-:S04]  /*7ef0*/  IMAD R40, R40, R122, RZ ;  /* 0x0000007a28287224 */ /* 0x010fc800078e02ff */
[----:B------:R-:W-:-:S04]  /*7f00*/  IMAD R41, R217, R123, R40 ;  /* 0x0000007bd9297224 */ /* 0x000fc800078e0228 */
[----:B---3--:R-:W-:Y:S01]  /*7f10*/  IMAD.IADD R54, R49, 0x1, R41 ;  /* 0x0000000131367824 */ /* 0x008fe200078e0229 */
[----:B------:R-:W-:Y:S06]  /*7f20*/  @!P3 BRA `(.L_x_539) ;  /* 0x000000080004b947 */ /* 0x000fec0003800000 */
[----:B------:R-:W-:Y:S01]  /*7f30*/  SEL R40, R120, R146, !P0 ;  /* 0x0000009278287207 */ /* 0x000fe20004000000 */
[----:B------:R-:W-:Y:S01]  /*7f40*/  BSSY B3, `(.L_x_540) ;  /* 0x000007c000037945 */ /* 0x000fe20003800000 */
[----:B------:R-:W-:Y:S02]  /*7f50*/  IADD3 R42, P3, P5, R38, R48, R13 ;  /* 0x00000030262a7210 */ /* 0x000fe40007d7e00d */
[----:B------:R-:W-:Y:S02]  /*7f60*/  SHF.R.S32.HI R41, RZ, 0x1f, R40 ;  /* 0x0000001fff297819 */ /* 0x000fe40000011428 */
[----:B------:R-:W-:Y:S02]  /*7f70*/  IADD3.X R43, R37, R54, R7, P3, P5 ;  /* 0x00000036252b7210 */ /* 0x000fe40001fea407 */
[----:B------:R-:W-:-:S04]  /*7f80*/  LEA.HI R41, R41, R40, RZ, 0x4 ;  /* 0x0000002829297211 */ /* 0x000fc800078f20ff */
[----:B------:R-:W-:-:S04]  /*7f90*/  LEA.HI.SX32 R44, R41, R14, 0x1c ;  /* 0x0000000e292c7211 */ /* 0x000fc800078fe2ff */
[----:B------:R-:W-:Y:S01]  /*7fa0*/  SHF.R.S32.HI R47, RZ, 0x1f, R44 ;  /* 0x0000001fff2f7819 */ /* 0x000fe2000001142c */
[----:B------:R-:W-:-:S03]  /*7fb0*/  IMAD.SHL.U32 R45, R44, 0x8, RZ ;  /* 0x000000082c2d7824 */ /* 0x000fc600078e00ff */
[----:B------:R-:W-:Y:S02]  /*7fc0*/  LEA.HI R47, R47, R44, RZ, 0x3 ;  /* 0x0000002c2f2f7211 */ /* 0x000fe400078f18ff */
[----:B------:R-:W-:Y:S02]  /*7fd0*/  ISETP.GE.AND P3, PT, R45, R145, PT ;  /* 0x000000912d00720c */ /* 0x000fe40003f66270 */
[----:B------:R-:W-:-:S05]  /*7fe0*/  SHF.R.S32.HI R44, RZ, 0x3, R47 ;  /* 0x00000003ff2c7819 */ /* 0x000fca000001142f */
[----:B------:R-:W-:-:S06]  /*7ff0*/  IMAD R44, R44, 0x1400, R231 ;  /* 0x000014002c2c7824 */ /* 0x000fcc00078e02e7 */
[--C-:B------:R-:W-:Y:S02]  /*8000*/  @!P3 SHF.R.S32.HI R41, RZ, 0x1f, R45.reuse ;  /* 0x0000001fff29b819 */ /* 0x100fe4000001142d */
[--C-:B------:R-:W-:Y:S02]  /*8010*/  @!P3 IADD3 R40, P5, P6, R38, R48, R45.reuse ;  /* 0x000000302628b210 */ /* 0x100fe40007ebe02d */
[----:B------:R-:W-:Y:S02]  /*8020*/  LOP3.LUT R45, R227, 0x38, R45, 0xf8, !PT ;  /* 0x00000038e32d7812 */ /* 0x000fe400078ef82d */
[----:B------:R-:W-:Y:S02]  /*8030*/  @!P3 IADD3.X R41, R37, R54, R41, P5, P6 ;  /* 0x000000362529b210 */ /* 0x000fe40002fec429 */
[----:B------:R-:W-:Y:S02]  /*8040*/  LOP3.LUT R45, R45, R230, RZ, 0x3c, !PT ;  /* 0x000000e62d2d7212 */ /* 0x000fe400078e3cff */
[----:B------:R-:W-:-:S02]  /*8050*/  LEA R50, P5, R42, R118, 0x1 ;  /* 0x000000762a327211 */ /* 0x000fc400078a08ff */
[----:B------:R-:W-:Y:S01]  /*8060*/  IADD3 R44, R44, R45, RZ ;  /* 0x0000002d2c2c7210 */ /* 0x000fe20007ffe0ff */
[C---:B------:R-:W-:Y:S01]  /*8070*/  IMAD R45, R17.reuse, 0x5000, R142 ;  /* 0x00005000112d7824 */ /* 0x040fe200078e028e */
[-C--:B------:R-:W-:Y:S02]  /*8080*/  LEA.HI.X R51, R42, R119.reuse, R43, 0x1, P5 ;  /* 0x000000772a337211 */ /* 0x080fe400028f0c2b */
[C---:B------:R-:W-:Y:S01]  /*8090*/  @!P3 LEA R52, P5, R40.reuse, R118, 0x1 ;  /* 0x000000762834b211 */ /* 0x040fe200078a08ff */
[----:B------:R-:W-:Y:S02]  /*80a0*/  IMAD R47, R17, 0x5000, R44 ;  /* 0x00005000112f7824 */ /* 0x000fe400078e022c */
[--C-:B------:R-:W-:Y:S01]  /*80b0*/  IMAD R42, R45, 0x2, R16.reuse ;  /* 0x000000022d2a7824 */ /* 0x100fe200078e0210 */
[----:B------:R-:W-:Y:S01]  /*80c0*/  @!P3 LEA.HI.X R53, R40, R119, R41, 0x1, P5 ;  /* 0x000000772835b211 */ /* 0x000fe200028f0c29 */
[----:B------:R-:W-:Y:S01]  /*80d0*/  IMAD R47, R47, 0x2, R16 ;  /* 0x000000022f2f7824 */ /* 0x000fe200078e0210 */
[----:B------:R-:W-:-:S03]  /*80e0*/  ISETP.GE.AND P5, PT, R212, R116, PT ;  /* 0x00000074d400720c */ /* 0x000fc60003fa6270 */
[----:B------:R-:W2:Y:S04]  /*80f0*/  LDS.128 R40, [R42+0x24400] ;  /* 0x024400002a287984 */ /* 0x000ea80000000c00 */
[----:B------:R-:W3:Y:S06]  /*8100*/  LDS.128 R44, [R47+0x24400] ;  /* 0x024400002f2c7984 */ /* 0x000eec0000000c00 */
[----:B------:R-:W-:Y:S05]  /*8110*/  @P5 BRA `(.L_x_541) ;  /* 0x0000000400785947 */ /* 0x000fea0003800000 */
[--C-:B------:R-:W-:Y:S01]  /*8120*/  SHF.R.U64 R55, R60, 0x10, R61.reuse ;  /* 0x000000103c377819 */ /* 0x100fe2000000123d */
[----:B0--3--:R-:W-:Y:S01]  /*8130*/  IMAD.U32 R89, R45, 0x10000, RZ ;  /* 0x000100002d597824 */ /* 0x009fe200078e00ff */
[----:B------:R-:W-:Y:S01]  /*8140*/  SHF.R.U32.HI R60, RZ, 0x10, R61 ;  /* 0x00000010ff3c7819 */ /* 0x000fe2000001163d */
[----:B------:R-:W-:Y:S01]  /*8150*/  IMAD.U32 R93, R47, 0x10000, RZ ;  /* 0x000100002f5d7824 */ /* 0x000fe200078e00ff */
[----:B------:R-:W-:Y:S01]  /*8160*/  SHF.R.U64 R61, R62, 0x10, R63 ;  /* 0x000000103e3d7819 */ /* 0x000fe2000000123f */
[----:B--2---:R-:W-:Y:S01]  /*8170*/  IMAD.U32 R92, R43, 0x10000, RZ ;  /* 0x000100002b5c7824 */ /* 0x004fe200078e00ff */
[--C-:B------:R-:W-:Y:S01]  /*8180*/  SHF.R.U64 R62, R68, 0x10, R69.reuse ;  /* 0x00000010443e7819 */ /* 0x100fe20000001245 */
[----:B------:R-:W-:Y:S01]  /*8190*/  IMAD.U32 R94, R46, 0x10000, RZ ;  /* 0x000100002e5e7824 */ /* 0x000fe200078e00ff */
[----:B------:R-:W-:Y:S01]  /*81a0*/  SHF.R.U32.HI R68, RZ, 0x10, R69 ;  /* 0x00000010ff447819 */ /* 0x000fe20000011645 */
[----:B------:R-:W-:Y:S01]  /*81b0*/  IMAD.U32 R91, R42, 0x10000, RZ ;  /* 0x000100002a5b7824 */ /* 0x000fe200078e00ff */
[----:B------:R-:W-:-:S02]  /*81c0*/  PRMT R60, R176, 0x5410, R60 ;  /* 0x00005410b03c7816 */ /* 0x000fc4000000003c */
[----:B------:R-:W-:Y:S02]  /*81d0*/  PRMT R68, R174, 0x5432, R68 ;  /* 0x00005432ae447816 */ /* 0x000fe40000000044 */
[--C-:B------:R-:W-:Y:S01]  /*81e0*/  SHF.R.U64 R69, R70, 0x10, R71.reuse ;  /* 0x0000001046457819 */ /* 0x100fe20000001247 */
[----:B------:R-:W-:Y:S01]  /*81f0*/  IMAD.U32 R136, R60, 0x10000, RZ ;  /* 0x000100003c887824 */ /* 0x000fe200078e00ff */
[----:B------:R-:W-:Y:S01]  /*8200*/  SHF.R.U32.HI R70, RZ, 0x10, R71 ;  /* 0x00000010ff467819 */ /* 0x000fe20000011647 */
[C---:B------:R-:W-:Y:S01]  /*8210*/  IMAD.U32 R134, R68.reuse, 0x10000, RZ ;  /* 0x0001000044867824 */ /* 0x040fe200078e00ff */
[----:B------:R-:W-:Y:S01]  /*8220*/  LOP3.LUT R90, R45, 0xffff0000, RZ, 0xc0, !PT ;  /* 0xffff00002d5a7812 */ /* 0x000fe200078ec0ff */
[----:B------:R-:W-:Y:S01]  /*8230*/  IMAD.U32 R71, R41, 0x10000, RZ ;  /* 0x0001000029477824 */ /* 0x000fe200078e00ff */
[----:B------:R-:W-:Y:S01]  /*8240*/  LOP3.LUT R95, R68, 0xffff0000, RZ, 0xc0, !PT ;  /* 0xffff0000445f7812 */ /* 0x000fe200078ec0ff */
[C---:B------:R-:W-:Y:S01]  /*8250*/  FMUL.FTZ R138, R89.reuse, R134 ;  /* 0x00000086598a7220 */ /* 0x040fe20000410000 */
[----:B------:R-:W-:Y:S01]  /*8260*/  SHF.R.U32.HI R63, RZ, 0x10, R63 ;  /* 0x00000010ff3f7819 */ /* 0x000fe2000001163f */
[-C--:B------:R-:W-:Y:S01]  /*8270*/  FMUL.FTZ R68, R89, R136.reuse ;  /* 0x0000008859447220 */ /* 0x080fe20000410000 */
[----:B------:R-:W-:Y:S01]  /*8280*/  PRMT R174, R174, 0x5410, R70 ;  /* 0x00005410aeae7816 */ /* 0x000fe20000000046 */
[----:B------:R-:W-:Y:S01]  /*8290*/  FMUL.FTZ R89, R90, R95 ;  /* 0x0000005f5a597220 */ /* 0x000fe20000410000 */
[----:B------:R-:W-:Y:S01]  /*82a0*/  LOP3.LUT R88, R41, 0xffff0000, RZ, 0xc0, !PT ;  /* 0xffff000029587812 */ /* 0x000fe200078ec0ff */
[C---:B------:R-:W-:Y:S01]  /*82b0*/  FFMA.FTZ R138, R71.reuse, R136, -R138 ;  /* 0x00000088478a7223 */ /* 0x040fe2000001088a */
[----:B------:R-:W-:Y:S01]  /*82c0*/  LOP3.LUT R135, R60, 0xffff0000, RZ, 0xc0, !PT ;  /* 0xffff00003c877812 */ /* 0x000fe200078ec0ff */
[----:B------:R-:W-:Y:S01]  /*82d0*/  FFMA.FTZ R68, R71, R134, R68 ;  /* 0x0000008647447223 */ /* 0x000fe20000010044 */
[----:B------:R-:W-:Y:S01]  /*82e0*/  PRMT R63, R173, 0x5410, R63 ;  /* 0x00005410ad3f7816 */ /* 0x000fe2000000003f */
[----:B------:R-:W-:Y:S01]  /*82f0*/  IMAD.U32 R45, R44, 0x10000, RZ ;  /* 0x000100002c2d7824 */ /* 0x000fe200078e00ff */
[----:B------:R-:W-:Y:S01]  /*8300*/  SHF.L.U32 R60, R174, 0x10, RZ ;  /* 0x00000010ae3c7819 */ /* 0x000fe200000006ff */
[-C--:B------:R-:W-:Y:S01]  /*8310*/  FMUL.FTZ R71, R90, R135.reuse ;  /* 0x000000875a477220 */ /* 0x080fe20000410000 */
[----:B------:R-:W-:Y:S01]  /*8320*/  FFMA.FTZ R89, R88, R135, -R89 ;  /* 0x0000008758597223 */ /* 0x000fe20000010859 */
[----:B------:R-:W-:Y:S01]  /*8330*/  IMAD.U32 R70, R63, 0x10000, RZ ;  /* 0x000100003f467824 */ /* 0x000fe200078e00ff */
[----:B------:R-:W-:Y:S01]  /*8340*/  PRMT R62, R176, 0x5432, R62 ;  /* 0x00005432b03e7816 */ /* 0x000fe2000000003e */
[----:B------:R-:W-:Y:S01]  /*8350*/  FMUL.FTZ R135, R93, R60 ;  /* 0x0000003c5d877220 */ /* 0x000fe20000410000 */
[----:B------:R-:W-:Y:S01]  /*8360*/  PRMT R55, R175, 0x5410, R55 ;  /* 0x00005410af377816 */ /* 0x000fe20000000037 */
[-C--:B------:R-:W-:Y:S01]  /*8370*/  FMUL.FTZ R93, R93, R70.reuse ;  /* 0x000000465d5d7220 */ /* 0x080fe20000410000 */
[----:B------:R-:W-:Y:S01]  /*8380*/  LOP3.LUT R47, R47, 0xffff0000, RZ, 0xc0, !PT ;  /* 0xffff00002f2f7812 */ /* 0x000fe200078ec0ff */
[----:B------:R-:W-:Y:S01]  /*8390*/  FFMA.FTZ R135, R92, R70, -R135 ;  /* 0x000000465c877223 */ /* 0x000fe20000010887 */
[----:B------:R-:W-:Y:S01]  /*83a0*/  LOP3.LUT R174, R174, 0xffff0000, RZ, 0xc0, !PT ;  /* 0xffff0000aeae7812 */ /* 0x000fe200078ec0ff */
[----:B------:R-:W-:Y:S01]  /*83b0*/  FFMA.FTZ R71, R88, R95, R71 ;  /* 0x0000005f58477223 */ /* 0x000fe20000010047 */
[----:B------:R-:W-:Y:S01]  /*83c0*/  LOP3.LUT R70, R63, 0xffff0000, RZ, 0xc0, !PT ;  /* 0xffff00003f467812 */ /* 0x000fe200078ec0ff */
[----:B------:R-:W-:-:S02]  /*83d0*/  IMAD.U32 R88, R62, 0x10000, RZ ;  /* 0x000100003e587824 */ /* 0x000fc400078e00ff */
[----:B------:R-:W-:Y:S01]  /*83e0*/  FFMA.FTZ R60, R92, R60, R93 ;  /* 0x0000003c5c3c7223 */ /* 0x000fe2000001005d */
[----:B------:R-:W-:Y:S02]  /*83f0*/  IMAD.U32 R90, R55, 0x10000, RZ ;  /* 0x00010000375a7824 */ /* 0x000fe400078e00ff */
[C---:B------:R-:W-:Y:S01]  /*8400*/  FMUL.FTZ R134, R47.reuse, R174 ;  /* 0x000000ae2f867220 */ /* 0x040fe20000410000 */
[----:B------:R-:W-:Y:S01]  /*8410*/  FMUL.FTZ R92, R47, R70 ;  /* 0x000000462f5c7220 */ /* 0x000fe20000410000 */
[----:B------:R-:W-:Y:S01]  /*8420*/  LOP3.LUT R44, R44, 0xffff0000, RZ, 0xc0, !PT ;  /* 0xffff00002c2c7812 */ /* 0x000fe200078ec0ff */
[----:B------:R-:W-:Y:S01]  /*8430*/  IMAD.U32 R41, R40, 0x10000, RZ ;  /* 0x0001000028297824 */ /* 0x000fe200078e00ff */
[----:B------:R-:W-:Y:S01]  /*8440*/  LOP3.LUT R47, R62, 0xffff0000, RZ, 0xc0, !PT ;  /* 0xffff00003e2f7812 */ /* 0x000fe200078ec0ff */
[----:B------:R-:W-:Y:S01]  /*8450*/  FMUL.FTZ R62, R45, R88 ;  /* 0x000000582d3e7220 */ /* 0x000fe20000410000 */
[----:B------:R-:W-:Y:S01]  /*8460*/  LOP3.LUT R55, R55, 0xffff0000, RZ, 0xc0, !PT ;  /* 0xffff000037377812 */ /* 0x000fe200078ec0ff */
[-C--:B------:R-:W-:Y:S01]  /*8470*/  FMUL.FTZ R45, R45, R90.reuse ;  /* 0x0000005a2d2d7220 */ /* 0x080fe20000410000 */
[----:B------:R-:W-:Y:S01]  /*8480*/  PRMT R69, R173, 0x5432, R69 ;  /* 0x00005432ad457816 */ /* 0x000fe20000000045 */
[----:B------:R-:W-:Y:S01]  /*8490*/  FMUL.FTZ R63, R44, R47 ;  /* 0x0000002f2c3f7220 */ /* 0x000fe20000410000 */
[----:B------:R-:W-:Y:S01]  /*84a0*/  PRMT R61, R175, 0x5432, R61 ;  /* 0x00005432af3d7816 */ /* 0x000fe2000000003d */
[----:B------:R-:W-:Y:S01]  /*84b0*/  FFMA.FTZ R90, R41, R90, -R62 ;  /* 0x0000005a295a7223 */ /* 0x000fe2000001083e */
[----:B------:R-:W-:Y:S01]  /*84c0*/  LOP3.LUT R40, R40, 0xffff0000, RZ, 0xc0, !PT ;  /* 0xffff000028287812 */ /* 0x000fe200078ec0ff */
[-C--:B------:R-:W-:Y:S01]  /*84d0*/  FMUL.FTZ R93, R44, R55.reuse ;  /* 0x000000372c5d7220 */ /* 0x080fe20000410000 */
[----:B------:R-:W-:Y:S01]  /*84e0*/  LOP3.LUT R43, R43, 0xffff0000, RZ, 0xc0, !PT ;  /* 0xffff00002b2b7812 */ /* 0x000fe200078ec0ff */
[----:B------:R-:W-:Y:S01]  /*84f0*/  FFMA.FTZ R41, R41, R88, R45 ;  /* 0x0000005829297223 */ /* 0x000fe2000001002d */
[----:B------:R-:W-:Y:S01]  /*8500*/  IMAD.U32 R44, R69, 0x10000, RZ ;  /* 0x00010000452c7824 */ /* 0x000fe200078e00ff */
[----:B------:R-:W-:Y:S01]  /*8510*/  LOP3.LUT R46, R46, 0xffff0000, RZ, 0xc0, !PT ;  /* 0xffff00002e2e7812 */ /* 0x000fe200078ec0ff */
[----:B------:R-:W-:Y:S01]  /*8520*/  IMAD.U32 R45, R61, 0x10000, RZ ;  /* 0x000100003d2d7824 */ /* 0x000fe200078e00ff */
[----:B------:R-:W-:Y:S01]  /*8530*/  LOP3.LUT R69, R69, 0xffff0000, RZ, 0xc0, !PT ;  /* 0xffff000045457812 */ /* 0x000fe200078ec0ff */
[C---:B------:R-:W-:Y:S01]  /*8540*/  FFMA.FTZ R55, R40.reuse, R55, -R63 ;  /* 0x0000003728377223 */ /* 0x040fe2000001083f */
[----:B------:R-:W-:Y:S01]  /*8550*/  LOP3.LUT R61, R61, 0xffff0000, RZ, 0xc0, !PT ;  /* 0xffff00003d3d7812 */ /* 0x000fe200078ec0ff */
[C---:B------:R-:W-:Y:S01]  /*8560*/  FFMA.FTZ R70, R43.reuse, R70, -R134 ;  /* 0x000000462b467223 */ /* 0x040fe20000010886 */
[----:B------:R-:W-:Y:S01]  /*8570*/  FFMA.FTZ R40, R40, R47, R93 ;  /* 0x0000002f28287223 */ /* 0x000fe2000001005d */
[----:B------:R-:W-:Y:S01]  /*8580*/  LOP3.LUT R42, R42, 0xffff0000, RZ, 0xc0, !PT ;  /* 0xffff00002a2a7812 */ /* 0x000fe200078ec0ff */
[----:B------:R-:W-:Y:S01]  /*8590*/  FFMA.FTZ R43, R43, R174, R92 ;  /* 0x000000ae2b2b7223 */ /* 0x000fe2000001005c */
[C---:B------:R-:W-:Y:S01]  /*85a0*/  FMUL.FTZ R47, R94.reuse, R45 ;  /* 0x0000002d5e2f7220 */ /* 0x040fe20000410000 */
[-C--:B------:R-:W-:Y:S01]  /*85b0*/  FMUL.FTZ R62, R94, R44.reuse ;  /* 0x0000002c5e3e7220 */ /* 0x080fe20000410000 */
[C---:B------:R-:W-:Y:S01]  /*85c0*/  FMUL.FTZ R63, R46.reuse, R69 ;  /* 0x000000452e3f7220 */ /* 0x040fe20000410000 */
[----:B------:R-:W-:Y:S01]  /*85d0*/  FMUL.FTZ R46, R46, R61 ;  /* 0x0000003d2e2e7220 */ /* 0x000fe20000410000 */
[C---:B------:R-:W-:Y:S01]  /*85e0*/  FFMA.FTZ R47, R91.reuse, R44, R47 ;  /* 0x0000002c5b2f7223 */ /* 0x040fe2000001002f */
[----:B------:R-:W-:Y:S01]  /*85f0*/  FFMA.FTZ R45, R91, R45, -R62 ;  /* 0x0000002d5b2d7223 */ /* 0x000fe2000001083e */
[C---:B------:R-:W-:Y:S01]  /*8600*/  FFMA.FTZ R44, R42.reuse, R61, -R63 ;  /* 0x0000003d2a2c7223 */ /* 0x040fe2000001083f */
[----:B------:R-:W-:Y:S01]  /*8610*/  F2FP.BF16.F32.PACK_AB R60, R43, R60 ;  /* 0x0000003c2b3c723e */ /* 0x000fe200000010ff */
[----:B------:R-:W-:Y:S01]  /*8620*/  FFMA.FTZ R46, R42, R69, R46 ;  /* 0x000000452a2e7223 */ /* 0x000fe2000001002e */
[----:B------:R-:W-:-:S02]  /*8630*/  F2FP.BF16.F32.PACK_AB R43, R40, R41 ;  /* 0x00000029282b723e */ /* 0x000fc400000010ff */
[----:B------:R-:W-:Y:S02]  /*8640*/  F2FP.BF16.F32.PACK_AB R89, R89, R138 ;  /* 0x0000008a5959723e */ /* 0x000fe400000010ff */
[----:B------:R-:W-:Y:S02]  /*8650*/  F2FP.BF16.F32.PACK_AB R70, R70, R135 ;  /* 0x000000874646723e */ /* 0x000fe400000010ff */
[----:B------:R-:W-:Y:S01]  /*8660*/  F2FP.BF16.F32.PACK_AB R68, R71, R68 ;  /* 0x000000444744723e */ /* 0x000fe200000010ff */
[----:B------:R-:W-:Y:S01]  /*8670*/  IMAD.MOV.U32 R41, RZ, RZ, R89 ;  /* 0x000000ffff297224 */ /* 0x000fe200078e0059 */
[----:B------:R-:W-:Y:S02]  /*8680*/  F2FP.BF16.F32.PACK_AB R88, R55, R90 ;  /* 0x0000005a3758723e */ /* 0x000fe400000010ff */
[----:B------:R-:W-:Y:S01]  /*8690*/  F2FP.BF16.F32.PACK_AB R42, R44, R45 ;  /* 0x0000002d2c2a723e */ /* 0x000fe200000010ff */
[----:B------:R-:W-:Y:S01]  /*86a0*/  IMAD.MOV.U32 R44, RZ, RZ, R43 ;  /* 0x000000ffff2c7224 */ /* 0x000fe200078e002b */
[----:B------:R-:W-:Y:S01]  /*86b0*/  F2FP.BF16.F32.PACK_AB R46, R46, R47 ;  /* 0x0000002f2e2e723e */ /* 0x000fe200000010ff */
[----:B------:R-:W-:-:S02]  /*86c0*/  IMAD.MOV.U32 R40, RZ, RZ, R88 ;  /* 0x000000ffff287224 */ /* 0x000fc400078e0058 */
[----:B------:R-:W-:Y:S02]  /*86d0*/  IMAD.MOV.U32 R45, RZ, RZ, R68 ;  /* 0x000000ffff2d7224 */ /* 0x000fe400078e0044 */
[----:B------:R-:W-:Y:S02]  /*86e0*/  IMAD.MOV.U32 R43, RZ, RZ, R70 ;  /* 0x000000ffff2b7224 */ /* 0x000fe400078e0046 */
[----:B------:R-:W-:-:S07]  /*86f0*/  IMAD.MOV.U32 R47, RZ, RZ, R60 ;  /* 0x000000ffff2f7224 */ /* 0x000fce00078e003c */
.L_x_541:
[----:B------:R-:W-:Y:S05]  /*8700*/  BSYNC B3 ;  /* 0x0000000000037941 */ /* 0x000fea0003800000 */
.L_x_540:
[----:B------:R-:W-:Y:S02]  /*8710*/  ULDC.64 UR4, c[0x0][0x208] ;  /* 0x0000820000047ab9 */ /* 0x000fe40000000a00 */
[----:B--2---:R2:W-:Y:S04]  /*8720*/  STG.E.128 desc[UR4][R50.64], R40 ;  /* 0x0000002832007986 */ /* 0x0045e8000c101d04 */
[----:B---3--:R2:W-:Y:S02]  /*8730*/  @!P3 STG.E.128 desc[UR4][R52.64], R44 ;  /* 0x0000002c3400b986 */ /* 0x0085e4000c101d04 */
.L_x_539:
[----:B------:R-:W-:Y:S05]  /*8740*/  BSYNC B2 ;  /* 0x0000000000027941 */ /* 0x000fea0003800000 */
.L_x_538:
[----:B------:R-:W-:-:S13]  /*8750*/  ISETP.NE.AND P3, PT, R10, RZ, PT ;  /* 0x000000ff0a00720c */ /* 0x000fda0003f65270 */
[----:B------:R-:W-:Y:S05]  /*8760*/  @!P3 BRA `(.L_x_537) ;  /* 0x0000000400f8b947 */ /* 0x000fea0003800000 */
[----:B--2---:R-:W-:Y:S01]  /*8770*/  SEL R40, R120, R146, !P1 ;  /* 0x0000009278287207 */ /* 0x004fe20004800000 */
        /* <DEDUP_REMOVED lines=10> */
[----:B------:R-:W-:Y:S02]  /*8820*/  SHF.R.S32.HI R46, RZ, 0x3, R46 ;  /* 0x00000003ff2e7819 */ /* 0x000fe4000001142e */
[----:B------:R-:W-:-:S04]  /*8830*/  LOP3.LUT R41, R227, 0x38, R40, 0xf8, !PT ;  /* 0x00000038e3297812 */ /* 0x000fc800078ef828 */
[----:B------:R-:W-:-:S05]  /*8840*/  LOP3.LUT R41, R41, R230, RZ, 0x3c, !PT ;  /* 0x000000e629297212 */ /* 0x000fca00078e3cff */
[--C-:B------:R-:W-:Y:S02]  /*8850*/  @!P3 SHF.R.S32.HI R43, RZ, 0x1f, R40.reuse ;  /* 0x0000001fff2bb819 */ /* 0x100fe40000011428 */
[----:B------:R-:W-:Y:S01]  /*8860*/  @!P3 IADD3 R42, P5, P6, R38, R48, R40 ;  /* 0x00000030262ab210 */ /* 0x000fe20007ebe028 */
[----:B------:R-:W-:-:S03]  /*8870*/  IMAD R40, R46, 0x1400, R231 ;  /* 0x000014002e287824 */ /* 0x000fc600078e02e7 */
[----:B------:R-:W-:Y:S02]  /*8880*/  @!P3 IADD3.X R54, R37, R54, R43, P5, P6 ;  /* 0x000000362536b210 */ /* 0x000fe40002fec42b */
[----:B------:R-:W-:Y:S01]  /*8890*/  IADD3 R40, R40, R41, RZ ;  /* 0x0000002928287210 */ /* 0x000fe20007ffe0ff */
[----:B------:R-:W-:Y:S01]  /*88a0*/  IMAD R41, R17, 0x5000, R141 ;  /* 0x0000500011297824 */ /* 0x000fe200078e028d */
[----:B------:R-:W-:-:S03]  /*88b0*/  LEA R48, P5, R44, R118, 0x1 ;  /* 0x000000762c307211 */ /* 0x000fc600078a08ff */
[----:B------:R-:W-:Y:S01]  /*88c0*/  IMAD R43, R17, 0x5000, R40 ;  /* 0x00005000112b7824 */ /* 0x000fe200078e0228 */
[----:B------:R-:W-:Y:S01]  /*88d0*/  LEA.HI.X R49, R44, R119, R45, 0x1, P5 ;  /* 0x000000772c317211 */ /* 0x000fe200028f0c2d */
[--C-:B------:R-:W-:Y:S01]  /*88e0*/  IMAD R41, R41, 0x2, R16.reuse ;  /* 0x0000000229297824 */ /* 0x100fe200078e0210 */
[----:B------:R-:W-:Y:S01]  /*88f0*/  @!P3 LEA R50, P5, R42, R118, 0x1 ;  /* 0x000000762a32b211 */ /* 0x000fe200078a08ff */
[----:B------:R-:W-:-:S03]  /*8900*/  IMAD R44, R43, 0x2, R16 ;  /* 0x000000022b2c7824 */ /* 0x000fc600078e0210 */
[----:B------:R-:W-:Y:S02]  /*8910*/  @!P3 LEA.HI.X R51, R42, R119, R54, 0x1, P5 ;  /* 0x000000772a33b211 */ /* 0x000fe400028f0c36 */
[----:B------:R-:W2:Y:S01]  /*8920*/  LDS.128 R40, [R41+0x24400] ;  /* 0x0244000029287984 */ /* 0x000ea20000000c00 */
[----:B------:R-:W-:-:S03]  /*8930*/  ISETP.GE.AND P5, PT, R213, R116, PT ;  /* 0x00000074d500720c */ /* 0x000fc60003fa6270 */
[----:B------:R-:W3:Y:S10]  /*8940*/  LDS.128 R44, [R44+0x24400] ;  /* 0x024400002c2c7984 */ /* 0x000ef40000000c00 */
[----:B------:R-:W-:Y:S05]  /*8950*/  @P5 BRA `(.L_x_543) ;  /* 0x00000004006c5947 */ /* 0x000fea0003800000 */
[--C-:B------:R-:W-:Y:S01]  /*8960*/  SHF.R.U64 R61, R64, 0x10, R65.reuse ;  /* 0x00000010403d7819 */ /* 0x100fe20000001241 */
[----:B---3--:R-:W-:Y:S01]  /*8970*/  IMAD.U32 R63, R45, 0x10000, RZ ;  /* 0x000100002d3f7824 */ /* 0x008fe200078e00ff */
[----:B------:R-:W-:Y:S01]  /*8980*/  SHF.R.U32.HI R65, RZ, 0x10, R65 ;  /* 0x00000010ff417819 */ /* 0x000fe20000011641 */
[----:B------:R-:W-:Y:S01]  /*8990*/  IMAD.U32 R62, R47, 0x10000, RZ ;  /* 0x000100002f3e7824 */ /* 0x000fe200078e00ff */
[--C-:B0-----:R-:W-:Y:S01]  /*89a0*/  SHF.R.U64 R89, R56, 0x10, R57.reuse ;  /* 0x0000001038597819 */ /* 0x101fe20000001239 */
[----:B--2---:R-:W-:Y:S01]  /*89b0*/  IMAD.U32 R55, R43, 0x10000, RZ ;  /* 0x000100002b377824 */ /* 0x004fe200078e00ff */
[----:B------:R-:W-:Y:S02]  /*89c0*/  SHF.R.U32.HI R71, RZ, 0x10, R57 ;  /* 0x00000010ff477819 */ /* 0x000fe40000011639 */
[----:B------:R-:W-:Y:S02]  /*89d0*/  PRMT R64, R172, 0x5432, R65 ;  /* 0x00005432ac407816 */ /* 0x000fe40000000041 */
[----:B------:R-:W-:-:S02]  /*89e0*/  PRMT R56, R170, 0x5410, R89 ;  /* 0x00005410aa387816 */ /* 0x000fc40000000059 */
[----:B------:R-:W-:Y:S01]  /*89f0*/  PRMT R170, R170, 0x5432, R71 ;  /* 0x00005432aaaa7816 */ /* 0x000fe20000000047 */
[----:B------:R-:W-:Y:S01]  /*8a00*/  IMAD.U32 R65, R64, 0x10000, RZ ;  /* 0x0001000040417824 */ /* 0x000fe200078e00ff */
[--C-:B------:R-:W-:Y:S02]  /*8a10*/  SHF.R.U64 R60, R66, 0x10, R67.reuse ;  /* 0x00000010423c7819 */ /* 0x100fe40000001243 */
[----:B------:R-:W-:Y:S01]  /*8a20*/  SHF.R.U32.HI R66, RZ, 0x10, R67 ;  /* 0x00000010ff427819 */ /* 0x000fe20000011643 */
[----:B------:R-:W-:Y:S01]  /*8a30*/  FMUL.FTZ R67, R63, R65 ;  /* 0x000000413f437220 */ /* 0x000fe20000410000 */
[----:B------:R-:W-:Y:S01]  /*8a40*/  PRMT R172, R172, 0x5410, R61 ;  /* 0x00005410acac7816 */ /* 0x000fe2000000003d */
[----:B------:R-:W-:Y:S01]  /*8a50*/  IMAD.U32 R61, R170, 0x10000, RZ ;  /* 0x00010000aa3d7824 */ /* 0x000fe200078e00ff */
[--C-:B------:R-:W-:Y:S02]  /*8a60*/  SHF.R.U32.HI R69, RZ, 0x10, R59.reuse ;  /* 0x00000010ff457819 */ /* 0x100fe4000001163b */
[----:B------:R-:W-:Y:S01]  /*8a70*/  SHF.R.U64 R57, R58, 0x10, R59 ;  /* 0x000000103a397819 */ /* 0x000fe2000000123b */
[----:B------:R-:W-:Y:S01]  /*8a80*/  IMAD.U32 R58, R41, 0x10000, RZ ;  /* 0x00010000293a7824 */ /* 0x000fe200078e00ff */
[----:B------:R-:W-:Y:S01]  /*8a90*/  PRMT R60, R171, 0x5410, R60 ;  /* 0x00005410ab3c7816 */ /* 0x000fe2000000003c */
[-C--:B------:R-:W-:Y:S01]  /*8aa0*/  FMUL.FTZ R63, R63, R61.reuse ;  /* 0x0000003d3f3f7220 */ /* 0x080fe20000410000 */
[----:B------:R-:W-:Y:S01]  /*8ab0*/  PRMT R171, R171, 0x5432, R66 ;  /* 0x00005432abab7816 */ /* 0x000fe20000000042 */
[----:B------:R-:W-:Y:S01]  /*8ac0*/  FFMA.FTZ R61, R58, R61, -R67 ;  /* 0x0000003d3a3d7223 */ /* 0x000fe20000010843 */
[----:B------:R-:W-:Y:S01]  /*8ad0*/  PRMT R69, R160, 0x5432, R69 ;  /* 0x00005432a0457816 */ /* 0x000fe20000000045 */
[----:B------:R-:W-:Y:S01]  /*8ae0*/  FFMA.FTZ R58, R58, R65, R63 ;  /* 0x000000413a3a7223 */ /* 0x000fe2000001003f */
[----:B------:R-:W-:Y:S01]  /*8af0*/  LOP3.LUT R59, R45, 0xffff0000, RZ, 0xc0, !PT ;  /* 0xffff00002d3b7812 */ /* 0x000fe200078ec0ff */
[----:B------:R-:W-:Y:S01]  /*8b00*/  IMAD.U32 R45, R44, 0x10000, RZ ;  /* 0x000100002c2d7824 */ /* 0x000fe200078e00ff */
[----:B------:R-:W-:Y:S01]  /*8b10*/  LOP3.LUT R66, R64, 0xffff0000, RZ, 0xc0, !PT ;  /* 0xffff000040427812 */ /* 0x000fe200078ec0ff */
[----:B------:R-:W-:Y:S01]  /*8b20*/  IMAD.U32 R63, R69, 0x10000, RZ ;  /* 0x00010000453f7824 */ /* 0x000fe200078e00ff */
[----:B------:R-:W-:-:S02]  /*8b30*/  LOP3.LUT R64, R170, 0xffff0000, RZ, 0xc0, !PT ;  /* 0xffff0000aa407812 */ /* 0x000fc400078ec0ff */
[----:B------:R-:W-:Y:S01]  /*8b40*/  SHF.L.U32 R67, R171, 0x10, RZ ;  /* 0x00000010ab437819 */ /* 0x000fe200000006ff */
[----:B------:R-:W-:Y:S01]  /*8b50*/  FMUL.FTZ R71, R59, R66 ;  /* 0x000000423b477220 */ /* 0x000fe20000410000 */
[----:B------:R-:W-:Y:S01]  /*8b60*/  LOP3.LUT R54, R41, 0xffff0000, RZ, 0xc0, !PT ;  /* 0xffff000029367812 */ /* 0x000fe200078ec0ff */
        /* <DEDUP_REMOVED lines=8> */
[----:B------:R-:W-:Y:S01]  /*8bf0*/  LOP3.LUT R52, R43, 0xffff0000, RZ, 0xc0, !PT ;  /* 0xffff00002b347812 */ /* 0x000fe200078ec0ff */
[C---:B------:R-:W-:Y:S01]  /*8c00*/  FFMA.FTZ R54, R55.reuse, R63, -R68 ;  /* 0x0000003f37367223 */ /* 0x040fe20000010844 */
[----:B------:R-:W-:Y:S01]  /*8c10*/  FFMA.FTZ R55, R55, R67, R62 ;  /* 0x0000004337377223 */ /* 0x000fe2000001003e */
[----:B------:R-:W-:Y:S01]  /*8c20*/  FMUL.FTZ R63, R47, R171 ;  /* 0x000000ab2f3f7220 */ /* 0x000fe20000410000 */
[----:B------:R-:W-:-:S02]  /*8c30*/  IMAD.U32 R66, R172, 0x10000, RZ ;  /* 0x00010000ac427824 */ /* 0x000fc400078e00ff */
[-C--:B------:R-:W-:Y:S01]  /*8c40*/  FMUL.FTZ R65, R47, R69.reuse ;  /* 0x000000452f417220 */ /* 0x080fe20000410000 */
[C---:B------:R-:W-:Y:S01]  /*8c50*/  IMAD.U32 R62, R56.reuse, 0x10000, RZ ;  /* 0x00010000383e7824 */ /* 0x040fe200078e00ff */
[----:B------:R-:W-:Y:S01]  /*8c60*/  LOP3.LUT R47, R56, 0xffff0000, RZ, 0xc0, !PT ;  /* 0xffff0000382f7812 */ /* 0x000fe200078ec0ff */
[----:B------:R-:W-:Y:S01]  /*8c70*/  FFMA.FTZ R69, R52, R69, -R63 ;  /* 0x0000004534457223 */ /* 0x000fe2000001083f */
[C---:B------:R-:W-:Y:S01]  /*8c80*/  FMUL.FTZ R56, R45.reuse, R66 ;  /* 0x000000422d387220 */ /* 0x040fe20000410000 */
[----:B------:R-:W-:Y:S01]  /*8c90*/  IMAD.U32 R41, R40, 0x10000, RZ ;  /* 0x0001000028297824 */ /* 0x000fe200078e00ff */
[----:B------:R-:W-:Y:S01]  /*8ca0*/  LOP3.LUT R44, R44, 0xffff0000, RZ, 0xc0, !PT ;  /* 0xffff00002c2c7812 */ /* 0x000fe200078ec0ff */
[-C--:B------:R-:W-:Y:S01]  /*8cb0*/  FMUL.FTZ R45, R45, R62.reuse ;  /* 0x0000003e2d2d7220 */ /* 0x080fe20000410000 */
[----:B------:R-:W-:Y:S01]  /*8cc0*/  PRMT R57, R160, 0x5410, R57 ;  /* 0x00005410a0397816 */ /* 0x000fe20000000039 */
[----:B------:R-:W-:Y:S01]  /*8cd0*/  IMAD.U32 R43, R42, 0x10000, RZ ;  /* 0x000100002a2b7824 */ /* 0x000fe200078e00ff */
[----:B------:R-:W-:Y:S01]  /*8ce0*/  LOP3.LUT R63, R172, 0xffff0000, RZ, 0xc0, !PT ;  /* 0xffff0000ac3f7812 */ /* 0x000fe200078ec0ff */
[----:B------:R-:W-:Y:S01]  /*8cf0*/  FFMA.FTZ R68, R52, R171, R65 ;  /* 0x000000ab34447223 */ /* 0x000fe20000010041 */
[----:B------:R-:W-:Y:S01]  /*8d00*/  LOP3.LUT R40, R40, 0xffff0000, RZ, 0xc0, !PT ;  /* 0xffff000028287812 */ /* 0x000fe200078ec0ff */
[C---:B------:R-:W-:Y:S01]  /*8d10*/  FFMA.FTZ R56, R41.reuse, R62, -R56 ;  /* 0x0000003e29387223 */ /* 0x040fe20000010838 */
[----:B------:R-:W-:Y:S01]  /*8d20*/  LOP3.LUT R53, R42, 0xffff0000, RZ, 0xc0, !PT ;  /* 0xffff00002a357812 */ /* 0x000fe200078ec0ff */
[----:B------:R-:W-:Y:S01]  /*8d30*/  FFMA.FTZ R45, R41, R66, R45 ;  /* 0x00000042292d7223 */ /* 0x000fe2000001002d */
[----:B------:R-:W-:-:S02]  /*8d40*/  IMAD.U32 R42, R46, 0x10000, RZ ;  /* 0x000100002e2a7824 */ /* 0x000fc400078e00ff */
[C---:B------:R-:W-:Y:S01]  /*8d50*/  FMUL.FTZ R65, R44.reuse, R63 ;  /* 0x0000003f2c417220 */ /* 0x040fe20000410000 */
[-C--:B------:R-:W-:Y:S01]  /*8d60*/  FMUL.FTZ R67, R44, R47.reuse ;  /* 0x0000002f2c437220 */ /* 0x080fe20000410000 */
[C---:B------:R-:W-:Y:S01]  /*8d70*/  IMAD.U32 R41, R57.reuse, 0x10000, RZ ;  /* 0x0001000039297824 */ /* 0x040fe200078e00ff */
[----:B------:R-:W-:Y:S01]  /*8d80*/  LOP3.LUT R46, R46, 0xffff0000, RZ, 0xc0, !PT ;  /* 0xffff00002e2e7812 */ /* 0x000fe200078ec0ff */
[----:B------:R-:W-:Y:S01]  /*8d90*/  IMAD.U32 R44, R60, 0x10000, RZ ;  /* 0x000100003c2c7824 */ /* 0x000fe200078e00ff */
[----:B------:R-:W-:Y:S01]  /*8da0*/  LOP3.LUT R57, R57, 0xffff0000, RZ, 0xc0, !PT ;  /* 0xffff000039397812 */ /* 0x000fe200078ec0ff */
[----:B------:R-:W-:Y:S01]  /*8db0*/  FFMA.FTZ R65, R40, R47, -R65 ;  /* 0x0000002f28417223 */ /* 0x000fe20000010841 */
[----:B------:R-:W-:Y:S01]  /*8dc0*/  LOP3.LUT R60, R60, 0xffff0000, RZ, 0xc0, !PT ;  /* 0xffff00003c3c7812 */ /* 0x000fe200078ec0ff */
[----:B------:R-:W-:Y:S01]  /*8dd0*/  FFMA.FTZ R40, R40, R63, R67 ;  /* 0x0000003f28287223 */ /* 0x000fe20000010043 */
[C---:B------:R-:W-:Y:S01]  /*8de0*/  FMUL.FTZ R52, R42.reuse, R44 ;  /* 0x0000002c2a347220 */ /* 0x040fe20000410000 */
[----:B------:R-:W-:Y:S01]  /*8df0*/  FMUL.FTZ R47, R42, R41 ;  /* 0x000000292a2f7220 */ /* 0x000fe20000410000 */
[C---:B------:R-:W-:Y:S01]  /*8e00*/  FMUL.FTZ R63, R46.reuse, R57 ;  /* 0x000000392e3f7220 */ /* 0x040fe20000410000 */
[----:B------:R-:W-:Y:S01]  /*8e10*/  FMUL.FTZ R42, R46, R60 ;  /* 0x0000003c2e2a7220 */ /* 0x000fe20000410000 */
[C---:B------:R-:W-:Y:S01]  /*8e20*/  FFMA.FTZ R52, R43.reuse, R41, -R52 ;  /* 0x000000292b347223 */ /* 0x040fe20000010834 */
[----:B------:R-:W-:Y:S01]  /*8e30*/  FFMA.FTZ R47, R43, R44, R47 ;  /* 0x0000002c2b2f7223 */ /* 0x000fe2000001002f */
[C---:B------:R-:W-:Y:S01]  /*8e40*/  FFMA.FTZ R60, R53.reuse, R60, R63 ;  /* 0x0000003c353c7223 */ /* 0x040fe2000001003f */
[----:B------:R-:W-:Y:S01]  /*8e50*/  FFMA.FTZ R57, R53, R57, -R42 ;  /* 0x0000003935397223 */ /* 0x000fe2000001082a */
[----:B------:R-:W-:-:S02]  /*8e60*/  F2FP.BF16.F32.PACK_AB R58, R59, R58 ;  /* 0x0000003a3b3a723e */ /* 0x000fc400000010ff */
[----:B------:R-:W-:Y:S02]  /*8e70*/  F2FP.BF16.F32.PACK_AB R55, R68, R55 ;  /* 0x000000374437723e */ /* 0x000fe400000010ff */
[----:B------:R-:W-:Y:S02]  /*8e80*/  F2FP.BF16.F32.PACK_AB R56, R65, R56 ;  /* 0x000000384138723e */ /* 0x000fe400000010ff */
        /* <DEDUP_REMOVED lines=8> */
.L_x_543:
[----:B------:R-:W-:Y:S05]  /*8f10*/  BSYNC B2 ;  /* 0x0000000000027941 */ /* 0x000fea0003800000 */
.L_x_542:
[----:B------:R-:W-:Y:S02]  /*8f20*/  ULDC.64 UR4, c[0x0][0x208] ;  /* 0x0000820000047ab9 */ /* 0x000fe40000000a00 */
[----:B--2---:R4:W-:Y:S04]  /*8f30*/  STG.E.128 desc[UR4][R48.64], R40 ;  /* 0x0000002830007986 */ /* 0x0049e8000c101d04 */
[----:B---3--:R4:W-:Y:S02]  /*8f40*/  @!P3 STG.E.128 desc[UR4][R50.64], R44 ;  /* 0x0000002c3200b986 */ /* 0x0089e4000c101d04 */
.L_x_537:
[----:B------:R-:W-:Y:S05]  /*8f50*/  BSYNC B1 ;  /* 0x0000000000017941 */ /* 0x000fea0003800000 */
.L_x_536:
[-C--:B--2-4-:R-:W-:Y:S02]  /*8f60*/  IMAD R40, R237, R122.reuse, RZ ;  /* 0x0000007aed287224 */ /* 0x094fe400078e02ff */
[----:B------:R-:W-:-:S04]  /*8f70*/  IMAD.WIDE.U32 R124, R218, R122, R124 ;  /* 0x0000007ada7c7225 */ /* 0x000fc800078e007c */
[----:B------:R-:W-:Y:S01]  /*8f80*/  IMAD R123, R218, R123, R40 ;  /* 0x0000007bda7b7224 */ /* 0x000fe200078e0228 */
[----:B------:R-:W-:Y:S06]  /*8f90*/  @P4 BRA `(.L_x_504) ;  /* 0x00000014000c4947 */ /* 0x000fec0003800000 */
[----:B------:R-:W-:Y:S01]  /*8fa0*/  ISETP.NE.AND P3, PT, R26, RZ, PT ;  /* 0x000000ff1a00720c */ /* 0x000fe20003f65270 */
[----:B------:R-:W-:Y:S01]  /*8fb0*/  BSSY B1, `(.L_x_544) ;  /* 0x0000082000017945 */ /* 0x000fe20003800000 */
[----:B---3--:R-:W-:-:S11]  /*8fc0*/  IMAD.IADD R52, R125, 0x1, R123 ;  /* 0x000000017d347824 */ /* 0x008fd600078e027b */
[----:B------:R-:W-:Y:S05]  /*8fd0*/  @!P3 BRA `(.L_x_545) ;  /* 0x0000000400fcb947 */ /* 0x000fea0003800000 */
[----:B------:R-:W-:Y:S01]  /*8fe0*/  SEL R40, R120, R146, !P0 ;  /* 0x0000009278287207 */ /* 0x000fe20004000000 */
[----:B------:R-:W-:Y:S01]  /*8ff0*/  BSSY B2, `(.L_x_546) ;  /* 0x000007a000027945 */ /* 0x000fe20003800000 */
[----:B------:R-:W-:Y:S02]  /*9000*/  IADD3 R42, P4, P5, R38, R124, R13 ;  /* 0x0000007c262a7210 */ /* 0x000fe40007d9e00d */
[----:B------:R-:W-:Y:S02]  /*9010*/  SHF.R.S32.HI R41, RZ, 0x1f, R40 ;  /* 0x0000001fff297819 */ /* 0x000fe40000011428 */
[----:B------:R-:W-:Y:S02]  /*9020*/  IADD3.X R43, R37, R52, R7, P4, P5 ;  /* 0x00000034252b7210 */ /* 0x000fe400027ea407 */
[----:B------:R-:W-:Y:S02]  /*9030*/  LEA.HI R41, R41, R40, RZ, 0x4 ;  /* 0x0000002829297211 */ /* 0x000fe400078f20ff */
[----:B------:R-:W-:-:S02]  /*9040*/  LEA R48, P4, R42, R118, 0x1 ;  /* 0x000000762a307211 */ /* 0x000fc400078808ff */
[----:B------:R-:W-:Y:S02]  /*9050*/  LEA.HI.SX32 R41, R41, R14, 0x1c ;  /* 0x0000000e29297211 */ /* 0x000fe400078fe2ff */
[----:B------:R-:W-:Y:S02]  /*9060*/  LEA.HI.X R49, R42, R119, R43, 0x1, P4 ;  /* 0x000000772a317211 */ /* 0x000fe400020f0c2b */
[----:B------:R-:W-:Y:S01]  /*9070*/  SHF.R.S32.HI R40, RZ, 0x1f, R41 ;  /* 0x0000001fff287819 */ /* 0x000fe20000011429 */
[----:B------:R-:W-:-:S03]  /*9080*/  IMAD.SHL.U32 R51, R41, 0x8, RZ ;  /* 0x0000000829337824 */ /* 0x000fc600078e00ff */
[----:B------:R-:W-:Y:S02]  /*9090*/  LEA.HI R40, R40, R41, RZ, 0x3 ;  /* 0x0000002928287211 */ /* 0x000fe400078f18ff */
[----:B------:R-:W-:Y:S02]  /*90a0*/  LOP3.LUT R41, R226, 0x38, R51, 0xf8, !PT ;  /* 0x00000038e2297812 */ /* 0x000fe400078ef833 */
[----:B------:R-:W-:Y:S02]  /*90b0*/  SHF.R.S32.HI R40, RZ, 0x3, R40 ;  /* 0x00000003ff287819 */ /* 0x000fe40000011428 */
[----:B------:R-:W-:Y:S02]  /*90c0*/  LOP3.LUT R41, R41, R228, RZ, 0x3c, !PT ;  /* 0x000000e429297212 */ /* 0x000fe400078e3cff */
[----:B------:R-:W-:Y:S01]  /*90d0*/  ISETP.GE.AND P3, PT, R51, R145, PT ;  /* 0x000000913300720c */ /* 0x000fe20003f66270 */
[----:B------:R-:W-:-:S04]  /*90e0*/  IMAD R40, R40, 0x1400, R229 ;  /* 0x0000140028287824 */ /* 0x000fc800078e02e5 */
[----:B------:R-:W-:Y:S02]  /*90f0*/  IMAD.IADD R40, R40, 0x1, R41 ;  /* 0x0000000128287824 */ /* 0x000fe400078e0229 */
[C---:B------:R-:W-:Y:S02]  /*9100*/  IMAD R41, R17.reuse, 0x5000, R140 ;  /* 0x0000500011297824 */ /* 0x040fe400078e028c */
[----:B------:R-:W-:Y:S02]  /*9110*/  IMAD R43, R17, 0x5000, R40 ;  /* 0x00005000112b7824 */ /* 0x000fe400078e0228 */
[----:B------:R-:W-:Y:S02]  /*9120*/  IMAD R41, R41, 0x2, R16 ;  /* 0x0000000229297824 */ /* 0x000fe400078e0210 */
[----:B------:R-:W-:Y:S02]  /*9130*/  @!P3 SHF.R.S32.HI R54, RZ, 0x1f, R51 ;  /* 0x0000001fff36b819 */ /* 0x000fe40000011433 */
[----:B------:R-:W-:-:S02]  /*9140*/  LEA R44, R43, R16, 0x1 ;  /* 0x000000102b2c7211 */ /* 0x000fc400078e08ff */
[----:B------:R-:W2:Y:S01]  /*9150*/  LDS.128 R40, [R41+0x24400] ;  /* 0x0244000029287984 */ /* 0x000ea20000000c00 */
[----:B------:R-:W-:-:S03]  /*9160*/  @!P3 IADD3 R51, P4, P5, R38, R124, R51 ;  /* 0x0000007c2633b210 */ /* 0x000fc60007d9e033 */
[----:B------:R-:W3:Y:S01]  /*9170*/  LDS.128 R44, [R44+0x24400] ;  /* 0x024400002c2c7984 */ /* 0x000ee20000000c00 */
[----:B------:R-:W-:Y:S02]  /*9180*/  @!P3 IADD3.X R54, R37, R52, R54, P4, P5 ;  /* 0x000000342536b210 */ /* 0x000fe400027ea436 */
[----:B------:R-:W-:Y:S02]  /*9190*/  ISETP.GE.AND P5, PT, R212, R116, PT ;  /* 0x00000074d400720c */ /* 0x000fe40003fa6270 */
[----:B------:R-:W-:-:S04]  /*91a0*/  @!P3 LEA R50, P4, R51, R118, 0x1 ;  /* 0x000000763332b211 */ /* 0x000fc800078808ff */
[----:B------:R-:W-:-:S07]  /*91b0*/  @!P3 LEA.HI.X R51, R51, R119, R54, 0x1, P4 ;  /* 0x000000773333b211 */ /* 0x000fce00020f0c36 */
[----:B------:R-:W-:Y:S05]  /*91c0*/  @P5 BRA `(.L_x_547) ;  /* 0x0000000400705947 */ /* 0x000fea0003800000 */
[--C-:B------:R-:W-:Y:S01]  /*91d0*/  SHF.R.U64 R64, R84, 0x10, R85.reuse ;  /* 0x0000001054407819 */ /* 0x100fe20000001255 */
[----:B---3--:R-:W-:Y:S01]  /*91e0*/  IMAD.U32 R59, R45, 0x10000, RZ ;  /* 0x000100002d3b7824 */ /* 0x008fe200078e00ff */
[----:B------:R-:W-:Y:S01]  /*91f0*/  SHF.R.U32.HI R84, RZ, 0x10, R85 ;  /* 0x00000010ff547819 */ /* 0x000fe20000011655 */
[----:B--2---:R-:W-:Y:S01]  /*9200*/  IMAD.U32 R55, R41, 0x10000, RZ ;  /* 0x0001000029377824 */ /* 0x004fe200078e00ff */
[--C-:B------:R-:W-:Y:S01]  /*9210*/  SHF.R.U64 R66, R76, 0x10, R77.reuse ;  /* 0x000000104c427819 */ /* 0x100fe2000000124d */
[----:B------:R-:W-:Y:S01]  /*9220*/  IMAD.U32 R61, R47, 0x10000, RZ ;  /* 0x000100002f3d7824 */ /* 0x000fe200078e00ff */
[----:B------:R-:W-:Y:S01]  /*9230*/  LOP3.LUT R60, R45, 0xffff0000, RZ, 0xc0, !PT ;  /* 0xffff00002d3c7812 */ /* 0x000fe200078ec0ff */
[----:B------:R-:W-:Y:S01]  /*9240*/  IMAD.U32 R58, R43, 0x10000, RZ ;  /* 0x000100002b3a7824 */ /* 0x000fe200078e00ff */
[----:B------:R-:W-:Y:S01]  /*9250*/  SHF.R.U32.HI R76, RZ, 0x10, R77 ;  /* 0x00000010ff4c7819 */ /* 0x000fe2000001164d */
[----:B------:R-:W-:Y:S01]  /*9260*/  IMAD.U32 R54, R44, 0x10000, RZ ;  /* 0x000100002c367824 */ /* 0x000fe200078e00ff */
[----:B------:R-:W-:Y:S01]  /*9270*/  PRMT R45, R159, 0x5432, R84 ;  /* 0x000054329f2d7816 */ /* 0x000fe20000000054 */
[----:B------:R-:W-:Y:S01]  /*9280*/  IMAD.U32 R53, R40, 0x10000, RZ ;  /* 0x0001000028357824 */ /* 0x000fe200078e00ff */
[----:B------:R-:W-:-:S02]  /*9290*/  PRMT R63, R157, 0x5410, R66 ;  /* 0x000054109d3f7816 */ /* 0x000fc40000000042 */
[--C-:B------:R-:W-:Y:S01]  /*92a0*/  SHF.R.U64 R67, R86, 0x10, R87.reuse ;  /* 0x0000001056437819 */ /* 0x100fe20000001257 */
[----:B------:R-:W-:Y:S01]  /*92b0*/  IMAD.U32 R66, R45, 0x10000, RZ ;  /* 0x000100002d427824 */ /* 0x000fe200078e00ff */
[----:B------:R-:W-:Y:S02]  /*92c0*/  PRMT R157, R157, 0x5432, R76 ;  /* 0x000054329d9d7816 */ /* 0x000fe4000000004c */
[----:B------:R-:W-:Y:S01]  /*92d0*/  SHF.R.U32.HI R87, RZ, 0x10, R87 ;  /* 0x00000010ff577819 */ /* 0x000fe20000011657 */
[----:B------:R-:W-:Y:S01]  /*92e0*/  FMUL.FTZ R68, R59, R66 ;  /* 0x000000423b447220 */ /* 0x000fe20000410000 */
[--C-:B------:R-:W-:Y:S02]  /*92f0*/  SHF.R.U64 R65, R78, 0x10, R79.reuse ;  /* 0x000000104e417819 */ /* 0x100fe4000000124f */
[----:B------:R-:W-:Y:S02]  /*9300*/  SHF.R.U32.HI R79, RZ, 0x10, R79 ;  /* 0x00000010ff4f7819 */ /* 0x000fe4000001164f */
[----:B------:R-:W-:Y:S01]  /*9310*/  PRMT R159, R159, 0x5410, R64 ;  /* 0x000054109f9f7816 */ /* 0x000fe20000000040 */
[----:B------:R-:W-:Y:S01]  /*9320*/  IMAD.U32 R64, R157, 0x10000, RZ ;  /* 0x000100009d407824 */ /* 0x000fe200078e00ff */
[----:B------:R-:W-:-:S02]  /*9330*/  PRMT R67, R158, 0x5410, R67 ;  /* 0x000054109e437816 */ /* 0x000fc40000000043 */
[----:B------:R-:W-:Y:S01]  /*9340*/  LOP3.LUT R62, R47, 0xffff0000, RZ, 0xc0, !PT ;  /* 0xffff00002f3e7812 */ /* 0x000fe200078ec0ff */
[-C--:B------:R-:W-:Y:S01]  /*9350*/  FMUL.FTZ R70, R59, R64.reuse ;  /* 0x000000403b467220 */ /* 0x080fe20000410000 */
[----:B------:R-:W-:Y:S02]  /*9360*/  PRMT R158, R158, 0x5432, R87 ;  /* 0x000054329e9e7816 */ /* 0x000fe40000000057 */
[C---:B------:R-:W-:Y:S02]  /*9370*/  PRMT R47, R156.reuse, 0x5410, R65 ;  /* 0x000054109c2f7816 */ /* 0x040fe40000000041 */
[----:B------:R-:W-:Y:S02]  /*9380*/  PRMT R156, R156, 0x5432, R79 ;  /* 0x000054329c9c7816 */ /* 0x000fe4000000004f */
[----:B------:R-:W-:Y:S01]  /*9390*/  LOP3.LUT R65, R45, 0xffff0000, RZ, 0xc0, !PT ;  /* 0xffff00002d417812 */ /* 0x000fe200078ec0ff */
[----:B------:R-:W-:Y:S01]  /*93a0*/  FFMA.FTZ R45, R55, R64, -R68 ;  /* 0x00000040372d7223 */ /* 0x000fe20000010844 */
[----:B------:R-:W-:Y:S01]  /*93b0*/  IMAD.U32 R64, R158, 0x10000, RZ ;  /* 0x000100009e407824 */ /* 0x000fe200078e00ff */
[----:B------:R-:W-:Y:S01]  /*93c0*/  LOP3.LUT R157, R157, 0xffff0000, RZ, 0xc0, !PT ;  /* 0xffff00009d9d7812 */ /* 0x000fe200078ec0ff */
[----:B------:R-:W-:Y:S01]  /*93d0*/  IMAD.U32 R59, R156, 0x10000, RZ ;  /* 0x000100009c3b7824 */ /* 0x000fe200078e00ff */
[----:B------:R-:W-:Y:S01]  /*93e0*/  LOP3.LUT R57, R41, 0xffff0000, RZ, 0xc0, !PT ;  /* 0xffff000029397812 */ /* 0x000fe200078ec0ff */
[C---:B------:R-:W-:Y:S01]  /*93f0*/  FMUL.FTZ R71, R61.reuse, R64 ;  /* 0x000000403d477220 */ /* 0x040fe20000410000 */
[C---:B------:R-:W-:Y:S01]  /*9400*/  FMUL.FTZ R68, R60.reuse, R65 ;  /* 0x000000413c447220 */ /* 0x040fe20000410000 */
[----:B------:R-:W-:Y:S01]  /*9410*/  FMUL.FTZ R60, R60, R157 ;  /* 0x0000009d3c3c7220 */ /* 0x000fe20000410000 */
[----:B------:R-:W-:Y:S01]  /*9420*/  LOP3.LUT R69, R158, 0xffff0000, RZ, 0xc0, !PT ;  /* 0xffff00009e457812 */ /* 0x000fe200078ec0ff */
[-C--:B------:R-:W-:Y:S01]  /*9430*/  FMUL.FTZ R61, R61, R59.reuse ;  /* 0x0000003b3d3d7220 */ /* 0x080fe20000410000 */
[----:B------:R-:W-:Y:S01]  /*9440*/  FFMA.FTZ R71, R58, R59, -R71 ;  /* 0x0000003b3a477223 */ /* 0x000fe20000010847 */
[----:B------:R-:W-:Y:S01]  /*9450*/  FFMA.FTZ R55, R55, R66, R70 ;  /* 0x0000004237377223 */ /* 0x000fe20000010046 */
[----:B------:R-:W-:Y:S01]  /*9460*/  LOP3.LUT R59, R156, 0xffff0000, RZ, 0xc0, !PT ;  /* 0xffff00009c3b7812 */ /* 0x000fe200078ec0ff */
[----:B------:R-:W-:Y:S01]  /*9470*/  FFMA.FTZ R68, R57, R157, -R68 ;  /* 0x0000009d39447223 */ /* 0x000fe20000010844 */
[----:B------:R-:W-:Y:S01]  /*9480*/  LOP3.LUT R56, R43, 0xffff0000, RZ, 0xc0, !PT ;  /* 0xffff00002b387812 */ /* 0x000fe200078ec0ff */
[----:B------:R-:W-:Y:S01]  /*9490*/  FFMA.FTZ R66, R57, R65, R60 ;  /* 0x0000004139427223 */ /* 0x000fe2000001003c */
[----:B------:R-:W-:Y:S01]  /*94a0*/  FFMA.FTZ R64, R58, R64, R61 ;  /* 0x000000403a407223 */ /* 0x000fe2000001003d */
[----:B------:R-:W-:Y:S01]  /*94b0*/  FMUL.FTZ R61, R62, R69 ;  /* 0x000000453e3d7220 */ /* 0x000fe20000410000 */
[----:B------:R-:W-:Y:S01]  /*94c0*/  SHF.L.U32 R57, R63, 0x10, RZ ;  /* 0x000000103f397819 */ /* 0x000fe200000006ff */
[----:B------:R-:W-:-:S02]  /*94d0*/  IMAD.U32 R58, R159, 0x10000, RZ ;  /* 0x000100009f3a7824 */ /* 0x000fc400078e00ff */
[-C--:B------:R-:W-:Y:S01]  /*94e0*/  FMUL.FTZ R65, R62, R59.reuse ;  /* 0x0000003b3e417220 */ /* 0x080fe20000410000 */
[----:B------:R-:W-:Y:S01]  /*94f0*/  FFMA.FTZ R62, R56, R59, -R61 ;  /* 0x0000003b383e7223 */ /* 0x000fe2000001083d */
[----:B------:R-:W-:Y:S01]  /*9500*/  LOP3.LUT R44, R44, 0xffff0000, RZ, 0xc0, !PT ;  /* 0xffff00002c2c7812 */ /* 0x000fe200078ec0ff */
[CC--:B------:R-:W-:Y:S01]  /*9510*/  FMUL.FTZ R60, R54.reuse, R58.reuse ;  /* 0x0000003a363c7220 */ /* 0x0c0fe20000410000 */
[-C--:B------:R-:W-:Y:S01]  /*9520*/  FMUL.FTZ R59, R54, R57.reuse ;  /* 0x00000039363b7220 */ /* 0x080fe20000410000 */
[----:B------:R-:W-:Y:S01]  /*9530*/  LOP3.LUT R159, R159, 0xffff0000, RZ, 0xc0, !PT ;  /* 0xffff00009f9f7812 */ /* 0x000fe200078ec0ff */
[C---:B------:R-:W-:Y:S01]  /*9540*/  IMAD.U32 R41, R42.reuse, 0x10000, RZ ;  /* 0x000100002a297824 */ /* 0x040fe200078e00ff */
[----:B------:R-:W-:Y:S01]  /*9550*/  LOP3.LUT R63, R63, 0xffff0000, RZ, 0xc0, !PT ;  /* 0xffff00003f3f7812 */ /* 0x000fe200078ec0ff */
[C---:B------:R-:W-:Y:S01]  /*9560*/  FFMA.FTZ R60, R53.reuse, R57, -R60 ;  /* 0x00000039353c7223 */ /* 0x040fe2000001083c */
[----:B------:R-:W-:Y:S01]  /*9570*/  LOP3.LUT R43, R42, 0xffff0000, RZ, 0xc0, !PT ;  /* 0xffff00002a2b7812 */ /* 0x000fe200078ec0ff */
[----:B------:R-:W-:Y:S01]  /*9580*/  FFMA.FTZ R59, R53, R58, R59 ;  /* 0x0000003a353b7223 */ /* 0x000fe2000001003b */
[C---:B------:R-:W-:Y:S01]  /*9590*/  IMAD.U32 R42, R46.reuse, 0x10000, RZ ;  /* 0x000100002e2a7824 */ /* 0x040fe200078e00ff */
[----:B------:R-:W-:Y:S01]  /*95a0*/  LOP3.LUT R46, R46, 0xffff0000, RZ, 0xc0, !PT ;  /* 0xffff00002e2e7812 */ /* 0x000fe200078ec0ff */
[C---:B------:R-:W-:Y:S01]  /*95b0*/  IMAD.U32 R53, R67.reuse, 0x10000, RZ ;  /* 0x0001000043357824 */ /* 0x040fe200078e00ff */
[----:B------:R-:W-:Y:S01]  /*95c0*/  LOP3.LUT R67, R67, 0xffff0000, RZ, 0xc0, !PT ;  /* 0xffff000043437812 */ /* 0x000fe200078ec0ff */
[C---:B------:R-:W-:Y:S01]  /*95d0*/  FMUL.FTZ R61, R44.reuse, R159 ;  /* 0x0000009f2c3d7220 */ /* 0x040fe20000410000 */
[----:B------:R-:W-:Y:S01]  /*95e0*/  FMUL.FTZ R57, R44, R63 ;  /* 0x0000003f2c397220 */ /* 0x000fe20000410000 */
[C---:B------:R-:W-:Y:S01]  /*95f0*/  IMAD.U32 R44, R47.reuse, 0x10000, RZ ;  /* 0x000100002f2c7824 */ /* 0x040fe200078e00ff */
[----:B------:R-:W-:Y:S01]  /*9600*/  LOP3.LUT R47, R47, 0xffff0000, RZ, 0xc0, !PT ;  /* 0xffff00002f2f7812 */ /* 0x000fe200078ec0ff */
[----:B------:R-:W-:Y:S01]  /*9610*/  FFMA.FTZ R65, R56, R69, R65 ;  /* 0x0000004538417223 */ /* 0x000fe20000010041 */
[----:B------:R-:W-:Y:S01]  /*9620*/  LOP3.LUT R40, R40, 0xffff0000, RZ, 0xc0, !PT ;  /* 0xffff000028287812 */ /* 0x000fe200078ec0ff */
[----:B------:R-:W-:Y:S01]  /*9630*/  FMUL.FTZ R54, R42, R53 ;  /* 0x000000352a367220 */ /* 0x000fe20000410000 */
[C---:B------:R-:W-:Y:S01]  /*9640*/  FMUL.FTZ R56, R46.reuse, R67 ;  /* 0x000000432e387220 */ /* 0x040fe20000410000 */
[-C--:B------:R-:W-:Y:S01]  /*9650*/  FMUL.FTZ R46, R46, R47.reuse ;  /* 0x0000002f2e2e7220 */ /* 0x080fe20000410000 */
[-C--:B------:R-:W-:Y:S01]  /*9660*/  FMUL.FTZ R42, R42, R44.reuse ;  /* 0x0000002c2a2a7220 */ /* 0x080fe20000410000 */
[----:B------:R-:W-:Y:S01]  /*9670*/  FFMA.FTZ R54, R41, R44, -R54 ;  /* 0x0000002c29367223 */ /* 0x000fe20000010836 */
[----:B------:R-:W-:Y:S01]  /*9680*/  FFMA.FTZ R47, R43, R47, -R56 ;  /* 0x0000002f2b2f7223 */ /* 0x000fe20000010838 */
[C---:B------:R-:W-:Y:S01]  /*9690*/  FFMA.FTZ R61, R40.reuse, R63, -R61 ;  /* 0x0000003f283d7223 */ /* 0x040fe2000001083d */
[----:B------:R-:W-:Y:S01]  /*96a0*/  FFMA.FTZ R42, R41, R53, R42 ;  /* 0x00000035292a7223 */ /* 0x000fe2000001002a */
[----:B------:R-:W-:Y:S01]  /*96b0*/  FFMA.FTZ R43, R43, R67, R46 ;  /* 0x000000432b2b7223 */ /* 0x000fe2000001002e */
[----:B------:R-:W-:Y:S01]  /*96c0*/  FFMA.FTZ R40, R40, R159, R57 ;  /* 0x0000009f28287223 */ /* 0x000fe20000010039 */
[----:B------:R-:W-:-:S02]  /*96d0*/  F2FP.BF16.F32.PACK_AB R47, R47, R54 ;  /* 0x000000362f2f723e */ /* 0x000fc400000010ff */
[----:B------:R-:W-:Y:S02]  /*96e0*/  F2FP.BF16.F32.PACK_AB R62, R62, R71 ;  /* 0x000000473e3e723e */ /* 0x000fe400000010ff */
        /* <DEDUP_REMOVED lines=10> */
.L_x_547:
[----:B------:R-:W-:Y:S05]  /*9790*/  BSYNC B2 ;  /* 0x0000000000027941 */ /* 0x000fea0003800000 */
.L_x_546:
[----:B------:R-:W-:Y:S02]  /*97a0*/  ULDC.64 UR4, c[0x0][0x208] ;  /* 0x0000820000047ab9 */ /* 0x000fe40000000a00 */
[----:B--2---:R2:W-:Y:S04]  /*97b0*/  STG.E.128 desc[UR4][R48.64], R40 ;  /* 0x0000002830007986 */ /* 0x0045e8000c101d04 */
[----:B---3--:R2:W-:Y:S02]  /*97c0*/  @!P3 STG.E.128 desc[UR4][R50.64], R44 ;  /* 0x0000002c3200b986 */ /* 0x0085e4000c101d04 */
.L_x_545:
[----:B------:R-:W-:Y:S05]  /*97d0*/  BSYNC B1 ;  /* 0x0000000000017941 */ /* 0x000fea0003800000 */
.L_x_544:
[----:B------:R-:W-:-:S13]  /*97e0*/  ISETP.NE.AND P3, PT, R10, RZ, PT ;  /* 0x000000ff0a00720c */ /* 0x000fda0003f65270 */
[----:B------:R-:W-:Y:S05]  /*97f0*/  @!P3 BRA `(.L_x_504) ;  /* 0x0000000800f4b947 */ /* 0x000fea0003800000 */
[----:B------:R-:W-:Y:S01]  /*9800*/  SEL R146, R120, R146, !P1 ;  /* 0x0000009278927207 */ /* 0x000fe20004800000 */
[----:B------:R-:W-:Y:S01]  /*9810*/  BSSY B1, `(.L_x_548) ;  /* 0x0000073000017945 */ /* 0x000fe20003800000 */
[----:B--2---:R-:W-:Y:S02]  /*9820*/  IADD3 R49, P3, P4, R38, R124, R11 ;  /* 0x0000007c26317210 */ /* 0x004fe40007c7e00b */
[----:B------:R-:W-:Y:S02]  /*9830*/  SHF.R.S32.HI R41, RZ, 0x1f, R146 ;  /* 0x0000001fff297819 */ /* 0x000fe40000011492 */
[----:B------:R-:W-:Y:S02]  /*9840*/  IADD3.X R50, R37, R52, R6, P3, P4 ;  /* 0x0000003425327210 */ /* 0x000fe40001fe8406 */
[----:B------:R-:W-:Y:S02]  /*9850*/  LEA.HI R41, R41, R146, RZ, 0x4 ;  /* 0x0000009229297211 */ /* 0x000fe400078f20ff */
[----:B------:R-:W-:-:S02]  /*9860*/  ISETP.GE.AND P4, PT, R213, R116, PT ;  /* 0x00000074d500720c */ /* 0x000fc40003f86270 */
[----:B------:R-:W-:Y:S02]  /*9870*/  LEA.HI.SX32 R41, R41, R12, 0x1c ;  /* 0x0000000c29297211 */ /* 0x000fe400078fe2ff */
[----:B------:R-:W-:Y:S02]  /*9880*/  LEA R48, P3, R49, R118, 0x1 ;  /* 0x0000007631307211 */ /* 0x000fe400078608ff */
[----:B------:R-:W-:Y:S01]  /*9890*/  SHF.R.S32.HI R40, RZ, 0x1f, R41 ;  /* 0x0000001fff287819 */ /* 0x000fe20000011429 */
[----:B------:R-:W-:Y:S01]  /*98a0*/  IMAD.SHL.U32 R51, R41, 0x8, RZ ;  /* 0x0000000829337824 */ /* 0x000fe200078e00ff */
[----:B------:R-:W-:Y:S02]  /*98b0*/  LEA.HI.X R49, R49, R119, R50, 0x1, P3 ;  /* 0x0000007731317211 */ /* 0x000fe400018f0c32 */
[----:B------:R-:W-:Y:S02]  /*98c0*/  LEA.HI R40, R40, R41, RZ, 0x3 ;  /* 0x0000002928287211 */ /* 0x000fe400078f18ff */
[----:B------:R-:W-:-:S02]  /*98d0*/  LOP3.LUT R41, R226, 0x38, R51, 0xf8, !PT ;  /* 0x00000038e2297812 */ /* 0x000fc400078ef833 */
[----:B------:R-:W-:Y:S02]  /*98e0*/  SHF.R.S32.HI R40, RZ, 0x3, R40 ;  /* 0x00000003ff287819 */ /* 0x000fe40000011428 */
[----:B------:R-:W-:-:S03]  /*98f0*/  LOP3.LUT R41, R41, R228, RZ, 0x3c, !PT ;  /* 0x000000e429297212 */ /* 0x000fc600078e3cff */
[----:B------:R-:W-:-:S04]  /*9900*/  IMAD R40, R40, 0x1400, R229 ;  /* 0x0000140028287824 */ /* 0x000fc800078e02e5 */
[----:B------:R-:W-:Y:S02]  /*9910*/  IMAD.IADD R40, R40, 0x1, R41 ;  /* 0x0000000128287824 */ /* 0x000fe400078e0229 */
[C---:B------:R-:W-:Y:S02]  /*9920*/  IMAD R41, R17.reuse, 0x5000, R133 ;  /* 0x0000500011297824 */ /* 0x040fe400078e0285 */
[----:B------:R-:W-:Y:S02]  /*9930*/  IMAD R43, R17, 0x5000, R40 ;  /* 0x00005000112b7824 */ /* 0x000fe400078e0228 */
[--C-:B------:R-:W-:Y:S02]  /*9940*/  IMAD R41, R41, 0x2, R16.reuse ;  /* 0x0000000229297824 */ /* 0x100fe400078e0210 */
[----:B------:R-:W-:-:S04]  /*9950*/  IMAD R44, R43, 0x2, R16 ;  /* 0x000000022b2c7824 */ /* 0x000fc800078e0210 */
[----:B------:R-:W2:Y:S04]  /*9960*/  LDS.128 R40, [R41+0x24400] ;  /* 0x0244000029287984 */ /* 0x000ea80000000c00 */
[----:B------:R-:W3:Y:S01]  /*9970*/  LDS.128 R44, [R44+0x24400] ;  /* 0x024400002c2c7984 */ /* 0x000ee20000000c00 */
[----:B------:R-:W-:Y:S05]  /*9980*/  @P4 BRA `(.L_x_549) ;  /* 0x00000004006c4947 */ /* 0x000fea0003800000 */
[--C-:B------:R-:W-:Y:S01]  /*9990*/  SHF.R.U64 R66, R80, 0x10, R81.reuse ;  /* 0x0000001050427819 */ /* 0x100fe20000001251 */
[----:B---3--:R-:W-:Y:S01]  /*99a0*/  IMAD.U32 R56, R45, 0x10000, RZ ;  /* 0x000100002d387824 */ /* 0x008fe200078e00ff */
[----:B------:R-:W-:Y:S01]  /*99b0*/  SHF.R.U32.HI R80, RZ, 0x10, R81 ;  /* 0x00000010ff507819 */ /* 0x000fe20000011651 */
[----:B--2---:R-:W-:Y:S01]  /*99c0*/  IMAD.U32 R53, R41, 0x10000, RZ ;  /* 0x0001000029357824 */ /* 0x004fe200078e00ff */
[--C-:B------:R-:W-:Y:S01]  /*99d0*/  SHF.R.U64 R60, R72, 0x10, R73.reuse ;  /* 0x00000010483c7819 */ /* 0x100fe20000001249 */
[----:B------:R-:W-:Y:S01]  /*99e0*/  IMAD.U32 R58, R47, 0x10000, RZ ;  /* 0x000100002f3a7824 */ /* 0x000fe200078e00ff */
[----:B------:R-:W-:Y:S02]  /*99f0*/  SHF.R.U32.HI R72, RZ, 0x10, R73 ;  /* 0x00000010ff487819 */ /* 0x000fe40000011649 */
[----:B------:R-:W-:Y:S02]  /*9a00*/  PRMT R63, R155, 0x5432, R80 ;  /* 0x000054329b3f7816 */ /* 0x000fe40000000050 */
[----:B------:R-:W-:-:S02]  /*9a10*/  PRMT R60, R153, 0x5410, R60 ;  /* 0x00005410993c7816 */ /* 0x000fc4000000003c */
[----:B------:R-:W-:Y:S01]  /*9a20*/  SHF.R.U64 R61, R74, 0x10, R75 ;  /* 0x000000104a3d7819 */ /* 0x000fe2000000124b */
[----:B------:R-:W-:Y:S01]  /*9a30*/  IMAD.U32 R64, R63, 0x10000, RZ ;  /* 0x000100003f407824 */ /* 0x000fe200078e00ff */
[--C-:B------:R-:W-:Y:S02]  /*9a40*/  SHF.R.U64 R65, R82, 0x10, R83.reuse ;  /* 0x0000001052417819 */ /* 0x100fe40000001253 */
[----:B------:R-:W-:Y:S02]  /*9a50*/  PRMT R153, R153, 0x5432, R72 ;  /* 0x0000543299997816 */ /* 0x000fe40000000048 */
[----:B------:R-:W-:Y:S02]  /*9a60*/  SHF.R.U32.HI R83, RZ, 0x10, R83 ;  /* 0x00000010ff537819 */ /* 0x000fe40000011653 */
[----:B------:R-:W-:Y:S01]  /*9a70*/  PRMT R62, R152, 0x5410, R61 ;  /* 0x00005410983e7816 */ /* 0x000fe2000000003d */
[----:B------:R-:W-:Y:S01]  /*9a80*/  IMAD.U32 R61, R153, 0x10000, RZ ;  /* 0x00010000993d7824 */ /* 0x000fe200078e00ff */
[----:B------:R-:W-:Y:S01]  /*9a90*/  PRMT R155, R155, 0x5410, R66 ;  /* 0x000054109b9b7816 */ /* 0x000fe20000000042 */
[-C--:B------:R-:W-:Y:S01]  /*9aa0*/  FMUL.FTZ R66, R56, R64.reuse ;  /* 0x0000004038427220 */ /* 0x080fe20000410000 */
[----:B------:R-:W-:Y:S01]  /*9ab0*/  PRMT R65, R154, 0x5410, R65 ;  /* 0x000054109a417816 */ /* 0x000fe20000000041 */
[-C--:B------:R-:W-:Y:S01]  /*9ac0*/  FMUL.FTZ R56, R56, R61.reuse ;  /* 0x0000003d38387220 */ /* 0x080fe20000410000 */
[----:B------:R-:W-:Y:S01]  /*9ad0*/  SHF.R.U32.HI R75, RZ, 0x10, R75 ;  /* 0x00000010ff4b7819 */ /* 0x000fe2000001164b */
[C---:B------:R-:W-:Y:S01]  /*9ae0*/  FFMA.FTZ R66, R53.reuse, R61, -R66 ;  /* 0x0000003d35427223 */ /* 0x040fe20000010842 */
[----:B------:R-:W-:Y:S01]  /*9af0*/  PRMT R154, R154, 0x5432, R83 ;  /* 0x000054329a9a7816 */ /* 0x000fe20000000053 */
[----:B------:R-:W-:Y:S01]  /*9b00*/  FFMA.FTZ R64, R53, R64, R56 ;  /* 0x0000004035407223 */ /* 0x000fe20000010038 */
[----:B------:R-:W-:-:S02]  /*9b10*/  PRMT R152, R152, 0x5432, R75 ;  /* 0x0000543298987816 */ /* 0x000fc4000000004b */
[----:B------:R-:W-:Y:S01]  /*9b20*/  LOP3.LUT R57, R45, 0xffff0000, RZ, 0xc0, !PT ;  /* 0xffff00002d397812 */ /* 0x000fe200078ec0ff */
[----:B------:R-:W-:Y:S01]  /*9b30*/  IMAD.U32 R61, R154, 0x10000, RZ ;  /* 0x000100009a3d7824 */ /* 0x000fe200078e00ff */
[----:B------:R-:W-:Y:S01]  /*9b40*/  LOP3.LUT R63, R63, 0xffff0000, RZ, 0xc0, !PT ;  /* 0xffff00003f3f7812 */ /* 0x000fe200078ec0ff */
[----:B------:R-:W-:Y:S01]  /*9b50*/  IMAD.U32 R45, R44, 0x10000, RZ ;  /* 0x000100002c2d7824 */ /* 0x000fe200078e00ff */
[----:B------:R-:W-:Y:S01]  /*9b60*/  LOP3.LUT R153, R153, 0xffff0000, RZ, 0xc0, !PT ;  /* 0xffff000099997812 */ /* 0x000fe200078ec0ff */
[----:B------:R-:W-:Y:S01]  /*9b70*/  IMAD.U32 R53, R152, 0x10000, RZ ;  /* 0x0001000098357824 */ /* 0x000fe200078e00ff */
[----:B------:R-:W-:Y:S01]  /*9b80*/  LOP3.LUT R55, R44, 0xffff0000, RZ, 0xc0, !PT ;  /* 0xffff00002c377812 */ /* 0x000fe200078ec0ff */
[----:B------:R-:W-:Y:S02]  /*9b90*/  IMAD.U32 R44, R43, 0x10000, RZ ;  /* 0x000100002b2c7824 */ /* 0x000fe400078e00ff */
[----:B------:R-:W-:Y:S01]  /*9ba0*/  FMUL.FTZ R69, R58, R61 ;  /* 0x0000003d3a457220 */ /* 0x000fe20000410000 */
[----:B------:R-:W-:Y:S01]  /*9bb0*/  LOP3.LUT R54, R41, 0xffff0000, RZ, 0xc0, !PT ;  /* 0xffff000029367812 */ /* 0x000fe200078ec0ff */
[----:B------:R-:W-:Y:S01]  /*9bc0*/  FMUL.FTZ R67, R57, R63 ;  /* 0x0000003f39437220 */ /* 0x000fe20000410000 */
[----:B------:R-:W-:Y:S01]  /*9bd0*/  LOP3.LUT R59, R47, 0xffff0000, RZ, 0xc0, !PT ;  /* 0xffff00002f3b7812 */ /* 0x000fe200078ec0ff */
[----:B------:R-:W-:Y:S01]  /*9be0*/  FMUL.FTZ R57, R57, R153 ;  /* 0x0000009939397220 */ /* 0x000fe20000410000 */
[----:B------:R-:W-:Y:S01]  /*9bf0*/  LOP3.LUT R154, R154, 0xffff0000, RZ, 0xc0, !PT ;  /* 0xffff00009a9a7812 */ /* 0x000fe200078ec0ff */
[-C--:B------:R-:W-:Y:S01]  /*9c00*/  FMUL.FTZ R58, R58, R53.reuse ;  /* 0x000000353a3a7220 */ /* 0x080fe20000410000 */
[----:B------:R-:W-:Y:S01]  /*9c10*/  FFMA.FTZ R69, R44, R53, -R69 ;  /* 0x000000352c457223 */ /* 0x000fe20000010845 */
[----:B------:R-:W-:Y:S01]  /*9c20*/  LOP3.LUT R152, R152, 0xffff0000, RZ, 0xc0, !PT ;  /* 0xffff000098987812 */ /* 0x000fe200078ec0ff */
[----:B------:R-:W-:Y:S01]  /*9c30*/  IMAD.U32 R53, R155, 0x10000, RZ ;  /* 0x000100009b357824 */ /* 0x000fe200078e00ff */
[----:B------:R-:W-:Y:S01]  /*9c40*/  LOP3.LUT R43, R43, 0xffff0000, RZ, 0xc0, !PT ;  /* 0xffff00002b2b7812 */ /* 0x000fe200078ec0ff */
[C---:B------:R-:W-:Y:S01]  /*9c50*/  FFMA.FTZ R67, R54.reuse, R153, -R67 ;  /* 0x0000009936437223 */ /* 0x040fe20000010843 */
[----:B------:R-:W-:Y:S01]  /*9c60*/  FFMA.FTZ R63, R54, R63, R57 ;  /* 0x0000003f363f7223 */ /* 0x000fe20000010039 */
[----:B------:R-:W-:Y:S01]  /*9c70*/  FMUL.FTZ R54, R59, R154 ;  /* 0x0000009a3b367220 */ /* 0x000fe20000410000 */
[----:B------:R-:W-:Y:S01]  /*9c80*/  SHF.L.U32 R50, R40, 0x10, RZ ;  /* 0x0000001028327819 */ /* 0x000fe200000006ff */
[----:B------:R-:W-:Y:S01]  /*9c90*/  FFMA.FTZ R61, R44, R61, R58 ;  /* 0x0000003d2c3d7223 */ /* 0x000fe2000001003a */
[----:B------:R-:W-:-:S02]  /*9ca0*/  IMAD.U32 R44, R60, 0x10000, RZ ;  /* 0x000100003c2c7824 */ /* 0x000fc400078e00ff */
[-C--:B------:R-:W-:Y:S01]  /*9cb0*/  FMUL.FTZ R57, R45, R53.reuse ;  /* 0x000000352d397220 */ /* 0x080fe20000410000 */
[-C--:B------:R-:W-:Y:S01]  /*9cc0*/  FMUL.FTZ R58, R59, R152.reuse ;  /* 0x000000983b3a7220 */ /* 0x080fe20000410000 */
[----:B------:R-:W-:Y:S01]  /*9cd0*/  FFMA.FTZ R152, R43, R152, -R54 ;  /* 0x000000982b987223 */ /* 0x000fe20000010836 */
[----:B------:R-:W-:Y:S01]  /*9ce0*/  LOP3.LUT R54, R155, 0xffff0000, RZ, 0xc0, !PT ;  /* 0xffff00009b367812 */ /* 0x000fe200078ec0ff */
[-C--:B------:R-:W-:Y:S01]  /*9cf0*/  FMUL.FTZ R56, R45, R44.reuse ;  /* 0x0000002c2d387220 */ /* 0x080fe20000410000 */
[----:B------:R-:W-:Y:S01]  /*9d00*/  FFMA.FTZ R57, R50, R44, -R57 ;  /* 0x0000002c32397223 */ /* 0x000fe20000010839 */
[----:B------:R-:W-:Y:S01]  /*9d10*/  IMAD.U32 R47, R46, 0x10000, RZ ;  /* 0x000100002e2f7824 */ /* 0x000fe200078e00ff */
[----:B------:R-:W-:Y:S01]  /*9d20*/  LOP3.LUT R60, R60, 0xffff0000, RZ, 0xc0, !PT ;  /* 0xffff00003c3c7812 */ /* 0x000fe200078ec0ff */
[----:B------:R-:W-:Y:S01]  /*9d30*/  FFMA.FTZ R154, R43, R154, R58 ;  /* 0x0000009a2b9a7223 */ /* 0x000fe2000001003a */
[----:B------:R-:W-:Y:S01]  /*9d40*/  SHF.L.U32 R44, R65, 0x10, RZ ;  /* 0x00000010412c7819 */ /* 0x000fe200000006ff */
[----:B------:R-:W-:Y:S01]  /*9d50*/  IMAD.U32 R43, R62, 0x10000, RZ ;  /* 0x000100003e2b7824 */ /* 0x000fe200078e00ff */
[----:B------:R-:W-:Y:S01]  /*9d60*/  LOP3.LUT R46, R46, 0xffff0000, RZ, 0xc0, !PT ;  /* 0xffff00002e2e7812 */ /* 0x000fe200078ec0ff */
[----:B------:R-:W-:Y:S01]  /*9d70*/  FMUL.FTZ R58, R55, R54 ;  /* 0x00000036373a7220 */ /* 0x000fe20000410000 */
[----:B------:R-:W-:Y:S01]  /*9d80*/  LOP3.LUT R65, R65, 0xffff0000, RZ, 0xc0, !PT ;  /* 0xffff000041417812 */ /* 0x000fe200078ec0ff */
[----:B------:R-:W-:Y:S01]  /*9d90*/  FFMA.FTZ R56, R50, R53, R56 ;  /* 0x0000003532387223 */ /* 0x000fe20000010038 */
[----:B------:R-:W-:Y:S01]  /*9da0*/  LOP3.LUT R41, R40, 0xffff0000, RZ, 0xc0, !PT ;  /* 0xffff000028297812 */ /* 0x000fe200078ec0ff */
[----:B------:R-:W-:Y:S01]  /*9db0*/  IMAD.U32 R40, R42, 0x10000, RZ ;  /* 0x000100002a287824 */ /* 0x000fe200078e00ff */
[----:B------:R-:W-:Y:S01]  /*9dc0*/  LOP3.LUT R45, R62, 0xffff0000, RZ, 0xc0, !PT ;  /* 0xffff00003e2d7812 */ /* 0x000fe200078ec0ff */
[----:B------:R-:W-:Y:S01]  /*9dd0*/  FMUL.FTZ R50, R55, R60 ;  /* 0x0000003c37327220 */ /* 0x000fe20000410000 */
[C---:B------:R-:W-:Y:S01]  /*9de0*/  FMUL.FTZ R53, R47.reuse, R44 ;  /* 0x0000002c2f357220 */ /* 0x040fe20000410000 */
[----:B------:R-:W-:Y:S01]  /*9df0*/  LOP3.LUT R42, R42, 0xffff0000, RZ, 0xc0, !PT ;  /* 0xffff00002a2a7812 */ /* 0x000fe200078ec0ff */
[----:B------:R-:W-:Y:S01]  /*9e00*/  FMUL.FTZ R47, R47, R43 ;  /* 0x0000002b2f2f7220 */ /* 0x000fe20000410000 */
[C---:B------:R-:W-:Y:S01]  /*9e10*/  FMUL.FTZ R55, R46.reuse, R65 ;  /* 0x000000412e377220 */ /* 0x040fe20000410000 */
[C---:B------:R-:W-:Y:S01]  /*9e20*/  FFMA.FTZ R58, R41.reuse, R60, -R58 ;  /* 0x0000003c293a7223 */ /* 0x040fe2000001083a */
[----:B------:R-:W-:Y:S01]  /*9e30*/  FMUL.FTZ R46, R46, R45 ;  /* 0x0000002d2e2e7220 */ /* 0x000fe20000410000 */
[C---:B------:R-:W-:Y:S01]  /*9e40*/  FFMA.FTZ R53, R40.reuse, R43, -R53 ;  /* 0x0000002b28357223 */ /* 0x040fe20000010835 */
[----:B------:R-:W-:Y:S01]  /*9e50*/  FFMA.FTZ R47, R40, R44, R47 ;  /* 0x0000002c282f7223 */ /* 0x000fe2000001002f */
        /* <DEDUP_REMOVED lines=14> */
.L_x_549:
[----:B------:R-:W-:Y:S05]  /*9f40*/  BSYNC B1 ;  /* 0x0000000000017941 */ /* 0x000fea0003800000 */
.L_x_548:
[----:B------:R-:W-:Y:S01]  /*9f50*/  ISETP.GE.AND P3, PT, R51, R145, PT ;  /* 0x000000913300720c */ /* 0x000fe20003f66270 */
[----:B------:R-:W-:Y:S02]  /*9f60*/  ULDC.64 UR4, c[0x0][0x208] ;  /* 0x0000820000047ab9 */ /* 0x000fe40000000a00 */
[----:B--2---:R2:W-:Y:S10]  /*9f70*/  STG.E.128 desc[UR4][R48.64], R40 ;  /* 0x0000002830007986 */ /* 0x0045f4000c101d04 */
[----:B------:R-:W-:Y:S05]  /*9f80*/  @P3 BRA `(.L_x_504) ;  /* 0x0000000400103947 */ /* 0x000fea0003800000 */
[--C-:B------:R-:W-:Y:S01]  /*9f90*/  IADD3 R124, P3, P4, R38, R124, R51.reuse ;  /* 0x0000007c267c7210 */ /* 0x100fe20007c7e033 */
[----:B------:R-:W-:Y:S01]  /*9fa0*/  ULDC.64 UR4, c[0x0][0x208] ;  /* 0x0000820000047ab9 */ /* 0x000fe20000000a00 */
[----:B------:R-:W-:-:S04]  /*9fb0*/  SHF.R.S32.HI R51, RZ, 0x1f, R51 ;  /* 0x0000001fff337819 */ /* 0x000fc80000011433 */
[----:B------:R-:W-:Y:S02]  /*9fc0*/  IADD3.X R52, R37, R52, R51, P3, P4 ;  /* 0x0000003425347210 */ /* 0x000fe40001fe8433 */
[----:B------:R-:W-:-:S04]  /*9fd0*/  LEA R118, P3, R124, R118, 0x1 ;  /* 0x000000767c767211 */ /* 0x000fc800078608ff */
[----:B------:R-:W-:-:S05]  /*9fe0*/  LEA.HI.X R119, R124, R119, R52, 0x1, P3 ;  /* 0x000000777c777211 */ /* 0x000fca00018f0c34 */
[----:B---3--:R3:W-:Y:S01]  /*9ff0*/  STG.E.128 desc[UR4][R118.64], R44 ;  /* 0x0000002c76007986 */ /* 0x0087e2000c101d04 */
[----:B------:R-:W-:Y:S05]  /*a000*/  BRA `(.L_x_504) ;  /* 0x0000000000f07947 */ /* 0x000fea0003800000 */
.L_x_461:
[----:B------:R-:W-:-:S13]  /*a010*/  ISETP.NE.AND P2, PT, R221, 0x3, PT ;  /* 0x00000003dd00780c */ /* 0x000fda0003f45270 */
[----:B------:R-:W-:Y:S05]  /*a020*/  @!P2 BRA `(.L_x_550) ;  /* 0x000000000004a947 */ /* 0x000fea0003800000 */
[----:B------:R-:W-:Y:S01]  /*a030*/  BPT.TRAP 0x1 ;  /* 0x000000040000795c */ /* 0x000fe20000300000 */
.L_x_550:
[----:B------:R-:W-:Y:S01]  /*a040*/  IMAD R0, R17, 0x8, R16 ;  /* 0x0000000811007824 */ /* 0x000fe200078e0210 */
[----:B------:R-:W-:Y:S01]  /*a050*/  SHF.L.U32 R115, R219, 0x1f, RZ ;  /* 0x0000001fdb737819 */ /* 0x000fe200000006ff */
[----:B------:R-:W-:Y:S01]  /*a060*/  IMAD R3, R24, -0x50, R2 ;  /* 0xffffffb018037824 */ /* 0x000fe200078e0202 */
[----:B------:R-:W-:Y:S02]  /*a070*/  BSSY B1, `(.L_x_551) ;  /* 0x0000005000017945 */ /* 0x000fe40003800000 */
[----:B------:R-:W0:Y:S02]  /*a080*/  SYNCS.PHASECHK.TRANS64.TRYWAIT P3, [R0+URZ+0x38890], R115 ;  /* 0x03889073000075a7 */ /* 0x000e24000806017f */
[----:B------:R-:W-:-:S04]  /*a090*/  VIMNMX R3, R3, 0x50, PT ;  /* 0x0000005003037848 */ /* 0x000fc80003fe0100 */
[----:B------:R-:W-:Y:S01]  /*a0a0*/  ISETP.GE.AND P4, PT, R18, R3, PT ;  /* 0x000000031200720c */ /* 0x000fe20003f86270 */
[----:B0-----:R-:W-:-:S12]  /*a0b0*/  @!P3 BRA `(.L_x_552) ;  /* 0x000001c00080b947 */ /* 0x001fd80003800000 */
.L_x_788:
[----:B------:R-:W-:Y:S05]  /*a0c0*/  BSYNC B1 ;  /* 0x0000000000017941 */ /* 0x000fea0003800000 */
.L_x_551:
[----:B------:R-:W-:Y:S04]  /*a0d0*/  BSSY B1, `(.L_x_553) ;  /* 0x000000f000017945 */ /* 0x000fe80003800000 */
[----:B------:R-:W-:Y:S05]  /*a0e0*/  @P4 BRA `(.L_x_554) ;  /* 0x0000000000344947 */ /* 0x000fea0003800000 */
[----:B------:R-:W-:Y:S01]  /*a0f0*/  ISETP.NE.AND P5, PT, R26, RZ, PT ;  /* 0x000000ff1a00720c */ /* 0x000fe20003fa5270 */
[----:B------:R-:W-:Y:S01]  /*a100*/  ULDC.64 UR4, c[0x0][0x208] ;  /* 0x0000820000047ab9 */ /* 0x000fe20000000a00 */
[----:B------:R-:W-:Y:S02]  /*a110*/  ISETP.NE.AND P4, PT, R10, RZ, PT ;  /* 0x000000ff0a00720c */ /* 0x000fe40003f85270 */
[----:B------:R-:W-:-:S09]  /*a120*/  ISETP.NE.AND P3, PT, R9, RZ, PT ;  /* 0x000000ff0900720c */ /* 0x000fd20003f65270 */
[----:B------:R-:W1:Y:S04]  /*a130*/  @P5 LDS.128 R40, [R4+0x24400] ;  /* 0x0244000004285984 */ /* 0x000e680000000c00 */
[----:B------:R-:W2:Y:S04]  /*a140*/  @P3 LDS.128 R44, [R4+0x29400] ;  /* 0x02940000042c3984 */ /* 0x000ea80000000c00 */
[----:B-1----:R-:W-:Y:S01]  /*a150*/  @P5 STG.E.128 desc[UR4][R60.64], R40 ;  /* 0x000000283c005986 */ /* 0x002fe2000c101d04 */
[----:B------:R-:W-:-:S03]  /*a160*/  ISETP.NE.AND P5, PT, R8, RZ, PT ;  /* 0x000000ff0800720c */ /* 0x000fc60003fa5270 */
[----:B------:R-:W1:Y:S04]  /*a170*/  @P4 LDS.128 R40, [R4+0x26c00] ;  /* 0x026c000004284984 */ /* 0x000e680000000c00 */
[----:B--2---:R-:W-:Y:S06]  /*a180*/  @P3 STG.E.128 desc[UR4][R60.64+0x100], R44 ;  /* 0x0001002c3c003986 */ /* 0x004fec000c101d04 */
[----:B------:R-:W2:Y:S04]  /*a190*/  @P5 LDS.128 R48, [R4+0x2bc00] ;  /* 0x02bc000004305984 */ /* 0x000ea80000000c00 */
[----:B-1----:R1:W-:Y:S04]  /*a1a0*/  @P4 STG.E.128 desc[UR4][R60.64+0x80], R40 ;  /* 0x000080283c004986 */ /* 0x0023e8000c101d04 */
[----:B--2---:R1:W-:Y:S02]  /*a1b0*/  @P5 STG.E.128 desc[UR4][R60.64+0x180], R48 ;  /* 0x000180303c005986 */ /* 0x0043e4000c101d04 */
.L_x_554:
[----:B------:R-:W-:Y:S05]  /*a1c0*/  BSYNC B1 ;  /* 0x0000000000017941 */ /* 0x000fea0003800000 */
.L_x_553:
[----:B------:R-:W-:Y:S01]  /*a1d0*/  ISETP.GE.AND P3, PT, R217, R3, PT ;  /* 0x00000003d900720c */ /* 0x000fe20003f66270 */
[----:B------:R-:W-:-:S12]  /*a1e0*/  BSSY B1, `(.L_x_555) ;  /* 0x000000f000017945 */ /* 0x000fd80003800000 */
[----:B------:R-:W-:Y:S05]  /*a1f0*/  @P3 BRA `(.L_x_556) ;  /* 0x0000000000343947 */ /* 0x000fea0003800000 */
[----:B------:R-:W-:Y:S01]  /*a200*/  ISETP.NE.AND P5, PT, R26, RZ, PT ;  /* 0x000000ff1a00720c */ /* 0x000fe20003fa5270 */
[----:B------:R-:W-:Y:S01]  /*a210*/  ULDC.64 UR4, c[0x0][0x208] ;  /* 0x0000820000047ab9 */ /* 0x000fe20000000a00 */
[----:B------:R-:W-:Y:S02]  /*a220*/  ISETP.NE.AND P4, PT, R10, RZ, PT ;  /* 0x000000ff0a00720c */ /* 0x000fe40003f85270 */
[----:B------:R-:W-:-:S09]  /*a230*/  ISETP.NE.AND P3, PT, R9, RZ, PT ;  /* 0x000000ff0900720c */ /* 0x000fd20003f65270 */
[----:B-1----:R-:W1:Y:S04]  /*a240*/  @P5 LDS.128 R40, [R4+0x25400] ;  /* 0x0254000004285984 */ /* 0x002e680000000c00 */
        /* <DEDUP_REMOVED lines=8> */
.L_x_556:
[----:B------:R-:W-:Y:S05]  /*a2d0*/  BSYNC B1 ;  /* 0x0000000000017941 */ /* 0x000fea0003800000 */
.L_x_555:
[----:B------:R-:W-:-:S13]  /*a2e0*/  ISETP.GE.AND P3, PT, R218, R3, PT ;  /* 0x00000003da00720c */ /* 0x000fda0003f66270 */
[----:B------:R-:W-:Y:S05]  /*a2f0*/  @P3 BRA `(.L_x_504) ;  /* 0x0000000000343947 */ /* 0x000fea0003800000 */
[----:B------:R-:W-:Y:S01]  /*a300*/  ISETP.NE.AND P5, PT, R26, RZ, PT ;  /* 0x000000ff1a00720c */ /* 0x000fe20003fa5270 */
[----:B------:R-:W-:Y:S01]  /*a310*/  ULDC.64 UR4, c[0x0][0x208] ;  /* 0x0000820000047ab9 */ /* 0x000fe20000000a00 */
[----:B------:R-:W-:Y:S02]  /*a320*/  ISETP.NE.AND P4, PT, R10, RZ, PT ;  /* 0x000000ff0a00720c */ /* 0x000fe40003f85270 */
[----:B------:R-:W-:-:S09]  /*a330*/  ISETP.NE.AND P3, PT, R9, RZ, PT ;  /* 0x000000ff0900720c */ /* 0x000fd20003f65270 */
[----:B-1-3--:R-:W1:Y:S04]  /*a340*/  @P5 LDS.128 R40, [R4+0x26400] ;  /* 0x0264000004285984 */ /* 0x00ae680000000c00 */
        /* <DEDUP_REMOVED lines=8> */
.L_x_504:
[----:B------:R-:W-:Y:S05]  /*a3d0*/  BSYNC B0 ;  /* 0x0000000000007941 */ /* 0x000fea0003800000 */
.L_x_460:
[----:B-1234-:R-:W1:Y:S01]  /*a3e0*/  S2R R40, SR_TID.X ;  /* 0x0000000000287919 */ /* 0x01ee620000002100 */
[----:B------:R-:W-:Y:S01]  /*a3f0*/  @!PT LDS RZ, [RZ] ;  /* 0x00000000fffff984 */ /* 0x000fe20000000800 */
[----:B------:R-:W-:Y:S01]  /*a400*/  @!PT LDS RZ, [RZ] ;  /* 0x00000000fffff984 */ /* 0x000fe20000000800 */
[----:B------:R-:W-:Y:S01]  /*a410*/  @!PT LDS RZ, [RZ] ;  /* 0x00000000fffff984 */ /* 0x000fe20000000800 */
[----:B------:R-:W-:Y:S01]  /*a420*/  @!PT LDS RZ, [RZ] ;  /* 0x00000000fffff984 */ /* 0x000fe20000000800 */
[----:B------:R2:W-:Y:S06]  /*a430*/  MEMBAR.ALL.CTA ;  /* 0x0000000000007992 */ /* 0x0005ec0000008000 */
[----:B--2---:R-:W2:Y:S01]  /*a440*/  FENCE.VIEW.ASYNC.S ;  /* 0x00000000000073c6 */ /* 0x004ea20000000000 */
[----:B------:R-:W-:Y:S05]  /*a450*/  WARPSYNC.ALL ;  /* 0x0000000000007948 */ /* 0x000fea0003800000 */
[----:B------:R-:W-:Y:S01]  /*a460*/  BSSY B0, `(.L_x_557) ;  /* 0x0000009000007945 */ /* 0x000fe20003800000 */
[----:B-1----:R-:W-:Y:S01]  /*a470*/  LOP3.LUT R40, R40, 0x7f, RZ, 0xc0, !PT ;  /* 0x0000007f28287812 */ /* 0x002fe200078ec0ff */
[----:B--2---:R1:W-:Y:S03]  /*a480*/  BAR.SYNC.DEFER_BLOCKING R150, 0x80 ;  /* 0x000200960000751d */ /* 0x0043e60000010000 */
[----:B------:R-:W-:-:S13]  /*a490*/  ISETP.NE.AND P3, PT, R40, RZ, PT ;  /* 0x000000ff2800720c */ /* 0x000fda0003f65270 */
[----:B------:R-:W-:-:S05]  /*a4a0*/  @!P3 VIADD R40, R0, 0x388a0 ;  /* 0x000388a00028b836 */ /* 0x000fca0000000000 */
[----:B------:R-:W-:-:S04]  /*a4b0*/  @!P3 PRMT R40, RZ, 0x654, R40 ;  /* 0x00000654ff28b816 */ /* 0x000fc80000000028 */
[----:B------:R1:W-:Y:S01]  /*a4c0*/  @!P3 SYNCS.ARRIVE.TRANS64.RED.A1T0 RZ, [R40+URZ], RZ ;  /* 0x000000ff28ffb9a7 */ /* 0x0003e2000810043f */
[----:B------:R-:W-:Y:S05]  /*a4d0*/  @!P2 BRA `(.L_x_558) ;  /* 0x000000000004a947 */ /* 0x000fea0003800000 */
[----:B------:R-:W-:Y:S01]  /*a4e0*/  BPT.TRAP 0x1 ;  /* 0x000000040000795c */ /* 0x000fe20000300000 */
.L_x_558:
[----:B------:R-:W-:Y:S05]  /*a4f0*/  BSYNC B0 ;  /* 0x0000000000007941 */ /* 0x000fea0003800000 */
.L_x_557:
[----:B------:R-:W2:Y:S01]  /*a500*/  SYNCS.PHASECHK.TRANS64.TRYWAIT P2, [R0+URZ+0x388b0], R115 ;  /* 0x0388b073000075a7 */ /* 0x000ea2000804017f */
[----:B------:R-:W-:Y:S01]  /*a510*/  ULDC UR60, c[0x0][0x2e4] ;  /* 0x0000b900003c7ab9 */ /* 0x000fe20000000800 */
[----:B------:R-:W-:Y:S01]  /*a520*/  ULDC.64 UR56, c[0x0][0x318] ;  /* 0x0000c60000387ab9 */ /* 0x000fe20000000a00 */
[----:B------:R-:W-:Y:S01]  /*a530*/  ULDC.64 UR58, c[0x0][0x308] ;  /* 0x0000c200003a7ab9 */ /* 0x000fe20000000a00 */
[----:B------:R-:W-:Y:S01]  /*a540*/  BSSY B0, `(.L_x_559) ;  /* 0x0000004000007945 */ /* 0x000fe20003800000 */
[----:B------:R-:W-:Y:S01]  /*a550*/  ISETP.GE.AND P4, PT, R18, R3, PT ;  /* 0x000000031200720c */ /* 0x000fe20003f86270 */
[----:B------:R-:W-:Y:S02]  /*a560*/  IMAD.WIDE R52, R24, 0x50, R112 ;  /* 0x0000005018347825 */ /* 0x000fe400078e0270 */
[----:B--2---:R-:W-:Y:S10]  /*a570*/  @!P2 BRA `(.L_x_560) ;  /* 0x000001bc0064a947 */ /* 0x004ff40003800000 */
.L_x_789:
[----:B------:R-:W-:Y:S05]  /*a580*/  BSYNC B0 ;  /* 0x0000000000007941 */ /* 0x000fea0003800000 */
.L_x_559:
[----:B------:R-:W-:Y:S04]  /*a590*/  BSSY B0, `(.L_x_561) ;  /* 0x0000017000007945 */ /* 0x000fe80003800000 */
[----:B------:R-:W-:Y:S05]  /*a5a0*/  @P4 BRA `(.L_x_562) ;  /* 0x0000000000544947 */ /* 0x000fea0003800000 */
[----:B------:R-:W-:Y:S01]  /*a5b0*/  ISETP.GE.AND P5, PT, R212, UR60, PT ;  /* 0x0000003cd4007c0c */ /* 0x000fe2000bfa6270 */
[----:B------:R-:W-:Y:S01]  /*a5c0*/  IMAD R47, R53, UR56, RZ ;  /* 0x00000038352f7c24 */ /* 0x000fe2000f8e02ff */
[----:B------:R-:W-:Y:S01]  /*a5d0*/  ULDC.64 UR4, c[0x0][0x208] ;  /* 0x0000820000047ab9 */ /* 0x000fe20000000a00 */
[----:B------:R-:W-:Y:S01]  /*a5e0*/  IMAD.MOV.U32 R44, RZ, RZ, R96 ;  /* 0x000000ffff2c7224 */ /* 0x000fe200078e0060 */
[----:B------:R-:W-:Y:S01]  /*a5f0*/  ISETP.GE.AND P4, PT, R213, UR60, PT ;  /* 0x0000003cd5007c0c */ /* 0x000fe2000bf86270 */
[----:B------:R-:W-:Y:S02]  /*a600*/  IMAD.MOV.U32 R45, RZ, RZ, R5 ;  /* 0x000000ffff2d7224 */ /* 0x000fe400078e0005 */
[C---:B------:R-:W-:Y:S02]  /*a610*/  IMAD R47, R52.reuse, UR57, R47 ;  /* 0x00000039342f7c24 */ /* 0x040fe4000f8e022f */
[----:B------:R-:W-:-:S04]  /*a620*/  IMAD.WIDE.U32 R44, R52, UR56, R44 ;  /* 0x00000038342c7c25 */ /* 0x000fc8000f8e002c */
[----:B-1----:R-:W1:Y:S01]  /*a630*/  @!P5 LDS.128 R40, [R4+0x400] ;  /* 0x000400000428d984 */ /* 0x002e620000000c00 */
[----:B------:R-:W-:Y:S01]  /*a640*/  IMAD.IADD R45, R45, 0x1, R47 ;  /* 0x000000012d2d7824 */ /* 0x000fe200078e022f */
[----:B------:R-:W-:-:S04]  /*a650*/  LEA R54, P2, R44, UR58, 0x1 ;  /* 0x0000003a2c367c11 */ /* 0x000fc8000f8408ff */
[----:B------:R-:W-:Y:S02]  /*a660*/  LEA.HI.X R55, R44, UR59, R45, 0x1, P2 ;  /* 0x0000003b2c377c11 */ /* 0x000fe400090f0c2d */
[----:B------:R-:W-:-:S13]  /*a670*/  ISETP.GE.AND P2, PT, R225, UR60, PT ;  /* 0x0000003ce1007c0c */ /* 0x000fda000bf46270 */
[----:B------:R-:W3:Y:S04]  /*a680*/  @!P2 LDS.128 R44, [R4+0x5400] ;  /* 0x00540000042ca984 */ /* 0x000ee80000000c00 */
[----:B-1----:R-:W-:Y:S01]  /*a690*/  @!P5 STG.E.128 desc[UR4][R54.64], R40 ;  /* 0x000000283600d986 */ /* 0x002fe2000c101d04 */
[----:B------:R-:W-:-:S03]  /*a6a0*/  ISETP.GE.AND P5, PT, R224, UR60, PT ;  /* 0x0000003ce0007c0c */ /* 0x000fc6000bfa6270 */
[----:B------:R-:W1:Y:S10]  /*a6b0*/  @!P4 LDS.128 R40, [R4+0x2c00] ;  /* 0x002c00000428c984 */ /* 0x000e740000000c00 */
[----:B------:R-:W4:Y:S04]  /*a6c0*/  @!P5 LDS.128 R48, [R4+0x7c00] ;  /* 0x007c00000430d984 */ /* 0x000f280000000c00 */
[----:B---3--:R3:W-:Y:S04]  /*a6d0*/  @!P2 STG.E.128 desc[UR4][R54.64+0x100], R44 ;  /* 0x0001002c3600a986 */ /* 0x0087e8000c101d04 */
[----:B-1----:R3:W-:Y:S04]  /*a6e0*/  @!P4 STG.E.128 desc[UR4][R54.64+0x80], R40 ;  /* 0x000080283600c986 */ /* 0x0027e8000c101d04 */
[----:B----4-:R3:W-:Y:S02]  /*a6f0*/  @!P5 STG.E.128 desc[UR4][R54.64+0x180], R48 ;  /* 0x000180303600d986 */ /* 0x0107e4000c101d04 */
.L_x_562:
[----:B------:R-:W-:Y:S05]  /*a700*/  BSYNC B0 ;  /* 0x0000000000007941 */ /* 0x000fea0003800000 */
.L_x_561:
[----:B------:R-:W-:Y:S01]  /*a710*/  ISETP.GE.AND P2, PT, R217, R3, PT ;  /* 0x00000003d900720c */ /* 0x000fe20003f46270 */
[----:B------:R-:W-:-:S12]  /*a720*/  BSSY B0, `(.L_x_563) ;  /* 0x0000019000007945 */ /* 0x000fd80003800000 */
[----:B------:R-:W-:Y:S05]  /*a730*/  @P2 BRA `(.L_x_564) ;  /* 0x00000000005c2947 */ /* 0x000fea0003800000 */
[----:B------:R-:W-:Y:S01]  /*a740*/  ISETP.GE.AND P2, PT, R212, UR60, PT ;  /* 0x0000003cd4007c0c */ /* 0x000fe2000bf46270 */
[----:B---3--:R-:W-:Y:S01]  /*a750*/  IMAD.MOV.U32 R45, RZ, RZ, R5 ;  /* 0x000000ffff2d7224 */ /* 0x008fe200078e0005 */
[----:B------:R-:W-:Y:S01]  /*a760*/  IADD3 R47, P4, R52, 0x20, RZ ;  /* 0x00000020342f7810 */ /* 0x000fe20007f9e0ff */
[----:B------:R-:W-:Y:S01]  /*a770*/  ULDC.64 UR4, c[0x0][0x208] ;  /* 0x0000820000047ab9 */ /* 0x000fe20000000a00 */
[----:B------:R-:W-:-:S03]  /*a780*/  ISETP.GE.AND P5, PT, R213, UR60, PT ;  /* 0x0000003cd5007c0c */ /* 0x000fc6000bfa6270 */
[----:B------:R-:W-:-:S04]  /*a790*/  IMAD.X R44, RZ, RZ, R53, P4 ;  /* 0x000000ffff2c7224 */ /* 0x000fc800020e0635 */
[----:B------:R-:W-:Y:S02]  /*a7a0*/  IMAD R46, R44, UR56, RZ ;  /* 0x000000382c2e7c24 */ /* 0x000fe4000f8e02ff */
[----:B-1----:R-:W1:Y:S01]  /*a7b0*/  @!P2 LDS.128 R40, [R4+0x1400] ;  /* 0x001400000428a984 */ /* 0x002e620000000c00 */
[----:B------:R-:W-:-:S04]  /*a7c0*/  IMAD.MOV.U32 R44, RZ, RZ, R96 ;  /* 0x000000ffff2c7224 */ /* 0x000fc800078e0060 */
[----:B------:R-:W-:-:S04]  /*a7d0*/  IMAD.WIDE.U32 R44, R47, UR56, R44 ;  /* 0x000000382f2c7c25 */ /* 0x000fc8000f8e002c */
[----:B------:R-:W-:Y:S01]  /*a7e0*/  IMAD R47, R47, UR57, R46 ;  /* 0x000000392f2f7c24 */ /* 0x000fe2000f8e022e */
[----:B------:R-:W-:-:S04]  /*a7f0*/  LEA R54, P4, R44, UR58, 0x1 ;  /* 0x0000003a2c367c11 */ /* 0x000fc8000f8808ff */
[----:B------:R-:W-:-:S04]  /*a800*/  IADD3 R45, R45, R47, RZ ;  /* 0x0000002f2d2d7210 */ /* 0x000fc80007ffe0ff */
        /* <DEDUP_REMOVED lines=10> */
.L_x_564:
[----:B------:R-:W-:Y:S05]  /*a8b0*/  BSYNC B0 ;  /* 0x0000000000007941 */ /* 0x000fea0003800000 */
.L_x_563:
[----:B------:R-:W-:Y:S01]  /*a8c0*/  ISETP.GE.AND P2, PT, R218, R3, PT ;  /* 0x00000003da00720c */ /* 0x000fe20003f46270 */
[----:B------:R-:W-:-:S12]  /*a8d0*/  BSSY B0, `(.L_x_565) ;  /* 0x0000019000007945 */ /* 0x000fd80003800000 */
[----:B------:R-:W-:Y:S05]  /*a8e0*/  @P2 BRA `(.L_x_566) ;  /* 0x00000000005c2947 */ /* 0x000fea0003800000 */
[----:B------:R-:W-:Y:S01]  /*a8f0*/  ISETP.GE.AND P2, PT, R212, UR60, PT ;  /* 0x0000003cd4007c0c */ /* 0x000fe2000bf46270 */
[----:B---3--:R-:W-:Y:S01]  /*a900*/  IMAD.MOV.U32 R44, RZ, RZ, R96 ;  /* 0x000000ffff2c7224 */ /* 0x008fe200078e0060 */
[----:B------:R-:W-:Y:S01]  /*a910*/  IADD3 R3, P4, R52, 0x40, RZ ;  /* 0x0000004034037810 */ /* 0x000fe20007f9e0ff */
[----:B------:R-:W-:Y:S01]  /*a920*/  IMAD.MOV.U32 R45, RZ, RZ, R5 ;  /* 0x000000ffff2d7224 */ /* 0x000fe200078e0005 */
[----:B------:R-:W-:Y:S01]  /*a930*/  ULDC.64 UR4, c[0x0][0x208] ;  /* 0x0000820000047ab9 */ /* 0x000fe20000000a00 */
[----:B------:R-:W-:Y:S02]  /*a940*/  ISETP.GE.AND P5, PT, R213, UR60, PT ;  /* 0x0000003cd5007c0c */ /* 0x000fe4000bfa6270 */
[----:B------:R-:W-:Y:S02]  /*a950*/  IMAD.X R52, RZ, RZ, R53, P4 ;  /* 0x000000ffff347224 */ /* 0x000fe400020e0635 */
[----:B------:R-:W-:-:S04]  /*a960*/  IMAD.WIDE.U32 R44, R3, UR56, R44 ;  /* 0x00000038032c7c25 */ /* 0x000fc8000f8e002c */
[----:B-1----:R-:W1:Y:S01]  /*a970*/  @!P2 LDS.128 R40, [R4+0x2400] ;  /* 0x002400000428a984 */ /* 0x002e620000000c00 */
[----:B------:R-:W-:-:S04]  /*a980*/  IMAD R52, R52, UR56, RZ ;  /* 0x0000003834347c24 */ /* 0x000fc8000f8e02ff */
[----:B------:R-:W-:Y:S01]  /*a990*/  IMAD R3, R3, UR57, R52 ;  /* 0x0000003903037c24 */ /* 0x000fe2000f8e0234 */
[----:B------:R-:W-:-:S03]  /*a9a0*/  LEA R52, P4, R44, UR58, 0x1 ;  /* 0x0000003a2c347c11 */ /* 0x000fc6000f8808ff */
[----:B------:R-:W-:-:S05]  /*a9b0*/  IMAD.IADD R3, R45, 0x1, R3 ;  /* 0x000000012d037824 */ /* 0x000fca00078e0203 */
[----:B------:R-:W-:Y:S02]  /*a9c0*/  LEA.HI.X R53, R44, UR59, R3, 0x1, P4 ;  /* 0x0000003b2c357c11 */ /* 0x000fe4000a0f0c03 */
[----:B------:R-:W-:Y:S01]  /*a9d0*/  ISETP.GE.AND P4, PT, R225, UR60, PT ;  /* 0x0000003ce1007c0c */ /* 0x000fe2000bf86270 */
[----:B------:R-:W3:Y:S04]  /*a9e0*/  @!P5 LDS.128 R44, [R4+0x4c00] ;  /* 0x004c0000042cd984 */ /* 0x000ee80000000c00 */
[----:B-1----:R-:W-:Y:S01]  /*a9f0*/  @!P2 STG.E.128 desc[UR4][R52.64], R40 ;  /* 0x000000283400a986 */ /* 0x002fe2000c101d04 */
[----:B------:R-:W-:-:S07]  /*aa00*/  ISETP.GE.AND P2, PT, R224, UR60, PT ;  /* 0x0000003ce0007c0c */ /* 0x000fce000bf46270 */
[----:B------:R-:W1:Y:S06]  /*aa10*/  @!P4 LDS.128 R40, [R4+0x7400] ;  /* 0x007400000428c984 */ /* 0x000e6c0000000c00 */
[----:B------:R-:W4:Y:S04]  /*aa20*/  @!P2 LDS.128 R48, [R4+0x9c00] ;  /* 0x009c00000430a984 */ /* 0x000f280000000c00 */
[----:B---3--:R3:W-:Y:S04]  /*aa30*/  @!P5 STG.E.128 desc[UR4][R52.64+0x80], R44 ;  /* 0x0000802c3400d986 */ /* 0x0087e8000c101d04 */
[----:B-1----:R3:W-:Y:S04]  /*aa40*/  @!P4 STG.E.128 desc[UR4][R52.64+0x100], R40 ;  /* 0x000100283400c986 */ /* 0x0027e8000c101d04 */
[----:B----4-:R3:W-:Y:S02]  /*aa50*/  @!P2 STG.E.128 desc[UR4][R52.64+0x180], R48 ;  /* 0x000180303400a986 */ /* 0x0107e4000c101d04 */
.L_x_566:
[----:B------:R-:W-:Y:S05]  /*aa60*/  BSYNC B0 ;  /* 0x0000000000007941 */ /* 0x000fea0003800000 */
.L_x_565:
[----:B------:R-:W-:Y:S01]  /*aa70*/  @!PT LDS RZ, [RZ] ;  /* 0x00000000fffff984 */ /* 0x000fe20000000800 */
[----:B------:R-:W-:Y:S01]  /*aa80*/  @!PT LDS RZ, [RZ] ;  /* 0x00000000fffff984 */ /* 0x000fe20000000800 */
[----:B------:R-:W-:Y:S01]  /*aa90*/  @!PT LDS RZ, [RZ] ;  /* 0x00000000fffff984 */ /* 0x000fe20000000800 */
[----:B------:R-:W-:Y:S01]  /*aaa0*/  @!PT LDS RZ, [RZ] ;  /* 0x00000000fffff984 */ /* 0x000fe20000000800 */
[----:B------:R4:W-:Y:S06]  /*aab0*/  MEMBAR.ALL.CTA ;  /* 0x0000000000007992 */ /* 0x0009ec0000008000 */
[----:B----4-:R-:W4:Y:S01]  /*aac0*/  FENCE.VIEW.ASYNC.S ;  /* 0x00000000000073c6 */ /* 0x010f220000000000 */
[----:B0-2---:R-:W-:Y:S01]  /*aad0*/  @!P3 VIADD R0, R0, 0x388c0 ;  /* 0x000388c00000b836 */ /* 0x005fe20000000000 */
[----:B----4-:R0:W-:Y:S01]  /*aae0*/  BAR.SYNC.DEFER_BLOCKING R150, 0x80 ;  /* 0x000200960000751d */ /* 0x0101e20000010000 */
[----:B------:R-:W-:Y:S01]  /*aaf0*/  ISETP.NE.AND P4, PT, R114, RZ, PT ;  /* 0x000000ff7200720c */ /* 0x000fe20003f85270 */
[----:B------:R-:W-:-:S02]  /*ab00*/  VIADD R17, R17, 0x1 ;  /* 0x0000000111117836 */ /* 0x000fc40000000000 */
[----:B------:R-:W-:Y:S02]  /*ab10*/  @!P3 PRMT R0, RZ, 0x654, R0 ;  /* 0x00000654ff00b816 */ /* 0x000fe40000000000 */
[----:B------:R-:W-:Y:S02]  /*ab20*/  PLOP3.LUT P2, PT, PT, PT, PT, 0x8, 0x0 ;  /* 0x000000000000781c */ /* 0x000fe40003f4e170 */
[----:B------:R2:W-:Y:S01]  /*ab30*/  @!P3 SYNCS.ARRIVE.TRANS64.RED.A1T0 RZ, [R0+URZ], RZ ;  /* 0x000000ff00ffb9a7 */ /* 0x0005e2000810043f */
[----:B------:R-:W-:-:S04]  /*ab40*/  ISETP.NE.AND P3, PT, R17, 0x2, PT ;  /* 0x000000021100780c */ /* 0x000fc80003f65270 */
[----:B------:R-:W-:Y:S02]  /*ab50*/  SEL R17, R17, RZ, P3 ;  /* 0x000000ff11117207 */ /* 0x000fe40001800000 */
[----:B--2---:R-:W-:-:S04]  /*ab60*/  SEL R0, RZ, 0x1, P3 ;  /* 0x00000001ff007807 */ /* 0x004fc80001800000 */
[----:B------:R-:W-:Y:S01]  /*ab70*/  LOP3.LUT R219, R219, R0, RZ, 0x3c, !PT ;  /* 0x00000000dbdb7212 */ /* 0x000fe200078e3cff */
[----:B0-----:R-:W-:Y:S06]  /*ab80*/  @P4 BRA `(.L_x_567) ;  /* 0xffffff7800744947 */ /* 0x001fec000383ffff */
.L_x_455:
[----:B------:R-:W-:Y:S01]  /*ab90*/  BSSY B0, `(.L_x_568) ;  /* 0x000004a000007945 */ /* 0x000fe20003800000 */
[----:B------:R-:W-:Y:S02]  /*aba0*/  ISETP.GE.AND P1, PT, R148, 0x1, PT ;  /* 0x000000019400780c */ /* 0x000fe40003f26270 */
[----:B------:R-:W-:Y:S02]  /*abb0*/  CS2R R2, SRZ ;  /* 0x0000000000027805 */ /* 0x000fe4000001ff00 */
[----:B------:R-:W-:Y:S01]  /*abc0*/  PLOP3.LUT P0, PT, PT, PT, PT, 0x80, 0x0 ;  /* 0x000000000000781c */ /* 0x000fe20003f0f070 */
[----:B------:R-:W-:Y:S01]  /*abd0*/  IMAD.MOV.U32 R0, RZ, RZ, RZ ;  /* 0x000000ffff007224 */ /* 0x000fe200078e00ff */
[----:B------:R-:W-:Y:S02]  /*abe0*/  CS2R R76, SRZ ;  /* 0x00000000004c7805 */ /* 0x000fe4000001ff00 */
[----:B------:R-:W-:Y:S02]  /*abf0*/  CS2R R72, SRZ ;  /* 0x0000000000487805 */ /* 0x000fe4000001ff00 */
[----:B------:R-:W-:-:S02]  /*ac00*/  CS2R R12, SRZ ;  /* 0x00000000000c7805 */ /* 0x000fc4000001ff00 */
[----:B------:R-:W-:Y:S01]  /*ac10*/  CS2R R68, SRZ ;  /* 0x0000000000447805 */ /* 0x000fe2000001ff00 */
[----:B------:R-:W-:Y:S01]  /*ac20*/  IMAD.MOV.U32 R146, RZ, RZ, RZ ;  /* 0x000000ffff927224 */ /* 0x000fe200078e00ff */
        /* <DEDUP_REMOVED lines=18> */
[----:B---3--:R-:W-:Y:S02]  /*ad50*/  CS2R R54, SRZ ;  /* 0x0000000000367805 */ /* 0x008fe4000001ff00 */
[----:B------:R-:W-:Y:S02]  /*ad60*/  CS2R R176, SRZ ;  /* 0x0000000000b07805 */ /* 0x000fe4000001ff00 */
[----:B------:R-:W-:Y:S02]  /*ad70*/  CS2R R52, SRZ ;  /* 0x0000000000347805 */ /* 0x000fe4000001ff00 */
[----:B------:R-:W-:Y:S02]  /*ad80*/  CS2R R48, SRZ ;  /* 0x0000000000307805 */ /* 0x000fe4000001ff00 */
[----:B------:R-:W-:-:S02]  /*ad90*/  CS2R R154, SRZ ;  /* 0x00000000009a7805 */ /* 0x000fc4000001ff00 */
[----:B------:R-:W-:Y:S02]  /*ada0*/  CS2R R42, SRZ ;  /* 0x00000000002a7805 */ /* 0x000fe4000001ff00 */
[----:B-1----:R-:W-:Y:S02]  /*adb0*/  CS2R R40, SRZ ;  /* 0x0000000000287805 */ /* 0x002fe4000001ff00 */
        /* <DEDUP_REMOVED lines=20> */
[----:B------:R-:W-:Y:S01]  /*af00*/  IMAD.MOV.U32 R31, RZ, RZ, RZ ;  /* 0x000000ffff1f7224 */ /* 0x000fe200078e00ff */
[----:B------:R-:W-:Y:S02]  /*af10*/  CS2R R58, SRZ ;  /* 0x00000000003a7805 */ /* 0x000fe4000001ff00 */
[----:B------:R-:W-:Y:S01]  /*af20*/  CS2R R162, SRZ ;  /* 0x0000000000a27805 */ /* 0x000fe2000001ff00 */
[----:B------:R-:W-:Y:S01]  /*af30*/  IMAD.MOV.U32 R27, RZ, RZ, RZ ;  /* 0x000000ffff1b7224 */ /* 0x000fe200078e00ff */
[----:B------:R-:W-:-:S02]  /*af40*/  CS2R R50, SRZ ;  /* 0x0000000000327805 */ /* 0x000fc4000001ff00 */
[----:B------:R-:W-:Y:S01]  /*af50*/  CS2R R160, SRZ ;  /* 0x0000000000a07805 */ /* 0x000fe2000001ff00 */
[----:B------:R-:W-:Y:S01]  /*af60*/  IMAD.MOV.U32 R47, RZ, RZ, RZ ;  /* 0x000000ffff2f7224 */ /* 0x000fe200078e00ff */
[----:B------:R-:W-:Y:S02]  /*af70*/  CS2R R10, SRZ ;  /* 0x00000000000a7805 */ /* 0x000fe4000001ff00 */
[----:B------:R-:W-:Y:S02]  /*af80*/  CS2R R8, SRZ ;  /* 0x0000000000087805 */ /* 0x000fe4000001ff00 */
[----:B------:R-:W-:Y:S01]  /*af90*/  CS2R R38, SRZ ;  /* 0x0000000000267805 */ /* 0x000fe2000001ff00 */
[----:B------:R-:W-:Y:S01]  /*afa0*/  IMAD.MOV.U32 R24, RZ, RZ, RZ ;  /* 0x000000ffff187224 */ /* 0x000fe200078e00ff */
[----:B------:R-:W-:Y:S02]  /*afb0*/  CS2R R34, SRZ ;  /* 0x0000000000227805 */ /* 0x000fe4000001ff00 */
[----:B------:R-:W-:-:S02]  /*afc0*/  CS2R R32, SRZ ;  /* 0x0000000000207805 */ /* 0x000fc4000001ff00 */
[----:B------:R-:W-:Y:S02]  /*afd0*/  MOV R7, RZ ;  /* 0x000000ff00077202 */ /* 0x000fe40000000f00 */
[----:B------:R-:W-:Y:S01]  /*afe0*/  CS2R R28, SRZ ;  /* 0x00000000001c7805 */ /* 0x000fe2000001ff00 */
[----:B------:R-:W-:Y:S01]  /*aff0*/  IMAD.MOV.U32 R5, RZ, RZ, RZ ;  /* 0x000000ffff057224 */ /* 0x000fe200078e00ff */
[----:B------:R-:W-:Y:S06]  /*b000*/  @P2 BRA `(.L_x_569) ;  /* 0x0000000000082947 */ /* 0x000fec0003800000 */
[----:B------:R-:W0:Y:S02]  /*b010*/  FENCE.VIEW.ASYNC.G ;  /* 0x00000000000073c6 */ /* 0x000e240000000100 */
[----:B0-----:R-:W-:Y:S06]  /*b020*/  BAR.ARV 0xc, 0x120 ;  /* 0x0304800000007b1d */ /* 0x001fec0000002000 */
.L_x_569:
[----:B------:R-:W-:Y:S05]  /*b030*/  BSYNC B0 ;  /* 0x0000000000007941 */ /* 0x000fea0003800000 */
.L_x_568:
[----:B------:R-:W-:Y:S02]  /*b040*/  IMAD.MOV.U32 R25, RZ, RZ, RZ ;  /* 0x000000ffff197224 */ /* 0x000fe400078e00ff */
[----:B------:R-:W-:Y:S01]  /*b050*/  IMAD.MOV.U32 R4, RZ, RZ, RZ ;  /* 0x000000ffff047224 */ /* 0x000fe200078e00ff */
[----:B------:R-:W-:Y:S06]  /*b060*/  @!P1 BRA `(.L_x_570) ;  /* 0x0000012400309947 */ /* 0x000fec0003800000 */
[----:B------:R-:W2:Y:S04]  /*b070*/  LDL R14, [R1+0x88] ;  /* 0x00008800010e7983 */ /* 0x000ea80000100800 */
[----:B------:R-:W3:Y:S04]  /*b080*/  LDL R6, [R1+0x64] ;  /* 0x0000640001067983 */ /* 0x000ee80000100800 */
[----:B--2---:R-:W0:Y:S01]  /*b090*/  SHFL.IDX PT, R0, R14, RZ, 0x1f ;  /* 0x00001fff0e007589 */ /* 0x004e2200000e0000 */
[----:B---3--:R-:W-:Y:S02]  /*b0a0*/  LOP3.LUT P0, RZ, R6, 0x9f, RZ, 0xc0, !PT ;  /* 0x0000009f06ff7812 */ /* 0x008fe4000780c0ff */
[----:B0-----:R-:W-:-:S04]  /*b0b0*/  LEA.HI R2, R0, R0, RZ, 0x1 ;  /* 0x0000000000027211 */ /* 0x001fc800078f08ff */
[----:B------:R-:W-:-:S05]  /*b0c0*/  LOP3.LUT R3, R2, 0x1e, RZ, 0xc0, !PT ;  /* 0x0000001e02037812 */ /* 0x000fca00078ec0ff */
[----:B------:R-:W-:-:S04]  /*b0d0*/  IMAD.IADD R3, R0, 0x1, -R3 ;  /* 0x0000000100037824 */ /* 0x000fc800078e0a03 */
[----:B------:R-:W-:-:S05]  /*b0e0*/  IMAD R3, R3, 0x2000, R6 ;  /* 0x0000200003037824 */ /* 0x000fca00078e0206 */
[----:B------:R-:W-:-:S04]  /*b0f0*/  SHF.R.U32.HI R2, RZ, 0x4, R3 ;  /* 0x00000004ff027819 */ /* 0x000fc80000011603 */
[----:B------:R-:W-:Y:S01]  /*b100*/  LOP3.LUT R2, R2, 0x3fff, RZ, 0xc0, !PT ;  /* 0x00003fff02027812 */ /* 0x000fe200078ec0ff */
[----:B------:R-:W-:Y:S06]  /*b110*/  @!P0 BRA `(.L_x_571) ;  /* 0x0000000000408947 */ /* 0x000fec0003800000 */
        /* <DEDUP_REMOVED lines=16> */
.L_x_571:
[----:B------:R-:W-:Y:S02]  /*b220*/  ULDC UR4, c[0x0][0x3d4] ;  /* 0x0000f50000047ab9 */ /* 0x000fe40000000800 */
[----:B------:R-:W-:-:S13]  /*b230*/  ISETP.LT.AND P0, PT, RZ, UR4, PT ;  /* 0x00000004ff007c0c */ /* 0x000fda000bf01270 */
[----:B------:R-:W-:Y:S05]  /*b240*/  @P0 BRA `(.L_x_572) ;  /* 0x0000000000400947 */ /* 0x000fea0003800000 */
[----:B------:R-:W2:Y:S02]  /*b250*/  LDL R20, [R1+0x68] ;  /* 0x0000680001147983 */ /* 0x000ea40000100800 */
[----:B--2---:R-:W-:-:S04]  /*b260*/  LEA.HI R0, R20, R20, RZ, 0x1 ;  /* 0x0000001414007211 */ /* 0x004fc800078f08ff */
[----:B------:R-:W-:-:S05]  /*b270*/  LOP3.LUT R0, R0, 0xfffffffe, RZ, 0xc0, !PT ;  /* 0xfffffffe00007812 */ /* 0x000fca00078ec0ff */
[----:B------:R-:W-:-:S05]  /*b280*/  IMAD.IADD R0, R20, 0x1, -R0 ;  /* 0x0000000114007824 */ /* 0x000fca00078e0a00 */
[----:B------:R-:W-:-:S04]  /*b290*/  SHF.L.U32 R3, R0, 0x1f, RZ ;  /* 0x0000001f00037819 */ /* 0x000fc800000006ff */
[----:B------:R0:W1:Y:S03]  /*b2a0*/  SYNCS.PHASECHK.TRANS64.TRYWAIT P0, [R16+URZ+0x38800], R3 ;  /* 0x03880003100075a7 */ /* 0x000066000800017f */
[----:B-1----:R-:W-:Y:S05]  /*b2b0*/  @!P0 NANOSLEEP.SYNCS 0x989680 ;  /* 0x009896800000895d */ /* 0x002fea0003900000 */
[----:B------:R-:W1:Y:S01]  /*b2c0*/  @!P0 SYNCS.PHASECHK.TRANS64 P0, [R16+URZ+0x38800], R3 ;  /* 0x03880003100085a7 */ /* 0x000e62000800007f */
[----:B------:R-:W-:Y:S04]  /*b2d0*/  BSSY B0, `(.L_x_573) ;  /* 0x0000006000007945 */ /* 0x000fe80003800000 */
[----:B-1----:R-:W-:Y:S05]  /*b2e0*/  @P0 BRA `(.L_x_574) ;  /* 0x0000000000100947 */ /* 0x002fea0003800000 */
.L_x_575:
[----:B-1----:R1:W2:Y:S02]  /*b2f0*/  SYNCS.PHASECHK.TRANS64.TRYWAIT P0, [R16+URZ+0x38800], R3 ;  /* 0x03880003100075a7 */ /* 0x0022a4000800017f */
[----:B--2---:R-:W-:Y:S05]  /*b300*/  @!P0 NANOSLEEP.SYNCS 0x989680 ;  /* 0x009896800000895d */ /* 0x004fea0003900000 */
[----:B------:R-:W2:Y:S02]  /*b310*/  @!P0 SYNCS.PHASECHK.TRANS64 P0, [R16+URZ+0x38800], R3 ;  /* 0x03880003100085a7 */ /* 0x000ea4000800007f */
[----:B--2---:R-:W-:Y:S05]  /*b320*/  @!P0 BRA `(.L_x_575) ;  /* 0xfffffffc00f08947 */ /* 0x004fea000383ffff */
.L_x_574:
[----:B------:R-:W-:Y:S05]  /*b330*/  BSYNC B0 ;  /* 0x0000000000007941 */ /* 0x000fea0003800000 */
.L_x_573:
[----:B------:R-:W-:Y:S05]  /*b340*/  BRA `(.L_x_576) ;  /* 0x0000006800d07947 */ /* 0x000fea0003800000 */
.L_x_572:
[----:B------:R-:W2:Y:S01]  /*b350*/  LDL R24, [R1+0x64] ;  /* 0x0000640001187983 */ /* 0x000ea20000100800 */
[----:B-----5:R-:W-:Y:S01]  /*b360*/  SHF.R.S32.HI R0, RZ, 0x1f, R147 ;  /* 0x0000001fff007819 */ /* 0x020fe20000011493 */
[----:B------:R-:W-:Y:S01]  /*b370*/  ULDC.64 UR4, c[0x0][0x3d8] ;  /* 0x0000f60000047ab9 */ /* 0x000fe20000000a00 */
[----:B------:R-:W-:Y:S01]  /*b380*/  ULDC.64 UR6, c[0x0][0x3e8] ;  /* 0x0000fa0000067ab9 */ /* 0x000fe20000000a00 */
[----:B------:R-:W-:Y:S01]  /*b390*/  IMAD.WIDE.U32 R4, R147, UR4, RZ ;  /* 0x0000000493047c25 */ /* 0x000fe2000f8e00ff */
[----:B------:R-:W-:Y:S02]  /*b3a0*/  SHF.R.S32.HI R10, RZ, 0x1f, R22 ;  /* 0x0000001fff0a7819 */ /* 0x000fe40000011416 */
[----:B------:R-:W-:Y:S01]  /*b3b0*/  SHF.R.S32.HI R12, RZ, 0x1f, R212 ;  /* 0x0000001fff0c7819 */ /* 0x000fe200000114d4 */
[----:B------:R-:W-:-:S04]  /*b3c0*/  IMAD R6, R0, UR4, RZ ;  /* 0x0000000400067c24 */ /* 0x000fc8000f8e02ff */
[----:B------:R-:W-:Y:S01]  /*b3d0*/  IMAD R9, R147, UR5, R6 ;  /* 0x0000000593097c24 */ /* 0x000fe2000f8e0206 */
[----:B------:R-:W-:Y:S01]  /*b3e0*/  ULDC.64 UR4, c[0x0][0x3c8] ;  /* 0x0000f20000047ab9 */ /* 0x000fe20000000a00 */
[----:B------:R-:W-:Y:S01]  /*b3f0*/  IMAD R6, R0, UR6, RZ ;  /* 0x0000000600067c24 */ /* 0x000fe2000f8e02ff */
[-C--:B------:R-:W-:Y:S01]  /*b400*/  IADD3 R0, P0, R22, R4.reuse, RZ ;  /* 0x0000000416007210 */ /* 0x080fe20007f1e0ff */
[----:B------:R-:W-:Y:S01]  /*b410*/  IMAD.IADD R9, R9, 0x1, R5 ;  /* 0x0000000109097824 */ /* 0x000fe200078e0205 */
[----:B------:R-:W-:Y:S01]  /*b420*/  LEA R28, P1, R4, UR4, 0x1 ;  /* 0x00000004041c7c11 */ /* 0x000fe2000f8208ff */
[C---:B------:R-:W-:Y:S01]  /*b430*/  IMAD R31, R147.reuse, UR7, R6 ;  /* 0x00000007931f7c24 */ /* 0x040fe2000f8e0206 */
[----:B------:R-:W-:Y:S01]  /*b440*/  LEA R26, P2, R0, UR4, 0x1 ;  /* 0x00000004001a7c11 */ /* 0x000fe2000f8408ff */
[--C-:B------:R-:W-:Y:S01]  /*b450*/  IMAD.X R3, R10, 0x1, R9.reuse, P0 ;  /* 0x000000010a037824 */ /* 0x100fe200000e0609 */
[----:B------:R-:W-:Y:S01]  /*b460*/  LEA.HI.X R29, R4, UR5, R9, 0x1, P1 ;  /* 0x00000005041d7c11 */ /* 0x000fe200088f0c09 */
[----:B------:R-:W-:Y:S01]  /*b470*/  IMAD.WIDE.U32 R6, R147, UR6, RZ ;  /* 0x0000000693067c25 */ /* 0x000fe2000f8e00ff */
[----:B------:R-:W-:Y:S01]  /*b480*/  IADD3 R5, P0, R212, R4, RZ ;  /* 0x00000004d4057210 */ /* 0x000fe20007f1e0ff */
[----:B------:R-:W-:Y:S01]  /*b490*/  ULDC.64 UR6, c[0x0][0x3e0] ;  /* 0x0000f80000067ab9 */ /* 0x000fe20000000a00 */
[----:B------:R-:W-:Y:S01]  /*b4a0*/  LEA.HI.X R27, R0, UR5, R3, 0x1, P2 ;  /* 0x00000005001b7c11 */ /* 0x000fe200090f0c03 */
[----:B------:R-:W-:Y:S01]  /*b4b0*/  IMAD.IADD R31, R31, 0x1, R7 ;  /* 0x000000011f1f7824 */ /* 0x000fe200078e0207 */
[-C--:B------:R-:W-:Y:S01]  /*b4c0*/  IADD3 R8, P4, R22, R6.reuse, RZ ;  /* 0x0000000616087210 */ /* 0x080fe20007f9e0ff */
[----:B------:R-:W-:Y:S01]  /*b4d0*/  IMAD.X R4, R12, 0x1, R9, P0 ;  /* 0x000000010c047824 */ /* 0x000fe200000e0609 */
[----:B------:R-:W-:-:S02]  /*b4e0*/  IADD3 R0, P5, R212, R6, RZ ;  /* 0x00000006d4007210 */ /* 0x000fc40007fbe0ff */
[----:B------:R-:W-:Y:S01]  /*b4f0*/  LEA R32, P2, R8, UR6, 0x1 ;  /* 0x0000000608207c11 */ /* 0x000fe2000f8408ff */
[--C-:B------:R-:W-:Y:S01]  /*b500*/  IMAD.X R7, R10, 0x1, R31.reuse, P4 ;  /* 0x000000010a077824 */ /* 0x100fe200020e061f */
[C---:B------:R-:W-:Y:S01]  /*b510*/  LEA R34, P3, R5.reuse, UR4, 0x1 ;  /* 0x0000000405227c11 */ /* 0x040fe2000f8608ff */
[----:B------:R-:W-:Y:S01]  /*b520*/  IMAD.X R3, R12, 0x1, R31, P5 ;  /* 0x000000010c037824 */ /* 0x000fe200028e061f */
[----:B------:R-:W-:Y:S02]  /*b530*/  LEA R36, P4, R0, UR6, 0x1 ;  /* 0x0000000600247c11 */ /* 0x000fe4000f8808ff */
[----:B------:R-:W-:Y:S02]  /*b540*/  LEA R30, P0, R6, UR6, 0x1 ;  /* 0x00000006061e7c11 */ /* 0x000fe4000f8008ff */
[----:B------:R-:W-:Y:S02]  /*b550*/  LEA.HI.X R33, R8, UR7, R7, 0x1, P2 ;  /* 0x0000000708217c11 */ /* 0x000fe400090f0c07 */
[----:B------:R-:W-:-:S02]  /*b560*/  LEA.HI.X R35, R5, UR5, R4, 0x1, P3 ;  /* 0x0000000505237c11 */ /* 0x000fc400098f0c04 */
[----:B------:R-:W-:Y:S02]  /*b570*/  LEA.HI.X R37, R0, UR7, R3, 0x1, P4 ;  /* 0x0000000700257c11 */ /* 0x000fe4000a0f0c03 */
[----:B------:R-:W-:Y:S02]  /*b580*/  LEA.HI.X R31, R6, UR7, R31, 0x1, P0 ;  /* 0x00000007061f7c11 */ /* 0x000fe400080f0c1f */
[----:B--2---:R-:W-:-:S13]  /*b590*/  LOP3.LUT P1, RZ, R24, 0x3ff, RZ, 0xc0, !PT ;  /* 0x000003ff18ff7812 */ /* 0x004fda000782c0ff */
        /* <DEDUP_REMOVED lines=9> */
[----:B------:R-:W-:Y:S01]  /*b630*/  MOV R10, UR4 ;  /* 0x00000004000a7c02 */ /* 0x000fe20008000f00 */
[----:B------:R-:W-:Y:S02]  /*b640*/  IMAD.U32 R7, RZ, RZ, UR7 ;  /* 0x00000007ff077e24 */ /* 0x000fe4000f8e00ff */
[----:B------:R-:W-:-:S02]  /*b650*/  IMAD.U32 R11, RZ, RZ, UR5 ;  /* 0x00000005ff0b7e24 */ /* 0x000fc4000f8e00ff */
[----:B------:R-:W-:Y:S02]  /*b660*/  IMAD.MOV.U32 R8, RZ, RZ, 0x70 ;  /* 0x00000070ff087424 */ /* 0x000fe400078e00ff */
[----:B------:R-:W-:Y:S02]  /*b670*/  IMAD.MOV.U32 R12, RZ, RZ, 0x1 ;  /* 0x00000001ff0c7424 */ /* 0x000fe400078e00ff */
[----:B0-----:R-:W-:-:S07]  /*b680*/  IMAD.MOV.U32 R13, RZ, RZ, RZ ;  /* 0x000000ffff0d7224 */ /* 0x001fce00078e00ff */
[----:B------:R-:W-:-:S07]  /*b690*/  LEPC R20, `(.L_x_577) ;  /* 0x000000001014794e */ /* 0x000fce0000000000 */
[----:B-1----:R-:W-:Y:S05]  /*b6a0*/  CALL.ABS.NOINC R14 ;  /* 0x000000000e007343 */ /* 0x002fea0003c00000 */
.L_x_577:
[----:B------:R-:W-:Y:S01]  /*b6b0*/  ULDC.U8 UR4, c[0x0][0x3f0] ;  /* 0x0000fc0000047ab9 */ /* 0x000fe20000000000 */
[----:B------:R-:W-:Y:S01]  /*b6c0*/  IMAD R0, R149, -0x80, R151 ;  /* 0xffffff8095007824 */ /* 0x000fe200078e0297 */
[----:B------:R-:W-:Y:S01]  /*b6d0*/  ISETP.NE.AND P0, PT, RZ, UR4, PT ;  /* 0x00000004ff007c0c */ /* 0x000fe2000bf05270 */
[----:B------:R-:W-:Y:S01]  /*b6e0*/  BSSY B0, `(.L_x_578) ;  /* 0x0000672000007945 */ /* 0x000fe20003800000 */
[----:B------:R-:W-:Y:S02]  /*b6f0*/  IMAD R3, R236, 0x2, R24 ;  /* 0x00000002ec037824 */ /* 0x000fe400078e0218 */
[----:B------:R-:W-:-:S09]  /*b700*/  VIMNMX R0, R0, 0x80, PT ;  /* 0x0000008000007848 */ /* 0x000fd20003fe0100 */
[----:B------:R-:W-:Y:S05]  /*b710*/  @!P0 BRA `(.L_x_579) ;  /* 0x0000003000388947 */ /* 0x000fea0003800000 */
        /* <DEDUP_REMOVED lines=11> */
[----:B------:R-:W-:Y:S01]  /*b7d0*/  ULDC UR4, c[0x0][0x3d4] ;  /* 0x0000f50000047ab9 */ /* 0x000fe20000000800 */
[----:B------:R-:W-:Y:S02]  /*b7e0*/  CS2R R12, SRZ ;  /* 0x00000000000c7805 */ /* 0x000fe4000001ff00 */
[----:B------:R-:W-:Y:S02]  /*b7f0*/  ISETP.GE.AND P1, PT, R22, UR4, PT ;  /* 0x0000000416007c0c */ /* 0x000fe4000bf26270 */
[----:B------:R-:W-:Y:S02]  /*b800*/  CS2R R14, SRZ ;  /* 0x00000000000e7805 */ /* 0x000fe4000001ff00 */
[----:B------:R-:W-:Y:S02]  /*b810*/  ISETP.GE.AND P2, PT, R215, UR4, PT ;  /* 0x00000004d7007c0c */ /* 0x000fe4000bf46270 */
[----:B------:R-:W-:Y:S02]  /*b820*/  CS2R R20, SRZ ;  /* 0x0000000000147805 */ /* 0x000fe4000001ff00 */
[----:B------:R-:W-:-:S02]  /*b830*/  ISETP.GE.AND P3, PT, R214, UR4, PT ;  /* 0x00000004d6007c0c */ /* 0x000fc4000bf66270 */
[----:B------:R-:W-:Y:S02]  /*b840*/  CS2R R24, SRZ ;  /* 0x0000000000187805 */ /* 0x000fe4000001ff00 */
[----:B------:R-:W-:Y:S02]  /*b850*/  ISETP.GE.AND P4, PT, R216, UR4, PT ;  /* 0x00000004d8007c0c */ /* 0x000fe4000bf86270 */
[----:B------:R-:W-:Y:S02]  /*b860*/  CS2R R10, SRZ ;  /* 0x00000000000a7805 */ /* 0x000fe4000001ff00 */
[----:B------:R-:W-:Y:S02]  /*b870*/  CS2R R8, SRZ ;  /* 0x0000000000087805 */ /* 0x000fe4000001ff00 */
[----:B------:R-:W-:Y:S02]  /*b880*/  CS2R R6, SRZ ;  /* 0x0000000000067805 */ /* 0x000fe4000001ff00 */
[----:B------:R-:W-:Y:S01]  /*b890*/  CS2R R4, SRZ ;  /* 0x0000000000047805 */ /* 0x000fe2000001ff00 */
[----:B------:R-:W-:-:S02]  /*b8a0*/  ULDC.64 UR6, c[0x0][0x208] ;  /* 0x0000820000067ab9 */ /* 0x000fc40000000a00 */
[----:B------:R0:W5:Y:S04]  /*b8b0*/  @!P1 LDG.E.64 R12, desc[UR6][R26.64] ;  /* 0x000000061a0c9981 */ /* 0x000168000c1e1b00 */
[----:B------:R0:W5:Y:S04]  /*b8c0*/  @!P2 LDG.E.64 R14, desc[UR6][R26.64+0x40] ;  /* 0x000040061a0ea981 */ /* 0x000168000c1e1b00 */
[----:B------:R0:W5:Y:S04]  /*b8d0*/  @!P3 LDG.E.64 R20, desc[UR6][R26.64+0x80] ;  /* 0x000080061a14b981 */ /* 0x000168000c1e1b00 */
[----:B------:R0:W5:Y:S04]  /*b8e0*/  @!P4 LDG.E.64 R24, desc[UR6][R26.64+0xc0] ;  /* 0x0000c0061a18c981 */ /* 0x000168000c1e1b00 */
[----:B------:R0:W5:Y:S04]  /*b8f0*/  @!P1 LDG.E.64 R10, desc[UR6][R32.64] ;  /* 0x00000006200a9981 */ /* 0x000168000c1e1b00 */
[----:B------:R0:W5:Y:S04]  /*b900*/  @!P2 LDG.E.64 R8, desc[UR6][R32.64+0x40] ;  /* 0x000040062008a981 */ /* 0x000168000c1e1b00 */
[----:B------:R0:W5:Y:S04]  /*b910*/  @!P3 LDG.E.64 R6, desc[UR6][R32.64+0x80] ;  /* 0x000080062006b981 */ /* 0x000168000c1e1b00 */
[----:B------:R0:W5:Y:S02]  /*b920*/  @!P4 LDG.E.64 R4, desc[UR6][R32.64+0xc0] ;  /* 0x0000c0062004c981 */ /* 0x000164000c1e1b00 */
.L_x_581:
[----:B------:R-:W-:Y:S05]  /*b930*/  BSYNC B1 ;  /* 0x0000000000017941 */ /* 0x000fea0003800000 */
.L_x_580:
[----:B------:R-:W2:Y:S01]  /*b940*/  LDL R56, [R1+0x68] ;  /* 0x0000680001387983 */ /* 0x000ea20000100800 */
[----:B------:R-:W-:Y:S01]  /*b950*/  UMOV UR4, 0xffffffff ;  /* 0xffffffff00047882 */ /* 0x000fe20000000000 */
[----:B-----5:R-:W-:Y:S01]  /*b960*/  IMAD.MOV.U32 R40, RZ, RZ, R24 ;  /* 0x000000ffff287224 */ /* 0x020fe200078e0018 */
[----:B------:R-:W-:Y:S01]  /*b970*/  MOV R41, R25 ;  /* 0x0000001900297202 */ /* 0x000fe20000000f00 */
[----:B0-----:R-:W-:Y:S01]  /*b980*/  IMAD.MOV.U32 R32, RZ, RZ, R6 ;  /* 0x000000ffff207224 */ /* 0x001fe200078e0006 */
[--C-:B------:R-:W-:Y:S01]  /*b990*/  SHF.R.U64 R48, R24, 0x10, R25.reuse ;  /* 0x0000001018307819 */ /* 0x100fe20000001219 */
[----:B------:R-:W-:Y:S01]  /*b9a0*/  IMAD.MOV.U32 R26, RZ, RZ, R12 ;  /* 0x000000ffff1a7224 */ /* 0x000fe200078e000c */
[----:B------:R-:W-:Y:S01]  /*b9b0*/  SHF.R.U32.HI R49, RZ, 0x10, R25 ;  /* 0x00000010ff317819 */ /* 0x000fe20000011619 */
[----:B------:R-:W-:Y:S01]  /*b9c0*/  IMAD.MOV.U32 R27, RZ, RZ, R13 ;  /* 0x000000ffff1b7224 */ /* 0x000fe200078e000d */
[----:B------:R-:W-:Y:S01]  /*b9d0*/  SHF.R.U64 R54, R6, 0x10, R7 ;  /* 0x0000001006367819 */ /* 0x000fe20000001207 */
[----:B------:R-:W-:Y:S01]  /*b9e0*/  IMAD.MOV.U32 R36, RZ, RZ, R14 ;  /* 0x000000ffff247224 */ /* 0x000fe200078e000e */
[----:B------:R-:W-:Y:S01]  /*b9f0*/  SHF.R.U64 R42, R12, 0x10, R13 ;  /* 0x000000100c2a7819 */ /* 0x000fe2000000120d */
[----:B------:R-:W-:Y:S01]  /*ba00*/  IMAD.MOV.U32 R37, RZ, RZ, R15 ;  /* 0x000000ffff257224 */ /* 0x000fe200078e000f */
[----:B------:R-:W-:Y:S01]  /*ba10*/  SHF.R.U32.HI R43, RZ, 0x10, R13 ;  /* 0x00000010ff2b7819 */ /* 0x000fe2000001160d */
        /* <DEDUP_REMOVED lines=13> */
[----:B------:R-:W-:-:S02]  /*baf0*/  SHF.R.U64 R52, R8, 0x10, R9 ;  /* 0x0000001008347819 */ /* 0x000fc40000001209 */
[----:B------:R-:W-:Y:S02]  /*bb00*/  SHF.R.U32.HI R53, RZ, 0x10, R9 ;  /* 0x00000010ff357819 */ /* 0x000fe40000011609 */
[----:B------:R-:W-:Y:S02]  /*bb10*/  SHF.R.U32.HI R55, RZ, 0x10, R7 ;  /* 0x00000010ff377819 */ /* 0x000fe40000011607 */
[----:B--2---:R-:W-:Y:S01]  /*bb20*/  LEA.HI R6, R56, R56, RZ, 0x1 ;  /* 0x0000003838067211 */ /* 0x004fe200078f08ff */
[----:B------:R-:W-:Y:S06]  /*bb30*/  BRA.DIV UR4, `(.L_x_582) ;  /* 0x000001aa04087947 */ /* 0x000fec000b800000 */
.L_x_792:
[----:B------:R-:W-:Y:S01]  /*bb40*/  UMOV UR4, 0xffffffff ;  /* 0xffffffff00047882 */ /* 0x000fe20000000000 */
[----:B------:R-:W-:Y:S02]  /*bb50*/  LOP3.LUT R6, R6, 0xfffffffe, RZ, 0xc0, !PT ;  /* 0xfffffffe06067812 */ /* 0x000fe400078ec0ff */
[----:B------:R-:W-:Y:S05]  /*bb60*/  BRA.DIV UR4, `(.L_x_583) ;  /* 0x000001aa04247947 */ /* 0x000fea000b800000 */
.L_x_795:
[----:B------:R-:W-:Y:S01]  /*bb70*/  UMOV UR4, 0xffffffff ;  /* 0xffffffff00047882 */ /* 0x000fe20000000000 */
[----:B------:R-:W-:Y:S02]  /*bb80*/  IMAD.IADD R6, R56, 0x1, -R6 ;  /* 0x0000000138067824 */ /* 0x000fe400078e0a06 */
[----:B------:R-:W-:Y:S05]  /*bb90*/  BRA.DIV UR4, `(.L_x_584) ;  /* 0x000001aa04407947 */ /* 0x000fea000b800000 */
.L_x_798:
[----:B------:R-:W-:Y:S01]  /*bba0*/  UMOV UR4, 0xffffffff ;  /* 0xffffffff00047882 */ /* 0x000fe20000000000 */
[----:B------:R-:W-:Y:S02]  /*bbb0*/  SHF.L.U32 R7, R6, 0x1f, RZ ;  /* 0x0000001f06077819 */ /* 0x000fe400000006ff */
[----:B------:R-:W-:Y:S05]  /*bbc0*/  BRA.DIV UR4, `(.L_x_585) ;  /* 0x000001aa045c7947 */ /* 0x000fea000b800000 */
.L_x_801:
[----:B------:R-:W0:Y:S01]  /*bbd0*/  SYNCS.PHASECHK.TRANS64.TRYWAIT P1, [R16+URZ+0x38800], R7 ;  /* 0x03880007100075a7 */ /* 0x000e22000802017f */
[----:B------:R-:W-:Y:S01]  /*bbe0*/  IMAD.MOV.U32 R10, RZ, RZ, R4 ;  /* 0x000000ffff0a7224 */ /* 0x000fe200078e0004 */
[--C-:B------:R-:W-:Y:S01]  /*bbf0*/  SHF.R.U64 R4, R4, 0x10, R5.reuse ;  /* 0x0000001004047819 */ /* 0x100fe20000001205 */
[--C-:B------:R-:W-:Y:S01]  /*bc00*/  IMAD.MOV.U32 R11, RZ, RZ, R5.reuse ;  /* 0x000000ffff0b7224 */ /* 0x100fe200078e0005 */
[----:B------:R-:W-:Y:S01]  /*bc10*/  SHF.R.U32.HI R5, RZ, 0x10, R5 ;  /* 0x00000010ff057819 */ /* 0x000fe20000011605 */
[----:B------:R-:W-:Y:S01]  /*bc20*/  BSSY B1, `(.L_x_586) ;  /* 0x0000012000017945 */ /* 0x000fe20003800000 */
[----:B------:R-:W-:Y:S02]  /*bc30*/  PRMT R26, R26, 0x5410, R42 ;  /* 0x000054101a1a7816 */ /* 0x000fe4000000002a */
[----:B------:R-:W-:Y:S02]  /*bc40*/  PRMT R27, R27, 0x5410, R43 ;  /* 0x000054101b1b7816 */ /* 0x000fe4000000002b */
[----:B------:R-:W-:-:S02]  /*bc50*/  PRMT R20, R36, 0x5410, R44 ;  /* 0x0000541024147816 */ /* 0x000fc4000000002c */
[----:B------:R-:W-:Y:S02]  /*bc60*/  PRMT R21, R37, 0x5410, R45 ;  /* 0x0000541025157816 */ /* 0x000fe4000000002d */
[----:B------:R-:W-:Y:S02]  /*bc70*/  PRMT R12, R38, 0x5410, R46 ;  /* 0x00005410260c7816 */ /* 0x000fe4000000002e */
[----:B------:R-:W-:Y:S02]  /*bc80*/  PRMT R13, R39, 0x5410, R47 ;  /* 0x00005410270d7816 */ /* 0x000fe4000000002f */
        /* <DEDUP_REMOVED lines=9> */
[----:B------:R-:W-:Y:S01]  /*bd20*/  PRMT R11, R11, 0x5410, R5 ;  /* 0x000054100b0b7816 */ /* 0x000fe20000000005 */
[----:B0-----:R-:W-:Y:S06]  /*bd30*/  @!P1 BRA `(.L_x_587) ;  /* 0x000001a800289947 */ /* 0x001fec0003800000 */
.L_x_802:
[----:B------:R-:W-:Y:S05]  /*bd40*/  BSYNC B1 ;  /* 0x0000000000017941 */ /* 0x000fea0003800000 */
.L_x_586:
[----:B------:R-:W-:Y:S04]  /*bd50*/  BSSY B1, `(.L_x_588) ;  /* 0x00000a9000017945 */ /* 0x000fe80003800000 */
[----:B------:R-:W-:Y:S05]  /*bd60*/  @P0 BRA `(.L_x_589) ;  /* 0x00000008009c0947 */ /* 0x000fea0003800000 */
[----:B------:R-:W1:Y:S01]  /*bd70*/  LDC R5, c[0x0][0x3d4] ;  /* 0x0000f500ff057b82 */ /* 0x000e620000000800 */
[----:B------:R-:W-:Y:S01]  /*bd80*/  BSSY B2, `(.L_x_590) ;  /* 0x000002c000027945 */ /* 0x000fe20003800000 */
[-C--:B-1----:R-:W-:Y:S02]  /*bd90*/  ISETP.GE.AND P0, PT, R22, R5.reuse, PT ;  /* 0x000000051600720c */ /* 0x082fe40003f06270 */
[-C--:B------:R-:W-:Y:S02]  /*bda0*/  ISETP.GE.AND P1, PT, R215, R5.reuse, PT ;  /* 0x00000005d700720c */ /* 0x080fe40003f26270 */
[-C--:B------:R-:W-:Y:S02]  /*bdb0*/  ISETP.GE.AND P2, PT, R214, R5.reuse, PT ;  /* 0x00000005d600720c */ /* 0x080fe40003f46270 */
[----:B------:R-:W-:-:S07]  /*bdc0*/  ISETP.GE.AND P3, PT, R216, R5, PT ;  /* 0x00000005d800720c */ /* 0x000fce0003f66270 */
[----:B------:R-:W-:Y:S06]  /*bdd0*/  @P0 BRA `(.L_x_591) ;  /* 0x0000000000980947 */ /* 0x000fec0003800000 */
[----:B0-----:R-:W0:Y:S01]  /*bde0*/  LDS.128 R4, [R3] ;  /* 0x0000000003047984 */ /* 0x001e220000000c00 */
[----:B------:R-:W-:Y:S01]  /*bdf0*/  SHF.L.U32 R37, R28, 0x10, RZ ;  /* 0x000000101c257819 */ /* 0x000fe200000006ff */
[----:B------:R-:W-:Y:S01]  /*be00*/  IMAD.U32 R35, R26, 0x10000, RZ ;  /* 0x000100001a237824 */ /* 0x000fe200078e00ff */
[----:B------:R-:W-:Y:S02]  /*be10*/  LOP3.LUT R36, R28, 0xffff0000, RZ, 0xc0, !PT ;  /* 0xffff00001c247812 */ /* 0x000fe400078ec0ff */
[----:B------:R-:W-:Y:S01]  /*be20*/  LOP3.LUT R34, R26, 0xffff0000, RZ, 0xc0, !PT ;  /* 0xffff00001a227812 */ /* 0x000fe200078ec0ff */
[C---:B0-----:R-:W-:Y:S01]  /*be30*/  IMAD.U32 R30, R4.reuse, 0x10000, RZ ;  /* 0x00010000041e7824 */ /* 0x041fe200078e00ff */
[----:B------:R-:W-:Y:S01]  /*be40*/  LOP3.LUT R4, R4, 0xffff0000, RZ, 0xc0, !PT ;  /* 0xffff000004047812 */ /* 0x000fe200078ec0ff */
[C---:B------:R-:W-:Y:S01]  /*be50*/  IMAD.U32 R31, R5.reuse, 0x10000, RZ ;  /* 0x00010000051f7824 */ /* 0x040fe200078e00ff */
[----:B------:R-:W-:Y:S01]  /*be60*/  LOP3.LUT R5, R5, 0xffff0000, RZ, 0xc0, !PT ;  /* 0xffff000005057812 */ /* 0x000fe200078ec0ff */
[C---:B------:R-:W-:Y:S01]  /*be70*/  IMAD.U32 R32, R6.reuse, 0x10000, RZ ;  /* 0x0001000006207824 */ /* 0x040fe200078e00ff */
[----:B------:R-:W-:Y:S01]  /*be80*/  LOP3.LUT R6, R6, 0xffff0000, RZ, 0xc0, !PT ;  /* 0xffff000006067812 */ /* 0x000fe200078ec0ff */
[C---:B------:R-:W-:Y:S01]  /*be90*/  FMUL.FTZ R39, R4.reuse, R37 ;  /* 0x0000002504277220 */ /* 0x040fe20000410000 */
[----:B------:R-:W-:Y:S01]  /*bea0*/  FMUL.FTZ R4, R4, R35 ;  /* 0x0000002304047220 */ /* 0x000fe20000410000 */
[----:B------:R-:W-:-:S02]  /*beb0*/  IMAD.U32 R33, R7, 0x10000, RZ ;  /* 0x0001000007217824 */ /* 0x000fc400078e00ff */
[----:B------:R-:W-:Y:S01]  /*bec0*/  FMUL.FTZ R40, R5, R36 ;  /* 0x0000002405287220 */ /* 0x000fe20000410000 */
[C---:B------:R-:W-:Y:S01]  /*bed0*/  FFMA.FTZ R39, R30.reuse, R35, -R39 ;  /* 0x000000231e277223 */ /* 0x040fe20000010827 */
[----:B------:R-:W-:Y:S01]  /*bee0*/  FFMA.FTZ R38, R30, R37, R4 ;  /* 0x000000251e267223 */ /* 0x000fe20000010004 */
[----:B------:R-:W-:Y:S01]  /*bef0*/  LOP3.LUT R7, R7, 0xffff0000, RZ, 0xc0, !PT ;  /* 0xffff000007077812 */ /* 0x000fe200078ec0ff */
[-C--:B------:R-:W-:Y:S01]  /*bf00*/  FMUL.FTZ R42, R5, R34.reuse ;  /* 0x00000022052a7220 */ /* 0x080fe20000410000 */
[C---:B------:R-:W-:Y:S01]  /*bf10*/  LOP3.LUT R30, R29.reuse, 0xffff0000, RZ, 0xc0, !PT ;  /* 0xffff00001d1e7812 */ /* 0x040fe200078ec0ff */
[----:B------:R-:W-:Y:S01]  /*bf20*/  IMAD.U32 R35, R29, 0x10000, RZ ;  /* 0x000100001d237824 */ /* 0x000fe200078e00ff */
[C---:B------:R-:W-:Y:S01]  /*bf30*/  LOP3.LUT R4, R27.reuse, 0xffff0000, RZ, 0xc0, !PT ;  /* 0xffff00001b047812 */ /* 0x040fe200078ec0ff */
[----:B------:R-:W-:Y:S02]  /*bf40*/  IMAD.U32 R5, R27, 0x10000, RZ ;  /* 0x000100001b057824 */ /* 0x000fe400078e00ff */
[C---:B------:R-:W-:Y:S01]  /*bf50*/  FFMA.FTZ R40, R31.reuse, R34, -R40 ;  /* 0x000000221f287223 */ /* 0x040fe20000010828 */
[----:B------:R-:W-:Y:S01]  /*bf60*/  FFMA.FTZ R31, R31, R36, R42 ;  /* 0x000000241f1f7223 */ /* 0x000fe2000001002a */
[C---:B------:R-:W-:Y:S01]  /*bf70*/  FMUL.FTZ R37, R6.reuse, R35 ;  /* 0x0000002306257220 */ /* 0x040fe20000410000 */
[-C--:B------:R-:W-:Y:S01]  /*bf80*/  FMUL.FTZ R34, R6, R5.reuse ;  /* 0x0000000506227220 */ /* 0x080fe20000410000 */
        /* <DEDUP_REMOVED lines=9> */
[----:B------:R-:W-:-:S05]  /*c020*/  F2FP.BF16.F32.PACK_AB R7, R30, R7 ;  /* 0x000000071e07723e */ /* 0x000fca00000010ff */
[----:B------:R1:W-:Y:S02]  /*c030*/  STS.128 [R3], R4 ;  /* 0x0000000403007388 */ /* 0x0003e40000000c00 */
.L_x_591:
[----:B------:R-:W-:Y:S05]  /*c040*/  BSYNC B2 ;  /* 0x0000000000027941 */ /* 0x000fea0003800000 */
.L_x_590:
[----:B------:R-:W-:Y:S04]  /*c050*/  BSSY B2, `(.L_x_592) ;  /* 0x0000028000027945 */ /* 0x000fe80003800000 */
[----:B------:R-:W-:Y:S05]  /*c060*/  @P1 BRA `(.L_x_593) ;  /* 0x0000000000981947 */ /* 0x000fea0003800000 */
[----:B01----:R-:W0:Y:S01]  /*c070*/  LDS.128 R4, [R3+0x4000] ;  /* 0x0040000003047984 */ /* 0x003e220000000c00 */
[C---:B------:R-:W-:Y:S01]  /*c080*/  IMAD.U32 R37, R24.reuse, 0x10000, RZ ;  /* 0x0001000018257824 */ /* 0x040fe200078e00ff */
[----:B------:R-:W-:Y:S01]  /*c090*/  LOP3.LUT R36, R24, 0xffff0000, RZ, 0xc0, !PT ;  /* 0xffff000018247812 */ /* 0x000fe200078ec0ff */
[C---:B------:R-:W-:Y:S01]  /*c0a0*/  IMAD.U32 R35, R20.reuse, 0x10000, RZ ;  /* 0x0001000014237824 */ /* 0x040fe200078e00ff */
        /* <DEDUP_REMOVED lines=33> */
[----:B------:R2:W-:Y:S02]  /*c2c0*/  STS.128 [R3+0x4000], R4 ;  /* 0x0040000403007388 */ /* 0x0005e40000000c00 */
.L_x_593:
[----:B------:R-:W-:Y:S05]  /*c2d0*/  BSYNC B2 ;  /* 0x0000000000027941 */ /* 0x000fea0003800000 */
.L_x_592:
[----:B------:R-:W-:Y:S04]  /*c2e0*/  BSSY B2, `(.L_x_594) ;  /* 0x0000028000027945 */ /* 0x000fe80003800000 */
[----:B------:R-:W-:Y:S05]  /*c2f0*/  @P2 BRA `(.L_x_595) ;  /* 0x0000000000982947 */ /* 0x000fea0003800000 */
[----:B012---:R-:W0:Y:S01]  /*c300*/  LDS.128 R4, [R3+0x8000] ;  /* 0x0080000003047984 */ /* 0x007e220000000c00 */
[C---:B------:R-:W-:Y:S01]  /*c310*/  IMAD.U32 R37, R14.reuse, 0x10000, RZ ;  /* 0x000100000e257824 */ /* 0x040fe200078e00ff */
[----:B------:R-:W-:Y:S01]  /*c320*/  LOP3.LUT R36, R14, 0xffff0000, RZ, 0xc0, !PT ;  /* 0xffff00000e247812 */ /* 0x000fe200078ec0ff */
[C---:B------:R-:W-:Y:S01]  /*c330*/  IMAD.U32 R35, R12.reuse, 0x10000, RZ ;  /* 0x000100000c237824 */ /* 0x040fe200078e00ff */
[----:B------:R-:W-:Y:S02]  /*c340*/  LOP3.LUT R34, R12, 0xffff0000, RZ, 0xc0, !PT ;  /* 0xffff00000c227812 */ /* 0x000fe400078ec0ff */
[C---:B0-----:R-:W-:Y:S01]  /*c350*/  SHF.L.U32 R30, R4.reuse, 0x10, RZ ;  /* 0x00000010041e7819 */ /* 0x041fe200000006ff */
[C---:B------:R-:W-:Y:S01]  /*c360*/  IMAD.U32 R31, R5.reuse, 0x10000, RZ ;  /* 0x00010000051f7824 */ /* 0x040fe200078e00ff */
[----:B------:R-:W-:Y:S01]  /*c370*/  LOP3.LUT R4, R4, 0xffff0000, RZ, 0xc0, !PT ;  /* 0xffff000004047812 */ /* 0x000fe200078ec0ff */
[C---:B------:R-:W-:Y:S01]  /*c380*/  IMAD.U32 R32, R6.reuse, 0x10000, RZ ;  /* 0x0001000006207824 */ /* 0x040fe200078e00ff */
[----:B------:R-:W-:Y:S01]  /*c390*/  LOP3.LUT R5, R5, 0xffff0000, RZ, 0xc0, !PT ;  /* 0xffff000005057812 */ /* 0x000fe200078ec0ff */
[----:B------:R-:W-:Y:S01]  /*c3a0*/  IMAD.U32 R33, R7, 0x10000, RZ ;  /* 0x0001000007217824 */ /* 0x000fe200078e00ff */
[----:B------:R-:W-:Y:S01]  /*c3b0*/  LOP3.LUT R6, R6, 0xffff0000, RZ, 0xc0, !PT ;  /* 0xffff000006067812 */ /* 0x000fe200078ec0ff */
[C---:B------:R-:W-:Y:S01]  /*c3c0*/  FMUL.FTZ R39, R4.reuse, R37 ;  /* 0x0000002504277220 */ /* 0x040fe20000410000 */
[-C--:B------:R-:W-:Y:S01]  /*c3d0*/  FMUL.FTZ R4, R4, R35.reuse ;  /* 0x0000002304047220 */ /* 0x080fe20000410000 */
[----:B------:R-:W-:Y:S01]  /*c3e0*/  FMUL.FTZ R40, R5, R36 ;  /* 0x0000002405287220 */ /* 0x000fe20000410000 */
[----:B------:R-:W-:Y:S01]  /*c3f0*/  LOP3.LUT R7, R7, 0xffff0000, RZ, 0xc0, !PT ;  /* 0xffff000007077812 */ /* 0x000fe200078ec0ff */
[C---:B------:R-:W-:Y:S01]  /*c400*/  FFMA.FTZ R39, R30.reuse, R35, -R39 ;  /* 0x000000231e277223 */ /* 0x040fe20000010827 */
[----:B------:R-:W-:Y:S01]  /*c410*/  FFMA.FTZ R38, R30, R37, R4 ;  /* 0x000000251e267223 */ /* 0x000fe20000010004 */
[----:B------:R-:W-:Y:S01]  /*c420*/  FMUL.FTZ R42, R5, R34 ;  /* 0x00000022052a7220 */ /* 0x000fe20000410000 */
[C---:B------:R-:W-:Y:S01]  /*c430*/  LOP3.LUT R30, R15.reuse, 0xffff0000, RZ, 0xc0, !PT ;  /* 0xffff00000f1e7812 */ /* 0x040fe200078ec0ff */
[----:B------:R-:W-:Y:S01]  /*c440*/  IMAD.U32 R35, R15, 0x10000, RZ ;  /* 0x000100000f237824 */ /* 0x000fe200078e00ff */
[C---:B------:R-:W-:Y:S01]  /*c450*/  LOP3.LUT R4, R13.reuse, 0xffff0000, RZ, 0xc0, !PT ;  /* 0xffff00000d047812 */ /* 0x040fe200078ec0ff */
[----:B------:R-:W-:-:S02]  /*c460*/  IMAD.U32 R5, R13, 0x10000, RZ ;  /* 0x000100000d057824 */ /* 0x000fc400078e00ff */
        /* <DEDUP_REMOVED lines=15> */
.L_x_595:
[----:B------:R-:W-:Y:S05]  /*c560*/  BSYNC B2 ;  /* 0x0000000000027941 */ /* 0x000fea0003800000 */
.L_x_594:
[----:B------:R-:W-:Y:S05]  /*c570*/  @P3 BRA `(.L_x_589) ;  /* 0x0000000000983947 */ /* 0x000fea0003800000 */
[----:B0123--:R-:W0:Y:S01]  /*c580*/  LDS.128 R4, [R3+0xc000] ;  /* 0x00c0000003047984 */ /* 0x00fe220000000c00 */
        /* <DEDUP_REMOVED lines=8> */
[----:B------:R-:W-:Y:S01]  /*c610*/  IMAD.U32 R32, R6, 0x10000, RZ ;  /* 0x0001000006207824 */ /* 0x000fe200078e00ff */
[----:B------:R-:W-:Y:S01]  /*c620*/  SHF.L.U32 R33, R7, 0x10, RZ ;  /* 0x0000001007217819 */ /* 0x000fe200000006ff */
[C---:B------:R-:W-:Y:S01]  /*c630*/  FMUL.FTZ R39, R4.reuse, R37 ;  /* 0x0000002504277220 */ /* 0x040fe20000410000 */
[-C--:B------:R-:W-:Y:S01]  /*c640*/  FMUL.FTZ R4, R4, R35.reuse ;  /* 0x0000002304047220 */ /* 0x080fe20000410000 */
[----:B------:R-:W-:Y:S01]  /*c650*/  FMUL.FTZ R40, R5, R36 ;  /* 0x0000002405287220 */ /* 0x000fe20000410000 */
[----:B------:R-:W-:Y:S01]  /*c660*/  LOP3.LUT R6, R6, 0xffff0000, RZ, 0xc0, !PT ;  /* 0xffff000006067812 */ /* 0x000fe200078ec0ff */
[C---:B------:R-:W-:Y:S01]  /*c670*/  FFMA.FTZ R39, R30.reuse, R35, -R39 ;  /* 0x000000231e277223 */ /* 0x040fe20000010827 */
[----:B------:R-:W-:Y:S01]  /*c680*/  FFMA.FTZ R38, R30, R37, R4 ;  /* 0x000000251e267223 */ /* 0x000fe20000010004 */
[----:B------:R-:W-:Y:S01]  /*c690*/  LOP3.LUT R7, R7, 0xffff0000, RZ, 0xc0, !PT ;  /* 0xffff000007077812 */ /* 0x000fe200078ec0ff */
        /* <DEDUP_REMOVED lines=20> */
.L_x_589:
[----:B------:R-:W-:Y:S05]  /*c7e0*/  BSYNC B1 ;  /* 0x0000000000017941 */ /* 0x000fea0003800000 */
.L_x_588:
[----:B------:R-:W-:Y:S01]  /*c7f0*/  ISETP.GE.AND P0, PT, R217, R0, PT ;  /* 0x00000000d900720c */ /* 0x000fe20003f06270 */
[----:B------:R-:W-:-:S12]  /*c800*/  BSSY B1, `(.L_x_596) ;  /* 0x00000a9000017945 */ /* 0x000fd80003800000 */
[----:B------:R-:W-:Y:S05]  /*c810*/  @P0 BRA `(.L_x_597) ;  /* 0x00000008009c0947 */ /* 0x000fea0003800000 */
[----:B-1234-:R-:W1:Y:S01]  /*c820*/  LDC R5, c[0x0][0x3d4] ;  /* 0x0000f500ff057b82 */ /* 0x01ee620000000800 */
[----:B------:R-:W-:Y:S01]  /*c830*/  BSSY B2, `(.L_x_598) ;  /* 0x000002c000027945 */ /* 0x000fe20003800000 */
[-C--:B-1----:R-:W-:Y:S02]  /*c840*/  ISETP.GE.AND P0, PT, R22, R5.reuse, PT ;  /* 0x000000051600720c */ /* 0x082fe40003f06270 */
[-C--:B------:R-:W-:Y:S02]  /*c850*/  ISETP.GE.AND P1, PT, R215, R5.reuse, PT ;  /* 0x00000005d700720c */ /* 0x080fe40003f26270 */
[-C--:B------:R-:W-:Y:S02]  /*c860*/  ISETP.GE.AND P2, PT, R214, R5.reuse, PT ;  /* 0x00000005d600720c */ /* 0x080fe40003f46270 */
[----:B------:R-:W-:-:S07]  /*c870*/  ISETP.GE.AND P3, PT, R216, R5, PT ;  /* 0x00000005d800720c */ /* 0x000fce0003f66270 */
[----:B------:R-:W-:Y:S06]  /*c880*/  @P0 BRA `(.L_x_599) ;  /* 0x0000000000980947 */ /* 0x000fec0003800000 */
[----:B0-----:R-:W0:Y:S01]  /*c890*/  LDS.128 R4, [R3+0x1000] ;  /* 0x0010000003047984 */ /* 0x001e220000000c00 */
[----:B------:R-:W-:Y:S01]  /*c8a0*/  IMAD.U32 R36, R26, 0x10000, RZ ;  /* 0x000100001a247824 */ /* 0x000fe200078e00ff */
[C---:B------:R-:W-:Y:S01]  /*c8b0*/  LOP3.LUT R41, R28.reuse, 0xffff0000, RZ, 0xc0, !PT ;  /* 0xffff00001c297812 */ /* 0x040fe200078ec0ff */
[----:B------:R-:W-:Y:S01]  /*c8c0*/  IMAD.U32 R38, R28, 0x10000, RZ ;  /* 0x000100001c267824 */ /* 0x000fe200078e00ff */
        /* <DEDUP_REMOVED lines=9> */
[-C--:B------:R-:W-:Y:S01]  /*c960*/  FMUL.FTZ R35, R38, R4.reuse ;  /* 0x0000000426237220 */ /* 0x080fe20000410000 */
[----:B------:R-:W-:Y:S01]  /*c970*/  FMUL.FTZ R37, R36, R4 ;  /* 0x0000000424257220 */ /* 0x000fe20000410000 */
[----:B------:R-:W-:Y:S01]  /*c980*/  FMUL.FTZ R34, R41, R5 ;  /* 0x0000000529227220 */ /* 0x000fe20000410000 */
[----:B------:R-:W-:-:S02]  /*c990*/  IMAD.U32 R33, R7, 0x10000, RZ ;  /* 0x0001000007217824 */ /* 0x000fc400078e00ff */
[-C--:B------:R-:W-:Y:S01]  /*c9a0*/  FFMA.FTZ R4, R36, R30.reuse, -R35 ;  /* 0x0000001e24047223 */ /* 0x080fe20000010823 */
[----:B------:R-:W-:Y:S01]  /*c9b0*/  FFMA.FTZ R37, R38, R30, R37 ;  /* 0x0000001e26257223 */ /* 0x000fe20000010025 */
[C---:B------:R-:W-:Y:S01]  /*c9c0*/  FMUL.FTZ R30, R39.reuse, R5 ;  /* 0x00000005271e7220 */ /* 0x040fe20000410000 */
[-C--:B------:R-:W-:Y:S01]  /*c9d0*/  FFMA.FTZ R5, R39, R31.reuse, -R34 ;  /* 0x0000001f27057223 */ /* 0x080fe20000010822 */
[----:B------:R-:W-:Y:S01]  /*c9e0*/  LOP3.LUT R7, R7, 0xffff0000, RZ, 0xc0, !PT ;  /* 0xffff000007077812 */ /* 0x000fe200078ec0ff */
[C---:B------:R-:W-:Y:S01]  /*c9f0*/  IMAD.U32 R38, R27.reuse, 0x10000, RZ ;  /* 0x000100001b267824 */ /* 0x040fe200078e00ff */
[----:B------:R-:W-:Y:S01]  /*ca00*/  LOP3.LUT R39, R27, 0xffff0000, RZ, 0xc0, !PT ;  /* 0xffff00001b277812 */ /* 0x000fe200078ec0ff */
[----:B------:R-:W-:Y:S01]  /*ca10*/  FFMA.FTZ R30, R41, R31, R30 ;  /* 0x0000001f291e7223 */ /* 0x000fe2000001001e */
[-C--:B------:R-:W-:Y:S01]  /*ca20*/  FMUL.FTZ R31, R40, R6.reuse ;  /* 0x00000006281f7220 */ /* 0x080fe20000410000 */
[C---:B------:R-:W-:Y:S01]  /*ca30*/  FMUL.FTZ R35, R38.reuse, R6 ;  /* 0x0000000626237220 */ /* 0x040fe20000410000 */
[-C--:B------:R-:W-:Y:S01]  /*ca40*/  FMUL.FTZ R34, R43, R7.reuse ;  /* 0x000000072b227220 */ /* 0x080fe20000410000 */
[C---:B------:R-:W-:Y:S01]  /*ca50*/  FMUL.FTZ R36, R39.reuse, R7 ;  /* 0x0000000727247220 */ /* 0x040fe20000410000 */
[-C--:B------:R-:W-:Y:S01]  /*ca60*/  FFMA.FTZ R6, R38, R32.reuse, -R31 ;  /* 0x0000002026067223 */ /* 0x080fe2000001081f */
[----:B------:R-:W-:Y:S01]  /*ca70*/  FFMA.FTZ R35, R40, R32, R35 ;  /* 0x0000002028237223 */ /* 0x000fe20000010023 */
[-C--:B------:R-:W-:Y:S01]  /*ca80*/  FFMA.FTZ R7, R39, R33.reuse, -R34 ;  /* 0x0000002127077223 */ /* 0x080fe20000010822 */
[----:B------:R-:W-:Y:S01]  /*ca90*/  FFMA.FTZ R36, R43, R33, R36 ;  /* 0x000000212b247223 */ /* 0x000fe20000010024 */
[----:B------:R-:W-:-:S02]  /*caa0*/  F2FP.BF16.F32.PACK_AB R4, R37, R4 ;  /* 0x000000042504723e */ /* 0x000fc400000010ff */
[----:B------:R-:W-:Y:S02]  /*cab0*/  F2FP.BF16.F32.PACK_AB R5, R30, R5 ;  /* 0x000000051e05723e */ /* 0x000fe400000010ff */
[----:B------:R-:W-:Y:S02]  /*cac0*/  F2FP.BF16.F32.PACK_AB R6, R35, R6 ;  /* 0x000000062306723e */ /* 0x000fe400000010ff */
[----:B------:R-:W-:-:S05]  /*cad0*/  F2FP.BF16.F32.PACK_AB R7, R36, R7 ;  /* 0x000000072407723e */ /* 0x000fca00000010ff */
[----:B------:R1:W-:Y:S02]  /*cae0*/  STS.128 [R3+0x1000], R4 ;  /* 0x0010000403007388 */ /* 0x0003e40000000c00 */
.L_x_599:
[----:B------:R-:W-:Y:S05]  /*caf0*/  BSYNC B2 ;  /* 0x0000000000027941 */ /* 0x000fea0003800000 */
.L_x_598:
[----:B------:R-:W-:Y:S04]  /*cb00*/  BSSY B2, `(.L_x_600) ;  /* 0x0000028000027945 */ /* 0x000fe80003800000 */
[----:B------:R-:W-:Y:S05]  /*cb10*/  @P1 BRA `(.L_x_601) ;  /* 0x0000000000981947 */ /* 0x000fea0003800000 */
[----:B01----:R-:W0:Y:S01]  /*cb20*/  LDS.128 R4, [R3+0x5000] ;  /* 0x0050000003047984 */ /* 0x003e220000000c00 */
[----:B------:R-:W-:Y:S01]  /*cb30*/  SHF.L.U32 R36, R20, 0x10, RZ ;  /* 0x0000001014247819 */ /* 0x000fe200000006ff */
[C---:B------:R-:W-:Y:S01]  /*cb40*/  IMAD.U32 R38, R24.reuse, 0x10000, RZ ;  /* 0x0001000018267824 */ /* 0x040fe200078e00ff */
[----:B------:R-:W-:Y:S01]  /*cb50*/  LOP3.LUT R41, R24, 0xffff0000, RZ, 0xc0, !PT ;  /* 0xffff000018297812 */ /* 0x000fe200078ec0ff */
[C---:B------:R-:W-:Y:S01]  /*cb60*/  IMAD.U32 R40, R25.reuse, 0x10000, RZ ;  /* 0x0001000019287824 */ /* 0x040fe200078e00ff */
        /* <DEDUP_REMOVED lines=33> */
.L_x_601:
[----:B------:R-:W-:Y:S05]  /*cd80*/  BSYNC B2 ;  /* 0x0000000000027941 */ /* 0x000fea0003800000 */
.L_x_600:
[----:B------:R-:W-:Y:S04]  /*cd90*/  BSSY B2, `(.L_x_602) ;  /* 0x0000028000027945 */ /* 0x000fe80003800000 */
[----:B------:R-:W-:Y:S05]  /*cda0*/  @P2 BRA `(.L_x_603) ;  /* 0x0000000000982947 */ /* 0x000fea0003800000 */
[----:B012---:R-:W0:Y:S01]  /*cdb0*/  LDS.128 R4, [R3+0x9000] ;  /* 0x0090000003047984 */ /* 0x007e220000000c00 */
        /* <DEDUP_REMOVED lines=20> */
[----:B------:R-:W-:Y:S02]  /*cf00*/  LOP3.LUT R7, R7, 0xffff0000, RZ, 0xc0, !PT ;  /* 0xffff000007077812 */ /* 0x000fe400078ec0ff */
[----:B------:R-:W-:Y:S01]  /*cf10*/  SHF.L.U32 R38, R13, 0x10, RZ ;  /* 0x000000100d267819 */ /* 0x000fe200000006ff */
[----:B------:R-:W-:Y:S01]  /*cf20*/  FFMA.FTZ R30, R41, R31, R30 ;  /* 0x0000001f291e7223 */ /* 0x000fe2000001001e */
[----:B------:R-:W-:Y:S01]  /*cf30*/  LOP3.LUT R39, R13, 0xffff0000, RZ, 0xc0, !PT ;  /* 0xffff00000d277812 */ /* 0x000fe200078ec0ff */
[-C--:B------:R-:W-:Y:S01]  /*cf40*/  FMUL.FTZ R31, R40, R6.reuse ;  /* 0x00000006281f7220 */ /* 0x080fe20000410000 */
[-C--:B------:R-:W-:Y:S01]  /*cf50*/  FMUL.FTZ R34, R43, R7.reuse ;  /* 0x000000072b227220 */ /* 0x080fe20000410000 */
[C---:B------:R-:W-:Y:S01]  /*cf60*/  FMUL.FTZ R35, R38.reuse, R6 ;  /* 0x0000000626237220 */ /* 0x040fe20000410000 */
[----:B------:R-:W-:Y:S01]  /*cf70*/  F2FP.BF16.F32.PACK_AB R4, R37, R4 ;  /* 0x000000042504723e */ /* 0x000fe200000010ff */
[C---:B------:R-:W-:Y:S01]  /*cf80*/  FMUL.FTZ R36, R39.reuse, R7 ;  /* 0x0000000727247220 */ /* 0x040fe20000410000 */
[-C--:B------:R-:W-:Y:S01]  /*cf90*/  FFMA.FTZ R6, R38, R32.reuse, -R31 ;  /* 0x0000002026067223 */ /* 0x080fe2000001081f */
[----:B------:R-:W-:Y:S01]  /*cfa0*/  FFMA.FTZ R35, R40, R32, R35 ;  /* 0x0000002028237223 */ /* 0x000fe20000010023 */
[-C--:B------:R-:W-:Y:S01]  /*cfb0*/  FFMA.FTZ R7, R39, R33.reuse, -R34 ;  /* 0x0000002127077223 */ /* 0x080fe20000010822 */
[----:B------:R-:W-:Y:S01]  /*cfc0*/  FFMA.FTZ R36, R43, R33, R36 ;  /* 0x000000212b247223 */ /* 0x000fe20000010024 */
[----:B------:R-:W-:-:S02]  /*cfd0*/  F2FP.BF16.F32.PACK_AB R5, R30, R5 ;  /* 0x000000051e05723e */ /* 0x000fc400000010ff */
[----:B------:R-:W-:Y:S02]  /*cfe0*/  F2FP.BF16.F32.PACK_AB R6, R35, R6 ;  /* 0x000000062306723e */ /* 0x000fe400000010ff */
[----:B------:R-:W-:-:S05]  /*cff0*/  F2FP.BF16.F32.PACK_AB R7, R36, R7 ;  /* 0x000000072407723e */ /* 0x000fca00000010ff */
[----:B------:R3:W-:Y:S02]  /*d000*/  STS.128 [R3+0x9000], R4 ;  /* 0x0090000403007388 */ /* 0x0007e40000000c00 */
.L_x_603:
[----:B------:R-:W-:Y:S05]  /*d010*/  BSYNC B2 ;  /* 0x0000000000027941 */ /* 0x000fea0003800000 */
.L_x_602:
[----:B------:R-:W-:Y:S05]  /*d020*/  @P3 BRA `(.L_x_597) ;  /* 0x0000000000983947 */ /* 0x000fea0003800000 */
[----:B0123--:R-:W0:Y:S01]  /*d030*/  LDS.128 R4, [R3+0xd000] ;  /* 0x00d0000003047984 */ /* 0x00fe220000000c00 */
        /* <DEDUP_REMOVED lines=37> */
.L_x_597:
[----:B------:R-:W-:Y:S05]  /*d290*/  BSYNC B1 ;  /* 0x0000000000017941 */ /* 0x000fea0003800000 */
.L_x_596:
[----:B------:R-:W-:Y:S01]  /*d2a0*/  ISETP.GE.AND P0, PT, R218, R0, PT ;  /* 0x00000000da00720c */ /* 0x000fe20003f06270 */
[----:B------:R-:W-:-:S12]  /*d2b0*/  BSSY B1, `(.L_x_604) ;  /* 0x00000a9000017945 */ /* 0x000fd80003800000 */
[----:B------:R-:W-:Y:S05]  /*d2c0*/  @P0 BRA `(.L_x_605) ;  /* 0x00000008009c0947 */ /* 0x000fea0003800000 */
[----:B01234-:R-:W0:Y:S01]  /*d2d0*/  LDC R5, c[0x0][0x3d4] ;  /* 0x0000f500ff057b82 */ /* 0x01fe220000000800 */
[----:B------:R-:W-:Y:S01]  /*d2e0*/  BSSY B2, `(.L_x_606) ;  /* 0x000002c000027945 */ /* 0x000fe20003800000 */
[-C--:B0-----:R-:W-:Y:S02]  /*d2f0*/  ISETP.GE.AND P0, PT, R22, R5.reuse, PT ;  /* 0x000000051600720c */ /* 0x081fe40003f06270 */
[-C--:B------:R-:W-:Y:S02]  /*d300*/  ISETP.GE.AND P1, PT, R215, R5.reuse, PT ;  /* 0x00000005d700720c */ /* 0x080fe40003f26270 */
[-C--:B------:R-:W-:Y:S02]  /*d310*/  ISETP.GE.AND P2, PT, R214, R5.reuse, PT ;  /* 0x00000005d600720c */ /* 0x080fe40003f46270 */
[----:B------:R-:W-:-:S07]  /*d320*/  ISETP.GE.AND P3, PT, R216, R5, PT ;  /* 0x00000005d800720c */ /* 0x000fce0003f66270 */
[----:B------:R-:W-:Y:S06]  /*d330*/  @P0 BRA `(.L_x_607) ;  /* 0x0000000000980947 */ /* 0x000fec0003800000 */
[----:B------:R-:W0:Y:S01]  /*d340*/  LDS.128 R4, [R3+0x2000] ;  /* 0x0020000003047984 */ /* 0x000e220000000c00 */
        /* <DEDUP_REMOVED lines=12> */
[-C--:B------:R-:W-:Y:S01]  /*d410*/  FMUL.FTZ R35, R38, R4.reuse ;  /* 0x0000000426237220 */ /* 0x080fe20000410000 */
[----:B------:R-:W-:Y:S01]  /*d420*/  FMUL.FTZ R37, R36, R4 ;  /* 0x0000000424257220 */ /* 0x000fe20000410000 */
[-C--:B------:R-:W-:Y:S01]  /*d430*/  FMUL.FTZ R34, R41, R5.reuse ;  /* 0x0000000529227220 */ /* 0x080fe20000410000 */
[----:B------:R-:W-:Y:S01]  /*d440*/  LOP3.LUT R6, R6, 0xffff0000, RZ, 0xc0, !PT ;  /* 0xffff000006067812 */ /* 0x000fe200078ec0ff */
        /* <DEDUP_REMOVED lines=21> */
.L_x_607:
[----:B------:R-:W-:Y:S05]  /*d5a0*/  BSYNC B2 ;  /* 0x0000000000027941 */ /* 0x000fea0003800000 */
.L_x_606:
[----:B------:R-:W-:Y:S04]  /*d5b0*/  BSSY B2, `(.L_x_608) ;  /* 0x0000028000027945 */ /* 0x000fe80003800000 */
[----:B------:R-:W-:Y:S05]  /*d5c0*/  @P1 BRA `(.L_x_609) ;  /* 0x0000000000981947 */ /* 0x000fea0003800000 */
        /* <DEDUP_REMOVED lines=38> */
.L_x_609:
[----:B------:R-:W-:Y:S05]  /*d830*/  BSYNC B2 ;  /* 0x0000000000027941 */ /* 0x000fea0003800000 */
.L_x_608:
[----:B------:R-:W-:Y:S04]  /*d840*/  BSSY B2, `(.L_x_610) ;  /* 0x0000028000027945 */ /* 0x000fe80003800000 */
[----:B------:R-:W-:Y:S05]  /*d850*/  @P2 BRA `(.L_x_611) ;  /* 0x0000000000982947 */ /* 0x000fea0003800000 */
[----:B01----:R-:W0:Y:S01]  /*d860*/  LDS.128 R4, [R3+0xa000] ;  /* 0x00a0000003047984 */ /* 0x003e220000000c00 */
        /* <DEDUP_REMOVED lines=8> */
[----:B------:R-:W-:Y:S01]  /*d8f0*/  IMAD.U32 R32, R6, 0x10000, RZ ;  /* 0x0001000006207824 */ /* 0x000fe200078e00ff */
[----:B------:R-:W-:Y:S01]  /*d900*/  SHF.L.U32 R31, R5, 0x10, RZ ;  /* 0x00000010051f7819 */ /* 0x000fe200000006ff */
[----:B------:R-:W-:Y:S01]  /*d910*/  IMAD.U32 R33, R7, 0x10000, RZ ;  /* 0x0001000007217824 */ /* 0x000fe200078e00ff */
[----:B------:R-:W-:Y:S01]  /*d920*/  LOP3.LUT R5, R5, 0xffff0000, RZ, 0xc0, !PT ;  /* 0xffff000005057812 */ /* 0x000fe200078ec0ff */
[-C--:B------:R-:W-:Y:S01]  /*d930*/  FMUL.FTZ R35, R38, R4.reuse ;  /* 0x0000000426237220 */ /* 0x080fe20000410000 */
[----:B------:R-:W-:Y:S01]  /*d940*/  FMUL.FTZ R37, R36, R4 ;  /* 0x0000000424257220 */ /* 0x000fe20000410000 */
[----:B------:R-:W-:-:S02]  /*d950*/  LOP3.LUT R6, R6, 0xffff0000, RZ, 0xc0, !PT ;  /* 0xffff000006067812 */ /* 0x000fc400078ec0ff */
[-C--:B------:R-:W-:Y:S01]  /*d960*/  FMUL.FTZ R34, R41, R5.reuse ;  /* 0x0000000529227220 */ /* 0x080fe20000410000 */
        /* <DEDUP_REMOVED lines=21> */
.L_x_611:
[----:B------:R-:W-:Y:S05]  /*dac0*/  BSYNC B2 ;  /* 0x0000000000027941 */ /* 0x000fea0003800000 */
.L_x_610:
[----:B------:R-:W-:Y:S05]  /*dad0*/  @P3 BRA `(.L_x_605) ;  /* 0x0000000000983947 */ /* 0x000fea0003800000 */
[----:B012---:R-:W0:Y:S01]  /*dae0*/  LDS.128 R4, [R3+0xe000] ;  /* 0x00e0000003047984 */ /* 0x007e220000000c00 */
[----:B------:R-:W-:Y:S01]  /*daf0*/  IMAD.U32 R36, R8, 0x10000, RZ ;  /* 0x0001000008247824 */ /* 0x000fe200078e00ff */
[C---:B------:R-:W-:Y:S01]  /*db00*/  LOP3.LUT R41, R10.reuse, 0xffff0000, RZ, 0xc0, !PT ;  /* 0xffff00000a297812 */ /* 0x040fe200078ec0ff */
[----:B------:R-:W-:Y:S01]  /*db10*/  IMAD.U32 R38, R10, 0x10000, RZ ;  /* 0x000100000a267824 */ /* 0x000fe200078e00ff */
[----:B------:R-:W-:Y:S02]  /*db20*/  LOP3.LUT R39, R8, 0xffff0000, RZ, 0xc0, !PT ;  /* 0xffff000008277812 */ /* 0x000fe400078ec0ff */
[C---:B------:R-:W-:Y:S02]  /*db30*/  SHF.L.U32 R40, R11.reuse, 0x10, RZ ;  /* 0x000000100b287819 */ /* 0x040fe400000006ff */
        /* <DEDUP_REMOVED lines=32> */
.L_x_605:
[----:B------:R-:W-:Y:S05]  /*dd40*/  BSYNC B1 ;  /* 0x0000000000017941 */ /* 0x000fea0003800000 */
.L_x_604:
[----:B01234-:R-:W2:Y:S02]  /*dd50*/  LDL R4, [R1+0x74] ;  /* 0x0000740001047983 */ /* 0x01fea40000100800 */
[----:B--2---:R-:W-:-:S13]  /*dd60*/  ISETP.GE.AND P0, PT, R4, R0, PT ;  /* 0x000000000400720c */ /* 0x004fda0003f06270 */
[----:B------:R-:W-:Y:S05]  /*dd70*/  @P0 BRA `(.L_x_612) ;  /* 0x0000004000200947 */ /* 0x000fea0003800000 */
[----:B------:R-:W0:Y:S01]  /*dd80*/  LDC R5, c[0x0][0x3d4] ;  /* 0x0000f500ff057b82 */ /* 0x000e220000000800 */
        /* <DEDUP_REMOVED lines=24> */
[C---:B------:R-:W-:Y:S01]  /*df10*/  LOP3.LUT R36, R29.reuse, 0xffff0000, RZ, 0xc0, !PT ;  /* 0xffff00001d247812 */ /* 0x040fe200078ec0ff */
[-C--:B------:R-:W-:Y:S01]  /*df20*/  FFMA.FTZ R5, R34, R30.reuse, -R35 ;  /* 0x0000001e22057223 */ /* 0x080fe20000010823 */
[----:B------:R-:W-:Y:S01]  /*df30*/  LOP3.LUT R6, R6, 0xffff0000, RZ, 0xc0, !PT ;  /* 0xffff000006067812 */ /* 0x000fe200078ec0ff */
[----:B------:R-:W-:Y:S01]  /*df40*/  IMAD.U32 R34, R29, 0x10000, RZ ;  /* 0x000100001d227824 */ /* 0x000fe200078e00ff */
[C---:B------:R-:W-:Y:S01]  /*df50*/  LOP3.LUT R32, R27.reuse, 0xffff0000, RZ, 0xc0, !PT ;  /* 0xffff00001b207812 */ /* 0x040fe200078ec0ff */
[----:B------:R-:W-:Y:S02]  /*df60*/  IMAD.U32 R0, R27, 0x10000, RZ ;  /* 0x000100001b007824 */ /* 0x000fe400078e00ff */
[----:B------:R-:W-:Y:S01]  /*df70*/  FFMA.FTZ R30, R38, R30, R31 ;  /* 0x0000001e261e7223 */ /* 0x000fe2000001001f */
[-C--:B------:R-:W-:Y:S01]  /*df80*/  FMUL.FTZ R31, R36, R7.reuse ;  /* 0x00000007241f7220 */ /* 0x080fe20000410000 */
[-C--:B------:R-:W-:Y:S01]  /*df90*/  FMUL.FTZ R27, R34, R6.reuse ;  /* 0x00000006221b7220 */ /* 0x080fe20000410000 */
[----:B------:R-:W-:Y:S01]  /*dfa0*/  FMUL.FTZ R29, R0, R6 ;  /* 0x00000006001d7220 */ /* 0x000fe20000410000 */
[C---:B------:R-:W-:Y:S01]  /*dfb0*/  FMUL.FTZ R35, R32.reuse, R7 ;  /* 0x0000000720237220 */ /* 0x040fe20000410000 */
[----:B------:R-:W-:Y:S01]  /*dfc0*/  FFMA.FTZ R7, R32, R28, -R31 ;  /* 0x0000001c20077223 */ /* 0x000fe2000001081f */
[-C--:B------:R-:W-:Y:S01]  /*dfd0*/  FFMA.FTZ R6, R0, R26.reuse, -R27 ;  /* 0x0000001a00067223 */ /* 0x080fe2000001081b */
[----:B------:R-:W-:Y:S01]  /*dfe0*/  FFMA.FTZ R29, R34, R26, R29 ;  /* 0x0000001a221d7223 */ /* 0x000fe2000001001d */
[----:B------:R-:W-:Y:S01]  /*dff0*/  FFMA.FTZ R28, R36, R28, R35 ;  /* 0x0000001c241c7223 */ /* 0x000fe20000010023 */
[----:B------:R-:W-:-:S02]  /*e000*/  F2FP.BF16.F32.PACK_AB R4, R33, R4 ;  /* 0x000000042104723e */ /* 0x000fc400000010ff */
[----:B------:R-:W-:Y:S02]  /*e010*/  F2FP.BF16.F32.PACK_AB R5, R30, R5 ;  /* 0x000000051e05723e */ /* 0x000fe400000010ff */
[----:B------:R-:W-:Y:S02]  /*e020*/  F2FP.BF16.F32.PACK_AB R6, R29, R6 ;  /* 0x000000061d06723e */ /* 0x000fe400000010ff */
[----:B------:R-:W-:-:S05]  /*e030*/  F2FP.BF16.F32.PACK_AB R7, R28, R7 ;  /* 0x000000071c07723e */ /* 0x000fca00000010ff */
[----:B------:R0:W-:Y:S02]  /*e040*/  STS.128 [R3+0x3000], R4 ;  /* 0x0030000403007388 */ /* 0x0001e40000000c00 */
.L_x_614:
[----:B------:R-:W-:Y:S05]  /*e050*/  BSYNC B1 ;  /* 0x0000000000017941 */ /* 0x000fea0003800000 */
.L_x_613:
[----:B------:R-:W-:Y:S04]  /*e060*/  BSSY B1, `(.L_x_615) ;  /* 0x0000028000017945 */ /* 0x000fe80003800000 */
[----:B------:R-:W-:Y:S05]  /*e070*/  @P1 BRA `(.L_x_616) ;  /* 0x0000000000981947 */ /* 0x000fea0003800000 */
[----:B0-----:R-:W0:Y:S01]  /*e080*/  LDS.128 R4, [R3+0x7000] ;  /* 0x0070000003047984 */ /* 0x001e220000000c00 */
        /* <DEDUP_REMOVED lines=37> */
.L_x_616:
[----:B------:R-:W-:Y:S05]  /*e2e0*/  BSYNC B1 ;  /* 0x0000000000017941 */ /* 0x000fea0003800000 */
.L_x_615:
[----:B------:R-:W-:Y:S04]  /*e2f0*/  BSSY B1, `(.L_x_617) ;  /* 0x0000028000017945 */ /* 0x000fe80003800000 */
[----:B------:R-:W-:Y:S05]  /*e300*/  @P2 BRA `(.L_x_618) ;  /* 0x0000000000982947 */ /* 0x000fea0003800000 */
[----:B01----:R-:W0:Y:S01]  /*e310*/  LDS.128 R4, [R3+0xb000] ;  /* 0x00b0000003047984 */ /* 0x003e220000000c00 */
        /* <DEDUP_REMOVED lines=37> */
.L_x_618:
[----:B------:R-:W-:Y:S05]  /*e570*/  BSYNC B1 ;  /* 0x0000000000017941 */ /* 0x000fea0003800000 */
.L_x_617:
[----:B------:R-:W-:Y:S05]  /*e580*/  @P3 BRA `(.L_x_612) ;  /* 0x00000038001c3947 */ /* 0x000fea0003800000 */
[----:B012---:R-:W0:Y:S01]  /*e590*/  LDS.128 R4, [R3+0xf000] ;  /* 0x00f0000003047984 */ /* 0x007e220000000c00 */
[----:B------:R-:W-:Y:S01]  /*e5a0*/  IMAD.U32 R14, R8, 0x10000, RZ ;  /* 0x00010000080e7824 */ /* 0x000fe200078e00ff */
[C---:B------:R-:W-:Y:S01]  /*e5b0*/  LOP3.LUT R26, R10.reuse, 0xffff0000, RZ, 0xc0, !PT ;  /* 0xffff00000a1a7812 */ /* 0x040fe200078ec0ff */
[----:B------:R-:W-:Y:S01]  /*e5c0*/  IMAD.U32 R24, R10, 0x10000, RZ ;  /* 0x000100000a187824 */ /* 0x000fe200078e00ff */
[----:B------:R-:W-:Y:S02]  /*e5d0*/  LOP3.LUT R20, R8, 0xffff0000, RZ, 0xc0, !PT ;  /* 0xffff000008147812 */ /* 0x000fe400078ec0ff */
[C---:B0-----:R-:W-:Y:S01]  /*e5e0*/  SHF.L.U32 R0, R4.reuse, 0x10, RZ ;  /* 0x0000001004007819 */ /* 0x041fe200000006ff */
[----:B------:R-:W-:Y:S01]  /*e5f0*/  IMAD.U32 R12, R5, 0x10000, RZ ;  /* 0x00010000050c7824 */ /* 0x000fe200078e00ff */
[----:B------:R-:W-:Y:S01]  /*e600*/  LOP3.LUT R4, R4, 0xffff0000, RZ, 0xc0, !PT ;  /* 0xffff000004047812 */ /* 0x000fe200078ec0ff */
[----:B------:R-:W-:Y:S01]  /*e610*/  IMAD.U32 R10, R7, 0x10000, RZ ;  /* 0x00010000070a7824 */ /* 0x000fe200078e00ff */
[----:B------:R-:W-:Y:S01]  /*e620*/  LOP3.LUT R5, R5, 0xffff0000, RZ, 0xc0, !PT ;  /* 0xffff000005057812 */ /* 0x000fe200078ec0ff */
[----:B------:R-:W-:Y:S01]  /*e630*/  IMAD.U32 R8, R6, 0x10000, RZ ;  /* 0x0001000006087824 */ /* 0x000fe200078e00ff */
[----:B------:R-:W-:Y:S01]  /*e640*/  LOP3.LUT R7, R7, 0xffff0000, RZ, 0xc0, !PT ;  /* 0xffff000007077812 */ /* 0x000fe200078ec0ff */
[-C--:B------:R-:W-:Y:S01]  /*e650*/  FMUL.FTZ R13, R24, R4.reuse ;  /* 0x00000004180d7220 */ /* 0x080fe20000410000 */
[----:B------:R-:W-:Y:S01]  /*e660*/  FMUL.FTZ R15, R14, R4 ;  /* 0x000000040e0f7220 */ /* 0x000fe20000410000 */
[-C--:B------:R-:W-:Y:S01]  /*e670*/  FMUL.FTZ R21, R26, R5.reuse ;  /* 0x000000051a157220 */ /* 0x080fe20000410000 */
[----:B------:R-:W-:Y:S01]  /*e680*/  LOP3.LUT R6, R6, 0xffff0000, RZ, 0xc0, !PT ;  /* 0xffff000006067812 */ /* 0x000fe200078ec0ff */
[-C--:B------:R-:W-:Y:S01]  /*e690*/  FFMA.FTZ R4, R14, R0.reuse, -R13 ;  /* 0x000000000e047223 */ /* 0x080fe2000001080d */
[----:B------:R-:W-:Y:S01]  /*e6a0*/  FFMA.FTZ R15, R24, R0, R15 ;  /* 0x00000000180f7223 */ /* 0x000fe2000001000f */
[C---:B------:R-:W-:Y:S01]  /*e6b0*/  FMUL.FTZ R13, R20.reuse, R5 ;  /* 0x00000005140d7220 */ /* 0x040fe20000410000 */
[----:B------:R-:W-:Y:S01]  /*e6c0*/  LOP3.LUT R24, R11, 0xffff0000, RZ, 0xc0, !PT ;  /* 0xffff00000b187812 */ /* 0x000fe200078ec0ff */
[----:B------:R-:W-:Y:S01]  /*e6d0*/  FFMA.FTZ R5, R20, R12, -R21 ;  /* 0x0000000c14057223 */ /* 0x000fe20000010815 */
[----:B------:R-:W-:Y:S01]  /*e6e0*/  LOP3.LUT R14, R9, 0xffff0000, RZ, 0xc0, !PT ;  /* 0xffff0000090e7812 */ /* 0x000fe200078ec0ff */
[----:B------:R-:W-:-:S02]  /*e6f0*/  IMAD.U32 R20, R11, 0x10000, RZ ;  /* 0x000100000b147824 */ /* 0x000fc400078e00ff */
[----:B------:R-:W-:Y:S01]  /*e700*/  FFMA.FTZ R12, R26, R12, R13 ;  /* 0x0000000c1a0c7223 */ /* 0x000fe2000001000d */
[----:B------:R-:W-:Y:S02]  /*e710*/  IMAD.U32 R0, R9, 0x10000, RZ ;  /* 0x0001000009007824 */ /* 0x000fe400078e00ff */
[-C--:B------:R-:W-:Y:S01]  /*e720*/  FMUL.FTZ R13, R24, R7.reuse ;  /* 0x00000007180d7220 */ /* 0x080fe20000410000 */
[-C--:B------:R-:W-:Y:S01]  /*e730*/  FMUL.FTZ R9, R20, R6.reuse ;  /* 0x0000000614097220 */ /* 0x080fe20000410000 */
[----:B------:R-:W-:Y:S01]  /*e740*/  FMUL.FTZ R21, R14, R7 ;  /* 0x000000070e157220 */ /* 0x000fe20000410000 */
[----:B------:R-:W-:Y:S01]  /*e750*/  FMUL.FTZ R11, R0, R6 ;  /* 0x00000006000b7220 */ /* 0x000fe20000410000 */
[----:B------:R-:W-:Y:S01]  /*e760*/  FFMA.FTZ R7, R14, R10, -R13 ;  /* 0x0000000a0e077223 */ /* 0x000fe2000001080d */
[----:B------:R-:W-:Y:S01]  /*e770*/  FFMA.FTZ R6, R0, R8, -R9 ;  /* 0x0000000800067223 */ /* 0x000fe20000010809 */
[----:B------:R-:W-:Y:S01]  /*e780*/  FFMA.FTZ R10, R24, R10, R21 ;  /* 0x0000000a180a7223 */ /* 0x000fe20000010015 */
[----:B------:R-:W-:Y:S01]  /*e790*/  FFMA.FTZ R11, R20, R8, R11 ;  /* 0x00000008140b7223 */ /* 0x000fe2000001000b */
[----:B------:R-:W-:-:S02]  /*e7a0*/  F2FP.BF16.F32.PACK_AB R4, R15, R4 ;  /* 0x000000040f04723e */ /* 0x000fc400000010ff */
[----:B------:R-:W-:Y:S02]  /*e7b0*/  F2FP.BF16.F32.PACK_AB R5, R12, R5 ;  /* 0x000000050c05723e */ /* 0x000fe400000010ff */
[----:B------:R-:W-:Y:S02]  /*e7c0*/  F2FP.BF16.F32.PACK_AB R6, R11, R6 ;  /* 0x000000060b06723e */ /* 0x000fe400000010ff */
[----:B------:R-:W-:-:S05]  /*e7d0*/  F2FP.BF16.F32.PACK_AB R7, R10, R7 ;  /* 0x000000070a07723e */ /* 0x000fca00000010ff */
[----:B------:R3:W-:Y:S01]  /*e7e0*/  STS.128 [R3+0xf000], R4 ;  /* 0x00f0000403007388 */ /* 0x0007e20000000c00 */
[----:B------:R-:W-:Y:S05]  /*e7f0*/  BRA `(.L_x_612) ;  /* 0x0000003400807947 */ /* 0x000fea0003800000 */
.L_x_579:
        /* <DEDUP_REMOVED lines=17> */
[----:B------:R-:W-:-:S02]  /*e910*/  CS2R R26, SRZ ;  /* 0x00000000001a7805 */ /* 0x000fc4000001ff00 */
[----:B------:R-:W-:Y:S02]  /*e920*/  CS2R R4, SRZ ;  /* 0x0000000000047805 */ /* 0x000fe4000001ff00 */
[----:B------:R-:W-:Y:S02]  /*e930*/  CS2R R6, SRZ ;  /* 0x0000000000067805 */ /* 0x000fe4000001ff00 */
[----:B------:R-:W-:Y:S02]  /*e940*/  CS2R R8, SRZ ;  /* 0x0000000000087805 */ /* 0x000fe4000001ff00 */
[----:B------:R-:W-:Y:S01]  /*e950*/  CS2R R10, SRZ ;  /* 0x00000000000a7805 */ /* 0x000fe2000001ff00 */
[----:B------:R-:W-:Y:S02]  /*e960*/  ULDC.64 UR6, c[0x0][0x208] ;  /* 0x0000820000067ab9 */ /* 0x000fe40000000a00 */
[----:B------:R0:W5:Y:S04]  /*e970*/  @!P0 LDG.E.128 R12, desc[UR6][R34.64] ;  /* 0x00000006220c8981 */ /* 0x000168000c1e1d00 */
[----:B------:R0:W5:Y:S04]  /*e980*/  @!P2 LDG.E.128 R24, desc[UR6][R34.64+0x80] ;  /* 0x000080062218a981 */ /* 0x000168000c1e1d00 */
[----:B------:R0:W5:Y:S04]  /*e990*/  @!P0 LDG.E.128 R4, desc[UR6][R36.64] ;  /* 0x0000000624048981 */ /* 0x000168000c1e1d00 */
[----:B------:R0:W5:Y:S02]  /*e9a0*/  @!P2 LDG.E.128 R8, desc[UR6][R36.64+0x80] ;  /* 0x000080062408a981 */ /* 0x000164000c1e1d00 */
.L_x_620:
[----:B------:R-:W-:Y:S05]  /*e9b0*/  BSYNC B1 ;  /* 0x0000000000017941 */ /* 0x000fea0003800000 */
.L_x_619:
[----:B------:R-:W2:Y:S01]  /*e9c0*/  LDL R54, [R1+0x68] ;  /* 0x0000680001367983 */ /* 0x000ea20000100800 */
[----:B------:R-:W-:Y:S01]  /*e9d0*/  UMOV UR4, 0xffffffff ;  /* 0xffffffff00047882 */ /* 0x000fe20000000000 */
[----:B-----5:R-:W-:Y:S01]  /*e9e0*/  IMAD.MOV.U32 R33, RZ, RZ, R6 ;  /* 0x000000ffff217224 */ /* 0x020fe200078e0006 */
[----:B------:R-:W-:Y:S01]  /*e9f0*/  SHF.R.U64 R52, R6, 0x10, R7 ;  /* 0x0000001006347819 */ /* 0x000fe20000001207 */
[----:B------:R-:W-:Y:S01]  /*ea00*/  IMAD.MOV.U32 R39, RZ, RZ, R24 ;  /* 0x000000ffff277224 */ /* 0x000fe200078e0018 */
[--C-:B------:R-:W-:Y:S01]  /*ea10*/  SHF.R.U64 R47, R24, 0x10, R25.reuse ;  /* 0x00000010182f7819 */ /* 0x100fe20000001219 */
[----:B------:R-:W-:Y:S01]  /*ea20*/  IMAD.MOV.U32 R6, RZ, RZ, R8 ;  /* 0x000000ffff067224 */ /* 0x000fe200078e0008 */
[----:B------:R-:W-:Y:S01]  /*ea30*/  MOV R40, R25 ;  /* 0x0000001900287202 */ /* 0x000fe20000000f00 */
[----:B------:R-:W-:Y:S01]  /*ea40*/  IMAD.MOV.U32 R41, RZ, RZ, R26 ;  /* 0x000000ffff297224 */ /* 0x000fe200078e001a */
[----:B------:R-:W-:Y:S01]  /*ea50*/  SHF.R.U32.HI R48, RZ, 0x10, R25 ;  /* 0x00000010ff307819 */ /* 0x000fe20000011619 */
[----:B------:R-:W-:Y:S01]  /*ea60*/  IMAD.MOV.U32 R20, RZ, RZ, R4 ;  /* 0x000000ffff147224 */ /* 0x000fe200078e0004 */
[----:B------:R-:W-:Y:S01]  /*ea70*/  SHF.R.U64 R50, R4, 0x10, R5 ;  /* 0x0000001004327819 */ /* 0x000fe20000001205 */
[----:B0-----:R-:W-:Y:S01]  /*ea80*/  IMAD.MOV.U32 R34, RZ, RZ, R7 ;  /* 0x000000ffff227224 */ /* 0x001fe200078e0007 */
[--C-:B------:R-:W-:Y:S01]  /*ea90*/  SHF.R.U64 R8, R8, 0x10, R9.reuse ;  /* 0x0000001008087819 */ /* 0x100fe20000001209 */
[----:B------:R-:W-:Y:S01]  /*eaa0*/  IMAD.MOV.U32 R21, RZ, RZ, R9 ;  /* 0x000000ffff157224 */ /* 0x000fe200078e0009 */
[--C-:B------:R-:W-:Y:S01]  /*eab0*/  SHF.R.U64 R43, R12, 0x10, R13.reuse ;  /* 0x000000100c2b7819 */ /* 0x100fe2000000120d */
        /* <DEDUP_REMOVED lines=9> */
[--C-:B------:R-:W-:Y:S01]  /*eb50*/  SHF.R.U32.HI R49, RZ, 0x10, R27.reuse ;  /* 0x00000010ff317819 */ /* 0x100fe2000001161b */
[----:B------:R-:W-:Y:S01]  /*eb60*/  IMAD.MOV.U32 R42, RZ, RZ, R27 ;  /* 0x000000ffff2a7224 */ /* 0x000fe200078e001b */
[--C-:B------:R-:W-:Y:S01]  /*eb70*/  SHF.R.U32.HI R51, RZ, 0x10, R5.reuse ;  /* 0x00000010ff337819 */ /* 0x100fe20000011605 */
[----:B------:R-:W-:Y:S01]  /*eb80*/  IMAD.MOV.U32 R32, RZ, RZ, R5 ;  /* 0x000000ffff207224 */ /* 0x000fe200078e0005 */
[----:B------:R-:W-:Y:S01]  /*eb90*/  SHF.R.U32.HI R7, RZ, 0x10, R7 ;  /* 0x00000010ff077819 */ /* 0x000fe20000011607 */
[----:B------:R-:W-:Y:S01]  /*eba0*/  IMAD.MOV.U32 R25, RZ, RZ, R11 ;  /* 0x000000ffff197224 */ /* 0x000fe200078e000b */
[----:B------:R-:W-:-:S02]  /*ebb0*/  SHF.R.U32.HI R9, RZ, 0x10, R9 ;  /* 0x00000010ff097819 */ /* 0x000fc40000011609 */
[--C-:B------:R-:W-:Y:S02]  /*ebc0*/  SHF.R.U64 R10, R10, 0x10, R11.reuse ;  /* 0x000000100a0a7819 */ /* 0x100fe4000000120b */
[----:B------:R-:W-:Y:S02]  /*ebd0*/  SHF.R.U32.HI R53, RZ, 0x10, R11 ;  /* 0x00000010ff357819 */ /* 0x000fe4000001160b */
[----:B--2---:R-:W-:Y:S01]  /*ebe0*/  LEA.HI R4, R54, R54, RZ, 0x1 ;  /* 0x0000003636047211 */ /* 0x004fe200078f08ff */
[----:B------:R-:W-:Y:S06]  /*ebf0*/  BRA.DIV UR4, `(.L_x_621) ;  /* 0x0000017a048c7947 */ /* 0x000fec000b800000 */
.L_x_805:
[----:B------:R-:W-:Y:S01]  /*ec00*/  UMOV UR4, 0xffffffff ;  /* 0xffffffff00047882 */ /* 0x000fe20000000000 */
[----:B------:R-:W-:Y:S02]  /*ec10*/  LOP3.LUT R4, R4, 0xfffffffe, RZ, 0xc0, !PT ;  /* 0xfffffffe04047812 */ /* 0x000fe400078ec0ff */
[----:B------:R-:W-:Y:S05]  /*ec20*/  BRA.DIV UR4, `(.L_x_622) ;  /* 0x0000017a04a87947 */ /* 0x000fea000b800000 */
.L_x_808:
[----:B------:R-:W-:Y:S01]  /*ec30*/  UMOV UR4, 0xffffffff ;  /* 0xffffffff00047882 */ /* 0x000fe20000000000 */
[----:B------:R-:W-:Y:S02]  /*ec40*/  IMAD.IADD R4, R54, 0x1, -R4 ;  /* 0x0000000136047824 */ /* 0x000fe400078e0a04 */
[----:B------:R-:W-:Y:S05]  /*ec50*/  BRA.DIV UR4, `(.L_x_623) ;  /* 0x0000017a04c47947 */ /* 0x000fea000b800000 */
.L_x_811:
[----:B------:R-:W-:Y:S01]  /*ec60*/  UMOV UR4, 0xffffffff ;  /* 0xffffffff00047882 */ /* 0x000fe20000000000 */
[----:B------:R-:W-:Y:S02]  /*ec70*/  SHF.L.U32 R5, R4, 0x1f, RZ ;  /* 0x0000001f04057819 */ /* 0x000fe400000006ff */
[----:B------:R-:W-:Y:S05]  /*ec80*/  BRA.DIV UR4, `(.L_x_624) ;  /* 0x0000017a04e07947 */ /* 0x000fea000b800000 */
.L_x_814:
[----:B------:R-:W0:Y:S01]  /*ec90*/  SYNCS.PHASECHK.TRANS64.TRYWAIT P0, [R16+URZ+0x38800], R5 ;  /* 0x03880005100075a7 */ /* 0x000e22000800017f */
[----:B------:R-:W-:Y:S01]  /*eca0*/  PRMT R28, R36, 0x5410, R44 ;  /* 0x00005410241c7816 */ /* 0x000fe2000000002c */
[----:B------:R-:W-:Y:S01]  /*ecb0*/  BSSY B1, `(.L_x_625) ;  /* 0x0000013000017945 */ /* 0x000fe20003800000 */
[----:B------:R-:W-:Y:S02]  /*ecc0*/  SHF.R.S32.HI R36, RZ, 0x1f, R213 ;  /* 0x0000001fff247819 */ /* 0x000fe400000114d5 */
        /* <DEDUP_REMOVED lines=15> */
[----:B------:R-:W-:Y:S01]  /*edc0*/  LEA.HI R35, R36, R213, RZ, 0x3 ;  /* 0x000000d524237211 */ /* 0x000fe200078f18ff */
[----:B0-----:R-:W-:Y:S06]  /*edd0*/  @!P0 BRA `(.L_x_626) ;  /* 0x0000017800b48947 */ /* 0x001fec0003800000 */
.L_x_815:
[----:B------:R-:W-:Y:S05]  /*ede0*/  BSYNC B1 ;  /* 0x0000000000017941 */ /* 0x000fea0003800000 */
.L_x_625:
[----:B------:R-:W-:Y:S01]  /*edf0*/  BSSY B1, `(.L_x_627) ;  /* 0x00000be000017945 */ /* 0x000fe20003800000 */
[----:B------:R-:W-:-:S03]  /*ee00*/  SHF.R.S32.HI R26, RZ, 0x3, R35 ;  /* 0x00000003ff1a7819 */ /* 0x000fc60000011423 */
[----:B------:R-:W-:Y:S05]  /*ee10*/  @P1 BRA `(.L_x_628) ;  /* 0x0000000800ec1947 */ /* 0x000fea0003800000 */
[----:B------:R-:W1:Y:S01]  /*ee20*/  LDC R61, c[0x0][0x3d4] ;  /* 0x0000f500ff3d7b82 */ /* 0x000e620000000800 */
[----:B------:R-:W-:Y:S01]  /*ee30*/  BSSY B2, `(.L_x_629) ;  /* 0x000005a000027945 */ /* 0x000fe20003800000 */
[-C--:B-1----:R-:W-:Y:S02]  /*ee40*/  ISETP.GE.AND P0, PT, R212, R61.reuse, PT ;  /* 0x0000003dd400720c */ /* 0x082fe40003f06270 */
[----:B------:R-:W-:-:S11]  /*ee50*/  ISETP.GE.AND P1, PT, R213, R61, PT ;  /* 0x0000003dd500720c */ /* 0x000fd60003f26270 */
[----:B------:R-:W-:Y:S05]  /*ee60*/  @P0 BRA `(.L_x_630) ;  /* 0x0000000400580947 */ /* 0x000fea0003800000 */
[----:B------:R-:W-:Y:S01]  /*ee70*/  LEA.HI R4, R61, R220, RZ, 0x1d ;  /* 0x000000dc3d047211 */ /* 0x000fe200078fe8ff */
[C---:B------:R-:W-:Y:S01]  /*ee80*/  IMAD.U32 R49, R31.reuse, 0x10000, RZ ;  /* 0x000100001f317824 */ /* 0x040fe200078e00ff */
[----:B------:R-:W-:Y:S01]  /*ee90*/  LOP3.LUT R51, R31, 0xffff0000, RZ, 0xc0, !PT ;  /* 0xffff00001f337812 */ /* 0x000fe200078ec0ff */
[----:B------:R-:W-:Y:S01]  /*eea0*/  IMAD.U32 R47, R27, 0x10000, RZ ;  /* 0x000100001b2f7824 */ /* 0x000fe200078e00ff */
[----:B------:R-:W-:Y:S01]  /*eeb0*/  SHF.R.S32.HI R7, RZ, 0x1f, R4 ;  /* 0x0000001fff077819 */ /* 0x000fe20000011404 */
[----:B0-----:R-:W-:-:S03]  /*eec0*/  IMAD.SHL.U32 R5, R4, 0x8, RZ ;  /* 0x0000000804057824 */ /* 0x001fc600078e00ff */
[----:B------:R-:W-:Y:S02]  /*eed0*/  LEA.HI R7, R7, R4, RZ, 0x3 ;  /* 0x0000000407077211 */ /* 0x000fe400078f18ff */
[----:B------:R-:W-:Y:S02]  /*eee0*/  LOP3.LUT R4, R232, 0x38, R5, 0xf8, !PT ;  /* 0x00000038e8047812 */ /* 0x000fe400078ef805 */
[----:B------:R-:W-:Y:S02]  /*eef0*/  SHF.L.U32 R7, R7, 0xa, RZ ;  /* 0x0000000a07077819 */ /* 0x000fe400000006ff */
[----:B------:R-:W-:Y:S02]  /*ef00*/  LOP3.LUT R4, R4, R233, RZ, 0x3c, !PT ;  /* 0x000000e904047212 */ /* 0x000fe400078e3cff */
[----:B------:R-:W-:-:S04]  /*ef10*/  LOP3.LUT R7, R7, 0x7fffe000, RZ, 0xc0, !PT ;  /* 0x7fffe00007077812 */ /* 0x000fc800078ec0ff */
[----:B------:R-:W-:Y:S02]  /*ef20*/  IADD3 R9, R4, R7, R234 ;  /* 0x0000000704097210 */ /* 0x000fe40007ffe0ea */
[----:B------:R-:W0:Y:S03]  /*ef30*/  LDS.128 R4, [R3] ;  /* 0x0000000003047984 */ /* 0x000e260000000c00 */
[----:B------:R-:W-:-:S05]  /*ef40*/  IMAD R37, R9, 0x2, R16 ;  /* 0x0000000209257824 */ /* 0x000fca00078e0210 */
[----:B------:R-:W1:Y:S01]  /*ef50*/  LDS.128 R8, [R37+0x14400] ;  /* 0x0144000025087984 */ /* 0x000e620000000c00 */
[C---:B0-----:R-:W-:Y:S01]  /*ef60*/  IMAD.U32 R38, R4.reuse, 0x10000, RZ ;  /* 0x0001000004267824 */ /* 0x041fe200078e00ff */
[----:B------:R-:W-:Y:S01]  /*ef70*/  LOP3.LUT R4, R4, 0xffff0000, RZ, 0xc0, !PT ;  /* 0xffff000004047812 */ /* 0x000fe200078ec0ff */
[C---:B------:R-:W-:Y:S01]  /*ef80*/  IMAD.U32 R39, R5.reuse, 0x10000, RZ ;  /* 0x0001000005277824 */ /* 0x040fe200078e00ff */
[----:B------:R-:W-:Y:S01]  /*ef90*/  LOP3.LUT R5, R5, 0xffff0000, RZ, 0xc0, !PT ;  /* 0xffff000005057812 */ /* 0x000fe200078ec0ff */
[C---:B------:R-:W-:Y:S01]  /*efa0*/  IMAD.U32 R40, R6.reuse, 0x10000, RZ ;  /* 0x0001000006287824 */ /* 0x040fe200078e00ff */
[----:B------:R-:W-:Y:S01]  /*efb0*/  LOP3.LUT R6, R6, 0xffff0000, RZ, 0xc0, !PT ;  /* 0xffff000006067812 */ /* 0x000fe200078ec0ff */
[C---:B------:R-:W-:Y:S01]  /*efc0*/  IMAD.U32 R41, R7.reuse, 0x10000, RZ ;  /* 0x0001000007297824 */ /* 0x040fe200078e00ff */
[----:B------:R-:W-:Y:S01]  /*efd0*/  LOP3.LUT R7, R7, 0xffff0000, RZ, 0xc0, !PT ;  /* 0xffff000007077812 */ /* 0x000fe200078ec0ff */
[C---:B-1----:R-:W-:Y:S01]  /*efe0*/  IMAD.U32 R42, R8.reuse, 0x10000, RZ ;  /* 0x00010000082a7824 */ /* 0x042fe200078e00ff */
[----:B------:R-:W-:Y:S01]  /*eff0*/  LOP3.LUT R8, R8, 0xffff0000, RZ, 0xc0, !PT ;  /* 0xffff000008087812 */ /* 0x000fe200078ec0ff */
[C---:B------:R-:W-:Y:S01]  /*f000*/  IMAD.U32 R43, R9.reuse, 0x10000, RZ ;  /* 0x00010000092b7824 */ /* 0x040fe200078e00ff */
[----:B------:R-:W-:Y:S01]  /*f010*/  LOP3.LUT R9, R9, 0xffff0000, RZ, 0xc0, !PT ;  /* 0xffff000009097812 */ /* 0x000fe200078ec0ff */
[C---:B------:R-:W-:Y:S01]  /*f020*/  FMUL.FTZ R53, R42.reuse, R49 ;  /* 0x000000312a357220 */ /* 0x040fe20000410000 */
[----:B------:R-:W-:Y:S01]  /*f030*/  FMUL.FTZ R55, R42, R47 ;  /* 0x0000002f2a377220 */ /* 0x000fe20000410000 */
[----:B------:R-:W-:Y:S01]  /*f040*/  FMUL.FTZ R57, R8, R51 ;  /* 0x0000003308397220 */ /* 0x000fe20000410000 */
[----:B------:R-:W-:-:S02]  /*f050*/  IMAD.U32 R42, R32, 0x10000, RZ ;  /* 0x00010000202a7824 */ /* 0x000fc400078e00ff */
[C---:B------:R-:W-:Y:S01]  /*f060*/  FFMA.FTZ R53, R38.reuse, R47, -R53 ;  /* 0x0000002f26357223 */ /* 0x040fe20000010835 */
[----:B------:R-:W-:Y:S01]  /*f070*/  LOP3.LUT R47, R27, 0xffff0000, RZ, 0xc0, !PT ;  /* 0xffff00001b2f7812 */ /* 0x000fe200078ec0ff */
[----:B------:R-:W-:Y:S01]  /*f080*/  FFMA.FTZ R55, R38, R49, R55 ;  /* 0x0000003126377223 */ /* 0x000fe20000010037 */
[----:B------:R-:W-:Y:S01]  /*f090*/  SHF.L.U32 R38, R28, 0x10, RZ ;  /* 0x000000101c267819 */ /* 0x000fe200000006ff */
[C---:B------:R-:W-:Y:S01]  /*f0a0*/  IMAD.U32 R44, R10.reuse, 0x10000, RZ ;  /* 0x000100000a2c7824 */ /* 0x040fe200078e00ff */
[----:B------:R-:W-:Y:S01]  /*f0b0*/  LOP3.LUT R10, R10, 0xffff0000, RZ, 0xc0, !PT ;  /* 0xffff00000a0a7812 */ /* 0x000fe200078ec0ff */
[-C--:B------:R-:W-:Y:S01]  /*f0c0*/  FMUL.FTZ R49, R8, R47.reuse ;  /* 0x0000002f08317220 */ /* 0x080fe20000410000 */
[C---:B------:R-:W-:Y:S01]  /*f0d0*/  FFMA.FTZ R46, R4.reuse, R47, -R57 ;  /* 0x0000002f042e7223 */ /* 0x040fe20000010839 */
[----:B------:R-:W-:Y:S01]  /*f0e0*/  FMUL.FTZ R8, R43, R42 ;  /* 0x0000002a2b087220 */ /* 0x000fe20000410000 */
[----:B------:R-:W-:Y:S02]  /*f0f0*/  IMAD.U32 R47, R33, 0x10000, RZ ;  /* 0x00010000212f7824 */ /* 0x000fe400078e00ff */
[-C--:B------:R-:W-:Y:S01]  /*f100*/  FMUL.FTZ R57, R43, R38.reuse ;  /* 0x000000262b397220 */ /* 0x080fe20000410000 */
[----:B------:R-:W-:Y:S01]  /*f110*/  FFMA.FTZ R48, R4, R51, R49 ;  /* 0x0000003304307223 */ /* 0x000fe20000010031 */
[----:B------:R-:W-:Y:S01]  /*f120*/  FFMA.FTZ R50, R39, R38, -R8 ;  /* 0x0000002627327223 */ /* 0x000fe20000010808 */
[----:B------:R-:W-:-:S02]  /*f130*/  IMAD.U32 R43, R29, 0x10000, RZ ;  /* 0x000100001d2b7824 */ /* 0x000fc400078e00ff */
[----:B------:R-:W-:Y:S01]  /*f140*/  FFMA.FTZ R57, R39, R42, R57 ;  /* 0x0000002a27397223 */ /* 0x000fe20000010039 */
[----:B------:R-:W-:Y:S01]  /*f150*/  FMUL.FTZ R51, R44, R47 ;  /* 0x0000002f2c337220 */ /* 0x000fe20000410000 */
[----:B------:R-:W-:Y:S01]  /*f160*/  LOP3.LUT R49, R33, 0xffff0000, RZ, 0xc0, !PT ;  /* 0xffff000021317812 */ /* 0x000fe200078ec0ff */
[----:B------:R-:W-:Y:S01]  /*f170*/  IMAD.U32 R45, R11, 0x10000, RZ ;  /* 0x000100000b2d7824 */ /* 0x000fe200078e00ff */
[----:B------:R-:W-:Y:S01]  /*f180*/  LOP3.LUT R39, R29, 0xffff0000, RZ, 0xc0, !PT ;  /* 0xffff00001d277812 */ /* 0x000fe200078ec0ff */
[----:B------:R-:W-:Y:S02]  /*f190*/  IMAD.U32 R38, R34, 0x10000, RZ ;  /* 0x0001000022267824 */ /* 0x000fe400078e00ff */
[-C--:B------:R-:W-:Y:S01]  /*f1a0*/  FMUL.FTZ R59, R44, R43.reuse ;  /* 0x0000002b2c3b7220 */ /* 0x080fe20000410000 */
[----:B------:R-:W-:Y:S01]  /*f1b0*/  FFMA.FTZ R51, R40, R43, -R51 ;  /* 0x0000002b28337223 */ /* 0x000fe20000010833 */
[----:B------:R-:W-:Y:S01]  /*f1c0*/  FMUL.FTZ R43, R10, R49 ;  /* 0x000000310a2b7220 */ /* 0x000fe20000410000 */
[----:B------:R-:W-:-:S02]  /*f1d0*/  IMAD.U32 R4, R30, 0x10000, RZ ;  /* 0x000100001e047824 */ /* 0x000fc400078e00ff */
[----:B------:R-:W-:Y:S01]  /*f1e0*/  FMUL.FTZ R10, R10, R39 ;  /* 0x000000270a0a7220 */ /* 0x000fe20000410000 */
[----:B------:R-:W-:Y:S01]  /*f1f0*/  FMUL.FTZ R8, R45, R38 ;  /* 0x000000262d087220 */ /* 0x000fe20000410000 */
[----:B------:R-:W-:Y:S01]  /*f200*/  FFMA.FTZ R59, R40, R47, R59 ;  /* 0x0000002f283b7223 */ /* 0x000fe2000001003b */
[C---:B------:R-:W-:Y:S01]  /*f210*/  FFMA.FTZ R40, R6.reuse, R39, -R43 ;  /* 0x0000002706287223 */ /* 0x040fe2000001082b */
[----:B------:R-:W-:Y:S01]  /*f220*/  FFMA.FTZ R42, R6, R49, R10 ;  /* 0x00000031062a7223 */ /* 0x000fe2000001000a */
[-C--:B------:R-:W-:Y:S01]  /*f230*/  FFMA.FTZ R43, R41, R4.reuse, -R8 ;  /* 0x00000004292b7223 */ /* 0x080fe20000010808 */
[----:B------:R-:W-:Y:S01]  /*f240*/  LOP3.LUT R11, R11, 0xffff0000, RZ, 0xc0, !PT ;  /* 0xffff00000b0b7812 */ /* 0x000fe200078ec0ff */
[----:B------:R-:W-:Y:S01]  /*f250*/  FMUL.FTZ R44, R45, R4 ;  /* 0x000000042d2c7220 */ /* 0x000fe20000410000 */
[----:B------:R-:W-:Y:S02]  /*f260*/  LOP3.LUT R8, R32, 0xffff0000, RZ, 0xc0, !PT ;  /* 0xffff000020087812 */ /* 0x000fe400078ec0ff */
[----:B------:R-:W-:Y:S01]  /*f270*/  LOP3.LUT R10, R34, 0xffff0000, RZ, 0xc0, !PT ;  /* 0xffff0000220a7812 */ /* 0x000fe200078ec0ff */
[----:B------:R-:W-:Y:S01]  /*f280*/  FFMA.FTZ R44, R41, R38, R44 ;  /* 0x00000026292c7223 */ /* 0x000fe2000001002c */
[----:B------:R-:W-:Y:S01]  /*f290*/  LOP3.LUT R4, R28, 0xffff0000, RZ, 0xc0, !PT ;  /* 0xffff00001c047812 */ /* 0x000fe200078ec0ff */
[----:B------:R-:W-:Y:S01]  /*f2a0*/  FMUL.FTZ R38, R9, R8 ;  /* 0x0000000809267220 */ /* 0x000fe20000410000 */
[----:B------:R-:W-:Y:S01]  /*f2b0*/  LOP3.LUT R6, R30, 0xffff0000, RZ, 0xc0, !PT ;  /* 0xffff00001e067812 */ /* 0x000fe200078ec0ff */
[----:B------:R-:W-:-:S02]  /*f2c0*/  FMUL.FTZ R52, R11, R10 ;  /* 0x0000000a0b347220 */ /* 0x000fc40000410000 */
[-C--:B------:R-:W-:Y:S01]  /*f2d0*/  FMUL.FTZ R39, R9, R4.reuse ;  /* 0x0000000409277220 */ /* 0x080fe20000410000 */
[----:B------:R-:W-:Y:S01]  /*f2e0*/  FFMA.FTZ R9, R5, R4, -R38 ;  /* 0x0000000405097223 */ /* 0x000fe20000010826 */
[-C--:B------:R-:W-:Y:S01]  /*f2f0*/  FMUL.FTZ R11, R11, R6.reuse ;  /* 0x000000060b0b7220 */ /* 0x080fe20000410000 */
[----:B------:R-:W-:Y:S01]  /*f300*/  FFMA.FTZ R52, R7, R6, -R52 ;  /* 0x0000000607347223 */ /* 0x000fe20000010834 */
[----:B------:R-:W-:Y:S01]  /*f310*/  FFMA.FTZ R38, R5, R8, R39 ;  /* 0x0000000805267223 */ /* 0x000fe20000010027 */
[----:B------:R-:W-:Y:S01]  /*f320*/  F2FP.BF16.F32.PACK_AB R6, R40, R51 ;  /* 0x000000332806723e */ /* 0x000fe200000010ff */
[----:B------:R-:W-:Y:S01]  /*f330*/  FFMA.FTZ R11, R7, R10, R11 ;  /* 0x0000000a070b7223 */ /* 0x000fe2000001000b */
[----:B------:R-:W-:Y:S02]  /*f340*/  F2FP.BF16.F32.PACK_AB R4, R46, R53 ;  /* 0x000000352e04723e */ /* 0x000fe400000010ff */
[----:B------:R-:W-:Y:S02]  /*f350*/  F2FP.BF16.F32.PACK_AB R5, R9, R50 ;  /* 0x000000320905723e */ /* 0x000fe400000010ff */
[----:B------:R-:W-:-:S02]  /*f360*/  F2FP.BF16.F32.PACK_AB R7, R52, R43 ;  /* 0x0000002b3407723e */ /* 0x000fc400000010ff */
[----:B------:R-:W-:Y:S02]  /*f370*/  F2FP.BF16.F32.PACK_AB R10, R42, R59 ;  /* 0x0000003b2a0a723e */ /* 0x000fe400000010ff */
[----:B------:R-:W-:Y:S01]  /*f380*/  F2FP.BF16.F32.PACK_AB R8, R48, R55 ;  /* 0x000000373008723e */ /* 0x000fe200000010ff */
[----:B------:R1:W-:Y:S01]  /*f390*/  STS.128 [R3], R4 ;  /* 0x0000000403007388 */ /* 0x0003e20000000c00 */
[----:B------:R-:W-:Y:S02]  /*f3a0*/  F2FP.BF16.F32.PACK_AB R9, R38, R57 ;  /* 0x000000392609723e */ /* 0x000fe400000010ff */
[----:B------:R-:W-:-:S05]  /*f3b0*/  F2FP.BF16.F32.PACK_AB R11, R11, R44 ;  /* 0x0000002c0b0b723e */ /* 0x000fca00000010ff */
[----:B------:R1:W-:Y:S02]  /*f3c0*/  STS.128 [R37+0x14400], R8 ;  /* 0x0144000825007388 */ /* 0x0003e40000000c00 */
.L_x_630:
[----:B------:R-:W-:Y:S05]  /*f3d0*/  BSYNC B2 ;  /* 0x0000000000027941 */ /* 0x000fea0003800000 */
.L_x_629:
[----:B------:R-:W-:Y:S05]  /*f3e0*/  @P1 BRA `(.L_x_628) ;  /* 0x0000000400781947 */ /* 0x000fea0003800000 */
[----:B-1----:R-:W2:Y:S01]  /*f3f0*/  LDL R8, [R1+0x64] ;  /* 0x0000640001087983 */ /* 0x002ea20000100800 */
[----:B------:R-:W-:Y:S01]  /*f400*/  LEA.HI R3, R61, R26, RZ, 0x1d ;  /* 0x0000001a3d037211 */ /* 0x000fe200078fe8ff */
[----:B------:R-:W-:Y:S01]  /*f410*/  IMAD.U32 R48, R20, 0x10000, RZ ;  /* 0x0001000014307824 */ /* 0x000fe200078e00ff */
[----:B0-----:R-:W-:Y:S01]  /*f420*/  LEA.HI R5, R36, R213, RZ, 0x6 ;  /* 0x000000d524057211 */ /* 0x001fe200078f30ff */
[----:B------:R-:W-:Y:S01]  /*f430*/  IMAD.U32 R46, R12, 0x10000, RZ ;  /* 0x000100000c2e7824 */ /* 0x000fe200078e00ff */
[----:B------:R-:W-:Y:S01]  /*f440*/  SHF.R.S32.HI R4, RZ, 0x1f, R3 ;  /* 0x0000001fff047819 */ /* 0x000fe20000011403 */
[----:B------:R-:W-:Y:S01]  /*f450*/  IMAD.U32 R47, R21, 0x10000, RZ ;  /* 0x00010000152f7824 */ /* 0x000fe200078e00ff */
[----:B------:R-:W-:Y:S01]  /*f460*/  LOP3.LUT R6, R232, 0x38, R35, 0xf8, !PT ;  /* 0x00000038e8067812 */ /* 0x000fe200078ef823 */
[----:B------:R-:W-:Y:S01]  /*f470*/  IMAD.SHL.U32 R7, R5, 0x80, RZ ;  /* 0x0000008005077824 */ /* 0x000fe200078e00ff */
[----:B------:R-:W-:Y:S01]  /*f480*/  LEA.HI R5, R4, R3, RZ, 0x3 ;  /* 0x0000000304057211 */ /* 0x000fe200078f18ff */
[----:B------:R-:W-:Y:S01]  /*f490*/  IMAD.SHL.U32 R3, R3, 0x8, RZ ;  /* 0x0000000803037824 */ /* 0x000fe200078e00ff */
[----:B------:R-:W-:-:S02]  /*f4a0*/  LOP3.LUT R6, R6, R233, RZ, 0x3c, !PT ;  /* 0x000000e906067212 */ /* 0x000fc400078e3cff */
[----:B------:R-:W-:Y:S01]  /*f4b0*/  LOP3.LUT R7, R7, 0xffffe000, RZ, 0xc0, !PT ;  /* 0xffffe00007077812 */ /* 0x000fe200078ec0ff */
[----:B------:R-:W-:Y:S01]  /*f4c0*/  IMAD.SHL.U32 R5, R5, 0x400, RZ ;  /* 0x0000040005057824 */ /* 0x000fe200078e00ff */
[----:B------:R-:W-:Y:S02]  /*f4d0*/  LOP3.LUT R4, R232, 0x38, R3, 0xf8, !PT ;  /* 0x00000038e8047812 */ /* 0x000fe400078ef803 */
[----:B------:R-:W-:Y:S02]  /*f4e0*/  IADD3 R6, R6, R7, R234 ;  /* 0x0000000706067210 */ /* 0x000fe40007ffe0ea */
[----:B------:R-:W-:Y:S02]  /*f4f0*/  LOP3.LUT R4, R4, R233, RZ, 0x3c, !PT ;  /* 0x000000e904047212 */ /* 0x000fe400078e3cff */
[----:B------:R-:W-:Y:S02]  /*f500*/  LOP3.LUT R5, R5, 0x7fffe000, RZ, 0xc0, !PT ;  /* 0x7fffe00005057812 */ /* 0x000fe400078ec0ff */
[----:B------:R-:W-:-:S02]  /*f510*/  LOP3.LUT R45, R20, 0xffff0000, RZ, 0xc0, !PT ;  /* 0xffff0000142d7812 */ /* 0x000fc400078ec0ff */
[----:B------:R-:W-:-:S05]  /*f520*/  IADD3 R3, R4, R5, R234 ;  /* 0x0000000504037210 */ /* 0x000fca0007ffe0ea */
[----:B------:R-:W-:Y:S02]  /*f530*/  IMAD R3, R3, 0x2, R16 ;  /* 0x0000000203037824 */ /* 0x000fe400078e0210 */
[----:B--2---:R-:W-:-:S03]  /*f540*/  IMAD R55, R6, 0x2, R8 ;  /* 0x0000000206377824 */ /* 0x004fc600078e0208 */
[----:B------:R-:W0:Y:S04]  /*f550*/  LDS.128 R8, [R3+0x14400] ;  /* 0x0144000003087984 */ /* 0x000e280000000c00 */
[----:B------:R-:W1:Y:S01]  /*f560*/  LDS.128 R4, [R55] ;  /* 0x0000000037047984 */ /* 0x000e620000000c00 */
[C---:B0-----:R-:W-:Y:S01]  /*f570*/  IMAD.U32 R41, R8.reuse, 0x10000, RZ ;  /* 0x0001000008297824 */ /* 0x041fe200078e00ff */
[----:B------:R-:W-:Y:S01]  /*f580*/  LOP3.LUT R8, R8, 0xffff0000, RZ, 0xc0, !PT ;  /* 0xffff000008087812 */ /* 0x000fe200078ec0ff */
[C---:B------:R-:W-:Y:S01]  /*f590*/  IMAD.U32 R42, R9.reuse, 0x10000, RZ ;  /* 0x00010000092a7824 */ /* 0x040fe200078e00ff */
[----:B------:R-:W-:Y:S01]  /*f5a0*/  LOP3.LUT R9, R9, 0xffff0000, RZ, 0xc0, !PT ;  /* 0xffff000009097812 */ /* 0x000fe200078ec0ff */
[C---:B-1----:R-:W-:Y:S02]  /*f5b0*/  IMAD.U32 R37, R4.reuse, 0x10000, RZ ;  /* 0x0001000004257824 */ /* 0x042fe400078e00ff */
[C---:B------:R-:W-:Y:S01]  /*f5c0*/  FMUL.FTZ R50, R41.reuse, R48 ;  /* 0x0000003029327220 */ /* 0x040fe20000410000 */
[-C--:B------:R-:W-:Y:S01]  /*f5d0*/  FMUL.FTZ R52, R41, R46.reuse ;  /* 0x0000002e29347220 */ /* 0x080fe20000410000 */
[----:B------:R-:W-:Y:S01]  /*f5e0*/  LOP3.LUT R4, R4, 0xffff0000, RZ, 0xc0, !PT ;  /* 0xffff000004047812 */ /* 0x000fe200078ec0ff */
[----:B------:R-:W-:Y:S01]  /*f5f0*/  FMUL.FTZ R49, R8, R45 ;  /* 0x0000002d08317220 */ /* 0x000fe20000410000 */
[----:B------:R-:W-:Y:S01]  /*f600*/  LOP3.LUT R41, R12, 0xffff0000, RZ, 0xc0, !PT ;  /* 0xffff00000c297812 */ /* 0x000fe200078ec0ff */
[C---:B------:R-:W-:Y:S01]  /*f610*/  FFMA.FTZ R50, R37.reuse, R46, -R50 ;  /* 0x0000002e25327223 */ /* 0x040fe20000010832 */
[----:B------:R-:W-:Y:S01]  /*f620*/  FFMA.FTZ R52, R37, R48, R52 ;  /* 0x0000003025347223 */ /* 0x000fe20000010034 */
[----:B------:R-:W-:Y:S01]  /*f630*/  IMAD.U32 R37, R13, 0x10000, RZ ;  /* 0x000100000d257824 */ /* 0x000fe200078e00ff */
[----:B------:R-:W-:Y:S01]  /*f640*/  SHF.L.U32 R40, R7, 0x10, RZ ;  /* 0x0000001007287819 */ /* 0x000fe200000006ff */
[-C--:B------:R-:W-:Y:S01]  /*f650*/  FMUL.FTZ R51, R8, R41.reuse ;  /* 0x0000002908337220 */ /* 0x080fe20000410000 */
[----:B------:R-:W-:Y:S01]  /*f660*/  FFMA.FTZ R49, R4, R41, -R49 ;  /* 0x0000002904317223 */ /* 0x000fe20000010831 */
[----:B------:R-:W-:-:S02]  /*f670*/  IMAD.U32 R38, R5, 0x10000, RZ ;  /* 0x0001000005267824 */ /* 0x000fc400078e00ff */
[----:B------:R-:W-:Y:S01]  /*f680*/  FMUL.FTZ R41, R42, R47 ;  /* 0x0000002f2a297220 */ /* 0x000fe20000410000 */
[----:B------:R-:W-:Y:S02]  /*f690*/  IMAD.U32 R43, R10, 0x10000, RZ ;  /* 0x000100000a2b7824 */ /* 0x000fe400078e00ff */
[----:B------:R-:W-:Y:S01]  /*f6a0*/  FMUL.FTZ R46, R42, R37 ;  /* 0x000000252a2e7220 */ /* 0x000fe20000410000 */
[----:B------:R-:W-:Y:S01]  /*f6b0*/  FFMA.FTZ R51, R4, R45, R51 ;  /* 0x0000002d04337223 */ /* 0x000fe20000010033 */
[----:B------:R-:W-:Y:S01]  /*f6c0*/  LOP3.LUT R10, R10, 0xffff0000, RZ, 0xc0, !PT ;  /* 0xffff00000a0a7812 */ /* 0x000fe200078ec0ff */
[----:B------:R-:W-:Y:S01]  /*f6d0*/  FFMA.FTZ R42, R38, R37, -R41 ;  /* 0x00000025262a7223 */ /* 0x000fe20000010829 */
[C---:B------:R-:W-:Y:S01]  /*f6e0*/  LOP3.LUT R45, R24.reuse, 0xffff0000, RZ, 0xc0, !PT ;  /* 0xffff0000182d7812 */ /* 0x040fe200078ec0ff */
[----:B------:R-:W-:Y:S01]  /*f6f0*/  IMAD.U32 R8, R24, 0x10000, RZ ;  /* 0x0001000018087824 */ /* 0x000fe200078e00ff */
[C---:B------:R-:W-:Y:S01]  /*f700*/  LOP3.LUT R37, R14.reuse, 0xffff0000, RZ, 0xc0, !PT ;  /* 0xffff00000e257812 */ /* 0x040fe200078ec0ff */
[----:B------:R-:W-:-:S02]  /*f710*/  IMAD.U32 R4, R14, 0x10000, RZ ;  /* 0x000100000e047824 */ /* 0x000fc400078e00ff */
[----:B------:R-:W-:Y:S01]  /*f720*/  FFMA.FTZ R46, R38, R47, R46 ;  /* 0x0000002f262e7223 */ /* 0x000fe2000001002e */
[C---:B------:R-:W-:Y:S01]  /*f730*/  IMAD.U32 R39, R6.reuse, 0x10000, RZ ;  /* 0x0001000006277824 */ /* 0x040fe200078e00ff */
[----:B------:R-:W-:Y:S01]  /*f740*/  LOP3.LUT R6, R6, 0xffff0000, RZ, 0xc0, !PT ;  /* 0xffff000006067812 */ /* 0x000fe200078ec0ff */
[C---:B------:R-:W-:Y:S01]  /*f750*/  FMUL.FTZ R53, R10.reuse, R45 ;  /* 0x0000002d0a357220 */ /* 0x040fe20000410000 */
[C---:B------:R-:W-:Y:S01]  /*f760*/  FMUL.FTZ R38, R43.reuse, R8 ;  /* 0x000000082b267220 */ /* 0x040fe20000410000 */
[-C--:B------:R-:W-:Y:S01]  /*f770*/  FMUL.FTZ R48, R43, R4.reuse ;  /* 0x000000042b307220 */ /* 0x080fe20000410000 */
[----:B------:R-:W-:Y:S01]  /*f780*/  FMUL.FTZ R10, R10, R37 ;  /* 0x000000250a0a7220 */ /* 0x000fe20000410000 */
[----:B------:R-:W-:Y:S02]  /*f790*/  IMAD.U32 R44, R11, 0x10000, RZ ;  /* 0x000100000b2c7824 */ /* 0x000fe400078e00ff */
[----:B------:R-:W-:Y:S01]  /*f7a0*/  FFMA.FTZ R47, R39, R4, -R38 ;  /* 0x00000004272f7223 */ /* 0x000fe20000010826 */
[----:B------:R-:W-:-:S02]  /*f7b0*/  IMAD.U32 R43, R25, 0x10000, RZ ;  /* 0x00010000192b7824 */ /* 0x000fc400078e00ff */
[----:B------:R-:W-:Y:S01]  /*f7c0*/  FFMA.FTZ R48, R39, R8, R48 ;  /* 0x0000000827307223 */ /* 0x000fe20000010030 */
[----:B------:R-:W-:Y:S02]  /*f7d0*/  IMAD.U32 R41, R15, 0x10000, RZ ;  /* 0x000100000f297824 */ /* 0x000fe400078e00ff */
[----:B------:R-:W-:Y:S01]  /*f7e0*/  FFMA.FTZ R45, R6, R45, R10 ;  /* 0x0000002d062d7223 */ /* 0x000fe2000001000a */
[----:B------:R-:W-:Y:S01]  /*f7f0*/  LOP3.LUT R11, R11, 0xffff0000, RZ, 0xc0, !PT ;  /* 0xffff00000b0b7812 */ /* 0x000fe200078ec0ff */
[----:B------:R-:W-:Y:S01]  /*f800*/  FMUL.FTZ R39, R44, R43 ;  /* 0x0000002b2c277220 */ /* 0x000fe20000410000 */
[----:B------:R-:W-:Y:S01]  /*f810*/  FFMA.FTZ R54, R6, R37, -R53 ;  /* 0x0000002506367223 */ /* 0x000fe20000010835 */
[----:B------:R-:W-:Y:S01]  /*f820*/  LOP3.LUT R8, R21, 0xffff0000, RZ, 0xc0, !PT ;  /* 0xffff000015087812 */ /* 0x000fe200078ec0ff */
[-C--:B------:R-:W-:Y:S01]  /*f830*/  FMUL.FTZ R37, R44, R41.reuse ;  /* 0x000000292c257220 */ /* 0x080fe20000410000 */
[----:B------:R-:W-:Y:S01]  /*f840*/  LOP3.LUT R10, R25, 0xffff0000, RZ, 0xc0, !PT ;  /* 0xffff0000190a7812 */ /* 0x000fe200078ec0ff */
[C---:B------:R-:W-:Y:S01]  /*f850*/  FFMA.FTZ R39, R40.reuse, R41, -R39 ;  /* 0x0000002928277223 */ /* 0x040fe20000010827 */
[----:B------:R-:W-:Y:S01]  /*f860*/  LOP3.LUT R4, R13, 0xffff0000, RZ, 0xc0, !PT ;  /* 0xffff00000d047812 */ /* 0x000fe200078ec0ff */
[----:B------:R-:W-:Y:S01]  /*f870*/  FFMA.FTZ R40, R40, R43, R37 ;  /* 0x0000002b28287223 */ /* 0x000fe20000010025 */
[----:B------:R-:W-:Y:S01]  /*f880*/  LOP3.LUT R6, R15, 0xffff0000, RZ, 0xc0, !PT ;  /* 0xffff00000f067812 */ /* 0x000fe200078ec0ff */
[----:B------:R-:W-:Y:S01]  /*f890*/  FMUL.FTZ R38, R9, R8 ;  /* 0x0000000809267220 */ /* 0x000fe20000410000 */
[----:B------:R-:W-:Y:S01]  /*f8a0*/  LOP3.LUT R5, R5, 0xffff0000, RZ, 0xc0, !PT ;  /* 0xffff000005057812 */ /* 0x000fe200078ec0ff */
[----:B------:R-:W-:Y:S01]  /*f8b0*/  FMUL.FTZ R44, R11, R10 ;  /* 0x0000000a0b2c7220 */ /* 0x000fe20000410000 */
[----:B------:R-:W-:Y:S01]  /*f8c0*/  LOP3.LUT R7, R7, 0xffff0000, RZ, 0xc0, !PT ;  /* 0xffff000007077812 */ /* 0x000fe200078ec0ff */
[----:B------:R-:W-:Y:S01]  /*f8d0*/  FMUL.FTZ R37, R9, R4 ;  /* 0x0000000409257220 */ /* 0x000fe20000410000 */
[----:B------:R-:W-:Y:S01]  /*f8e0*/  FMUL.FTZ R11, R11, R6 ;  /* 0x000000060b0b7220 */ /* 0x000fe20000410000 */
[----:B------:R-:W-:Y:S01]  /*f8f0*/  FFMA.FTZ R9, R5, R4, -R38 ;  /* 0x0000000405097223 */ /* 0x000fe20000010826 */
[----:B------:R-:W-:Y:S01]  /*f900*/  F2FP.BF16.F32.PACK_AB R4, R49, R50 ;  /* 0x000000323104723e */ /* 0x000fe200000010ff */
[----:B------:R-:W-:Y:S01]  /*f910*/  FFMA.FTZ R44, R7, R6, -R44 ;  /* 0x00000006072c7223 */ /* 0x000fe2000001082c */
[----:B------:R-:W-:Y:S01]  /*f920*/  FFMA.FTZ R37, R5, R8, R37 ;  /* 0x0000000805257223 */ /* 0x000fe20000010025 */
[----:B------:R-:W-:Y:S01]  /*f930*/  FFMA.FTZ R11, R7, R10, R11 ;  /* 0x0000000a070b7223 */ /* 0x000fe2000001000b */
[----:B------:R-:W-:-:S02]  /*f940*/  F2FP.BF16.F32.PACK_AB R6, R54, R47 ;  /* 0x0000002f3606723e */ /* 0x000fc400000010ff */
[----:B------:R-:W-:Y:S02]  /*f950*/  F2FP.BF16.F32.PACK_AB R5, R9, R42 ;  /* 0x0000002a0905723e */ /* 0x000fe400000010ff */
[----:B------:R-:W-:Y:S02]  /*f960*/  F2FP.BF16.F32.PACK_AB R7, R44, R39 ;  /* 0x000000272c07723e */ /* 0x000fe400000010ff */
[----:B------:R-:W-:Y:S02]  /*f970*/  F2FP.BF16.F32.PACK_AB R10, R45, R48 ;  /* 0x000000302d0a723e */ /* 0x000fe400000010ff */
[----:B------:R-:W-:Y:S01]  /*f980*/  F2FP.BF16.F32.PACK_AB R8, R51, R52 ;  /* 0x000000343308723e */ /* 0x000fe200000010ff */
[----:B------:R2:W-:Y:S01]  /*f990*/  STS.128 [R55], R4 ;  /* 0x0000000437007388 */ /* 0x0005e20000000c00 */
[----:B------:R-:W-:Y:S02]  /*f9a0*/  F2FP.BF16.F32.PACK_AB R9, R37, R46 ;  /* 0x0000002e2509723e */ /* 0x000fe400000010ff */
[----:B------:R-:W-:-:S05]  /*f9b0*/  F2FP.BF16.F32.PACK_AB R11, R11, R40 ;  /* 0x000000280b0b723e */ /* 0x000fca00000010ff */
[----:B------:R2:W-:Y:S02]  /*f9c0*/  STS.128 [R3+0x14400], R8 ;  /* 0x0144000803007388 */ /* 0x0005e40000000c00 */
.L_x_628:
[----:B------:R-:W-:Y:S05]  /*f9d0*/  BSYNC B1 ;  /* 0x0000000000017941 */ /* 0x000fea0003800000 */
.L_x_627:
[----:B------:R-:W-:Y:S01]  /*f9e0*/  ISETP.GE.AND P0, PT, R217, R0, PT ;  /* 0x00000000d900720c */ /* 0x000fe20003f06270 */
[----:B------:R-:W-:-:S12]  /*f9f0*/  BSSY B1, `(.L_x_631) ;  /* 0x00000c0000017945 */ /* 0x000fd80003800000 */
[----:B------:R-:W-:Y:S05]  /*fa00*/  @P0 BRA `(.L_x_632) ;  /* 0x0000000800f80947 */ /* 0x000fea0003800000 */
[----:B------:R3:W5:Y:S01]  /*fa10*/  LDL R60, [R1+0x64] ;  /* 0x00006400013c7983 */ /* 0x0007620000100800 */
[----:B------:R-:W4:Y:S01]  /*fa20*/  LDC R53, c[0x0][0x3d4] ;  /* 0x0000f500ff357b82 */ /* 0x000f220000000800 */
[----:B------:R-:W-:Y:S01]  /*fa30*/  BSSY B2, `(.L_x_633) ;  /* 0x000005d000027945 */ /* 0x000fe20003800000 */
[-C--:B----4-:R-:W-:Y:S02]  /*fa40*/  ISETP.GE.AND P0, PT, R212, R53.reuse, PT ;  /* 0x00000035d400720c */ /* 0x090fe40003f06270 */
[----:B------:R-:W-:-:S11]  /*fa50*/  ISETP.GE.AND P1, PT, R213, R53, PT ;  /* 0x00000035d500720c */ /* 0x000fd60003f26270 */
[----:B---3--:R-:W-:Y:S05]  /*fa60*/  @P0 BRA `(.L_x_634) ;  /* 0x0000000400640947 */ /* 0x008fea0003800000 */
[----:B-12---:R-:W-:Y:S01]  /*fa70*/  LEA.HI R3, R53, R220, RZ, 0x1d ;  /* 0x000000dc35037211 */ /* 0x006fe200078fe8ff */
[----:B------:R-:W-:Y:S01]  /*fa80*/  IMAD.U32 R47, R31, 0x10000, RZ ;  /* 0x000100001f2f7824 */ /* 0x000fe200078e00ff */
[----:B0-----:R-:W-:Y:S01]  /*fa90*/  LOP3.LUT R5, R227, 0x38, R212, 0xf8, !PT ;  /* 0x00000038e3057812 */ /* 0x001fe200078ef8d4 */
[----:B------:R-:W-:Y:S01]  /*faa0*/  IMAD.U32 R45, R27, 0x10000, RZ ;  /* 0x000100001b2d7824 */ /* 0x000fe200078e00ff */
[----:B------:R-:W-:Y:S01]  /*fab0*/  SHF.R.S32.HI R6, RZ, 0x1f, R3 ;  /* 0x0000001fff067819 */ /* 0x000fe20000011403 */
[----:B------:R-:W-:Y:S01]  /*fac0*/  IMAD.U32 R56, R32, 0x10000, RZ ;  /* 0x0001000020387824 */ /* 0x000fe200078e00ff */
[----:B------:R-:W-:Y:S01]  /*fad0*/  SHF.L.U32 R4, R3, 0x3, RZ ;  /* 0x0000000303047819 */ /* 0x000fe200000006ff */
[----:B------:R-:W-:Y:S01]  /*fae0*/  IMAD.U32 R52, R28, 0x10000, RZ ;  /* 0x000100001c347824 */ /* 0x000fe200078e00ff */
[----:B------:R-:W-:Y:S01]  /*faf0*/  LEA.HI R6, R6, R3, RZ, 0x3 ;  /* 0x0000000306067211 */ /* 0x000fe200078f18ff */
[----:B------:R-:W-:Y:S01]  /*fb00*/  IMAD.U32 R51, R33, 0x10000, RZ ;  /* 0x0001000021337824 */ /* 0x000fe200078e00ff */
[----:B------:R-:W-:Y:S01]  /*fb10*/  LOP3.LUT R3, R227, 0x38, R4, 0xf8, !PT ;  /* 0x00000038e3037812 */ /* 0x000fe200078ef804 */
[----:B------:R-:W-:Y:S01]  /*fb20*/  IMAD.U32 R49, R29, 0x10000, RZ ;  /* 0x000100001d317824 */ /* 0x000fe200078e00ff */
[----:B------:R-:W-:Y:S01]  /*fb30*/  LOP3.LUT R5, R231, R5, R230, 0xf6, !PT ;  /* 0x00000005e7057212 */ /* 0x000fe200078ef6e6 */
[----:B------:R-:W-:Y:S01]  /*fb40*/  IMAD.SHL.U32 R6, R6, 0x400, RZ ;  /* 0x0000040006067824 */ /* 0x000fe200078e00ff */
[----:B------:R-:W-:-:S02]  /*fb50*/  LOP3.LUT R4, R3, R230, RZ, 0x3c, !PT ;  /* 0x000000e603047212 */ /* 0x000fc400078e3cff */
[----:B------:R-:W-:Y:S01]  /*fb60*/  LOP3.LUT R54, R31, 0xffff0000, RZ, 0xc0, !PT ;  /* 0xffff00001f367812 */ /* 0x000fe200078ec0ff */
[----:B-----5:R-:W-:Y:S01]  /*fb70*/  IMAD R58, R5, 0x2, R60 ;  /* 0x00000002053a7824 */ /* 0x020fe200078e023c */
[----:B------:R-:W-:Y:S02]  /*fb80*/  LOP3.LUT R3, R6, 0x7fffe000, RZ, 0xc0, !PT ;  /* 0x7fffe00006037812 */ /* 0x000fe400078ec0ff */
[----:B------:R-:W-:Y:S02]  /*fb90*/  LOP3.LUT R50, R27, 0xffff0000, RZ, 0xc0, !PT ;  /* 0xffff00001b327812 */ /* 0x000fe400078ec0ff */
[----:B------:R-:W-:Y:S02]  /*fba0*/  IADD3 R3, R4, R3, R231 ;  /* 0x0000000304037210 */ /* 0x000fe40007ffe0e7 */
[----:B------:R-:W0:Y:S01]  /*fbb0*/  LDS.128 R4, [R58] ;  /* 0x000000003a047984 */ /* 0x000e220000000c00 */
[----:B------:R-:W-:Y:S02]  /*fbc0*/  LOP3.LUT R59, R32, 0xffff0000, RZ, 0xc0, !PT ;  /* 0xffff0000203b7812 */ /* 0x000fe400078ec0ff */
[----:B------:R-:W-:Y:S01]  /*fbd0*/  IMAD R3, R3, 0x2, R16 ;  /* 0x0000000203037824 */ /* 0x000fe200078e0210 */
[----:B------:R-:W-:-:S02]  /*fbe0*/  LOP3.LUT R61, R34, 0xffff0000, RZ, 0xc0, !PT ;  /* 0xffff0000223d7812 */ /* 0x000fc400078ec0ff */
[----:B------:R-:W-:Y:S02]  /*fbf0*/  LOP3.LUT R55, R28, 0xffff0000, RZ, 0xc0, !PT ;  /* 0xffff00001c377812 */ /* 0x000fe400078ec0ff */
[----:B------:R-:W1:Y:S01]  /*fc00*/  LDS.128 R8, [R3+0x14400] ;  /* 0x0144000003087984 */ /* 0x000e620000000c00 */
[----:B------:R-:W-:Y:S01]  /*fc10*/  LOP3.LUT R57, R30, 0xffff0000, RZ, 0xc0, !PT ;  /* 0xffff00001e397812 */ /* 0x000fe200078ec0ff */
        /* <DEDUP_REMOVED lines=10> */
[----:B------:R-:W-:Y:S01]  /*fcc0*/  IMAD.U32 R42, R9, 0x10000, RZ ;  /* 0x00010000092a7824 */ /* 0x000fe200078e00ff */
[----:B------:R-:W-:Y:S01]  /*fcd0*/  SHF.L.U32 R44, R11, 0x10, RZ ;  /* 0x000000100b2c7819 */ /* 0x000fe200000006ff */
[-C--:B------:R-:W-:Y:S01]  /*fce0*/  FMUL.FTZ R46, R47, R41.reuse ;  /* 0x000000292f2e7220 */ /* 0x080fe20000410000 */
[----:B------:R-:W-:Y:S01]  /*fcf0*/  FMUL.FTZ R48, R45, R41 ;  /* 0x000000292d307220 */ /* 0x000fe20000410000 */
[----:B------:R-:W-:Y:S01]  /*fd00*/  FMUL.FTZ R41, R54, R8 ;  /* 0x0000000836297220 */ /* 0x000fe20000410000 */
[----:B------:R-:W-:-:S02]  /*fd10*/  IMAD.U32 R43, R10, 0x10000, RZ ;  /* 0x000100000a2b7824 */ /* 0x000fc400078e00ff */
[-C--:B------:R-:W-:Y:S01]  /*fd20*/  FFMA.FTZ R46, R45, R37.reuse, -R46 ;  /* 0x000000252d2e7223 */ /* 0x080fe2000001082e */
[----:B------:R-:W-:Y:S01]  /*fd30*/  FFMA.FTZ R48, R47, R37, R48 ;  /* 0x000000252f307223 */ /* 0x000fe20000010030 */
[----:B------:R-:W-:Y:S01]  /*fd40*/  FMUL.FTZ R37, R50, R8 ;  /* 0x0000000832257220 */ /* 0x000fe20000410000 */
[-C--:B------:R-:W-:Y:S01]  /*fd50*/  FMUL.FTZ R45, R56, R42.reuse ;  /* 0x0000002a382d7220 */ /* 0x080fe20000410000 */
[----:B------:R-:W-:Y:S01]  /*fd60*/  FMUL.FTZ R47, R52, R42 ;  /* 0x0000002a342f7220 */ /* 0x000fe20000410000 */
[-C--:B------:R-:W-:Y:S01]  /*fd70*/  FFMA.FTZ R41, R50, R4.reuse, -R41 ;  /* 0x0000000432297223 */ /* 0x080fe20000010829 */
[----:B------:R-:W-:Y:S01]  /*fd80*/  FFMA.FTZ R37, R54, R4, R37 ;  /* 0x0000000436257223 */ /* 0x000fe20000010025 */
[----:B------:R-:W-:Y:S01]  /*fd90*/  LOP3.LUT R10, R10, 0xffff0000, RZ, 0xc0, !PT ;  /* 0xffff00000a0a7812 */ /* 0x000fe200078ec0ff */
[-C--:B------:R-:W-:Y:S01]  /*fda0*/  FMUL.FTZ R4, R51, R43.reuse ;  /* 0x0000002b33047220 */ /* 0x080fe20000410000 */
[----:B------:R-:W-:Y:S01]  /*fdb0*/  LOP3.LUT R42, R29, 0xffff0000, RZ, 0xc0, !PT ;  /* 0xffff00001d2a7812 */ /* 0x000fe200078ec0ff */
[-C--:B------:R-:W-:Y:S01]  /*fdc0*/  FFMA.FTZ R45, R52, R38.reuse, -R45 ;  /* 0x00000026342d7223 */ /* 0x080fe2000001082d */
[----:B------:R-:W-:Y:S01]  /*fdd0*/  LOP3.LUT R50, R33, 0xffff0000, RZ, 0xc0, !PT ;  /* 0xffff000021327812 */ /* 0x000fe200078ec0ff */
[----:B------:R-:W-:Y:S01]  /*fde0*/  FFMA.FTZ R47, R56, R38, R47 ;  /* 0x00000026382f7223 */ /* 0x000fe2000001002f */
[----:B------:R-:W-:Y:S01]  /*fdf0*/  FMUL.FTZ R38, R49, R43 ;  /* 0x0000002b31267220 */ /* 0x000fe20000410000 */
[----:B------:R-:W-:-:S02]  /*fe00*/  IMAD.U32 R52, R34, 0x10000, RZ ;  /* 0x0001000022347824 */ /* 0x000fc400078e00ff */
[-C--:B------:R-:W-:Y:S01]  /*fe10*/  FFMA.FTZ R8, R49, R39.reuse, -R4 ;  /* 0x0000002731087223 */ /* 0x080fe20000010804 */
[-C--:B------:R-:W-:Y:S01]  /*fe20*/  FMUL.FTZ R43, R50, R10.reuse ;  /* 0x0000000a322b7220 */ /* 0x080fe20000410000 */
[----:B------:R-:W-:Y:S01]  /*fe30*/  FMUL.FTZ R49, R42, R10 ;  /* 0x0000000a2a317220 */ /* 0x000fe20000410000 */
[----:B------:R-:W-:Y:S01]  /*fe40*/  FFMA.FTZ R10, R51, R39, R38 ;  /* 0x00000027330a7223 */ /* 0x000fe20000010026 */
[----:B------:R-:W-:Y:S01]  /*fe50*/  LOP3.LUT R9, R9, 0xffff0000, RZ, 0xc0, !PT ;  /* 0xffff000009097812 */ /* 0x000fe200078ec0ff */
[----:B------:R-:W-:Y:S01]  /*fe60*/  IMAD.U32 R4, R30, 0x10000, RZ ;  /* 0x000100001e047824 */ /* 0x000fe200078e00ff */
[----:B------:R-:W-:Y:S01]  /*fe70*/  LOP3.LUT R11, R11, 0xffff0000, RZ, 0xc0, !PT ;  /* 0xffff00000b0b7812 */ /* 0x000fe200078ec0ff */
[----:B------:R-:W-:Y:S01]  /*fe80*/  FMUL.FTZ R39, R52, R44 ;  /* 0x0000002c34277220 */ /* 0x000fe20000410000 */
[----:B------:R-:W-:Y:S01]  /*fe90*/  FFMA.FTZ R43, R42, R6, -R43 ;  /* 0x000000062a2b7223 */ /* 0x000fe2000001082b */
[----:B------:R-:W-:Y:S01]  /*fea0*/  FMUL.FTZ R51, R4, R44 ;  /* 0x0000002c04337220 */ /* 0x000fe20000410000 */
[----:B------:R-:W-:Y:S01]  /*feb0*/  FFMA.FTZ R49, R50, R6, R49 ;  /* 0x0000000632317223 */ /* 0x000fe20000010031 */
[-C--:B------:R-:W-:Y:S01]  /*fec0*/  FFMA.FTZ R39, R4, R40.reuse, -R39 ;  /* 0x0000002804277223 */ /* 0x080fe20000010827 */
[----:B------:R-:W-:Y:S01]  /*fed0*/  FMUL.FTZ R4, R59, R9 ;  /* 0x000000093b047220 */ /* 0x000fe20000410000 */
[----:B------:R-:W-:Y:S01]  /*fee0*/  FMUL.FTZ R42, R61, R11 ;  /* 0x0000000b3d2a7220 */ /* 0x000fe20000410000 */
[----:B------:R-:W-:Y:S01]  /*fef0*/  FMUL.FTZ R6, R55, R9 ;  /* 0x0000000937067220 */ /* 0x000fe20000410000 */
[----:B------:R-:W-:Y:S01]  /*ff00*/  FMUL.FTZ R44, R57, R11 ;  /* 0x0000000b392c7220 */ /* 0x000fe20000410000 */
[----:B------:R-:W-:Y:S01]  /*ff10*/  FFMA.FTZ R51, R52, R40, R51 ;  /* 0x0000002834337223 */ /* 0x000fe20000010033 */
[----:B------:R-:W-:Y:S01]  /*ff20*/  FFMA.FTZ R38, R55, R5, -R4 ;  /* 0x0000000537267223 */ /* 0x000fe20000010804 */
[----:B------:R-:W-:Y:S01]  /*ff30*/  FFMA.FTZ R42, R57, R7, -R42 ;  /* 0x00000007392a7223 */ /* 0x000fe2000001082a */
[----:B------:R-:W-:Y:S01]  /*ff40*/  FFMA.FTZ R40, R59, R5, R6 ;  /* 0x000000053b287223 */ /* 0x000fe20000010006 */
[----:B------:R-:W-:Y:S01]  /*ff50*/  FFMA.FTZ R44, R61, R7, R44 ;  /* 0x000000073d2c7223 */ /* 0x000fe2000001002c */
[----:B------:R-:W-:-:S02]  /*ff60*/  F2FP.BF16.F32.PACK_AB R6, R43, R8 ;  /* 0x000000082b06723e */ /* 0x000fc400000010ff */
[----:B------:R-:W-:Y:S02]  /*ff70*/  F2FP.BF16.F32.PACK_AB R4, R41, R46 ;  /* 0x0000002e2904723e */ /* 0x000fe400000010ff */
[----:B------:R-:W-:Y:S02]  /*ff80*/  F2FP.BF16.F32.PACK_AB R5, R38, R45 ;  /* 0x0000002d2605723e */ /* 0x000fe400000010ff */
[----:B------:R-:W-:Y:S02]  /*ff90*/  F2FP.BF16.F32.PACK_AB R7, R42, R39 ;  /* 0x000000272a07723e */ /* 0x000fe400000010ff */
[----:B------:R-:W-:Y:S02]  /*ffa0*/  F2FP.BF16.F32.PACK_AB R10, R49, R10 ;  /* 0x0000000a310a723e */ /* 0x000fe400000010ff */
[----:B------:R-:W-:Y:S01]  /*ffb0*/  F2FP.BF16.F32.PACK_AB R8, R37, R48 ;  /* 0x000000302508723e */ /* 0x000fe200000010ff */
[----:B------:R3:W-:Y:S01]  /*ffc0*/  STS.128 [R58], R4 ;  /* 0x000000043a007388 */ /* 0x0007e20000000c00 */
[----:B------:R-:W-:-:S02]  /*ffd0*/  F2FP.BF16.F32.PACK_AB R9, R40, R47 ;  /* 0x0000002f2809723e */ /* 0x000fc400000010ff */
[----:B------:R-:W-:-:S05]  /*ffe0*/  F2FP.BF16.F32.PACK_AB R11, R44, R51 ;  /* 0x000000332c0b723e */ /* 0x000fca00000010ff */
[----:B------:R3:W-:Y:S02]  /*fff0*/  STS.128 [R3+0x14400], R8 ;  /* 0x0144000803007388 */ /* 0x0007e40000000c00 */
.L_x_634:
[----:B------:R-:W-:Y:S05]  /*10000*/  BSYNC B2 ;  /* 0x0000000000027941 */ /* 0x000fea0003800000 */
.L_x_633:
[----:B------:R-:W-:Y:S05]  /*10010*/  @P1 BRA `(.L_x_632) ;  /* 0x0000000400741947 */ /* 0x000fea0003800000 */
[----:B------:R-:W-:Y:S01]  /*10020*/  LEA.HI R53, R53, R26, RZ, 0x1d ;  /* 0x0000001a35357211 */ /* 0x000fe200078fe8ff */
[----:B------:R-:W-:Y:S01]  /*10030*/  IMAD.U32 R47, R20, 0x10000, RZ ;  /* 0x00010000142f7824 */ /* 0x000fe200078e00ff */
[----:B-123--:R-:W-:Y:S01]  /*10040*/  LEA.HI R3, R36, R213, RZ, 0x6 ;  /* 0x000000d524037211 */ /* 0x00efe200078f30ff */
[----:B------:R-:W-:Y:S01]  /*10050*/  IMAD.U32 R45, R12, 0x10000, RZ ;  /* 0x000100000c2d7824 */ /* 0x000fe200078e00ff */
[----:B------:R-:W-:Y:S01]  /*10060*/  SHF.R.S32.HI R4, RZ, 0x1f, R53 ;  /* 0x0000001fff047819 */ /* 0x000fe20000011435 */
[----:B------:R-:W-:Y:S01]  /*10070*/  IMAD.U32 R56, R21, 0x10000, RZ ;  /* 0x0001000015387824 */ /* 0x000fe200078e00ff */
[----:B------:R-:W-:Y:S01]  /*10080*/  LOP3.LUT R7, R227, 0x38, R35, 0xf8, !PT ;  /* 0x00000038e3077812 */ /* 0x000fe200078ef823 */
[----:B------:R-:W-:Y:S01]  /*10090*/  IMAD.SHL.U32 R3, R3, 0x80, RZ ;  /* 0x0000008003037824 */ /* 0x000fe200078e00ff */
[----:B0-----:R-:W-:Y:S01]  /*100a0*/  LEA.HI R5, R4, R53, RZ, 0x3 ;  /* 0x0000003504057211 */ /* 0x001fe200078f18ff */
[----:B------:R-:W-:Y:S01]  /*100b0*/  IMAD.SHL.U32 R4, R53, 0x8, RZ ;  /* 0x0000000835047824 */ /* 0x000fe200078e00ff */
[----:B------:R-:W-:Y:S01]  /*100c0*/  LOP3.LUT R7, R7, R230, RZ, 0x3c, !PT ;  /* 0x000000e607077212 */ /* 0x000fe200078e3cff */
[----:B------:R-:W-:Y:S01]  /*100d0*/  IMAD.U32 R52, R13, 0x10000, RZ ;  /* 0x000100000d347824 */ /* 0x000fe200078e00ff */
[----:B------:R-:W-:Y:S01]  /*100e0*/  LOP3.LUT R6, R3, 0xffffe000, RZ, 0xc0, !PT ;  /* 0xffffe00003067812 */ /* 0x000fe200078ec0ff */
[----:B------:R-:W-:Y:S01]  /*100f0*/  IMAD.SHL.U32 R5, R5, 0x400, RZ ;  /* 0x0000040005057824 */ /* 0x000fe200078e00ff */
[----:B------:R-:W-:Y:S01]  /*10100*/  LOP3.LUT R3, R227, 0x38, R4, 0xf8, !PT ;  /* 0x00000038e3037812 */ /* 0x000fe200078ef804 */
[----:B------:R-:W-:Y:S01]  /*10110*/  IMAD.U32 R51, R24, 0x10000, RZ ;  /* 0x0001000018337824 */ /* 0x000fe200078e00ff */
[----:B------:R-:W-:Y:S01]  /*10120*/  IADD3 R6, R7, R6, R231 ;  /* 0x0000000607067210 */ /* 0x000fe20007ffe0e7 */
[----:B------:R-:W-:Y:S01]  /*10130*/  IMAD.U32 R49, R14, 0x10000, RZ ;  /* 0x000100000e317824 */ /* 0x000fe200078e00ff */
[----:B------:R-:W-:-:S02]  /*10140*/  LOP3.LUT R4, R3, R230, RZ, 0x3c, !PT ;  /* 0x000000e603047212 */ /* 0x000fc400078e3cff */
[----:B------:R-:W-:Y:S01]  /*10150*/  LOP3.LUT R3, R5, 0x7fffe000, RZ, 0xc0, !PT ;  /* 0x7fffe00005037812 */ /* 0x000fe200078ec0ff */
[----:B-----5:R-:W-:Y:S01]  /*10160*/  IMAD R58, R6, 0x2, R60 ;  /* 0x00000002063a7824 */ /* 0x020fe200078e023c */
        /* <DEDUP_REMOVED lines=8> */
[----:B------:R-:W-:Y:S02]  /*101f0*/  LOP3.LUT R53, R13, 0xffff0000, RZ, 0xc0, !PT ;  /* 0xffff00000d357812 */ /* 0x000fe400078ec0ff */
[----:B------:R-:W-:Y:S01]  /*10200*/  LOP3.LUT R55, R15, 0xffff0000, RZ, 0xc0, !PT ;  /* 0xffff00000f377812 */ /* 0x000fe200078ec0ff */
[C---:B0-----:R-:W-:Y:S01]  /*10210*/  IMAD.U32 R37, R4.reuse, 0x10000, RZ ;  /* 0x0001000004257824 */ /* 0x041fe200078e00ff */
[----:B------:R-:W-:Y:S01]  /*10220*/  LOP3.LUT R4, R4, 0xffff0000, RZ, 0xc0, !PT ;  /* 0xffff000004047812 */ /* 0x000fe200078ec0ff */
[C---:B------:R-:W-:Y:S01]  /*10230*/  IMAD.U32 R39, R6.reuse, 0x10000, RZ ;  /* 0x0001000006277824 */ /* 0x040fe200078e00ff */
[----:B------:R-:W-:Y:S01]  /*10240*/  SHF.L.U32 R38, R5, 0x10, RZ ;  /* 0x0000001005267819 */ /* 0x000fe200000006ff */
[----:B------:R-:W-:Y:S01]  /*10250*/  IMAD.U32 R40, R7, 0x10000, RZ ;  /* 0x0001000007287824 */ /* 0x000fe200078e00ff */
[----:B------:R-:W-:-:S02]  /*10260*/  LOP3.LUT R6, R6, 0xffff0000, RZ, 0xc0, !PT ;  /* 0xffff000006067812 */ /* 0x000fc400078ec0ff */
[----:B------:R-:W-:Y:S01]  /*10270*/  LOP3.LUT R5, R5, 0xffff0000, RZ, 0xc0, !PT ;  /* 0xffff000005057812 */ /* 0x000fe200078ec0ff */
[C---:B-1----:R-:W-:Y:S01]  /*10280*/  IMAD.U32 R41, R8.reuse, 0x10000, RZ ;  /* 0x0001000008297824 */ /* 0x042fe200078e00ff */
[----:B------:R-:W-:Y:S01]  /*10290*/  LOP3.LUT R8, R8, 0xffff0000, RZ, 0xc0, !PT ;  /* 0xffff000008087812 */ /* 0x000fe200078ec0ff */
[C---:B------:R-:W-:Y:S01]  /*102a0*/  IMAD.U32 R42, R9.reuse, 0x10000, RZ ;  /* 0x00010000092a7824 */ /* 0x040fe200078e00ff */
[----:B------:R-:W-:Y:S01]  /*102b0*/  LOP3.LUT R9, R9, 0xffff0000, RZ, 0xc0, !PT ;  /* 0xffff000009097812 */ /* 0x000fe200078ec0ff */
[-C--:B------:R-:W-:Y:S01]  /*102c0*/  FMUL.FTZ R46, R47, R41.reuse ;  /* 0x000000292f2e7220 */ /* 0x080fe20000410000 */
[C---:B------:R-:W-:Y:S01]  /*102d0*/  FMUL.FTZ R48, R45.reuse, R41 ;  /* 0x000000292d307220 */ /* 0x040fe20000410000 */
[-C--:B------:R-:W-:Y:S01]  /*102e0*/  FMUL.FTZ R41, R54, R8.reuse ;  /* 0x0000000836297220 */ /* 0x080fe20000410000 */
[----:B------:R-:W-:Y:S02]  /*102f0*/  IMAD.U32 R43, R10, 0x10000, RZ ;  /* 0x000100000a2b7824 */ /* 0x000fe400078e00ff */
        /* <DEDUP_REMOVED lines=14> */
[----:B------:R-:W-:Y:S01]  /*103e0*/  SHF.L.U32 R52, R25, 0x10, RZ ;  /* 0x0000001019347819 */ /* 0x000fe200000006ff */
[----:B------:R-:W-:-:S02]  /*103f0*/  IMAD.U32 R44, R11, 0x10000, RZ ;  /* 0x000100000b2c7824 */ /* 0x000fc400078e00ff */
[-C--:B------:R-:W-:Y:S01]  /*10400*/  FFMA.FTZ R8, R49, R39.reuse, -R4 ;  /* 0x0000002731087223 */ /* 0x080fe20000010804 */
[-C--:B------:R-:W-:Y:S01]  /*10410*/  FMUL.FTZ R43, R50, R10.reuse ;  /* 0x0000000a322b7220 */ /* 0x080fe20000410000 */
[----:B------:R-:W-:Y:S01]  /*10420*/  FMUL.FTZ R49, R42, R10 ;  /* 0x0000000a2a317220 */ /* 0x000fe20000410000 */
[----:B------:R-:W-:Y:S01]  /*10430*/  FFMA.FTZ R10, R51, R39, R38 ;  /* 0x00000027330a7223 */ /* 0x000fe20000010026 */
[----:B------:R-:W-:Y:S01]  /*10440*/  LOP3.LUT R11, R11, 0xffff0000, RZ, 0xc0, !PT ;  /* 0xffff00000b0b7812 */ /* 0x000fe200078ec0ff */
[----:B------:R-:W-:Y:S02]  /*10450*/  IMAD.U32 R4, R15, 0x10000, RZ ;  /* 0x000100000f047824 */ /* 0x000fe400078e00ff */
[----:B------:R-:W-:Y:S01]  /*10460*/  FMUL.FTZ R39, R52, R44 ;  /* 0x0000002c34277220 */ /* 0x000fe20000410000 */
[----:B------:R-:W-:Y:S01]  /*10470*/  LOP3.LUT R7, R7, 0xffff0000, RZ, 0xc0, !PT ;  /* 0xffff000007077812 */ /* 0x000fe200078ec0ff */
[----:B------:R-:W-:Y:S01]  /*10480*/  FFMA.FTZ R43, R42, R6, -R43 ;  /* 0x000000062a2b7223 */ /* 0x000fe2000001082b */
[C---:B------:R-:W-:Y:S01]  /*10490*/  FMUL.FTZ R51, R4.reuse, R44 ;  /* 0x0000002c04337220 */ /* 0x040fe20000410000 */
[----:B------:R-:W-:Y:S01]  /*104a0*/  FFMA.FTZ R39, R4, R40, -R39 ;  /* 0x0000002804277223 */ /* 0x000fe20000010827 */
[----:B------:R-:W-:Y:S01]  /*104b0*/  FFMA.FTZ R49, R50, R6, R49 ;  /* 0x0000000632317223 */ /* 0x000fe20000010031 */
        /* <DEDUP_REMOVED lines=19> */
.L_x_632:
[----:B------:R-:W-:Y:S05]  /*105f0*/  BSYNC B1 ;  /* 0x0000000000017941 */ /* 0x000fea0003800000 */
.L_x_631:
[----:B------:R-:W-:Y:S01]  /*10600*/  ISETP.GE.AND P0, PT, R218, R0, PT ;  /* 0x00000000da00720c */ /* 0x000fe20003f06270 */
[----:B------:R-:W-:-:S12]  /*10610*/  BSSY B1, `(.L_x_635) ;  /* 0x00000c0000017945 */ /* 0x000fd80003800000 */
[----:B------:R-:W-:Y:S05]  /*10620*/  @P0 BRA `(.L_x_636) ;  /* 0x0000000800f80947 */ /* 0x000fea0003800000 */
[----:B-----5:R0:W5:Y:S01]  /*10630*/  LDL R60, [R1+0x64] ;  /* 0x00006400013c7983 */ /* 0x0201620000100800 */
[----:B------:R-:W1:Y:S01]  /*10640*/  LDC R53, c[0x0][0x3d4] ;  /* 0x0000f500ff357b82 */ /* 0x000e620000000800 */
[----:B------:R-:W-:Y:S01]  /*10650*/  BSSY B2, `(.L_x_637) ;  /* 0x000005d000027945 */ /* 0x000fe20003800000 */
[-C--:B-1----:R-:W-:Y:S02]  /*10660*/  ISETP.GE.AND P0, PT, R212, R53.reuse, PT ;  /* 0x00000035d400720c */ /* 0x082fe40003f06270 */
[----:B------:R-:W-:-:S11]  /*10670*/  ISETP.GE.AND P1, PT, R213, R53, PT ;  /* 0x00000035d500720c */ /* 0x000fd60003f26270 */
[----:B0-----:R-:W-:Y:S05]  /*10680*/  @P0 BRA `(.L_x_638) ;  /* 0x0000000400640947 */ /* 0x001fea0003800000 */
[----:B--234-:R-:W-:Y:S01]  /*10690*/  LEA.HI R3, R53, R220, RZ, 0x1d ;  /* 0x000000dc35037211 */ /* 0x01cfe200078fe8ff */
[----:B------:R-:W-:Y:S01]  /*106a0*/  IMAD.U32 R47, R31, 0x10000, RZ ;  /* 0x000100001f2f7824 */ /* 0x000fe200078e00ff */
[----:B------:R-:W-:Y:S01]  /*106b0*/  LOP3.LUT R6, R226, 0x38, R212, 0xf8, !PT ;  /* 0x00000038e2067812 */ /* 0x000fe200078ef8d4 */
[----:B------:R-:W-:Y:S01]  /*106c0*/  IMAD.U32 R56, R32, 0x10000, RZ ;  /* 0x0001000020387824 */ /* 0x000fe200078e00ff */
[----:B------:R-:W-:Y:S01]  /*106d0*/  SHF.R.S32.HI R4, RZ, 0x1f, R3 ;  /* 0x0000001fff047819 */ /* 0x000fe20000011403 */
[----:B------:R-:W-:Y:S01]  /*106e0*/  IMAD.SHL.U32 R5, R3, 0x8, RZ ;  /* 0x0000000803057824 */ /* 0x000fe200078e00ff */
[----:B------:R-:W-:Y:S01]  /*106f0*/  LOP3.LUT R6, R229, R6, R228, 0xf6, !PT ;  /* 0x00000006e5067212 */ /* 0x000fe200078ef6e4 */
[----:B------:R-:W-:Y:S01]  /*10700*/  IMAD.U32 R52, R28, 0x10000, RZ ;  /* 0x000100001c347824 */ /* 0x000fe200078e00ff */
[----:B------:R-:W-:Y:S01]  /*10710*/  LEA.HI R4, R4, R3, RZ, 0x3 ;  /* 0x0000000304047211 */ /* 0x000fe200078f18ff */
[----:B------:R-:W-:Y:S01]  /*10720*/  IMAD.U32 R51, R33, 0x10000, RZ ;  /* 0x0001000021337824 */ /* 0x000fe200078e00ff */
[----:B------:R-:W-:Y:S01]  /*10730*/  LOP3.LUT R3, R226, 0x38, R5, 0xf8, !PT ;  /* 0x00000038e2037812 */ /* 0x000fe200078ef805 */
[----:B-----5:R-:W-:Y:S01]  /*10740*/  IMAD R58, R6, 0x2, R60 ;  /* 0x00000002063a7824 */ /* 0x020fe200078e023c */
[----:B------:R-:W-:Y:S01]  /*10750*/  SHF.L.U32 R45, R27, 0x10, RZ ;  /* 0x000000101b2d7819 */ /* 0x000fe200000006ff */
[----:B------:R-:W-:Y:S01]  /*10760*/  IMAD.SHL.U32 R5, R4, 0x400, RZ ;  /* 0x0000040004057824 */ /* 0x000fe200078e00ff */
[----:B------:R-:W-:Y:S01]  /*10770*/  LOP3.LUT R4, R3, R228, RZ, 0x3c, !PT ;  /* 0x000000e403047212 */ /* 0x000fe200078e3cff */
[----:B------:R-:W-:Y:S01]  /*10780*/  IMAD.U32 R49, R29, 0x10000, RZ ;  /* 0x000100001d317824 */ /* 0x000fe200078e00ff */
[----:B------:R-:W-:-:S02]  /*10790*/  LOP3.LUT R54, R31, 0xffff0000, RZ, 0xc0, !PT ;  /* 0xffff00001f367812 */ /* 0x000fc400078ec0ff */
        /* <DEDUP_REMOVED lines=42> */
[----:B------:R-:W-:Y:S02]  /*10a40*/  IMAD.U32 R52, R34, 0x10000, RZ ;  /* 0x0001000022347824 */ /* 0x000fe400078e00ff */
[-C--:B------:R-:W-:Y:S01]  /*10a50*/  FMUL.FTZ R43, R50, R10.reuse ;  /* 0x0000000a322b7220 */ /* 0x080fe20000410000 */
[----:B------:R-:W-:Y:S01]  /*10a60*/  FMUL.FTZ R49, R42, R10 ;  /* 0x0000000a2a317220 */ /* 0x000fe20000410000 */
[----:B------:R-:W-:Y:S01]  /*10a70*/  FFMA.FTZ R10, R51, R39, R38 ;  /* 0x00000027330a7223 */ /* 0x000fe20000010026 */
[----:B------:R-:W-:Y:S01]  /*10a80*/  LOP3.LUT R11, R11, 0xffff0000, RZ, 0xc0, !PT ;  /* 0xffff00000b0b7812 */ /* 0x000fe200078ec0ff */
[----:B------:R-:W-:Y:S02]  /*10a90*/  IMAD.U32 R4, R30, 0x10000, RZ ;  /* 0x000100001e047824 */ /* 0x000fe400078e00ff */
[----:B------:R-:W-:Y:S01]  /*10aa0*/  FMUL.FTZ R39, R52, R44 ;  /* 0x0000002c34277220 */ /* 0x000fe20000410000 */
[-C--:B------:R-:W-:Y:S01]  /*10ab0*/  FFMA.FTZ R43, R42, R6.reuse, -R43 ;  /* 0x000000062a2b7223 */ /* 0x080fe2000001082b */
[----:B------:R-:W-:Y:S01]  /*10ac0*/  FFMA.FTZ R49, R50, R6, R49 ;  /* 0x0000000632317223 */ /* 0x000fe20000010031 */
[C---:B------:R-:W-:Y:S01]  /*10ad0*/  FMUL.FTZ R51, R4.reuse, R44 ;  /* 0x0000002c04337220 */ /* 0x040fe20000410000 */
        /* <DEDUP_REMOVED lines=20> */
.L_x_638:
[----:B------:R-:W-:Y:S05]  /*10c20*/  BSYNC B2 ;  /* 0x0000000000027941 */ /* 0x000fea0003800000 */
.L_x_637:
[----:B------:R-:W-:Y:S05]  /*10c30*/  @P1 BRA `(.L_x_636) ;  /* 0x0000000400741947 */ /* 0x000fea0003800000 */
[----:B------:R-:W-:Y:S01]  /*10c40*/  LEA.HI R53, R53, R26, RZ, 0x1d ;  /* 0x0000001a35357211 */ /* 0x000fe200078fe8ff */
[----:B------:R-:W-:Y:S01]  /*10c50*/  IMAD.U32 R45, R20, 0x10000, RZ ;  /* 0x00010000142d7824 */ /* 0x000fe200078e00ff */
[----:B------:R-:W-:Y:S01]  /*10c60*/  LEA.HI R36, R36, R213, RZ, 0x6 ;  /* 0x000000d524247211 */ /* 0x000fe200078f30ff */
[----:B------:R-:W-:Y:S01]  /*10c70*/  IMAD.U32 R43, R12, 0x10000, RZ ;  /* 0x000100000c2b7824 */ /* 0x000fe200078e00ff */
[----:B0-234-:R-:W-:Y:S01]  /*10c80*/  SHF.R.S32.HI R4, RZ, 0x1f, R53 ;  /* 0x0000001fff047819 */ /* 0x01dfe20000011435 */
[----:B------:R-:W-:Y:S01]  /*10c90*/  IMAD.SHL.U32 R3, R53, 0x8, RZ ;  /* 0x0000000835037824 */ /* 0x000fe200078e00ff */
[----:B------:R-:W-:Y:S01]  /*10ca0*/  LOP3.LUT R35, R226, 0x38, R35, 0xf8, !PT ;  /* 0x00000038e2237812 */ /* 0x000fe200078ef823 */
[----:B------:R-:W-:Y:S01]  /*10cb0*/  IMAD.SHL.U32 R36, R36, 0x80, RZ ;  /* 0x0000008024247824 */ /* 0x000fe200078e00ff */
[----:B------:R-:W-:Y:S01]  /*10cc0*/  LEA.HI R4, R4, R53, RZ, 0x3 ;  /* 0x0000003504047211 */ /* 0x000fe200078f18ff */
[----:B------:R-:W-:Y:S01]  /*10cd0*/  IMAD.U32 R54, R21, 0x10000, RZ ;  /* 0x0001000015367824 */ /* 0x000fe200078e00ff */
[----:B------:R-:W-:Y:S01]  /*10ce0*/  LOP3.LUT R3, R226, 0x38, R3, 0xf8, !PT ;  /* 0x00000038e2037812 */ /* 0x000fe200078ef803 */
[----:B------:R-:W-:Y:S01]  /*10cf0*/  IMAD.U32 R50, R13, 0x10000, RZ ;  /* 0x000100000d327824 */ /* 0x000fe200078e00ff */
[-C--:B------:R-:W-:Y:S01]  /*10d00*/  LOP3.LUT R35, R35, R228.reuse, RZ, 0x3c, !PT ;  /* 0x000000e423237212 */ /* 0x080fe200078e3cff */
[----:B------:R-:W-:Y:S01]  /*10d10*/  IMAD.SHL.U32 R5, R4, 0x400, RZ ;  /* 0x0000040004057824 */ /* 0x000fe200078e00ff */
[----:B------:R-:W-:Y:S01]  /*10d20*/  LOP3.LUT R4, R3, R228, RZ, 0x3c, !PT ;  /* 0x000000e403047212 */ /* 0x000fe200078e3cff */
[----:B------:R-:W-:Y:S01]  /*10d30*/  IMAD.U32 R47, R14, 0x10000, RZ ;  /* 0x000100000e2f7824 */ /* 0x000fe200078e00ff */
[----:B------:R-:W-:-:S02]  /*10d40*/  LOP3.LUT R36, R36, 0xffffe000, RZ, 0xc0, !PT ;  /* 0xffffe00024247812 */ /* 0x000fc400078ec0ff */
[----:B------:R-:W-:Y:S02]  /*10d50*/  LOP3.LUT R3, R5, 0x7fffe000, RZ, 0xc0, !PT ;  /* 0x7fffe00005037812 */ /* 0x000fe400078ec0ff */
[--C-:B------:R-:W-:Y:S02]  /*10d60*/  IADD3 R35, R35, R36, R229.reuse ;  /* 0x0000002423237210 */ /* 0x100fe40007ffe0e5 */
[----:B------:R-:W-:Y:S02]  /*10d70*/  IADD3 R3, R4, R3, R229 ;  /* 0x0000000304037210 */ /* 0x000fe40007ffe0e5 */
[----:B------:R-:W-:Y:S01]  /*10d80*/  LOP3.LUT R52, R20, 0xffff0000, RZ, 0xc0, !PT ;  /* 0xffff000014347812 */ /* 0x000fe200078ec0ff */
[----:B-----5:R-:W-:Y:S01]  /*10d90*/  IMAD R56, R35, 0x2, R60 ;  /* 0x0000000223387824 */ /* 0x020fe200078e023c */
[----:B------:R-:W-:Y:S02]  /*10da0*/  LEA R3, R3, R16, 0x1 ;  /* 0x0000001003037211 */ /* 0x000fe400078e08ff */
[----:B------:R-:W-:-:S02]  /*10db0*/  LOP3.LUT R48, R12, 0xffff0000, RZ, 0xc0, !PT ;  /* 0xffff00000c307812 */ /* 0x000fc400078ec0ff */
[----:B------:R-:W0:Y:S01]  /*10dc0*/  LDS.128 R4, [R56] ;  /* 0x0000000038047984 */ /* 0x000e220000000c00 */
[----:B------:R-:W-:Y:S02]  /*10dd0*/  SHF.L.U32 R49, R24, 0x10, RZ ;  /* 0x0000001018317819 */ /* 0x000fe400000006ff */
[----:B------:R-:W-:Y:S01]  /*10de0*/  LOP3.LUT R55, R21, 0xffff0000, RZ, 0xc0, !PT ;  /* 0xffff000015377812 */ /* 0x000fe200078ec0ff */
[----:B------:R-:W1:Y:S01]  /*10df0*/  LDS.128 R8, [R3+0x14400] ;  /* 0x0144000003087984 */ /* 0x000e620000000c00 */
[----:B------:R-:W-:Y:S02]  /*10e00*/  LOP3.LUT R57, R25, 0xffff0000, RZ, 0xc0, !PT ;  /* 0xffff000019397812 */ /* 0x000fe400078ec0ff */
[----:B------:R-:W-:Y:S02]  /*10e10*/  LOP3.LUT R51, R13, 0xffff0000, RZ, 0xc0, !PT ;  /* 0xffff00000d337812 */ /* 0x000fe400078ec0ff */
[----:B------:R-:W-:Y:S01]  /*10e20*/  LOP3.LUT R53, R15, 0xffff0000, RZ, 0xc0, !PT ;  /* 0xffff00000f357812 */ /* 0x000fe200078ec0ff */
[C---:B0-----:R-:W-:Y:S01]  /*10e30*/  IMAD.U32 R35, R4.reuse, 0x10000, RZ ;  /* 0x0001000004237824 */ /* 0x041fe200078e00ff */
        /* <DEDUP_REMOVED lines=18> */
[----:B------:R-:W-:Y:S01]  /*10f60*/  IMAD.U32 R37, R6, 0x10000, RZ ;  /* 0x0001000006257824 */ /* 0x000fe200078e00ff */
        /* <DEDUP_REMOVED lines=12> */
[----:B------:R-:W-:Y:S01]  /*11030*/  LOP3.LUT R6, R6, 0xffff0000, RZ, 0xc0, !PT ;  /* 0xffff000006067812 */ /* 0x000fe200078ec0ff */
[----:B------:R-:W-:Y:S01]  /*11040*/  FFMA.FTZ R10, R49, R37, R36 ;  /* 0x00000025310a7223 */ /* 0x000fe20000010024 */
[----:B------:R-:W-:Y:S01]  /*11050*/  IMAD.U32 R38, R7, 0x10000, RZ ;  /* 0x0001000007267824 */ /* 0x000fe200078e00ff */
        /* <DEDUP_REMOVED lines=27> */
.L_x_636:
[----:B------:R-:W-:Y:S05]  /*11210*/  BSYNC B1 ;  /* 0x0000000000017941 */ /* 0x000fea0003800000 */
.L_x_635:
[----:B01234-:R-:W2:Y:S02]  /*11220*/  LDL R3, [R1+0x74] ;  /* 0x0000740001037983 */ /* 0x01fea40000100800 */
[----:B--2---:R-:W-:-:S13]  /*11230*/  ISETP.GE.AND P0, PT, R3, R0, PT ;  /* 0x000000000300720c */ /* 0x004fda0003f06270 */
[----:B------:R-:W-:Y:S05]  /*11240*/  @P0 BRA `(.L_x_612) ;  /* 0x0000000800ec0947 */ /* 0x000fea0003800000 */
[----:B------:R0:W5:Y:S01]  /*11250*/  LDL R54, [R1+0x78] ;  /* 0x0000780001367983 */ /* 0x0001620000100800 */
[----:B------:R-:W1:Y:S03]  /*11260*/  LDC R47, c[0x0][0x3d4] ;  /* 0x0000f500ff2f7b82 */ /* 0x000e660000000800 */
[----:B------:R0:W5:Y:S04]  /*11270*/  LDL R53, [R1+0x7c] ;  /* 0x00007c0001357983 */ /* 0x0001680000100800 */
[----:B------:R0:W5:Y:S01]  /*11280*/  LDL R52, [R1+0x80] ;  /* 0x0000800001347983 */ /* 0x0001620000100800 */
[----:B------:R-:W-:Y:S01]  /*11290*/  BSSY B1, `(.L_x_639) ;  /* 0x000005e000017945 */ /* 0x000fe20003800000 */
[----:B-1----:R-:W-:-:S02]  /*112a0*/  ISETP.GE.AND P0, PT, R212, R47, PT ;  /* 0x0000002fd400720c */ /* 0x002fc40003f06270 */
[----:B------:R-:W-:-:S11]  /*112b0*/  ISETP.GE.AND P1, PT, R213, R47, PT ;  /* 0x0000002fd500720c */ /* 0x000fd60003f26270 */
[----:B0-----:R-:W-:Y:S05]  /*112c0*/  @P0 BRA `(.L_x_640) ;  /* 0x0000000400680947 */ /* 0x001fea0003800000 */
[----:B------:R-:W2:Y:S01]  /*112d0*/  LDL R6, [R1+0x64] ;  /* 0x0000640001067983 */ /* 0x000ea20000100800 */
[----:B------:R-:W-:Y:S01]  /*112e0*/  LEA.HI R0, R47, R220, RZ, 0x1d ;  /* 0x000000dc2f007211 */ /* 0x000fe200078fe8ff */
[----:B------:R-:W-:Y:S01]  /*112f0*/  IMAD.U32 R44, R31, 0x10000, RZ ;  /* 0x000100001f2c7824 */ /* 0x000fe200078e00ff */
[----:B-----5:R-:W-:Y:S01]  /*11300*/  LOP3.LUT R4, R54, 0x38, R212, 0xf8, !PT ;  /* 0x0000003836047812 */ /* 0x020fe200078ef8d4 */
        /* <DEDUP_REMOVED lines=8> */
[----:B------:R-:W-:Y:S01]  /*11390*/  IMAD.U32 R48, R33, 0x10000, RZ ;  /* 0x0001000021307824 */ /* 0x000fe200078e00ff */
[----:B------:R-:W-:Y:S01]  /*113a0*/  LOP3.LUT R46, R31, 0xffff0000, RZ, 0xc0, !PT ;  /* 0xffff00001f2e7812 */ /* 0x000fe200078ec0ff */
[----:B------:R-:W-:Y:S01]  /*113b0*/  IMAD.SHL.U32 R5, R5, 0x400, RZ ;  /* 0x0000040005057824 */ /* 0x000fe200078e00ff */
[----:B------:R-:W-:-:S04]  /*113c0*/  LOP3.LUT R0, R0, R53, RZ, 0x3c, !PT ;  /* 0x0000003500007212 */ /* 0x000fc800078e3cff */
[----:B------:R-:W-:-:S04]  /*113d0*/  LOP3.LUT R3, R5, 0x7fffe000, RZ, 0xc0, !PT ;  /* 0x7fffe00005037812 */ /* 0x000fc800078ec0ff */
[----:B------:R-:W-:-:S05]  /*113e0*/  IADD3 R3, R0, R3, R52 ;  /* 0x0000000300037210 */ /* 0x000fca0007ffe034 */
[----:B------:R-:W-:-:S05]  /*113f0*/  IMAD R3, R3, 0x2, R16 ;  /* 0x0000000203037824 */ /* 0x000fca00078e0210 */
[----:B------:R-:W0:Y:S02]  /*11400*/  LDS.128 R8, [R3+0x14400] ;  /* 0x0144000003087984 */ /* 0x000e240000000c00 */
[C---:B0-----:R-:W-:Y:S01]  /*11410*/  IMAD.U32 R38, R8.reuse, 0x10000, RZ ;  /* 0x0001000008267824 */ /* 0x041fe200078e00ff */
[----:B------:R-:W-:Y:S01]  /*11420*/  LOP3.LUT R8, R8, 0xffff0000, RZ, 0xc0, !PT ;  /* 0xffff000008087812 */ /* 0x000fe200078ec0ff */
[----:B------:R-:W-:Y:S01]  /*11430*/  IMAD.U32 R40, R10, 0x10000, RZ ;  /* 0x000100000a287824 */ /* 0x000fe200078e00ff */
[----:B------:R-:W-:Y:S01]  /*11440*/  SHF.L.U32 R39, R9, 0x10, RZ ;  /* 0x0000001009277819 */ /* 0x000fe200000006ff */
[-C--:B------:R-:W-:Y:S01]  /*11450*/  FMUL.FTZ R43, R44, R38.reuse ;  /* 0x000000262c2b7220 */ /* 0x080fe20000410000 */
[----:B------:R-:W-:Y:S01]  /*11460*/  FMUL.FTZ R31, R42, R38 ;  /* 0x000000262a1f7220 */ /* 0x000fe20000410000 */
[----:B------:R-:W-:Y:S01]  /*11470*/  LOP3.LUT R38, R27, 0xffff0000, RZ, 0xc0, !PT ;  /* 0xffff00001b267812 */ /* 0x000fe200078ec0ff */
[-C--:B------:R-:W-:Y:S01]  /*11480*/  FMUL.FTZ R27, R46, R8.reuse ;  /* 0x000000082e1b7220 */ /* 0x080fe20000410000 */
[----:B------:R-:W-:Y:S01]  /*11490*/  LOP3.LUT R10, R10, 0xffff0000, RZ, 0xc0, !PT ;  /* 0xffff00000a0a7812 */ /* 0x000fe200078ec0ff */
[----:B------:R-:W-:Y:S01]  /*114a0*/  IMAD.U32 R41, R11, 0x10000, RZ ;  /* 0x000100000b297824 */ /* 0x000fe200078e00ff */
[----:B------:R-:W-:Y:S01]  /*114b0*/  LOP3.LUT R9, R9, 0xffff0000, RZ, 0xc0, !PT ;  /* 0xffff000009097812 */ /* 0x000fe200078ec0ff */
[----:B------:R-:W-:Y:S01]  /*114c0*/  FMUL.FTZ R45, R38, R8 ;  /* 0x00000008262d7220 */ /* 0x000fe20000410000 */
[----:B------:R-:W-:Y:S01]  /*114d0*/  LOP3.LUT R11, R11, 0xffff0000, RZ, 0xc0, !PT ;  /* 0xffff00000b0b7812 */ /* 0x000fe200078ec0ff */
[----:B--2---:R-:W-:-:S05]  /*114e0*/  IMAD R50, R4, 0x2, R6 ;  /* 0x0000000204327824 */ /* 0x004fca00078e0206 */
[----:B------:R-:W0:Y:S02]  /*114f0*/  LDS.128 R4, [R50] ;  /* 0x0000000032047984 */ /* 0x000e240000000c00 */
[C---:B0-----:R-:W-:Y:S01]  /*11500*/  IMAD.U32 R0, R4.reuse, 0x10000, RZ ;  /* 0x0001000004007824 */ /* 0x041fe200078e00ff */
[----:B------:R-:W-:Y:S01]  /*11510*/  LOP3.LUT R4, R4, 0xffff0000, RZ, 0xc0, !PT ;  /* 0xffff000004047812 */ /* 0x000fe200078ec0ff */
[C---:B------:R-:W-:Y:S01]  /*11520*/  IMAD.U32 R35, R5.reuse, 0x10000, RZ ;  /* 0x0001000005237824 */ /* 0x040fe200078e00ff */
[----:B------:R-:W-:Y:S01]  /*11530*/  LOP3.LUT R5, R5, 0xffff0000, RZ, 0xc0, !PT ;  /* 0xffff000005057812 */ /* 0x000fe200078ec0ff */
[-C--:B------:R-:W-:Y:S01]  /*11540*/  FFMA.FTZ R43, R42, R0.reuse, -R43 ;  /* 0x000000002a2b7223 */ /* 0x080fe2000001082b */
[----:B------:R-:W-:Y:S01]  /*11550*/  FFMA.FTZ R31, R44, R0, R31 ;  /* 0x000000002c1f7223 */ /* 0x000fe2000001001f */
[-C--:B------:R-:W-:Y:S01]  /*11560*/  FFMA.FTZ R0, R38, R4.reuse, -R27 ;  /* 0x0000000426007223 */ /* 0x080fe2000001081b */
[----:B------:R-:W-:Y:S01]  /*11570*/  FFMA.FTZ R8, R46, R4, R45 ;  /* 0x000000042e087223 */ /* 0x000fe2000001002d */
[-C--:B------:R-:W-:Y:S01]  /*11580*/  FMUL.FTZ R38, R51, R39.reuse ;  /* 0x0000002733267220 */ /* 0x080fe20000410000 */
[----:B------:R-:W-:Y:S01]  /*11590*/  FMUL.FTZ R42, R49, R39 ;  /* 0x00000027312a7220 */ /* 0x000fe20000410000 */
[C---:B------:R-:W-:Y:S01]  /*115a0*/  IMAD.U32 R4, R29.reuse, 0x10000, RZ ;  /* 0x000100001d047824 */ /* 0x040fe200078e00ff */
[----:B------:R-:W-:Y:S01]  /*115b0*/  LOP3.LUT R44, R29, 0xffff0000, RZ, 0xc0, !PT ;  /* 0xffff00001d2c7812 */ /* 0x000fe200078ec0ff */
[----:B------:R-:W-:Y:S01]  /*115c0*/  IMAD.U32 R36, R6, 0x10000, RZ ;  /* 0x0001000006247824 */ /* 0x000fe200078e00ff */
[----:B------:R-:W-:Y:S01]  /*115d0*/  LOP3.LUT R46, R33, 0xffff0000, RZ, 0xc0, !PT ;  /* 0xffff0000212e7812 */ /* 0x000fe200078ec0ff */
[-C--:B------:R-:W-:Y:S01]  /*115e0*/  FMUL.FTZ R27, R48, R40.reuse ;  /* 0x00000028301b7220 */ /* 0x080fe20000410000 */
[----:B------:R-:W-:Y:S01]  /*115f0*/  LOP3.LUT R6, R6, 0xffff0000, RZ, 0xc0, !PT ;  /* 0xffff000006067812 */ /* 0x000fe200078ec0ff */
[-C--:B------:R-:W-:Y:S01]  /*11600*/  FFMA.FTZ R38, R49, R35.reuse, -R38 ;  /* 0x0000002331267223 */ /* 0x080fe20000010826 */
[----:B------:R-:W-:Y:S01]  /*11610*/  FFMA.FTZ R42, R51, R35, R42 ;  /* 0x00000023332a7223 */ /* 0x000fe2000001002a */
[----:B------:R-:W-:Y:S01]  /*11620*/  FMUL.FTZ R29, R4, R40 ;  /* 0x00000028041d7220 */ /* 0x000fe20000410000 */
[----:B------:R-:W-:-:S02]  /*11630*/  IMAD.U32 R45, R34, 0x10000, RZ ;  /* 0x00010000222d7824 */ /* 0x000fc400078e00ff */
[-C--:B------:R-:W-:Y:S01]  /*11640*/  FMUL.FTZ R33, R46, R10.reuse ;  /* 0x0000000a2e217220 */ /* 0x080fe20000410000 */
[----:B------:R-:W-:Y:S01]  /*11650*/  FMUL.FTZ R35, R44, R10 ;  /* 0x0000000a2c237220 */ /* 0x000fe20000410000 */
[----:B------:R-:W-:Y:S02]  /*11660*/  IMAD.U32 R39, R30, 0x10000, RZ ;  /* 0x000100001e277824 */ /* 0x000fe400078e00ff */
[-C--:B------:R-:W-:Y:S01]  /*11670*/  FFMA.FTZ R27, R4, R36.reuse, -R27 ;  /* 0x00000024041b7223 */ /* 0x080fe2000001081b */
[----:B------:R-:W-:Y:S02]  /*11680*/  IMAD.U32 R37, R7, 0x10000, RZ ;  /* 0x0001000007257824 */ /* 0x000fe400078e00ff */
[----:B------:R-:W-:Y:S01]  /*11690*/  FFMA.FTZ R10, R48, R36, R29 ;  /* 0x00000024300a7223 */ /* 0x000fe2000001001d */
[-C--:B------:R-:W-:Y:S01]  /*116a0*/  FMUL.FTZ R4, R45, R41.reuse ;  /* 0x000000292d047220 */ /* 0x080fe20000410000 */
[-C--:B------:R-:W-:Y:S01]  /*116b0*/  FFMA.FTZ R36, R44, R6.reuse, -R33 ;  /* 0x000000062c247223 */ /* 0x080fe20000010821 */
[----:B------:R-:W-:Y:S01]  /*116c0*/  FFMA.FTZ R35, R46, R6, R35 ;  /* 0x000000062e237223 */ /* 0x000fe20000010023 */
[C---:B------:R-:W-:Y:S01]  /*116d0*/  FMUL.FTZ R6, R39.reuse, R41 ;  /* 0x0000002927067220 */ /* 0x040fe20000410000 */
[----:B------:R-:W-:Y:S01]  /*116e0*/  LOP3.LUT R41, R32, 0xffff0000, RZ, 0xc0, !PT ;  /* 0xffff000020297812 */ /* 0x000fe200078ec0ff */
[-C--:B------:R-:W-:Y:S01]  /*116f0*/  FFMA.FTZ R29, R39, R37.reuse, -R4 ;  /* 0x00000025271d7223 */ /* 0x080fe20000010804 */
[----:B------:R-:W-:Y:S01]  /*11700*/  LOP3.LUT R33, R28, 0xffff0000, RZ, 0xc0, !PT ;  /* 0xffff00001c217812 */ /* 0x000fe200078ec0ff */
[----:B------:R-:W-:Y:S01]  /*11710*/  FFMA.FTZ R37, R45, R37, R6 ;  /* 0x000000252d257223 */ /* 0x000fe20000010006 */
[----:B------:R-:W-:Y:S01]  /*11720*/  LOP3.LUT R49, R34, 0xffff0000, RZ, 0xc0, !PT ;  /* 0xffff000022317812 */ /* 0x000fe200078ec0ff */
[-C--:B------:R-:W-:Y:S01]  /*11730*/  FMUL.FTZ R4, R41, R9.reuse ;  /* 0x0000000929047220 */ /* 0x080fe20000410000 */
[----:B------:R-:W-:Y:S01]  /*11740*/  LOP3.LUT R39, R30, 0xffff0000, RZ, 0xc0, !PT ;  /* 0xffff00001e277812 */ /* 0x000fe200078ec0ff */
[----:B------:R-:W-:Y:S01]  /*11750*/  FMUL.FTZ R6, R33, R9 ;  /* 0x0000000921067220 */ /* 0x000fe20000410000 */
[----:B------:R-:W-:Y:S01]  /*11760*/  LOP3.LUT R7, R7, 0xffff0000, RZ, 0xc0, !PT ;  /* 0xffff000007077812 */ /* 0x000fe200078ec0ff */
[----:B------:R-:W-:Y:S01]  /*11770*/  FMUL.FTZ R28, R49, R11 ;  /* 0x0000000b311c7220 */ /* 0x000fe20000410000 */
[----:B------:R-:W-:Y:S01]  /*11780*/  FFMA.FTZ R9, R33, R5, -R4 ;  /* 0x0000000521097223 */ /* 0x000fe20000010804 */
[----:B------:R-:W-:Y:S01]  /*11790*/  FMUL.FTZ R30, R39, R11 ;  /* 0x0000000b271e7220 */ /* 0x000fe20000410000 */
[----:B------:R-:W-:Y:S01]  /*117a0*/  FFMA.FTZ R11, R41, R5, R6 ;  /* 0x00000005290b7223 */ /* 0x000fe20000010006 */
[----:B------:R-:W-:Y:S01]  /*117b0*/  FFMA.FTZ R28, R39, R7, -R28 ;  /* 0x00000007271c7223 */ /* 0x000fe2000001081c */
[----:B------:R-:W-:Y:S01]  /*117c0*/  F2FP.BF16.F32.PACK_AB R6, R36, R27 ;  /* 0x0000001b2406723e */ /* 0x000fe200000010ff */
        /* <DEDUP_REMOVED lines=8> */
[----:B------:R-:W-:-:S05]  /*11850*/  F2FP.BF16.F32.PACK_AB R11, R30, R37 ;  /* 0x000000251e0b723e */ /* 0x000fca00000010ff */
[----:B------:R0:W-:Y:S02]  /*11860*/  STS.128 [R3+0x14400], R8 ;  /* 0x0144000803007388 */ /* 0x0001e40000000c00 */
.L_x_640:
[----:B------:R-:W-:Y:S05]  /*11870*/  BSYNC B1 ;  /* 0x0000000000017941 */ /* 0x000fea0003800000 */
.L_x_639:
[----:B------:R-:W-:Y:S05]  /*11880*/  @P1 BRA `(.L_x_612) ;  /* 0x00000004005c1947 */ /* 0x000fea0003800000 */
[----:B------:R-:W2:Y:S01]  /*11890*/  LDL R40, [R1+0x84] ;  /* 0x0000840001287983 */ /* 0x000ea20000100800 */
[----:B------:R-:W-:Y:S01]  /*118a0*/  LEA.HI R26, R47, R26, RZ, 0x1d ;  /* 0x0000001a2f1a7211 */ /* 0x000fe200078fe8ff */
[C---:B------:R-:W-:Y:S01]  /*118b0*/  IMAD.U32 R36, R20.reuse, 0x10000, RZ ;  /* 0x0001000014247824 */ /* 0x040fe200078e00ff */
[----:B------:R-:W-:Y:S01]  /*118c0*/  LOP3.LUT R38, R20, 0xffff0000, RZ, 0xc0, !PT ;  /* 0xffff000014267812 */ /* 0x000fe200078ec0ff */
[----:B------:R-:W-:Y:S01]  /*118d0*/  IMAD.U32 R34, R12, 0x10000, RZ ;  /* 0x000100000c227824 */ /* 0x000fe200078e00ff */
[----:B0-----:R-:W-:Y:S01]  /*118e0*/  SHF.R.S32.HI R3, RZ, 0x1f, R26 ;  /* 0x0000001fff037819 */ /* 0x001fe2000001141a */
[----:B------:R-:W-:Y:S01]  /*118f0*/  IMAD.SHL.U32 R0, R26, 0x8, RZ ;  /* 0x000000081a007824 */ /* 0x000fe200078e00ff */
[----:B------:R-:W-:Y:S01]  /*11900*/  LOP3.LUT R12, R12, 0xffff0000, RZ, 0xc0, !PT ;  /* 0xffff00000c0c7812 */ /* 0x000fe200078ec0ff */
[----:B------:R-:W-:Y:S01]  /*11910*/  IMAD.U32 R20, R13, 0x10000, RZ ;  /* 0x000100000d147824 */ /* 0x000fe200078e00ff */
[----:B------:R-:W-:Y:S02]  /*11920*/  LEA.HI R3, R3, R26, RZ, 0x3 ;  /* 0x0000001a03037211 */ /* 0x000fe400078f18ff */
[----:B-----5:R-:W-:-:S02]  /*11930*/  LOP3.LUT R0, R54, 0x38, R0, 0xf8, !PT ;  /* 0x0000003836007812 */ /* 0x020fc400078ef800 */
[----:B------:R-:W-:Y:S01]  /*11940*/  SHF.L.U32 R41, R24, 0x10, RZ ;  /* 0x0000001018297819 */ /* 0x000fe200000006ff */
[----:B------:R-:W-:Y:S01]  /*11950*/  IMAD.SHL.U32 R3, R3, 0x400, RZ ;  /* 0x0000040003037824 */ /* 0x000fe200078e00ff */
[----:B------:R-:W-:Y:S02]  /*11960*/  LOP3.LUT R0, R0, R53, RZ, 0x3c, !PT ;  /* 0x0000003500007212 */ /* 0x000fe400078e3cff */
[----:B------:R-:W-:Y:S02]  /*11970*/  LOP3.LUT R24, R24, 0xffff0000, RZ, 0xc0, !PT ;  /* 0xffff000018187812 */ /* 0x000fe400078ec0ff */
[----:B------:R-:W-:Y:S02]  /*11980*/  LOP3.LUT R3, R3, 0x7fffe000, RZ, 0xc0, !PT ;  /* 0x7fffe00003037812 */ /* 0x000fe400078ec0ff */
[----:B------:R-:W-:Y:S02]  /*11990*/  LOP3.LUT R13, R13, 0xffff0000, RZ, 0xc0, !PT ;  /* 0xffff00000d0d7812 */ /* 0x000fe400078ec0ff */
[----:B------:R-:W-:-:S04]  /*119a0*/  IADD3 R3, R0, R3, R52 ;  /* 0x0000000300037210 */ /* 0x000fc80007ffe034 */
[----:B------:R-:W-:-:S05]  /*119b0*/  LEA R3, R3, R16, 0x1 ;  /* 0x0000001003037211 */ /* 0x000fca00078e08ff */
[----:B------:R-:W0:Y:S02]  /*119c0*/  LDS.128 R8, [R3+0x14400] ;  /* 0x0144000003087984 */ /* 0x000e240000000c00 */
[C---:B0-----:R-:W-:Y:S01]  /*119d0*/  IMAD.U32 R29, R8.reuse, 0x10000, RZ ;  /* 0x00010000081d7824 */ /* 0x041fe200078e00ff */
[----:B------:R-:W-:Y:S01]  /*119e0*/  LOP3.LUT R8, R8, 0xffff0000, RZ, 0xc0, !PT ;  /* 0xffff000008087812 */ /* 0x000fe200078ec0ff */
[C---:B------:R-:W-:Y:S01]  /*119f0*/  IMAD.U32 R30, R9.reuse, 0x10000, RZ ;  /* 0x00010000091e7824 */ /* 0x040fe200078e00ff */
[----:B------:R-:W-:Y:S01]  /*11a00*/  LOP3.LUT R9, R9, 0xffff0000, RZ, 0xc0, !PT ;  /* 0xffff000009097812 */ /* 0x000fe200078ec0ff */
[-C--:B------:R-:W-:Y:S01]  /*11a10*/  FMUL.FTZ R33, R36, R29.reuse ;  /* 0x0000001d24217220 */ /* 0x080fe20000410000 */
[----:B------:R-:W-:Y:S01]  /*11a20*/  FMUL.FTZ R29, R34, R29 ;  /* 0x0000001d221d7220 */ /* 0x000fe20000410000 */
[-C--:B------:R-:W-:Y:S01]  /*11a30*/  FMUL.FTZ R35, R38, R8.reuse ;  /* 0x0000000826237220 */ /* 0x080fe20000410000 */
[----:B------:R-:W-:Y:S01]  /*11a40*/  FMUL.FTZ R37, R12, R8 ;  /* 0x000000080c257220 */ /* 0x000fe20000410000 */
[----:B------:R-:W-:-:S02]  /*11a50*/  IMAD.U32 R31, R10, 0x10000, RZ ;  /* 0x000100000a1f7824 */ /* 0x000fc400078e00ff */
[----:B------:R-:W-:Y:S01]  /*11a60*/  FMUL.FTZ R39, R20, R30 ;  /* 0x0000001e14277220 */ /* 0x000fe20000410000 */
[----:B------:R-:W-:Y:S01]  /*11a70*/  LOP3.LUT R10, R10, 0xffff0000, RZ, 0xc0, !PT ;  /* 0xffff00000a0a7812 */ /* 0x000fe200078ec0ff */
[C---:B------:R-:W-:Y:S01]  /*11a80*/  IMAD.U32 R32, R11.reuse, 0x10000, RZ ;  /* 0x000100000b207824 */ /* 0x040fe200078e00ff */
[----:B------:R-:W-:Y:S01]  /*11a90*/  LOP3.LUT R11, R11, 0xffff0000, RZ, 0xc0, !PT ;  /* 0xffff00000b0b7812 */ /* 0x000fe200078ec0ff */
[----:B--2---:R-:W0:Y:S02]  /*11aa0*/  LDS.128 R4, [R40] ;  /* 0x0000000028047984 */ /* 0x004e240000000c00 */
[C---:B0-----:R-:W-:Y:S01]  /*11ab0*/  IMAD.U32 R0, R4.reuse, 0x10000, RZ ;  /* 0x0001000004007824 */ /* 0x041fe200078e00ff */
[----:B------:R-:W-:Y:S01]  /*11ac0*/  LOP3.LUT R4, R4, 0xffff0000, RZ, 0xc0, !PT ;  /* 0xffff000004047812 */ /* 0x000fe200078ec0ff */
[C---:B------:R-:W-:Y:S01]  /*11ad0*/  IMAD.U32 R26, R5.reuse, 0x10000, RZ ;  /* 0x00010000051a7824 */ /* 0x040fe200078e00ff */
[----:B------:R-:W-:Y:S01]  /*11ae0*/  LOP3.LUT R5, R5, 0xffff0000, RZ, 0xc0, !PT ;  /* 0xffff000005057812 */ /* 0x000fe200078ec0ff */
[----:B------:R-:W-:Y:S01]  /*11af0*/  FFMA.FTZ R33, R34, R0, -R33 ;  /* 0x0000000022217223 */ /* 0x000fe20000010821 */
[----:B------:R-:W-:-:S02]  /*11b00*/  IMAD.U32 R34, R21, 0x10000, RZ ;  /* 0x0001000015227824 */ /* 0x000fc400078e00ff */
[----:B------:R-:W-:Y:S01]  /*11b10*/  FFMA.FTZ R29, R36, R0, R29 ;  /* 0x00000000241d7223 */ /* 0x000fe2000001001d */
[-C--:B------:R-:W-:Y:S01]  /*11b20*/  FFMA.FTZ R0, R12, R4.reuse, -R35 ;  /* 0x000000040c007223 */ /* 0x080fe20000010823 */
[----:B------:R-:W-:Y:S01]  /*11b30*/  FFMA.FTZ R8, R38, R4, R37 ;  /* 0x0000000426087223 */ /* 0x000fe20000010025 */
[----:B------:R-:W-:Y:S01]  /*11b40*/  FMUL.FTZ R35, R34, R30 ;  /* 0x0000001e22237220 */ /* 0x000fe20000410000 */
[----:B------:R-:W-:Y:S02]  /*11b50*/  IMAD.U32 R37, R14, 0x10000, RZ ;  /* 0x000100000e257824 */ /* 0x000fe400078e00ff */
[-C--:B------:R-:W-:Y:S01]  /*11b60*/  FMUL.FTZ R4, R41, R31.reuse ;  /* 0x0000001f29047220 */ /* 0x080fe20000410000 */
[----:B------:R-:W-:Y:S01]  /*11b70*/  IMAD.U32 R27, R6, 0x10000, RZ ;  /* 0x00010000061b7824 */ /* 0x000fe200078e00ff */
[----:B------:R-:W-:Y:S01]  /*11b80*/  LOP3.LUT R14, R14, 0xffff0000, RZ, 0xc0, !PT ;  /* 0xffff00000e0e7812 */ /* 0x000fe200078ec0ff */
[-C--:B------:R-:W-:Y:S01]  /*11b90*/  FFMA.FTZ R35, R20, R26.reuse, -R35 ;  /* 0x0000001a14237223 */ /* 0x080fe20000010823 */
[----:B------:R-:W-:Y:S01]  /*11ba0*/  FFMA.FTZ R39, R34, R26, R39 ;  /* 0x0000001a22277223 */ /* 0x000fe20000010027 */
[C---:B------:R-:W-:Y:S01]  /*11bb0*/  FMUL.FTZ R12, R37.reuse, R31 ;  /* 0x0000001f250c7220 */ /* 0x040fe20000410000 */
[----:B------:R-:W-:Y:S01]  /*11bc0*/  FFMA.FTZ R20, R37, R27, -R4 ;  /* 0x0000001b25147223 */ /* 0x000fe20000010804 */
[----:B------:R-:W-:-:S02]  /*11bd0*/  IMAD.U32 R26, R25, 0x10000, RZ ;  /* 0x00010000191a7824 */ /* 0x000fc400078e00ff */
[-C--:B------:R-:W-:Y:S01]  /*11be0*/  FMUL.FTZ R31, R24, R10.reuse ;  /* 0x0000000a181f7220 */ /* 0x080fe20000410000 */
[----:B------:R-:W-:Y:S02]  /*11bf0*/  IMAD.U32 R4, R15, 0x10000, RZ ;  /* 0x000100000f047824 */ /* 0x000fe400078e00ff */
[----:B------:R-:W-:Y:S01]  /*11c00*/  FMUL.FTZ R37, R14, R10 ;  /* 0x0000000a0e257220 */ /* 0x000fe20000410000 */
[----:B------:R-:W-:Y:S01]  /*11c10*/  LOP3.LUT R6, R6, 0xffff0000, RZ, 0xc0, !PT ;  /* 0xffff000006067812 */ /* 0x000fe200078ec0ff */
[----:B------:R-:W-:Y:S01]  /*11c20*/  FFMA.FTZ R10, R41, R27, R12 ;  /* 0x0000001b290a7223 */ /* 0x000fe2000001000c */
[----:B------:R-:W-:Y:S02]  /*11c30*/  IMAD.U32 R28, R7, 0x10000, RZ ;  /* 0x00010000071c7824 */ /* 0x000fe400078e00ff */
[-C--:B------:R-:W-:Y:S01]  /*11c40*/  FMUL.FTZ R27, R26, R32.reuse ;  /* 0x000000201a1b7220 */ /* 0x080fe20000410000 */
[----:B------:R-:W-:Y:S01]  /*11c50*/  LOP3.LUT R21, R21, 0xffff0000, RZ, 0xc0, !PT ;  /* 0xffff000015157812 */ /* 0x000fe200078ec0ff */
[----:B------:R-:W-:Y:S01]  /*11c60*/  FMUL.FTZ R41, R4, R32 ;  /* 0x0000002004297220 */ /* 0x000fe20000410000 */
[----:B------:R-:W-:Y:S01]  /*11c70*/  LOP3.LUT R25, R25, 0xffff0000, RZ, 0xc0, !PT ;  /* 0xffff000019197812 */ /* 0x000fe200078ec0ff */
[----:B------:R-:W-:Y:S01]  /*11c80*/  FFMA.FTZ R37, R24, R6, R37 ;  /* 0x0000000618257223 */ /* 0x000fe20000010025 */
[----:B------:R-:W-:Y:S01]  /*11c90*/  LOP3.LUT R15, R15, 0xffff0000, RZ, 0xc0, !PT ;  /* 0xffff00000f0f7812 */ /* 0x000fe200078ec0ff */
[----:B------:R-:W-:Y:S01]  /*11ca0*/  FFMA.FTZ R27, R4, R28, -R27 ;  /* 0x0000001c041b7223 */ /* 0x000fe2000001081b */
[----:B------:R-:W-:Y:S01]  /*11cb0*/  LOP3.LUT R7, R7, 0xffff0000, RZ, 0xc0, !PT ;  /* 0xffff000007077812 */ /* 0x000fe200078ec0ff */
[----:B------:R-:W-:Y:S01]  /*11cc0*/  FFMA.FTZ R31, R14, R6, -R31 ;  /* 0x000000060e1f7223 */ /* 0x000fe2000001081f */
        /* <DEDUP_REMOVED lines=19> */
.L_x_612:
[----:B------:R-:W-:Y:S05]  /*11e00*/  BSYNC B0 ;  /* 0x0000000000007941 */ /* 0x000fea0003800000 */
.L_x_578:
[----:B------:R-:W-:Y:S01]  /*11e10*/  @!PT LDS RZ, [RZ] ;  /* 0x00000000fffff984 */ /* 0x000fe20000000800 */
[----:B------:R-:W-:Y:S01]  /*11e20*/  @!PT LDS RZ, [RZ] ;  /* 0x00000000fffff984 */ /* 0x000fe20000000800 */
[----:B------:R-:W-:Y:S01]  /*11e30*/  @!PT LDS RZ, [RZ] ;  /* 0x00000000fffff984 */ /* 0x000fe20000000800 */
[----:B------:R-:W-:Y:S01]  /*11e40*/  @!PT LDS RZ, [RZ] ;  /* 0x00000000fffff984 */ /* 0x000fe20000000800 */
[----:B------:R0:W-:Y:S06]  /*11e50*/  MEMBAR.ALL.CTA ;  /* 0x0000000000007992 */ /* 0x0001ec0000008000 */
[----:B0-----:R-:W0:Y:S01]  /*11e60*/  FENCE.VIEW.ASYNC.S ;  /* 0x00000000000073c6 */ /* 0x001e220000000000 */
[----:B------:R-:W-:Y:S05]  /*11e70*/  WARPSYNC.ALL ;  /* 0x0000000000007948 */ /* 0x000fea0003800000 */
[----:B0-----:R-:W-:Y:S06]  /*11e80*/  BAR.SYNC.DEFER_BLOCKING 0xd, 0x100 ;  /* 0x0344000000007b1d */ /* 0x001fec0000010000 */
.L_x_576:
[----:B------:R-:W-:-:S13]  /*11e90*/  ISETP.NE.AND P0, PT, R221, 0x3, PT ;  /* 0x00000003dd00780c */ /* 0x000fda0003f05270 */
[----:B------:R-:W-:Y:S05]  /*11ea0*/  @!P0 BRA `(.L_x_641) ;  /* 0x0000000000048947 */ /* 0x000fea0003800000 */
[----:B------:R-:W-:Y:S01]  /*11eb0*/  BPT.TRAP 0x1 ;  /* 0x000000040000795c */ /* 0x000fe20000300000 */
.L_x_641:
[----:B------:R-:W-:Y:S01]  /*11ec0*/  IMAD R0, R222, 0x8, R16 ;  /* 0x00000008de007824 */ /* 0x000fe200078e0210 */
[----:B01234-:R-:W-:-:S04]  /*11ed0*/  SHF.L.U32 R3, R223, 0x1f, RZ ;  /* 0x0000001fdf037819 */ /* 0x01ffc800000006ff */
[----:B------:R0:W1:Y:S01]  /*11ee0*/  SYNCS.PHASECHK.TRANS64.TRYWAIT P1, [R0+URZ+0x38830], R3 ;  /* 0x03883003000075a7 */ /* 0x000062000802017f */
[----:B------:R-:W-:Y:S05]  /*11ef0*/  @!P0 BRA `(.L_x_642) ;  /* 0x0000000000048947 */ /* 0x000fea0003800000 */
[----:B------:R-:W-:Y:S01]  /*11f00*/  BPT.TRAP 0x1 ;  /* 0x000000040000795c */ /* 0x000fe20000300000 */
.L_x_642:
[----:B------:R-:W2:Y:S01]  /*11f10*/  LDL R6, [R1+0x70] ;  /* 0x0000700001067983 */ /* 0x000ea20000100800 */
[----:B------:R-:W-:Y:S01]  /*11f20*/  IMAD.MOV.U32 R5, RZ, RZ, -0x2 ;  /* 0xfffffffeff057424 */ /* 0x000fe200078e00ff */
[----:B--2---:R-:W-:-:S04]  /*11f30*/  SHF.R.S32.HI R4, RZ, 0x1f, R6 ;  /* 0x0000001fff047819 */ /* 0x004fc80000011406 */
[----:B------:R-:W-:-:S04]  /*11f40*/  LEA.HI R4, R4, R6, RZ, 0x2 ;  /* 0x0000000604047211 */ /* 0x000fc800078f10ff */
[----:B------:R-:W-:-:S05]  /*11f50*/  LOP3.LUT R4, R4, 0x7ffffffc, RZ, 0xc0, !PT ;  /* 0x7ffffffc04047812 */ /* 0x000fca00078ec0ff */
[----:B------:R-:W-:Y:S01]  /*11f60*/  IMAD.IADD R4, R6, 0x1, -R4 ;  /* 0x0000000106047824 */ /* 0x000fe200078e0a04 */
[----:B-1----:R-:W-:Y:S06]  /*11f70*/  @P1 BRA `(.L_x_643) ;  /* 0x0000000000081947 */ /* 0x002fec0003800000 */
[----:B------:R-:W1:Y:S02]  /*11f80*/  SYNCS.PHASECHK.TRANS64.TRYWAIT P1, [R0+URZ+0x38830], R3 ;  /* 0x03883003000075a7 */ /* 0x000e64000802017f */
[----:B-1----:R-:W-:Y:S05]  /*11f90*/  @!P1 BRA `(.L_x_644) ;  /* 0x0000014800589947 */ /* 0x002fea0003800000 */
.L_x_643:
[----:B------:R-:W2:Y:S01]  /*11fa0*/  S2R R6, SR_TID.X ;  /* 0x0000000000067919 */ /* 0x000ea20000002100 */
[----:B------:R-:W-:Y:S05]  /*11fb0*/  WARPSYNC.ALL ;  /* 0x0000000000007948 */ /* 0x000fea0003800000 */
[----:B------:R-:W-:Y:S02]  /*11fc0*/  IMAD R5, R4, R5, 0x50 ;  /* 0x0000005004057424 */ /* 0x000fe400078e0205 */
[----:B------:R-:W-:Y:S01]  /*11fd0*/  IMAD.MOV.U32 R151, RZ, RZ, RZ ;  /* 0x000000ffff977224 */ /* 0x000fe200078e00ff */
[----:B--2---:R-:W-:-:S04]  /*11fe0*/  LOP3.LUT R6, R6, 0x7f, RZ, 0xc0, !PT ;  /* 0x0000007f06067812 */ /* 0x004fc800078ec0ff */
[----:B------:R-:W-:Y:S01]  /*11ff0*/  ISETP.NE.AND P1, PT, R6, RZ, PT ;  /* 0x000000ff0600720c */ /* 0x000fe20003f25270 */
[----:B01----:R-:W-:Y:S01]  /*12000*/  VIADD R3, R16, 0x24400 ;  /* 0x0002440010037836 */ /* 0x003fe20000000000 */
[----:B------:R-:W-:Y:S01]  /*12010*/  R2UR UR20, R2 ;  /* 0x00000000021472ca */ /* 0x000fe200000e0000 */
[----:B-----5:R-:W-:Y:S01]  /*12020*/  WARPGROUP.ARRIVE ;  /* 0x00000000000079c5 */ /* 0x020fe20000000000 */
[----:B------:R-:W-:Y:S01]  /*12030*/  UMOV UR5, 0x40000040 ;  /* 0x4000004000057882 */ /* 0x000fe20000000000 */
[----:B------:R-:W-:Y:S01]  /*12040*/  IMAD.MOV.U32 R7, RZ, RZ, 0x40000040 ;  /* 0x40000040ff077424 */ /* 0x000fe200078e00ff */
[----:B------:R-:W-:Y:S01]  /*12050*/  SHF.R.U32.HI R3, RZ, 0x4, R3 ;  /* 0x00000004ff037819 */ /* 0x000fe20000011603 */
[----:B------:R-:W-:Y:S01]  /*12060*/  UMOV UR17, UR5 ;  /* 0x0000000500117c82 */ /* 0x000fe20008000000 */
[----:B------:R-:W-:Y:S01]  /*12070*/  IMAD.U32 R15, RZ, RZ, UR5 ;  /* 0x00000005ff0f7e24 */ /* 0x000fe2000f8e00ff */
[----:B------:R-:W-:Y:S01]  /*12080*/  UMOV UR9, UR17 ;  /* 0x0000001100097c82 */ /* 0x000fe20008000000 */
[----:B------:R-:W-:Y:S01]  /*12090*/  LOP3.LUT R3, R3, 0x3fff, RZ, 0xc0, !PT ;  /* 0x00003fff03037812 */ /* 0x000fe200078ec0ff */
[----:B------:R-:W-:Y:S01]  /*120a0*/  IMAD.MOV.U32 R9, RZ, RZ, 0x40000040 ;  /* 0x40000040ff097424 */ /* 0x000fe200078e00ff */
[----:B------:R-:W-:Y:S01]  /*120b0*/  UMOV UR13, UR17 ;  /* 0x00000011000d7c82 */ /* 0x000fe20008000000 */
[----:B------:R-:W-:Y:S01]  /*120c0*/  IMAD.MOV.U32 R11, RZ, RZ, 0x40000040 ;  /* 0x40000040ff0b7424 */ /* 0x000fe200078e00ff */
[----:B------:R-:W-:Y:S01]  /*120d0*/  LOP3.LUT R235, R3, 0x10000, RZ, 0xfc, !PT ;  /* 0x0001000003eb7812 */ /* 0x000fe200078efcff */
[----:B------:R-:W-:Y:S01]  /*120e0*/  IMAD.MOV.U32 R3, RZ, RZ, 0x40000040 ;  /* 0x40000040ff037424 */ /* 0x000fe200078e00ff */
[----:B------:R-:W-:Y:S01]  /*120f0*/  ULOP3.LUT UR20, UR20, 0x10000, URZ, 0xfc, !UPT ;  /* 0x0001000014147892 */ /* 0x000fe2000f8efc3f */
[----:B------:R-:W-:Y:S01]  /*12100*/  R2UR UR11, R9 ;  /* 0x00000000090b72ca */ /* 0x000fe200000e0000 */
[----:B------:R-:W-:Y:S01]  /*12110*/  IMAD.MOV.U32 R9, RZ, RZ, 0x40000040 ;  /* 0x40000040ff097424 */ /* 0x000fe200078e00ff */
[----:B------:R-:W-:Y:S01]  /*12120*/  R2UR UR27, R11 ;  /* 0x000000000b1b72ca */ /* 0x000fe200000e0000 */
[----:B------:R-:W-:Y:S01]  /*12130*/  IMAD R2, R222, 0xa00, R235 ;  /* 0x00000a00de027824 */ /* 0x000fe200078e02eb */
[----:B------:R-:W-:Y:S01]  /*12140*/  R2UR UR7, R3 ;  /* 0x00000000030772ca */ /* 0x000fe200000e0000 */
[----:B------:R-:W-:Y:S01]  /*12150*/  UMOV UR25, 0x40000040 ;  /* 0x4000004000197882 */ /* 0x000fe20000000000 */
[----:B------:R-:W-:Y:S01]  /*12160*/  UMOV UR4, UR20 ;  /* 0x0000001400047c82 */ /* 0x000fe20008000000 */
[C---:B------:R-:W-:Y:S01]  /*12170*/  VIADD R6, R2.reuse, 0x80 ;  /* 0x0000008002067836 */ /* 0x040fe20000000000 */
[C---:B------:R-:W-:Y:S01]  /*12180*/  R2UR UR6, R2.reuse ;  /* 0x00000000020672ca */ /* 0x040fe200000e0000 */
[----:B------:R-:W-:Y:S01]  /*12190*/  UMOV UR16, UR4 ;  /* 0x0000000400107c82 */ /* 0x000fe20008000000 */
[----:B------:R-:W-:Y:S01]  /*121a0*/  IMAD.U32 R14, RZ, RZ, UR4 ;  /* 0x00000004ff0e7e24 */ /* 0x000fe2000f8e00ff */
[C---:B------:R-:W-:Y:S01]  /*121b0*/  IADD3 R8, R2.reuse, 0x100, RZ ;  /* 0x0000010002087810 */ /* 0x040fe20007ffe0ff */
[----:B------:R-:W-:Y:S01]  /*121c0*/  UMOV UR8, UR16 ;  /* 0x0000001000087c82 */ /* 0x000fe20008000000 */
[----:B------:R-:W-:Y:S01]  /*121d0*/  UMOV UR12, UR16 ;  /* 0x00000010000c7c82 */ /* 0x000fe20008000000 */
[----:B------:R-:W-:Y:S01]  /*121e0*/  R2UR UR19, R9 ;  /* 0x00000000091372ca */ /* 0x000fe200000e0000 */
[----:B------:R-:W-:Y:S01]  /*121f0*/  VIADD R10, R2, 0x2 ;  /* 0x00000002020a7836 */ /* 0x000fe20000000000 */
[----:B------:R-:W-:Y:S01]  /*12200*/  R2UR UR10, R8 ;  /* 0x00000000080a72ca */ /* 0x000fe200000e0000 */
[----:B------:R-:W-:Y:S01]  /*12210*/  VIADD R8, R2, 0x200 ;  /* 0x0000020002087836 */ /* 0x000fe20000000000 */
[----:B------:R0:W-:Y:S01]  /*12220*/  STL.64 [R1+0x50], R14 ;  /* 0x0000500e01007387 */ /* 0x0001e20000100a00 */
[----:B------:R-:W-:Y:S01]  /*12230*/  IMAD.MOV.U32 R9, RZ, RZ, 0x40000040 ;  /* 0x40000040ff097424 */ /* 0x000fe200078e00ff */
[----:B------:R-:W-:Y:S01]  /*12240*/  R2UR UR26, R10 ;  /* 0x000000000a1a72ca */ /* 0x000fe200000e0000 */
[----:B------:R-:W-:Y:S01]  /*12250*/  HGMMA.64x16x16.F32.BF16 R56, gdesc[UR4], RZ, !UPT, gsb0 ;  /* 0x00200000043879f0 */ /* 0x000fe2000c0018ff */
[----:B------:R-:W-:Y:S01]  /*12260*/  R2UR UR6, R6 ;  /* 0x00000000060672ca */ /* 0x000fe200000e0000 */
[----:B------:R-:W-:Y:S01]  /*12270*/  UMOV UR4, UR16 ;  /* 0x0000001000047c82 */ /* 0x000fe20008000000 */
[----:B------:R-:W-:Y:S01]  /*12280*/  R2UR UR7, R7 ;  /* 0x00000000070772ca */ /* 0x000fe200000e0000 */
[----:B------:R-:W-:Y:S01]  /*12290*/  UMOV UR5, UR17 ;  /* 0x0000001100057c82 */ /* 0x000fe20008000000 */
[----:B------:R-:W-:Y:S01]  /*122a0*/  VIADD R6, R2, 0x180 ;  /* 0x0000018002067836 */ /* 0x000fe20000000000 */
[----:B------:R-:W-:Y:S01]  /*122b0*/  R2UR UR18, R8 ;  /* 0x00000000081272ca */ /* 0x000fe200000e0000 */
[----:B------:R-:W-:Y:S01]  /*122c0*/  IMAD.MOV.U32 R7, RZ, RZ, 0x40000040 ;  /* 0x40000040ff077424 */ /* 0x000fe200078e00ff */
[----:B------:R-:W-:Y:S01]  /*122d0*/  UIADD3 UR52, UR20, 0x806, URZ ;  /* 0x0000080614347890 */ /* 0x000fe2000fffe03f */
[----:B------:R-:W-:Y:S01]  /*122e0*/  VIADD R8, R2, 0x102 ;  /* 0x0000010202087836 */ /* 0x000fe20000000000 */
[----:B------:R-:W-:Y:S01]  /*122f0*/  R2UR UR14, R6 ;  /* 0x00000000060e72ca */ /* 0x000fe200000e0000 */
[C---:B------:R-:W-:Y:S01]  /*12300*/  VIADD R6, R2.reuse, 0x82 ;  /* 0x0000008202067836 */ /* 0x040fe20000000000 */
[----:B------:R-:W-:Y:S01]  /*12310*/  R2UR UR15, R7 ;  /* 0x00000000070f72ca */ /* 0x000fe200000e0000 */
[----:B------:R-:W-:Y:S01]  /*12320*/  VIADD R10, R2, 0x4 ;  /* 0x00000004020a7836 */ /* 0x000fe20000000000 */
[----:B------:R-:W-:Y:S01]  /*12330*/  MOV R7, 0x40000040 ;  /* 0x4000004000077802 */ /* 0x000fe20000000f00 */
[----:B------:R-:W-:Y:S01]  /*12340*/  IMAD.MOV.U32 R11, RZ, RZ, 0x40000040 ;  /* 0x40000040ff0b7424 */ /* 0x000fe200078e00ff */
[----:B------:R-:W-:Y:S01]  /*12350*/  UMOV UR53, 0x40000040 ;  /* 0x4000004000357882 */ /* 0x000fe20000000000 */
[----:B0-----:R-:W-:Y:S01]  /*12360*/  IMAD.U32 R15, RZ, RZ, UR25 ;  /* 0x00000019ff0f7e24 */ /* 0x001fe2000f8e00ff */
[----:B------:R-:W-:Y:S01]  /*12370*/  UIADD3 UR48, UR20, 0xc00, URZ ;  /* 0x00000c0014307890 */ /* 0x000fe2000fffe03f */
[----:B------:R-:W-:Y:S01]  /*12380*/  IMAD.MOV.U32 R3, RZ, RZ, 0x40000040 ;  /* 0x40000040ff037424 */ /* 0x000fe200078e00ff */
[----:B------:R-:W-:Y:S01]  /*12390*/  UMOV UR49, 0x40000040 ;  /* 0x4000004000317882 */ /* 0x000fe20000000000 */
[----:B------:R-:W-:Y:S01]  /*123a0*/  UIADD3 UR44, UR20, 0xc02, URZ ;  /* 0x00000c02142c7890 */ /* 0x000fe2000fffe03f */
[----:B------:R-:W-:Y:S01]  /*123b0*/  IMAD.IADD R5, R5, 0x1, R148 ;  /* 0x0000000105057824 */ /* 0x000fe200078e0294 */
[----:B------:R-:W-:Y:S01]  /*123c0*/  UMOV UR45, 0x40000040 ;  /* 0x40000040002d7882 */ /* 0x000fe20000000000 */
[----:B------:R-:W-:Y:S01]  /*123d0*/  UIADD3 UR40, UR20, 0xc04, URZ ;  /* 0x00000c0414287890 */ /* 0x000fe2000fffe03f */
[----:B------:R-:W-:Y:S01]  /*123e0*/  P2R R12, PR, RZ, 0x1 ;  /* 0x00000001ff0c7803 */ /* 0x000fe20000000000 */
[----:B------:R-:W-:Y:S01]  /*123f0*/  UMOV UR41, 0x40000040 ;  /* 0x4000004000297882 */ /* 0x000fe20000000000 */
[----:B------:R-:W-:Y:S01]  /*12400*/  UIADD3 UR36, UR20, 0xc06, URZ ;  /* 0x00000c0614247890 */ /* 0x000fe2000fffe03f */
[----:B------:R-:W-:Y:S01]  /*12410*/  @!P1 VIADD R0, R0, 0x38840 ;  /* 0x0003884000009836 */ /* 0x000fe20000000000 */
[----:B------:R-:W-:Y:S01]  /*12420*/  UMOV UR37, 0x40000040 ;  /* 0x4000004000257882 */ /* 0x000fe20000000000 */
[----:B------:R-:W-:Y:S01]  /*12430*/  BSSY B0, `(.L_x_645) ;  /* 0x00009b4000007945 */ /* 0x000fe20003800000 */
[-C--:B------:R-:W-:Y:S01]  /*12440*/  MOV R150, R151.reuse ;  /* 0x0000009700967202 */ /* 0x080fe20000000f00 */
[--C-:B------:R-:W-:Y:S01]  /*12450*/  IMAD.MOV.U32 R149, RZ, RZ, R151.reuse ;  /* 0x000000ffff957224 */ /* 0x100fe200078e0097 */
[----:B------:R-:W-:Y:S01]  /*12460*/  @!P1 PRMT R0, RZ, 0x654, R0 ;  /* 0x00000654ff009816 */ /* 0x000fe20000000000 */
        /* <DEDUP_REMOVED lines=14> */
[--C-:B------:R-:W-:Y:S01]  /*12550*/  IMAD.MOV.U32 R139, RZ, RZ, R151.reuse ;  /* 0x000000ffff8b7224 */ /* 0x100fe200078e0097 */
[----:B------:R-:W-:Y:S02]  /*12560*/  WARPGROUP.DEPBAR.LE gsb0, 0x0 ;  /* 0x00008000000079c5 */ /* 0x000fe40000010000 */
[----:B------:R-:W-:Y:S01]  /*12570*/  WARPGROUP.ARRIVE ;  /* 0x00000000000079c5 */ /* 0x000fe20000000000 */
[--C-:B------:R-:W-:Y:S02]  /*12580*/  IMAD.MOV.U32 R138, RZ, RZ, R151.reuse ;  /* 0x000000ffff8a7224 */ /* 0x100fe400078e0097 */
[--C-:B------:R-:W-:Y:S02]  /*12590*/  IMAD.MOV.U32 R136, RZ, RZ, R151.reuse ;  /* 0x000000ffff887224 */ /* 0x100fe400078e0097 */
[----:B------:R-:W-:Y:S01]  /*125a0*/  IMAD.MOV.U32 R135, RZ, RZ, R151 ;  /* 0x000000ffff877224 */ /* 0x000fe200078e0097 */
[----:B------:R-:W-:Y:S01]  /*125b0*/  HGMMA.64x16x16.F32.BF16 R48, gdesc[UR4], RZ, !UPT, gsb0 ;  /* 0x00200000043079f0 */ /* 0x000fe2000c0018ff */
[----:B------:R-:W-:Y:S01]  /*125c0*/  UIADD3 UR4, UR20, 0x2, URZ ;  /* 0x0000000214047890 */ /* 0x000fe2000fffe03f */
[----:B------:R-:W-:Y:S01]  /*125d0*/  R2UR UR6, R6 ;  /* 0x00000000060672ca */ /* 0x000fe200000e0000 */
[----:B------:R-:W-:Y:S01]  /*125e0*/  VIADD R6, R2, 0x182 ;  /* 0x0000018202067836 */ /* 0x000fe20000000000 */
[----:B------:R-:W-:Y:S01]  /*125f0*/  R2UR UR7, R7 ;  /* 0x00000000070772ca */ /* 0x000fe200000e0000 */
[----:B------:R-:W-:-:S02]  /*12600*/  IMAD.MOV.U32 R7, RZ, RZ, 0x40000040 ;  /* 0x40000040ff077424 */ /* 0x000fc400078e00ff */
[--C-:B------:R-:W-:Y:S01]  /*12610*/  IMAD.MOV.U32 R134, RZ, RZ, R151.reuse ;  /* 0x000000ffff867224 */ /* 0x100fe200078e0097 */
[----:B------:R-:W-:Y:S01]  /*12620*/  UMOV UR24, UR4 ;  /* 0x0000000400187c82 */ /* 0x000fe20008000000 */
[--C-:B------:R-:W-:Y:S02]  /*12630*/  IMAD.MOV.U32 R133, RZ, RZ, R151.reuse ;  /* 0x000000ffff857224 */ /* 0x100fe400078e0097 */
[----:B------:R-:W-:Y:S02]  /*12640*/  IMAD.U32 R14, RZ, RZ, UR24 ;  /* 0x00000018ff0e7e24 */ /* 0x000fe4000f8e00ff */
[--C-:B------:R-:W-:Y:S02]  /*12650*/  IMAD.MOV.U32 R132, RZ, RZ, R151.reuse ;  /* 0x000000ffff847224 */ /* 0x100fe400078e0097 */
[--C-:B------:R-:W-:Y:S01]  /*12660*/  IMAD.MOV.U32 R131, RZ, RZ, R151.reuse ;  /* 0x000000ffff837224 */ /* 0x100fe200078e0097 */
[----:B------:R0:W-:Y:S01]  /*12670*/  STL.64 [R1+0x48], R14 ;  /* 0x0000480e01007387 */ /* 0x0001e20000100a00 */
        /* <DEDUP_REMOVED lines=24> */
[----:B------:R-:W-:Y:S01]  /*12800*/  R2UR UR10, R8 ;  /* 0x00000000080a72ca */ /* 0x000fe200000e0000 */
[----:B------:R-:W-:Y:S01]  /*12810*/  VIADD R8, R2, 0x202 ;  /* 0x0000020202087836 */ /* 0x000fe20000000000 */
[----:B------:R-:W-:Y:S01]  /*12820*/  R2UR UR11, R9 ;  /* 0x00000000090b72ca */ /* 0x000fe200000e0000 */
[----:B------:R-:W-:Y:S02]  /*12830*/  IMAD.MOV.U32 R9, RZ, RZ, 0x40000040 ;  /* 0x40000040ff097424 */ /* 0x000fe400078e00ff */
        /* <DEDUP_REMOVED lines=22> */
[--C-:B------:R-:W-:Y:S01]  /*129a0*/  IMAD.MOV.U32 R82, RZ, RZ, R151.reuse ;  /* 0x000000ffff527224 */ /* 0x100fe200078e0097 */
[----:B------:R-:W-:Y:S02]  /*129b0*/  WARPGROUP.DEPBAR.LE gsb0, 0x0 ;  /* 0x00008000000079c5 */ /* 0x000fe40000010000 */
[----:B------:R-:W-:Y:S01]  /*129c0*/  WARPGROUP.ARRIVE ;  /* 0x00000000000079c5 */ /* 0x000fe20000000000 */
[--C-:B------:R-:W-:Y:S02]  /*129d0*/  IMAD.MOV.U32 R80, RZ, RZ, R151.reuse ;  /* 0x000000ffff507224 */ /* 0x100fe400078e0097 */
[----:B------:R-:W-:-:S02]  /*129e0*/  IMAD.MOV.U32 R78, RZ, RZ, R151 ;  /* 0x000000ffff4e7224 */ /* 0x000fc400078e0097 */
[--C-:B------:R-:W-:Y:S01]  /*129f0*/  IMAD.MOV.U32 R76, RZ, RZ, R151.reuse ;  /* 0x000000ffff4c7224 */ /* 0x100fe200078e0097 */
[----:B------:R-:W-:Y:S01]  /*12a00*/  HGMMA.64x16x16.F32.BF16 R32, gdesc[UR12], RZ, !UPT, gsb0 ;  /* 0x002000000c2079f0 */ /* 0x000fe2000c0018ff */
[----:B------:R-:W-:Y:S01]  /*12a10*/  R2UR UR14, R6 ;  /* 0x00000000060e72ca */ /* 0x000fe200000e0000 */
[----:B------:R-:W-:Y:S01]  /*12a20*/  VIADD R6, R2, 0x84 ;  /* 0x0000008402067836 */ /* 0x000fe20000000000 */
[----:B------:R-:W-:Y:S01]  /*12a30*/  R2UR UR15, R7 ;  /* 0x00000000070f72ca */ /* 0x000fe200000e0000 */
[----:B------:R-:W-:Y:S02]  /*12a40*/  IMAD.MOV.U32 R7, RZ, RZ, 0x40000040 ;  /* 0x40000040ff077424 */ /* 0x000fe400078e00ff */
[--C-:B------:R-:W-:Y:S02]  /*12a50*/  IMAD.MOV.U32 R74, RZ, RZ, R151.reuse ;  /* 0x000000ffff4a7224 */ /* 0x100fe400078e0097 */
[--C-:B------:R-:W-:Y:S02]  /*12a60*/  IMAD.MOV.U32 R70, RZ, RZ, R151.reuse ;  /* 0x000000ffff467224 */ /* 0x100fe400078e0097 */
[----:B------:R-:W-:-:S02]  /*12a70*/  IMAD.MOV.U32 R68, RZ, RZ, R151 ;  /* 0x000000ffff447224 */ /* 0x000fc400078e0097 */
[--C-:B------:R-:W-:Y:S02]  /*12a80*/  IMAD.MOV.U32 R66, RZ, RZ, R151.reuse ;  /* 0x000000ffff427224 */ /* 0x100fe400078e0097 */
[----:B------:R-:W-:Y:S01]  /*12a90*/  IMAD.MOV.U32 R64, RZ, RZ, R151 ;  /* 0x000000ffff407224 */ /* 0x000fe200078e0097 */
[----:B------:R-:W-:Y:S02]  /*12aa0*/  WARPGROUP.DEPBAR.LE gsb0, 0x0 ;  /* 0x00008000000079c5 */ /* 0x000fe40000010000 */
[----:B------:R-:W-:-:S06]  /*12ab0*/  WARPGROUP.ARRIVE ;  /* 0x00000000000079c5 */ /* 0x000fcc0000000000 */
[----:B------:R-:W-:Y:S01]  /*12ac0*/  HGMMA.64x16x16.F32.BF16 R24, gdesc[UR16], RZ, !UPT, gsb0 ;  /* 0x00200000101879f0 */ /* 0x000fe2000c0018ff */
[----:B------:R-:W-:Y:S01]  /*12ad0*/  UMOV UR16, UR24 ;  /* 0x0000001800107c82 */ /* 0x000fe20008000000 */
[----:B------:R-:W-:Y:S01]  /*12ae0*/  UMOV UR17, UR25 ;  /* 0x0000001900117c82 */ /* 0x000fe20008000000 */
[----:B------:R-:W-:Y:S01]  /*12af0*/  UMOV UR4, UR16 ;  /* 0x0000001000047c82 */ /* 0x000fe20008000000 */
[----:B------:R-:W-:Y:S01]  /*12b00*/  UMOV UR5, UR17 ;  /* 0x0000001100057c82 */ /* 0x000fe20008000000 */
[----:B------:R-:W-:Y:S01]  /*12b10*/  UMOV UR8, UR16 ;  /* 0x0000001000087c82 */ /* 0x000fe20008000000 */
[----:B------:R-:W-:Y:S01]  /*12b20*/  UMOV UR9, UR17 ;  /* 0x0000001100097c82 */ /* 0x000fe20008000000 */
[----:B------:R-:W-:Y:S01]  /*12b30*/  UMOV UR12, UR16 ;  /* 0x00000010000c7c82 */ /* 0x000fe20008000000 */
[----:B------:R-:W-:Y:S01]  /*12b40*/  UMOV UR13, UR17 ;  /* 0x00000011000d7c82 */ /* 0x000fe20008000000 */
[----:B------:R-:W-:Y:S01]  /*12b50*/  R2UR UR18, R8 ;  /* 0x00000000081272ca */ /* 0x000fe200000e0000 */
[----:B------:R-:W-:Y:S01]  /*12b60*/  VIADD R8, R2, 0x104 ;  /* 0x0000010402087836 */ /* 0x000fe20000000000 */
[----:B------:R-:W-:Y:S01]  /*12b70*/  R2UR UR19, R9 ;  /* 0x00000000091372ca */ /* 0x000fe200000e0000 */
[----:B------:R-:W-:Y:S01]  /*12b80*/  IMAD.MOV.U32 R9, RZ, RZ, 0x40000040 ;  /* 0x40000040ff097424 */ /* 0x000fe200078e00ff */
[----:B------:R-:W-:-:S02]  /*12b90*/  WARPGROUP.DEPBAR.LE gsb0, 0x0 ;  /* 0x00008000000079c5 */ /* 0x000fc40000010000 */
[----:B------:R-:W-:-:S06]  /*12ba0*/  WARPGROUP.ARRIVE ;  /* 0x00000000000079c5 */ /* 0x000fcc0000000000 */
[----:B------:R-:W-:Y:S01]  /*12bb0*/  HGMMA.64x16x16.F32.BF16 R56, gdesc[UR24], R56, gsb0 ;  /* 0x00200000183879f0 */ /* 0x000fe20008001838 */
[----:B------:R-:W-:Y:S01]  /*12bc0*/  R2UR UR26, R10 ;  /* 0x000000000a1a72ca */ /* 0x000fe200000e0000 */
[----:B------:R-:W-:Y:S01]  /*12bd0*/  UMOV UR25, 0x40000040 ;  /* 0x4000004000197882 */ /* 0x000fe20000000000 */
[----:B------:R-:W-:Y:S01]  /*12be0*/  R2UR UR27, R11 ;  /* 0x000000000b1b72ca */ /* 0x000fe200000e0000 */
[----:B------:R-:W-:Y:S02]  /*12bf0*/  VIADD R10, R2, 0x6 ;  /* 0x00000006020a7836 */ /* 0x000fe40000000000 */
[----:B------:R-:W-:Y:S02]  /*12c00*/  IMAD.MOV.U32 R11, RZ, RZ, 0x40000040 ;  /* 0x40000040ff0b7424 */ /* 0x000fe400078e00ff */
[----:B0-----:R-:W-:Y:S01]  /*12c10*/  IMAD.U32 R15, RZ, RZ, UR25 ;  /* 0x00000019ff0f7e24 */ /* 0x001fe2000f8e00ff */
[----:B------:R-:W-:Y:S02]  /*12c20*/  WARPGROUP.DEPBAR.LE gsb0, 0x0 ;  /* 0x00008000000079c5 */ /* 0x000fe40000010000 */
[----:B------:R-:W-:-:S06]  /*12c30*/  WARPGROUP.ARRIVE ;  /* 0x00000000000079c5 */ /* 0x000fcc0000000000 */
[----:B------:R-:W-:Y:S01]  /*12c40*/  HGMMA.64x16x16.F32.BF16 R48, gdesc[UR4], R48, gsb0 ;  /* 0x00200000043079f0 */ /* 0x000fe20008001830 */
[----:B------:R-:W-:Y:S01]  /*12c50*/  UIADD3 UR4, UR20, 0x4, URZ ;  /* 0x0000000414047890 */ /* 0x000fe2000fffe03f */
[----:B------:R-:W-:Y:S02]  /*12c60*/  R2UR UR6, R6 ;  /* 0x00000000060672ca */ /* 0x000fe400000e0000 */
[----:B------:R-:W-:Y:S01]  /*12c70*/  R2UR UR7, R7 ;  /* 0x00000000070772ca */ /* 0x000fe200000e0000 */
[----:B------:R-:W-:Y:S01]  /*12c80*/  IMAD.MOV.U32 R7, RZ, RZ, 0x40000040 ;  /* 0x40000040ff077424 */ /* 0x000fe200078e00ff */
[----:B------:R-:W-:Y:S02]  /*12c90*/  IADD3 R6, R2, 0x184, RZ ;  /* 0x0000018402067810 */ /* 0x000fe40007ffe0ff */
[----:B------:R-:W-:Y:S02]  /*12ca0*/  UMOV UR24, UR4 ;  /* 0x0000000400187c82 */ /* 0x000fe40008000000 */
[----:B------:R-:W-:-:S05]  /*12cb0*/  IMAD.U32 R14, RZ, RZ, UR24 ;  /* 0x00000018ff0e7e24 */ /* 0x000fca000f8e00ff */
[----:B------:R0:W-:Y:S01]  /*12cc0*/  STL.64 [R1+0x40], R14 ;  /* 0x0000400e01007387 */ /* 0x0001e20000100a00 */
[----:B------:R-:W-:Y:S02]  /*12cd0*/  WARPGROUP.DEPBAR.LE gsb0, 0x0 ;  /* 0x00008000000079c5 */ /* 0x000fe40000010000 */
[----:B------:R-:W-:-:S06]  /*12ce0*/  WARPGROUP.ARRIVE ;  /* 0x00000000000079c5 */ /* 0x000fcc0000000000 */
[----:B------:R-:W-:Y:S01]  /*12cf0*/  HGMMA.64x16x16.F32.BF16 R40, gdesc[UR8], R40, gsb0 ;  /* 0x00200000082879f0 */ /* 0x000fe20008001828 */
[----:B------:R-:W-:Y:S01]  /*12d00*/  R2UR UR10, R8 ;  /* 0x00000000080a72ca */ /* 0x000fe200000e0000 */
[----:B------:R-:W-:Y:S01]  /*12d10*/  VIADD R8, R2, 0x204 ;  /* 0x0000020402087836 */ /* 0x000fe20000000000 */
[----:B------:R-:W-:Y:S01]  /*12d20*/  R2UR UR11, R9 ;  /* 0x00000000090b72ca */ /* 0x000fe200000e0000 */
[----:B------:R-:W-:Y:S01]  /*12d30*/  IMAD.MOV.U32 R9, RZ, RZ, 0x40000040 ;  /* 0x40000040ff097424 */ /* 0x000fe200078e00ff */
        /* <DEDUP_REMOVED lines=20> */
[----:B------:R-:W-:-:S02]  /*12e80*/  R2UR UR19, R9 ;  /* 0x00000000091372ca */ /* 0x000fc400000e0000 */
[----:B------:R-:W-:Y:S01]  /*12e90*/  MOV R9, 0x40000040 ;  /* 0x4000004000097802 */ /* 0x000fe20000000f00 */
[----:B------:R-:W-:Y:S02]  /*12ea0*/  WARPGROUP.DEPBAR.LE gsb0, 0x0 ;  /* 0x00008000000079c5 */ /* 0x000fe40000010000 */
        /* <DEDUP_REMOVED lines=12> */
[----:B------:R-:W-:Y:S01]  /*12f70*/  R2UR UR6, R6 ;  /* 0x00000000060672ca */ /* 0x000fe200000e0000 */
[----:B------:R-:W-:Y:S01]  /*12f80*/  VIADD R6, R2, 0x186 ;  /* 0x0000018602067836 */ /* 0x000fe20000000000 */
[----:B------:R-:W-:Y:S01]  /*12f90*/  R2UR UR7, R7 ;  /* 0x00000000070772ca */ /* 0x000fe200000e0000 */
[----:B------:R-:W-:-:S03]  /*12fa0*/  IMAD.MOV.U32 R7, RZ, RZ, 0x40000040 ;  /* 0x40000040ff077424 */ /* 0x000fc600078e00ff */
        /* <DEDUP_REMOVED lines=44> */
[----:B------:R-:W-:-:S07]  /*13270*/  UIADD3 UR4, UR20, 0x400, URZ ;  /* 0x0000040014047890 */ /* 0x000fce000fffe03f */
[----:B------:R-:W-:Y:S02]  /*13280*/  UMOV UR24, UR4 ;  /* 0x0000000400187c82 */ /* 0x000fe40008000000 */
[----:B------:R-:W-:-:S05]  /*13290*/  IMAD.U32 R14, RZ, RZ, UR24 ;  /* 0x00000018ff0e7e24 */ /* 0x000fca000f8e00ff */
[----:B------:R0:W-:Y:S01]  /*132a0*/  STL.64 [R1+0x30], R14 ;  /* 0x0000300e01007387 */ /* 0x0001e20000100a00 */
[----:B------:R-:W-:Y:S02]  /*132b0*/  WARPGROUP.DEPBAR.LE gsb0, 0x0 ;  /* 0x00008000000079c5 */ /* 0x000fe40000010000 */
[----:B------:R-:W-:-:S06]  /*132c0*/  WARPGROUP.ARRIVE ;  /* 0x00000000000079c5 */ /* 0x000fcc0000000000 */
[----:B------:R-:W-:Y:S01]  /*132d0*/  HGMMA.64x16x16.F32.BF16 R40, gdesc[UR8], R40, gsb0 ;  /* 0x00200000082879f0 */ /* 0x000fe20008001828 */
[----:B------:R-:W-:Y:S01]  /*132e0*/  UMOV UR8, UR24 ;  /* 0x0000001800087c82 */ /* 0x000fe20008000000 */
[----:B------:R-:W-:Y:S01]  /*132f0*/  UMOV UR9, UR25 ;  /* 0x0000001900097c82 */ /* 0x000fe20008000000 */
[----:B------:R-:W-:Y:S01]  /*13300*/  UMOV UR4, UR8 ;  /* 0x0000000800047c82 */ /* 0x000fe20008000000 */
[----:B------:R-:W-:Y:S01]  /*13310*/  UMOV UR5, UR9 ;  /* 0x0000000900057c82 */ /* 0x000fe20008000000 */
[----:B------:R-:W-:Y:S02]  /*13320*/  WARPGROUP.DEPBAR.LE gsb0, 0x0 ;  /* 0x00008000000079c5 */ /* 0x000fe40000010000 */
[----:B------:R-:W-:-:S06]  /*13330*/  WARPGROUP.ARRIVE ;  /* 0x00000000000079c5 */ /* 0x000fcc0000000000 */
[----:B------:R-:W-:Y:S01]  /*13340*/  HGMMA.64x16x16.F32.BF16 R32, gdesc[UR12], R32, gsb0 ;  /* 0x002000000c2079f0 */ /* 0x000fe20008001820 */
[----:B------:R-:W-:Y:S01]  /*13350*/  R2UR UR14, R6 ;  /* 0x00000000060e72ca */ /* 0x000fe200000e0000 */
[----:B------:R-:W-:Y:S01]  /*13360*/  UMOV UR12, UR8 ;  /* 0x00000008000c7c82 */ /* 0x000fe20008000000 */
[----:B------:R-:W-:Y:S01]  /*13370*/  R2UR UR15, R7 ;  /* 0x00000000070f72ca */ /* 0x000fe200000e0000 */
[----:B------:R-:W-:Y:S01]  /*13380*/  UMOV UR13, UR9 ;  /* 0x00000009000d7c82 */ /* 0x000fe20008000000 */
[----:B------:R-:W-:Y:S02]  /*13390*/  VIADD R6, R2, 0x400 ;  /* 0x0000040002067836 */ /* 0x000fe40000000000 */
[----:B------:R-:W-:-:S03]  /*133a0*/  IMAD.MOV.U32 R7, RZ, RZ, 0x40000040 ;  /* 0x40000040ff077424 */ /* 0x000fc600078e00ff */
        /* <DEDUP_REMOVED lines=8> */
[----:B------:R-:W-:Y:S01]  /*13430*/  UMOV UR16, UR8 ;  /* 0x0000000800107c82 */ /* 0x000fe20008000000 */
[----:B------:R-:W-:Y:S01]  /*13440*/  R2UR UR19, R9 ;  /* 0x00000000091372ca */ /* 0x000fe200000e0000 */
[----:B------:R-:W-:Y:S01]  /*13450*/  UMOV UR17, UR9 ;  /* 0x0000000900117c82 */ /* 0x000fe20008000000 */
[----:B------:R-:W-:Y:S01]  /*13460*/  IMAD.MOV.U32 R9, RZ, RZ, 0x40000040 ;  /* 0x40000040ff097424 */ /* 0x000fe200078e00ff */
[----:B------:R-:W-:-:S04]  /*13470*/  IADD3 R8, R2, 0x480, RZ ;  /* 0x0000048002087810 */ /* 0x000fc80007ffe0ff */
        /* <DEDUP_REMOVED lines=8> */
[----:B------:R-:W-:Y:S01]  /*13500*/  UMOV UR25, 0x40000040 ;  /* 0x4000004000197882 */ /* 0x000fe20000000000 */
[----:B------:R-:W-:Y:S01]  /*13510*/  R2UR UR27, R11 ;  /* 0x000000000b1b72ca */ /* 0x000fe200000e0000 */
[----:B------:R-:W-:Y:S01]  /*13520*/  IMAD.MOV.U32 R11, RZ, RZ, 0x40000040 ;  /* 0x40000040ff0b7424 */ /* 0x000fe200078e00ff */
[----:B------:R-:W-:Y:S01]  /*13530*/  IADD3 R10, R2, 0x284, RZ ;  /* 0x00000284020a7810 */ /* 0x000fe20007ffe0ff */
        /* <DEDUP_REMOVED lines=56> */
[----:B------:R-:W-:Y:S02]  /*138c0*/  R2UR UR7, R7 ;  /* 0x00000000070772ca */ /* 0x000fe400000e0000 */
[----:B------:R-:W-:Y:S02]  /*138d0*/  MOV R7, 0x40000040 ;  /* 0x4000004000077802 */ /* 0x000fe40000000f00 */
        /* <DEDUP_REMOVED lines=57> */
[----:B------:R-:W-:Y:S02]  /*13c70*/  R2UR UR11, R9 ;  /* 0x00000000090b72ca */ /* 0x000fe400000e0000 */
[----:B------:R-:W-:Y:S01]  /*13c80*/  MOV R9, 0x40000040 ;  /* 0x4000004000097802 */ /* 0x000fe20000000f00 */
        /* <DEDUP_REMOVED lines=28> */
[----:B------:R-:W-:Y:S01]  /*13e50*/  VIADD R10, R2, 0x502 ;  /* 0x00000502020a7836 */ /* 0x000fe20000000000 */
[----:B------:R-:W-:Y:S01]  /*13e60*/  MOV R11, 0x40000040 ;  /* 0x40000040000b7802 */ /* 0x000fe20000000f00 */
        /* <DEDUP_REMOVED lines=99> */
[----:B------:R-:W-:Y:S01]  /*144a0*/  R2UR UR54, R10 ;  /* 0x000000000a3672ca */ /* 0x000fe200000e0000 */
[----:B------:R-:W-:Y:S01]  /*144b0*/  VIADD R10, R2, 0x780 ;  /* 0x00000780020a7836 */ /* 0x000fe20000000000 */
[----:B------:R-:W-:Y:S01]  /*144c0*/  R2UR UR55, R11 ;  /* 0x000000000b3772ca */ /* 0x000fe200000e0000 */
[----:B------:R-:W-:-:S03]  /*144d0*/  IMAD.MOV.U32 R11, RZ, RZ, 0x40000040 ;  /* 0x40000040ff0b7424 */ /* 0x000fc600078e00ff */
        /* <DEDUP_REMOVED lines=12> */
[----:B------:R-:W-:Y:S02]  /*145a0*/  R2UR UR38, R10 ;  /* 0x000000000a2672ca */ /* 0x000fe400000e0000 */
[----:B------:R-:W-:Y:S01]  /*145b0*/  R2UR UR39, R11 ;  /* 0x000000000b2772ca */ /* 0x000fe200000e0000 */
        /* <DEDUP_REMOVED lines=16> */
[----:B------:R-:W-:-:S05]  /*146c0*/  MOV R14, UR24 ;  /* 0x00000018000e7c02 */ /* 0x000fca0008000f00 */
[----:B------:R0:W-:Y:S01]  /*146d0*/  STL.64 [R1], R14 ;  /* 0x0000000e01007387 */ /* 0x0001e20000100a00 */
        /* <DEDUP_REMOVED lines=9> */
[----:B------:R-:W-:Y:S02]  /*14770*/  R2UR UR6, R8 ;  /* 0x00000000080672ca */ /* 0x000fe400000e0000 */
[----:B------:R-:W-:Y:S01]  /*14780*/  R2UR UR7, R9 ;  /* 0x00000000090772ca */ /* 0x000fe200000e0000 */
[----:B------:R-:W-:Y:S01]  /*14790*/  IMAD.MOV.U32 R9, RZ, RZ, 0x40000040 ;  /* 0x40000040ff097424 */ /* 0x000fe200078e00ff */
[----:B------:R-:W-:Y:S01]  /*147a0*/  IADD3 R8, R2, 0x606, RZ ;  /* 0x0000060602087810 */ /* 0x000fe20007ffe0ff */
        /* <DEDUP_REMOVED lines=8> */
[----:B------:R-:W-:Y:S01]  /*14830*/  IMAD.MOV.U32 R7, RZ, RZ, 0x40000040 ;  /* 0x40000040ff077424 */ /* 0x000fe200078e00ff */
[----:B------:R-:W-:Y:S02]  /*14840*/  WARPGROUP.DEPBAR.LE gsb0, 0x0 ;  /* 0x00008000000079c5 */ /* 0x000fe40000010000 */
[----:B------:R-:W-:-:S06]  /*14850*/  WARPGROUP.ARRIVE ;  /* 0x00000000000079c5 */ /* 0x000fcc0000000000 */
[----:B------:R-:W-:Y:S03]  /*14860*/  HGMMA.64x16x16.F32.BF16 R56, gdesc[UR24], R56, gsb0 ;  /* 0x00200000183879f0 */ /* 0x000fe60008001838 */
        /* <DEDUP_REMOVED lines=34> */
[----:B------:R-:W-:Y:S01]  /*14a90*/  VIADD R8, R2, 0x880 ;  /* 0x0000088002087836 */ /* 0x000fe20000000000 */
[----:B------:R-:W-:Y:S01]  /*14aa0*/  MOV R9, 0x40000040 ;  /* 0x4000004000097802 */ /* 0x000fe20000000f00 */
        /* <DEDUP_REMOVED lines=107> */
[----:B------:R-:W-:Y:S01]  /*15160*/  IADD3 R6, R2, 0x806, RZ ;  /* 0x0000080602067810 */ /* 0x000fe20007ffe0ff */
[----:B------:R-:W-:Y:S02]  /*15170*/  WARPGROUP.DEPBAR.LE gsb0, 0x0 ;  /* 0x00008000000079c5 */ /* 0x000fe40000010000 */
[----:B------:R-:W-:-:S06]  /*15180*/  WARPGROUP.ARRIVE ;  /* 0x00000000000079c5 */ /* 0x000fcc0000000000 */
[----:B------:R-:W-:Y:S01]  /*15190*/  HGMMA.64x16x16.F32.BF16 R24, gdesc[UR4], R24, gsb0 ;  /* 0x00200000041879f0 */ /* 0x000fe20008001818 */
[----:B------:R-:W-:Y:S01]  /*151a0*/  R2UR UR6, R8 ;  /* 0x00000000080672ca */ /* 0x000fe200000e0000 */
[----:B------:R-:W-:Y:S01]  /*151b0*/  UMOV UR4, UR40 ;  /* 0x0000002800047c82 */ /* 0x000fe20008000000 */
[----:B------:R-:W-:Y:S01]  /*151c0*/  R2UR UR7, R9 ;  /* 0x00000000090772ca */ /* 0x000fe200000e0000 */
[----:B------:R-:W-:Y:S01]  /*151d0*/  UMOV UR5, UR41 ;  /* 0x0000002900057c82 */ /* 0x000fe20008000000 */
        /* <DEDUP_REMOVED lines=8> */
[----:B------:R-:W-:Y:S03]  /*15260*/  HGMMA.64x16x16.F32.BF16 R56, gdesc[UR40], R56, gsb0 ;  /* 0x00200000283879f0 */ /* 0x000fe60008001838 */
        /* <DEDUP_REMOVED lines=8> */
[----:B------:R-:W-:Y:S01]  /*152f0*/  HGMMA.64x16x16.F32.BF16 R32, gdesc[UR8], R32, gsb0 ;  /* 0x00200000082079f0 */ /* 0x000fe20008001820 */
[----:B------:R-:W-:Y:S02]  /*15300*/  ULDC UR8, c[0x0][0x9d8] ;  /* 0x0002760000087ab9 */ /* 0x000fe40000000800 */
        /* <DEDUP_REMOVED lines=12> */
[----:B------:R-:W-:Y:S01]  /*153d0*/  ULDC UR39, c[0x0][0x9d8] ;  /* 0x0002760000277ab9 */ /* 0x000fe20000000800 */
[----:B------:R-:W-:Y:S01]  /*153e0*/  ULDC UR38, c[0x0][0x988] ;  /* 0x0002620000267ab9 */ /* 0x000fe20000000800 */
        /* <DEDUP_REMOVED lines=8> */
[----:B------:R-:W-:Y:S01]  /*15470*/  R2UR UR6, R6 ;  /* 0x00000000060672ca */ /* 0x000fe200000e0000 */
[----:B------:R-:W-:Y:S01]  /*15480*/  UMOV UR4, UR36 ;  /* 0x0000002400047c82 */ /* 0x000fe20008000000 */
[----:B------:R-:W-:Y:S01]  /*15490*/  R2UR UR7, R7 ;  /* 0x00000000070772ca */ /* 0x000fe200000e0000 */
[----:B------:R-:W-:Y:S01]  /*154a0*/  UMOV UR5, UR37 ;  /* 0x0000002500057c82 */ /* 0x000fe20008000000 */
[----:B------:R-:W-:Y:S01]  /*154b0*/  VIADD R6, R2, 0x906 ;  /* 0x0000090602067836 */ /* 0x000fe20000000000 */
[----:B------:R-:W-:Y:S01]  /*154c0*/  MUFU.TANH R56, R56 ;  /* 0x0000003800387308 */ /* 0x000fe20000002400 */
[----:B------:R-:W-:-:S02]  /*154d0*/  IMAD.MOV.U32 R7, RZ, RZ, 0x40000040 ;  /* 0x40000040ff077424 */ /* 0x000fc400078e00ff */
[----:B------:R-:W-:Y:S01]  /*154e0*/  FMUL.FTZ R59, R59, UR8 ;  /* 0x000000083b3b7c20 */ /* 0x000fe20008410000 */
[----:B------:R-:W-:Y:S02]  /*154f0*/  VIADD R2, R2, 0x986 ;  /* 0x0000098602027836 */ /* 0x000fe40000000000 */
[----:B------:R-:W-:Y:S01]  /*15500*/  FMUL.FTZ R62, R62, UR8 ;  /* 0x000000083e3e7c20 */ /* 0x000fe20008410000 */
[----:B------:R-:W-:Y:S01]  /*15510*/  FMUL.FTZ R63, R63, UR8 ;  /* 0x000000083f3f7c20 */ /* 0x000fe20008410000 */
[----:B------:R-:W1:Y:S08]  /*15520*/  MUFU.TANH R57, R57 ;  /* 0x0000003900397308 */ /* 0x000e700000002400 */
[----:B------:R-:W-:Y:S08]  /*15530*/  MUFU.TANH R60, R60 ;  /* 0x0000003c003c7308 */ /* 0x000ff00000002400 */
[----:B------:R-:W2:Y:S01]  /*15540*/  MUFU.TANH R61, R61 ;  /* 0x0000003d003d7308 */ /* 0x000ea20000002400 */
[----:B-1----:R-:W-:-:S07]  /*15550*/  FSEL R57, R57, -INF , P5 ;  /* 0xff80000039397808 */ /* 0x002fce0002800000 */
[----:B------:R-:W-:Y:S08]  /*15560*/  MUFU.TANH R58, R58 ;  /* 0x0000003a003a7308 */ /* 0x000ff00000002400 */
[----:B------:R-:W1:Y:S01]  /*15570*/  MUFU.TANH R59, R59 ;  /* 0x0000003b003b7308 */ /* 0x000e620000002400 */
[----:B--2---:R-:W-:Y:S01]  /*15580*/  FSEL R61, R61, -INF , P2 ;  /* 0xff8000003d3d7808 */ /* 0x004fe20001000000 */
[----:B------:R-:W-:-:S02]  /*15590*/  WARPGROUP.DEPBAR.LE gsb0, 0x0 ;  /* 0x00008000000079c5 */ /* 0x000fc40000010000 */
        /* <DEDUP_REMOVED lines=11> */
[----:B------:R-:W2:Y:S01]  /*15650*/  MUFU.TANH R48, R48 ;  /* 0x0000003000307308 */ /* 0x000ea20000002400 */
[----:B------:R-:W-:Y:S01]  /*15660*/  FMUL.FTZ R53, R53, UR8 ;  /* 0x0000000835357c20 */ /* 0x000fe20008410000 */
[----:B------:R-:W-:Y:S01]  /*15670*/  FMUL.FTZ R50, R50, UR8 ;  /* 0x0000000832327c20 */ /* 0x000fe20008410000 */
[----:B-1----:R-:W-:Y:S01]  /*15680*/  FSEL R6, R59, -INF , P5 ;  /* 0xff8000003b067808 */ /* 0x002fe20002800000 */
[----:B------:R-:W-:Y:S01]  /*15690*/  FMUL.FTZ R54, R54, UR8 ;  /* 0x0000000836367c20 */ /* 0x000fe20008410000 */
[----:B------:R-:W-:-:S03]  /*156a0*/  ISETP.GT.AND P5, PT, R8, 0x18, PT ;  /* 0x000000180800780c */ /* 0x000fc60003fa4270 */
[----:B------:R-:W-:Y:S08]  /*156b0*/  MUFU.TANH R49, R49 ;  /* 0x0000003100317308 */ /* 0x000ff00000002400 */
[----:B------:R1:W-:Y:S01]  /*156c0*/  MUFU.TANH R13, R51 ;  /* 0x00000033000d7308 */ /* 0x0003e20000002400 */
[----:B--2---:R-:W-:Y:S01]  /*156d0*/  FSEL R59, R48, -INF , P3 ;  /* 0xff800000303b7808 */ /* 0x004fe20001800000 */
[----:B------:R-:W-:-:S06]  /*156e0*/  IMAD.MOV.U32 R48, RZ, RZ, R151 ;  /* 0x000000ffff307224 */ /* 0x000fcc00078e0097 */
[----:B------:R-:W2:Y:S01]  /*156f0*/  MUFU.TANH R62, R62 ;  /* 0x0000003e003e7308 */ /* 0x000ea20000002400 */
[----:B-1----:R-:W-:Y:S01]  /*15700*/  FSEL R51, R56, -INF , P6 ;  /* 0xff80000038337808 */ /* 0x002fe20003000000 */
[----:B------:R-:W-:-:S03]  /*15710*/  IMAD.MOV.U32 R56, RZ, RZ, R151 ;  /* 0x000000ffff387224 */ /* 0x000fc600078e0097 */
[----:B------:R-:W-:-:S03]  /*15720*/  FMNMX.FTZ R10, R51, R57, !PT ;  /* 0x00000039330a7209 */ /* 0x000fc60007810000 */
[----:B------:R-:W1:Y:S08]  /*15730*/  MUFU.TANH R52, R52 ;  /* 0x0000003400347308 */ /* 0x000e700000002400 */
[----:B------:R3:W-:Y:S01]  /*15740*/  MUFU.TANH R21, R55 ;  /* 0x0000003700157308 */ /* 0x0007e20000002400 */
[----:B--2---:R-:W-:Y:S01]  /*15750*/  FSEL R7, R62, -INF , P4 ;  /* 0xff8000003e077808 */ /* 0x004fe20002000000 */
[----:B------:R-:W-:Y:S01]  /*15760*/  IMAD.MOV.U32 R62, RZ, RZ, R151 ;  /* 0x000000ffff3e7224 */ /* 0x000fe200078e0097 */
[----:B------:R-:W-:-:S02]  /*15770*/  WARPGROUP.DEPBAR.LE gsb0, 0x0 ;  /* 0x00008000000079c5 */ /* 0x000fc40000010000 */
[----:B------:R-:W-:Y:S01]  /*15780*/  WARPGROUP.ARRIVE ;  /* 0x00000000000079c5 */ /* 0x000fe20000000000 */
[----:B---3--:R-:W-:Y:S01]  /*15790*/  FSEL R55, R60, -INF , P4 ;  /* 0xff8000003c377808 */ /* 0x008fe20002000000 */
[----:B------:R-:W-:Y:S01]  /*157a0*/  FMUL.FTZ R40, R40, UR8 ;  /* 0x0000000828287c20 */ /* 0x000fe20008410000 */
[----:B------:R1:W2:Y:S01]  /*157b0*/  MUFU.TANH R9, R63 ;  /* 0x0000003f00097308 */ /* 0x0002a20000002400 */
[----:B------:R-:W-:Y:S01]  /*157c0*/  FMUL.FTZ R41, R41, UR8 ;  /* 0x0000000829297c20 */ /* 0x000fe20008410000 */
[----:B------:R-:W-:Y:S01]  /*157d0*/  FMNMX.FTZ R10, R55, R10, !PT ;  /* 0x0000000a370a7209 */ /* 0x000fe20007810000 */
[----:B------:R-:W-:Y:S01]  /*157e0*/  HGMMA.64x16x16.F32.BF16 R32, gdesc[UR4], R32, gsb0 ;  /* 0x00200000042079f0 */ /* 0x000fe20008001820 */
[----:B------:R-:W-:Y:S01]  /*157f0*/  R2UR UR6, R2 ;  /* 0x00000000020672ca */ /* 0x000fe200000e0000 */
[----:B------:R-:W-:Y:S01]  /*15800*/  UMOV UR4, UR36 ;  /* 0x0000002400047c82 */ /* 0x000fe20008000000 */
[----:B------:R-:W-:Y:S01]  /*15810*/  R2UR UR7, R3 ;  /* 0x00000000030772ca */ /* 0x000fe200000e0000 */
[----:B------:R-:W-:Y:S01]  /*15820*/  UMOV UR5, UR37 ;  /* 0x0000002500057c82 */ /* 0x000fe20008000000 */
[----:B------:R-:W3:Y:S01]  /*15830*/  MUFU.TANH R53, R53 ;  /* 0x0000003500357308 */ /* 0x000ee20000002400 */
[----:B------:R-:W-:Y:S01]  /*15840*/  FSEL R3, R58, -INF , P6 ;  /* 0xff8000003a037808 */ /* 0x000fe20003000000 */
[----:B------:R-:W-:Y:S01]  /*15850*/  FMUL.FTZ R44, R44, UR8 ;  /* 0x000000082c2c7c20 */ /* 0x000fe20008410000 */
[----:B------:R-:W-:Y:S01]  /*15860*/  ISETP.GT.AND P6, PT, R8, 0x11, PT ;  /* 0x000000110800780c */ /* 0x000fe20003fc4270 */
[----:B------:R-:W-:Y:S01]  /*15870*/  FMUL.FTZ R45, R45, UR8 ;  /* 0x000000082d2d7c20 */ /* 0x000fe20008410000 */
[----:B------:R-:W-:Y:S01]  /*15880*/  FMNMX.FTZ R10, R61, R10, !PT ;  /* 0x0000000a3d0a7209 */ /* 0x000fe20007810000 */
[----:B------:R-:W-:Y:S01]  /*15890*/  FMUL.FTZ R43, R43, UR8 ;  /* 0x000000082b2b7c20 */ /* 0x000fe20008410000 */
[----:B------:R-:W-:Y:S01]  /*158a0*/  FSEL R49, R49, -INF , P6 ;  /* 0xff80000031317808 */ /* 0x000fe20003000000 */
[----:B------:R-:W4:Y:S01]  /*158b0*/  MUFU.TANH R11, R50 ;  /* 0x00000032000b7308 */ /* 0x000f220000002400 */
[----:B------:R-:W-:Y:S01]  /*158c0*/  FMNMX.FTZ R10, R59, R10, !PT ;  /* 0x0000000a3b0a7209 */ /* 0x000fe20007810000 */
[----:B------:R-:W-:Y:S01]  /*158d0*/  FMUL.FTZ R42, R42, UR8 ;  /* 0x000000082a2a7c20 */ /* 0x000fe20008410000 */
[----:B------:R-:W-:Y:S01]  /*158e0*/  ISETP.GT.AND P4, PT, R8, 0x19, PT ;  /* 0x000000190800780c */ /* 0x000fe20003f84270 */
[----:B------:R-:W-:Y:S01]  /*158f0*/  FMUL.FTZ R46, R46, UR8 ;  /* 0x000000082e2e7c20 */ /* 0x000fe20008410000 */
[----:B-1----:R-:W-:Y:S01]  /*15900*/  FSEL R63, R52, -INF , P5 ;  /* 0xff800000343f7808 */ /* 0x002fe20002800000 */
[----:B------:R-:W-:Y:S01]  /*15910*/  FMUL.FTZ R47, R47, UR8 ;  /* 0x000000082f2f7c20 */ /* 0x000fe20008410000 */
[----:B------:R-:W-:Y:S01]  /*15920*/  FMNMX.FTZ R10, R49, R10, !PT ;  /* 0x0000000a310a7209 */ /* 0x000fe20007810000 */
[----:B------:R-:W1:Y:S01]  /*15930*/  MUFU.TANH R40, R40 ;  /* 0x0000002800287308 */ /* 0x000e620000002400 */
[----:B--2---:R-:W-:Y:S01]  /*15940*/  FSEL R9, R9, -INF , P2 ;  /* 0xff80000009097808 */ /* 0x004fe20001000000 */
[--C-:B------:R-:W-:Y:S01]  /*15950*/  IMAD.MOV.U32 R60, RZ, RZ, R151.reuse ;  /* 0x000000ffff3c7224 */ /* 0x100fe200078e0097 */
[C---:B------:R-:W-:Y:S01]  /*15960*/  ISETP.GT.AND P2, PT, R8.reuse, 0x20, PT ;  /* 0x000000200800780c */ /* 0x040fe20003f44270 */
[--C-:B------:R-:W-:Y:S01]  /*15970*/  IMAD.MOV.U32 R58, RZ, RZ, R151.reuse ;  /* 0x000000ffff3a7224 */ /* 0x100fe200078e0097 */
[----:B---3--:R-:W-:Y:S01]  /*15980*/  FSEL R53, R53, -INF , P4 ;  /* 0xff80000035357808 */ /* 0x008fe20002000000 */
[--C-:B------:R-:W-:Y:S01]  /*15990*/  IMAD.MOV.U32 R52, RZ, RZ, R151.reuse ;  /* 0x000000ffff347224 */ /* 0x100fe200078e0097 */
[----:B------:R-:W-:Y:S01]  /*159a0*/  FMNMX.FTZ R10, R63, R10, !PT ;  /* 0x0000000a3f0a7209 */ /* 0x000fe20007810000 */
[----:B------:R-:W2:Y:S01]  /*159b0*/  MUFU.TANH R41, R41 ;  /* 0x0000002900297308 */ /* 0x000ea20000002400 */
[----:B----4-:R-:W-:Y:S01]  /*159c0*/  FSEL R11, R11, -INF , P3 ;  /* 0xff8000000b0b7808 */ /* 0x010fe20001800000 */
[----:B------:R-:W-:Y:S01]  /*159d0*/  IMAD.MOV.U32 R50, RZ, RZ, R151 ;  /* 0x000000ffff327224 */ /* 0x000fe200078e0097 */
[----:B------:R-:W-:-:S02]  /*159e0*/  ISETP.GT.AND P3, PT, R8, 0x21, PT ;  /* 0x000000210800780c */ /* 0x000fc40003f64270 */
[----:B------:R-:W-:Y:S02]  /*159f0*/  FMNMX.FTZ R10, R53, R10, !PT ;  /* 0x0000000a350a7209 */ /* 0x000fe40007810000 */
[----:B------:R-:W-:Y:S01]  /*15a00*/  FSEL R13, R13, -INF , P6 ;  /* 0xff8000000d0d7808 */ /* 0x000fe20003000000 */
[----:B0-----:R0:W3:Y:S01]  /*15a10*/  MUFU.TANH R15, R54 ;  /* 0x00000036000f7308 */ /* 0x0010e20000002400 */
[----:B-1----:R-:W-:Y:S01]  /*15a20*/  FSEL R65, R40, -INF , P2 ;  /* 0xff80000028417808 */ /* 0x002fe20001000000 */
[--C-:B------:R-:W-:Y:S01]  /*15a30*/  IMAD.MOV.U32 R40, RZ, RZ, R151.reuse ;  /* 0x000000ffff287224 */ /* 0x100fe200078e0097 */
[C---:B------:R-:W-:Y:S02]  /*15a40*/  ISETP.GT.AND P6, PT, R8.reuse, 0x28, PT ;  /* 0x000000280800780c */ /* 0x040fe40003fc4270 */
[----:B------:R-:W-:Y:S02]  /*15a50*/  FMNMX.FTZ R10, R65, R10, !PT ;  /* 0x0000000a410a7209 */ /* 0x000fe40007810000 */
[----:B------:R-:W-:Y:S01]  /*15a60*/  FSEL R21, R21, -INF , P4 ;  /* 0xff80000015157808 */ /* 0x000fe20002000000 */
[----:B------:R-:W1:Y:S01]  /*15a70*/  MUFU.TANH R44, R44 ;  /* 0x0000002c002c7308 */ /* 0x000e620000002400 */
[----:B--2---:R-:W-:Y:S01]  /*15a80*/  FSEL R67, R41, -INF , P3 ;  /* 0xff80000029437808 */ /* 0x004fe20001800000 */
[----:B0-----:R-:W-:Y:S01]  /*15a90*/  IMAD.MOV.U32 R54, RZ, RZ, R151 ;  /* 0x000000ffff367224 */ /* 0x001fe200078e0097 */
[----:B------:R-:W-:-:S02]  /*15aa0*/  ISETP.GT.AND P4, PT, R8, 0x30, PT ;  /* 0x000000300800780c */ /* 0x000fc40003f84270 */
[----:B------:R-:W-:Y:S01]  /*15ab0*/  FMNMX.FTZ R10, R67, R10, !PT ;  /* 0x0000000a430a7209 */ /* 0x000fe20007810000 */
[----:B------:R-:W-:Y:S02]  /*15ac0*/  WARPGROUP.DEPBAR.LE gsb0, 0x0 ;  /* 0x00008000000079c5 */ /* 0x000fe40000010000 */
[----:B------:R-:W-:Y:S01]  /*15ad0*/  WARPGROUP.ARRIVE ;  /* 0x00000000000079c5 */ /* 0x000fe20000000000 */
[----:B------:R-:W-:Y:S01]  /*15ae0*/  FMUL.FTZ R32, R32, UR8 ;  /* 0x0000000820207c20 */ /* 0x000fe20008410000 */
[----:B------:R-:W0:Y:S01]  /*15af0*/  MUFU.TANH R45, R45 ;  /* 0x0000002d002d7308 */ /* 0x000e220000002400 */
[----:B------:R-:W-:Y:S01]  /*15b00*/  FMUL.FTZ R33, R33, UR8 ;  /* 0x0000000821217c20 */ /* 0x000fe20008410000 */
[----:B------:R-:W-:Y:S01]  /*15b10*/  FMUL.FTZ R36, R36, UR8 ;  /* 0x0000000824247c20 */ /* 0x000fe20008410000 */
[----:B------:R-:W-:Y:S01]  /*15b20*/  FMUL.FTZ R37, R37, UR8 ;  /* 0x0000000825257c20 */ /* 0x000fe20008410000 */
[----:B------:R-:W-:Y:S01]  /*15b30*/  HGMMA.64x16x16.F32.BF16 R24, gdesc[UR4], R24, gsb0 ;  /* 0x00200000041879f0 */ /* 0x000fe20008001818 */
[----:B---3--:R-:W-:Y:S01]  /*15b40*/  FSEL R15, R15, -INF , P5 ;  /* 0xff8000000f0f7808 */ /* 0x008fe20002800000 */
[----:B------:R-:W-:Y:S01]  /*15b50*/  FMUL.FTZ R34, R34, UR8 ;  /* 0x0000000822227c20 */ /* 0x000fe20008410000 */
[----:B------:R-:W-:Y:S01]  /*15b60*/  ISETP.GT.AND P5, PT, R8, 0x29, PT ;  /* 0x000000290800780c */ /* 0x000fe20003fa4270 */
[----:B------:R-:W-:Y:S01]  /*15b70*/  MUFU.TANH R43, R43 ;  /* 0x0000002b002b7308 */ /* 0x000fe20000002400 */
[----:B-1----:R-:W-:Y:S01]  /*15b80*/  FSEL R69, R44, -INF , P6 ;  /* 0xff8000002c457808 */ /* 0x002fe20003000000 */
[----:B------:R-:W-:Y:S01]  /*15b90*/  FMUL.FTZ R35, R35, UR8 ;  /* 0x0000000823237c20 */ /* 0x000fe20008410000 */
[----:B------:R-:W-:Y:S01]  /*15ba0*/  FMUL.FTZ R38, R38, UR8 ;  /* 0x0000000826267c20 */ /* 0x000fe20008410000 */
[----:B------:R-:W-:Y:S01]  /*15bb0*/  FMUL.FTZ R39, R39, UR8 ;  /* 0x0000000827277c20 */ /* 0x000fe20008410000 */
[----:B------:R-:W-:Y:S01]  /*15bc0*/  FMNMX.FTZ R10, R69, R10, !PT ;  /* 0x0000000a450a7209 */ /* 0x000fe20007810000 */
[----:B------:R-:W-:Y:S01]  /*15bd0*/  ULDC UR4, c[0x0][0x988] ;  /* 0x0002620000047ab9 */ /* 0x000fe20000000800 */
[----:B------:R-:W-:Y:S01]  /*15be0*/  IMAD.MOV.U32 R44, RZ, RZ, R151 ;  /* 0x000000ffff2c7224 */ /* 0x000fe200078e0097 */
[----:B------:R-:W1:Y:S01]  /*15bf0*/  MUFU.TANH R32, R32 ;  /* 0x0000002000207308 */ /* 0x000e620000002400 */
[----:B0-----:R-:W-:-:S04]  /*15c00*/  FSEL R45, R45, -INF , P5 ;  /* 0xff8000002d2d7808 */ /* 0x001fc80002800000 */
[----:B------:R-:W-:-:S03]  /*15c10*/  FMNMX.FTZ R10, R45, R10, !PT ;  /* 0x0000000a2d0a7209 */ /* 0x000fc60007810000 */
[----:B------:R-:W0:Y:S08]  /*15c20*/  MUFU.TANH R42, R42 ;  /* 0x0000002a002a7308 */ /* 0x000e300000002400 */
[----:B------:R0:W-:Y:S01]  /*15c30*/  MUFU.TANH R2, R33 ;  /* 0x0000002100027308 */ /* 0x0001e20000002400 */
[----:B-1----:R-:W-:-:S04]  /*15c40*/  FSEL R71, R32, -INF , P4 ;  /* 0xff80000020477808 */ /* 0x002fc80002000000 */
[----:B------:R-:W-:-:S03]  /*15c50*/  FMNMX.FTZ R10, R71, R10, !PT ;  /* 0x0000000a470a7209 */ /* 0x000fc60007810000 */
[----:B------:R-:W1:Y:S01]  /*15c60*/  MUFU.TANH R46, R46 ;  /* 0x0000002e002e7308 */ /* 0x000e620000002400 */
[----:B0-----:R-:W-:Y:S01]  /*15c70*/  FSEL R33, R42, -INF , P2 ;  /* 0xff8000002a217808 */ /* 0x001fe20001000000 */
[----:B------:R-:W-:Y:S01]  /*15c80*/  IMAD.MOV.U32 R42, RZ, RZ, R151 ;  /* 0x000000ffff2a7224 */ /* 0x000fe200078e0097 */
[----:B------:R-:W-:-:S05]  /*15c90*/  ISETP.GT.AND P2, PT, R8, 0x38, PT ;  /* 0x000000380800780c */ /* 0x000fca0003f44270 */
[----:B------:R-:W-:Y:S08]  /*15ca0*/  MUFU.TANH R47, R47 ;  /* 0x0000002f002f7308 */ /* 0x000ff00000002400 */
[----:B------:R-:W-:Y:S01]  /*15cb0*/  MUFU.TANH R36, R36 ;  /* 0x0000002400247308 */ /* 0x000fe20000002400 */
[----:B------:R-:W-:Y:S02]  /*15cc0*/  WARPGROUP.DEPBAR.LE gsb0, 0x0 ;  /* 0x00008000000079c5 */ /* 0x000fe40000010000 */
[----:B------:R-:W-:Y:S01]  /*15cd0*/  FMUL.FTZ R24, R24, UR8 ;  /* 0x0000000818187c20 */ /* 0x000fe20008410000 */
[----:B------:R-:W-:Y:S01]  /*15ce0*/  FMUL.FTZ R5, R25, UR8 ;  /* 0x0000000819057c20 */ /* 0x000fe20008410000 */
[----:B------:R-:W-:Y:S01]  /*15cf0*/  FMUL.FTZ R28, R28, UR8 ;  /* 0x000000081c1c7c20 */ /* 0x000fe20008410000 */
[----:B-1----:R-:W-:Y:S01]  /*15d00*/  FSEL R25, R46, -INF , P6 ;  /* 0xff8000002e197808 */ /* 0x002fe20003000000 */
[----:B------:R-:W-:Y:S01]  /*15d10*/  FMUL.FTZ R26, R26, UR8 ;  /* 0x000000081a1a7c20 */ /* 0x000fe20008410000 */
[----:B------:R-:W0:Y:S01]  /*15d20*/  MUFU.TANH R37, R37 ;  /* 0x0000002500257308 */ /* 0x000e220000002400 */
[----:B------:R-:W-:Y:S01]  /*15d30*/  ISETP.GT.AND P6, PT, R8, 0x39, PT ;  /* 0x000000390800780c */ /* 0x000fe20003fc4270 */
[----:B------:R-:W-:Y:S01]  /*15d40*/  FMUL.FTZ R27, R27, UR8 ;  /* 0x000000081b1b7c20 */ /* 0x000fe20008410000 */
[----:B------:R-:W-:Y:S01]  /*15d50*/  FMUL.FTZ R30, R30, UR8 ;  /* 0x000000081e1e7c20 */ /* 0x000fe20008410000 */
[----:B------:R-:W-:Y:S01]  /*15d60*/  FMUL.FTZ R31, R31, UR8 ;  /* 0x000000081f1f7c20 */ /* 0x000fe20008410000 */
[----:B------:R1:W-:Y:S01]  /*15d70*/  @!P1 SYNCS.ARRIVE.TRANS64.RED.A1T0 RZ, [R0+URZ], RZ ;  /* 0x000000ff00ff99a7 */ /* 0x0003e2000810043f */
[----:B------:R-:W-:-:S02]  /*15d80*/  MOV R46, R151 ;  /* 0x00000097002e7202 */ /* 0x000fc40000000f00 */
[----:B------:R-:W2:Y:S08]  /*15d90*/  MUFU.TANH R34, R34 ;  /* 0x0000002200227308 */ /* 0x000eb00000002400 */
[----:B------:R3:W-:Y:S01]  /*15da0*/  MUFU.TANH R4, R35 ;  /* 0x0000002300047308 */ /* 0x0007e20000002400 */
[----:B0-----:R-:W-:-:S07]  /*15db0*/  FSEL R75, R37, -INF , P6 ;  /* 0xff800000254b7808 */ /* 0x001fce0003000000 */
[----:B------:R-:W0:Y:S01]  /*15dc0*/  MUFU.TANH R24, R24 ;  /* 0x0000001800187308 */ /* 0x000e220000002400 */
[----:B---3--:R-:W-:Y:S02]  /*15dd0*/  FSEL R35, R43, -INF , P3 ;  /* 0xff8000002b237808 */ /* 0x008fe40001800000 */
[----:B------:R-:W-:Y:S02]  /*15de0*/  ISETP.GT.AND P3, PT, R8, 0x31, PT ;  /* 0x000000310800780c */ /* 0x000fe40003f64270 */
[----:B--2---:R-:W-:Y:S02]  /*15df0*/  FSEL R37, R34, -INF , P4 ;  /* 0xff80000022257808 */ /* 0x004fe40002000000 */
[----:B------:R-:W-:Y:S01]  /*15e00*/  FSEL R73, R2, -INF , P3 ;  /* 0xff80000002497808 */ /* 0x000fe20001800000 */
[----:B------:R-:W2:Y:S01]  /*15e10*/  MUFU.TANH R5, R5 ;  /* 0x0000000500057308 */ /* 0x000ea20000002400 */
[----:B------:R-:W-:Y:S01]  /*15e20*/  FMUL.FTZ R2, R29, UR8 ;  /* 0x000000081d027c20 */ /* 0x000fe20008410000 */
[----:B------:R-:W-:-:S02]  /*15e30*/  FSEL R29, R47, -INF , P5 ;  /* 0xff8000002f1d7808 */ /* 0x000fc40002800000 */
[----:B------:R-:W-:Y:S01]  /*15e40*/  FSEL R47, R36, -INF , P2 ;  /* 0xff800000242f7808 */ /* 0x000fe20001000000 */
[----:B------:R-:W-:Y:S01]  /*15e50*/  IMAD.MOV.U32 R36, RZ, RZ, R151 ;  /* 0x000000ffff247224 */ /* 0x000fe200078e0097 */
[----:B------:R-:W-:Y:S02]  /*15e60*/  FMNMX.FTZ R10, R73, R10, !PT ;  /* 0x0000000a490a7209 */ /* 0x000fe40007810000 */
[----:B------:R-:W3:Y:S01]  /*15e70*/  MUFU.TANH R38, R38 ;  /* 0x0000002600267308 */ /* 0x000ee20000002400 */
[C---:B------:R-:W-:Y:S02]  /*15e80*/  ISETP.GT.AND P5, PT, R8.reuse, 0x40, PT ;  /* 0x000000400800780c */ /* 0x040fe40003fa4270 */
[----:B------:R-:W-:Y:S02]  /*15e90*/  FMNMX.FTZ R10, R47, R10, !PT ;  /* 0x0000000a2f0a7209 */ /* 0x000fe40007810000 */
[----:B------:R-:W-:Y:S02]  /*15ea0*/  ISETP.GT.AND P4, PT, R8, 0x41, PT ;  /* 0x000000410800780c */ /* 0x000fe40003f84270 */
[----:B0-----:R-:W-:Y:S01]  /*15eb0*/  FSEL R77, R24, -INF , P5 ;  /* 0xff800000184d7808 */ /* 0x001fe20002800000 */
[----:B------:R-:W0:Y:S01]  /*15ec0*/  MUFU.TANH R28, R28 ;  /* 0x0000001c001c7308 */ /* 0x000e220000002400 */
[----:B------:R-:W-:-:S02]  /*15ed0*/  FMNMX.FTZ R10, R75, R10, !PT ;  /* 0x0000000a4b0a7209 */ /* 0x000fc40007810000 */
[----:B------:R-:W-:Y:S02]  /*15ee0*/  FSEL R41, R4, -INF , P3 ;  /* 0xff80000004297808 */ /* 0x000fe40001800000 */
[----:B------:R-:W-:Y:S02]  /*15ef0*/  ISETP.GT.AND P3, PT, R8, 0x48, PT ;  /* 0x000000480800780c */ /* 0x000fe40003f64270 */
[----:B--2---:R-:W-:Y:S01]  /*15f00*/  FSEL R79, R5, -INF , P4 ;  /* 0xff800000054f7808 */ /* 0x004fe20002000000 */
[----:B------:R-:W2:Y:S01]  /*15f10*/  MUFU.TANH R2, R2 ;  /* 0x0000000200027308 */ /* 0x000ea20000002400 */
[----:B------:R-:W-:Y:S02]  /*15f20*/  FMNMX.FTZ R10, R77, R10, !PT ;  /* 0x0000000a4d0a7209 */ /* 0x000fe40007810000 */
[----:B---3--:R-:W-:Y:S01]  /*15f30*/  FSEL R43, R38, -INF , P2 ;  /* 0xff800000262b7808 */ /* 0x008fe20001000000 */
[----:B------:R-:W-:Y:S01]  /*15f40*/  IMAD.MOV.U32 R38, RZ, RZ, R151 ;  /* 0x000000ffff267224 */ /* 0x000fe200078e0097 */
[----:B------:R-:W-:-:S02]  /*15f50*/  ISETP.GT.AND P2, PT, R8, 0x49, PT ;  /* 0x000000490800780c */ /* 0x000fc40003f44270 */
[----:B------:R-:W-:Y:S01]  /*15f60*/  FMNMX.FTZ R10, R79, R10, !PT ;  /* 0x0000000a4f0a7209 */ /* 0x000fe20007810000 */
[----:B------:R-:W3:Y:S01]  /*15f70*/  MUFU.TANH R39, R39 ;  /* 0x0000002700277308 */ /* 0x000ee20000002400 */
[----:B0-----:R-:W-:-:S04]  /*15f80*/  FSEL R81, R28, -INF , P3 ;  /* 0xff8000001c517808 */ /* 0x001fc80001800000 */
[----:B------:R-:W-:-:S03]  /*15f90*/  FMNMX.FTZ R10, R81, R10, !PT ;  /* 0x0000000a510a7209 */ /* 0x000fc60007810000 */
[----:B------:R-:W-:Y:S01]  /*15fa0*/  MUFU.TANH R26, R26 ;  /* 0x0000001a001a7308 */ /* 0x000fe20000002400 */
[----:B--2---:R-:W-:Y:S01]  /*15fb0*/  FSEL R83, R2, -INF , P2 ;  /* 0xff80000002537808 */ /* 0x004fe20001000000 */
[----:B------:R-:W-:-:S03]  /*15fc0*/  IMAD.U32 R2, RZ, RZ, UR4 ;  /* 0x00000004ff027e24 */ /* 0x000fc6000f8e00ff */
[----:B------:R-:W-:-:S03]  /*15fd0*/  FMNMX.FTZ R10, R83, R10, !PT ;  /* 0x0000000a530a7209 */ /* 0x000fc60007810000 */
[----:B------:R-:W0:Y:S01]  /*15fe0*/  MUFU.TANH R27, R27 ;  /* 0x0000001b001b7308 */ /* 0x000e220000002400 */
[----:B---3--:R-:W-:Y:S01]  /*15ff0*/  FSEL R39, R39, -INF , P6 ;  /* 0xff80000027277808 */ /* 0x008fe20003000000 */
[----:B------:R-:W2:Y:S06]  /*16000*/  SHFL.BFLY PT, R5, R10, 0x2, 0x1f ;  /* 0x0c401f000a057f89 */ /* 0x000eac00000e0000 */
[----:B------:R-:W-:Y:S08]  /*16010*/  MUFU.TANH R30, R30 ;  /* 0x0000001e001e7308 */ /* 0x000ff00000002400 */
[----:B------:R-:W3:Y:S01]  /*16020*/  MUFU.TANH R31, R31 ;  /* 0x0000001f001f7308 */ /* 0x000ee20000002400 */
[----:B0-----:R-:W-:-:S02]  /*16030*/  FSEL R27, R27, -INF , P4 ;  /* 0xff8000001b1b7808 */ /* 0x001fc40002000000 */
[----:B--2---:R-:W-:-:S05]  /*16040*/  FMNMX.FTZ R4, R10, R5, !PT ;  /* 0x000000050a047209 */ /* 0x004fca0007810000 */
[----:B------:R-:W0:Y:S01]  /*16050*/  SHFL.BFLY PT, R5, R4, 0x1, 0x1f ;  /* 0x0c201f0004057f89 */ /* 0x000e2200000e0000 */
[----:B---3--:R-:W-:Y:S02]  /*16060*/  FSEL R31, R31, -INF , P2 ;  /* 0xff8000001f1f7808 */ /* 0x008fe40001000000 */
[----:B0-----:R-:W-:Y:S02]  /*16070*/  FMNMX.FTZ R5, R4, R5, !PT ;  /* 0x0000000504057209 */ /* 0x001fe40007810000 */
        /* <DEDUP_REMOVED lines=11> */
[----:B------:R-:W-:Y:S01]  /*16130*/  FSEL R51, R26, -INF , P5 ;  /* 0xff8000001a337808 */ /* 0x000fe20002800000 */
[--C-:B------:R-:W-:Y:S01]  /*16140*/  FFMA.FTZ R10, R49, R2, -R8.reuse ;  /* 0x00000002310a7223 */ /* 0x100fe20000010808 */
[----:B------:R-:W-:Y:S01]  /*16150*/  FMNMX.FTZ R4, R15, R4, !PT ;  /* 0x000000040f047209 */ /* 0x000fe20007810000 */
[----:B------:R0:W-:Y:S01]  /*16160*/  MUFU.EX2 R210, R55 ;  /* 0x0000003700d27308 */ /* 0x0001e20000000800 */
[-CC-:B------:R-:W-:Y:S01]  /*16170*/  FFMA.FTZ R57, R57, R2.reuse, -R8.reuse ;  /* 0x0000000239397223 */ /* 0x180fe20000010808 */
[--C-:B------:R-:W-:Y:S01]  /*16180*/  FFMA.FTZ R61, R61, R2, -R8.reuse ;  /* 0x000000023d3d7223 */ /* 0x100fe20000010808 */
[----:B------:R-:W-:Y:S01]  /*16190*/  FMNMX.FTZ R4, R21, R4, !PT ;  /* 0x0000000415047209 */ /* 0x000fe20007810000 */
[-CC-:B------:R-:W-:Y:S01]  /*161a0*/  FFMA.FTZ R59, R59, R2.reuse, -R8.reuse ;  /* 0x000000023b3b7223 */ /* 0x180fe20000010808 */
[-CC-:B------:R-:W-:Y:S01]  /*161b0*/  FFMA.FTZ R63, R63, R2.reuse, -R8.reuse ;  /* 0x000000023f3f7223 */ /* 0x180fe20000010808 */
[--C-:B------:R-:W-:Y:S01]  /*161c0*/  FFMA.FTZ R53, R53, R2, -R8.reuse ;  /* 0x0000000235357223 */ /* 0x100fe20000010808 */
[----:B------:R-:W-:Y:S01]  /*161d0*/  FMNMX.FTZ R4, R33, R4, !PT ;  /* 0x0000000421047209 */ /* 0x000fe20007810000 */
[----:B------:R-:W-:Y:S01]  /*161e0*/  MUFU.EX2 R208, R208 ;  /* 0x000000d000d07308 */ /* 0x000fe20000000800 */
[----:B0-----:R-:W-:Y:S01]  /*161f0*/  FSEL R55, R30, -INF , P3 ;  /* 0xff8000001e377808 */ /* 0x001fe20001800000 */
[--C-:B------:R-:W-:Y:S01]  /*16200*/  FFMA.FTZ R65, R65, R2, -R8.reuse ;  /* 0x0000000241417223 */ /* 0x100fe20000010808 */
[----:B------:R-:W-:Y:S01]  /*16210*/  FMNMX.FTZ R4, R35, R4, !PT ;  /* 0x0000000423047209 */ /* 0x000fe20007810000 */
[-CC-:B------:R-:W-:Y:S01]  /*16220*/  FFMA.FTZ R67, R67, R2.reuse, -R8.reuse ;  /* 0x0000000243437223 */ /* 0x180fe20000010808 */
[-CC-:B------:R-:W-:Y:S01]  /*16230*/  FFMA.FTZ R69, R69, R2.reuse, -R8.reuse ;  /* 0x0000000245457223 */ /* 0x180fe20000010808 */
[--C-:B------:R-:W-:Y:S01]  /*16240*/  FFMA.FTZ R45, R45, R2, -R8.reuse ;  /* 0x000000022d2d7223 */ /* 0x100fe20000010808 */
[----:B------:R-:W-:Y:S01]  /*16250*/  FMNMX.FTZ R4, R25, R4, !PT ;  /* 0x0000000419047209 */ /* 0x000fe20007810000 */
[----:B------:R-:W-:Y:S01]  /*16260*/  MUFU.EX2 R57, R57 ;  /* 0x0000003900397308 */ /* 0x000fe20000000800 */
        /* <DEDUP_REMOVED lines=11> */
[----:B------:R-:W-:Y:S01]  /*16320*/  FFMA.FTZ R8, R83, R2, -R8 ;  /* 0x0000000253087223 */ /* 0x000fe20000010808 */
[----:B------:R-:W-:-:S02]  /*16330*/  IMAD.MOV.U32 R83, RZ, RZ, R151 ;  /* 0x000000ffff537224 */ /* 0x000fc400078e0097 */
[----:B------:R-:W-:Y:S01]  /*16340*/  FMNMX.FTZ R4, R43, R4, !PT ;  /* 0x000000042b047209 */ /* 0x000fe20007810000 */
[----:B------:R-:W-:Y:S03]  /*16350*/  MUFU.EX2 R59, R59 ;  /* 0x0000003b003b7308 */ /* 0x000fe60000000800 */
[----:B------:R-:W-:-:S04]  /*16360*/  FMNMX.FTZ R4, R39, R4, !PT ;  /* 0x0000000427047209 */ /* 0x000fc80007810000 */
[----:B------:R-:W-:Y:S01]  /*16370*/  FMNMX.FTZ R4, R51, R4, !PT ;  /* 0x0000000433047209 */ /* 0x000fe20007810000 */
[----:B------:R-:W0:Y:S03]  /*16380*/  MUFU.EX2 R10, R10 ;  /* 0x0000000a000a7308 */ /* 0x000e260000000800 */
[----:B------:R-:W-:-:S04]  /*16390*/  FMNMX.FTZ R4, R27, R4, !PT ;  /* 0x000000041b047209 */ /* 0x000fc80007810000 */
[----:B------:R-:W-:Y:S01]  /*163a0*/  FMNMX.FTZ R4, R55, R4, !PT ;  /* 0x0000000437047209 */ /* 0x000fe20007810000 */
[----:B------:R-:W-:Y:S03]  /*163b0*/  MUFU.EX2 R63, R63 ;  /* 0x0000003f003f7308 */ /* 0x000fe60000000800 */
[----:B------:R-:W-:-:S05]  /*163c0*/  FMNMX.FTZ R4, R31, R4, !PT ;  /* 0x000000041f047209 */ /* 0x000fca0007810000 */
[----:B------:R-:W2:Y:S01]  /*163d0*/  SHFL.BFLY PT, R49, R4, 0x2, 0x1f ;  /* 0x0c401f0004317f89 */ /* 0x000ea200000e0000 */
[----:B------:R3:W-:Y:S01]  /*163e0*/  MUFU.EX2 R206, R53 ;  /* 0x0000003500ce7308 */ /* 0x0007e20000000800 */
[----:B0-----:R-:W-:-:S07]  /*163f0*/  F2FP.BF16.F32.PACK_AB R204, R10, R59 ;  /* 0x0000003b0acc723e */ /* 0x001fce00000010ff */
[----:B------:R-:W-:Y:S01]  /*16400*/  MUFU.EX2 R65, R65 ;  /* 0x0000004100417308 */ /* 0x000fe20000000800 */
[----:B---3--:R-:W-:-:S07]  /*16410*/  IMAD.MOV.U32 R53, RZ, RZ, R151 ;  /* 0x000000ffff357224 */ /* 0x008fce00078e0097 */
[----:B------:R0:W-:Y:S01]  /*16420*/  MUFU.EX2 R200, R67 ;  /* 0x0000004300c87308 */ /* 0x0001e20000000800 */
[----:B--2---:R-:W-:-:S07]  /*16430*/  FMNMX.FTZ R49, R4, R49, !PT ;  /* 0x0000003104317209 */ /* 0x004fce0007810000 */
[----:B------:R-:W-:Y:S01]  /*16440*/  MUFU.EX2 R69, R69 ;  /* 0x0000004500457308 */ /* 0x000fe20000000800 */
[--C-:B0-----:R-:W-:Y:S01]  /*16450*/  IMAD.MOV.U32 R67, RZ, RZ, R151.reuse ;  /* 0x000000ffff437224 */ /* 0x101fe200078e0097 */
[----:B------:R-:W0:Y:S06]  /*16460*/  SHFL.BFLY PT, R4, R49, 0x1, 0x1f ;  /* 0x0c201f0031047f89 */ /* 0x000e2c00000e0000 */
[----:B------:R2:W-:Y:S08]  /*16470*/  MUFU.EX2 R202, R45 ;  /* 0x0000002d00ca7308 */ /* 0x0005f00000000800 */
[----:B------:R-:W-:Y:S01]  /*16480*/  MUFU.EX2 R71, R71 ;  /* 0x0000004700477308 */ /* 0x000fe20000000800 */
[----:B--2---:R-:W-:-:S07]  /*16490*/  IMAD.MOV.U32 R45, RZ, RZ, R151 ;  /* 0x000000ffff2d7224 */ /* 0x004fce00078e0097 */
[----:B------:R2:W-:Y:S01]  /*164a0*/  MUFU.EX2 R196, R73 ;  /* 0x0000004900c47308 */ /* 0x0005e20000000800 */
[----:B0-----:R-:W-:Y:S01]  /*164b0*/  FMNMX.FTZ R4, R49, R4, !PT ;  /* 0x0000000431047209 */ /* 0x001fe20007810000 */
[----:B------:R-:W-:-:S03]  /*164c0*/  IMAD.MOV.U32 R49, RZ, RZ, R151 ;  /* 0x000000ffff317224 */ /* 0x000fc600078e0097 */
[C---:B------:R-:W-:Y:S01]  /*164d0*/  FSETP.NEU.FTZ.AND P2, PT, R4.reuse, -INF , PT ;  /* 0xff8000000400780b */ /* 0x040fe20003f5d000 */
[-C--:B------:R-:W-:Y:S02]  /*164e0*/  FMUL.FTZ R12, R4, R2.reuse ;  /* 0x00000002040c7220 */ /* 0x080fe40000410000 */
[----:B------:R-:W-:Y:S01]  /*164f0*/  MUFU.EX2 R47, R47 ;  /* 0x0000002f002f7308 */ /* 0x000fe20000000800 */
[--C-:B--2---:R-:W-:Y:S02]  /*16500*/  IMAD.MOV.U32 R73, RZ, RZ, R151.reuse ;  /* 0x000000ffff497224 */ /* 0x104fe400078e0097 */
[----:B------:R-:W-:Y:S02]  /*16510*/  FSEL R12, R12, RZ, P2 ;  /* 0x000000ff0c0c7208 */ /* 0x000fe40001000000 */
[----:B------:R-:W-:Y:S01]  /*16520*/  ISETP.GE.AND P2, PT, R148, 0x51, PT ;  /* 0x000000519400780c */ /* 0x000fe20003f46270 */
[--C-:B------:R-:W-:Y:S02]  /*16530*/  IMAD.MOV.U32 R148, RZ, RZ, R151.reuse ;  /* 0x000000ffff947224 */ /* 0x100fe400078e0097 */
[----:B------:R0:W-:Y:S01]  /*16540*/  MUFU.EX2 R198, R75 ;  /* 0x0000004b00c67308 */ /* 0x0001e20000000800 */
[-CC-:B------:R-:W-:Y:S01]  /*16550*/  FFMA.FTZ R3, R3, R2.reuse, -R12.reuse ;  /* 0x0000000203037223 */ /* 0x180fe2000001080c */
[-CC-:B------:R-:W-:Y:S01]  /*16560*/  FFMA.FTZ R6, R6, R2.reuse, -R12.reuse ;  /* 0x0000000206067223 */ /* 0x180fe2000001080c */
        /* <DEDUP_REMOVED lines=19> */
[----:B------:R-:W-:Y:S01]  /*166a0*/  FFMA.FTZ R31, R31, R2, -R12 ;  /* 0x000000021f1f7223 */ /* 0x000fe2000001080c */
[----:B0-----:R-:W-:Y:S01]  /*166b0*/  IMAD.MOV.U32 R75, RZ, RZ, R151 ;  /* 0x000000ffff4b7224 */ /* 0x001fe200078e0097 */
[----:B------:R0:W-:Y:S08]  /*166c0*/  MUFU.EX2 R14, R9 ;  /* 0x00000009000e7308 */ /* 0x0001f00000000800 */
[----:B------:R-:W3:Y:S01]  /*166d0*/  MUFU.EX2 R7, R7 ;  /* 0x0000000700077308 */ /* 0x000ee20000000800 */
[----:B0-----:R-:W-:Y:S01]  /*166e0*/  FADD.FTZ R9, R208, R57 ;  /* 0x00000039d0097221 */ /* 0x001fe20000010000 */
[----:B--2---:R-:W-:-:S02]  /*166f0*/  F2FP.BF16.F32.PACK_AB R209, R6, R3 ;  /* 0x0000000306d1723e */ /* 0x004fc400000010ff */
[----:B------:R-:W-:Y:S01]  /*16700*/  F2FP.BF16.F32.PACK_AB R208, R57, R208 ;  /* 0x000000d039d0723e */ /* 0x000fe200000010ff */
[----:B------:R-:W-:Y:S01]  /*16710*/  FADD.FTZ R30, R210, R9 ;  /* 0x00000009d21e7221 */ /* 0x000fe20000010000 */
[C---:B------:R-:W-:Y:S01]  /*16720*/  F2FP.BF16.F32.PACK_AB R210, R61.reuse, R210 ;  /* 0x000000d23dd2723e */ /* 0x040fe200000010ff */
[--C-:B------:R-:W-:Y:S01]  /*16730*/  IMAD.MOV.U32 R57, RZ, RZ, R151.reuse ;  /* 0x000000ffff397224 */ /* 0x100fe200078e0097 */
[----:B------:R-:W0:Y:S01]  /*16740*/  MUFU.EX2 R11, R11 ;  /* 0x0000000b000b7308 */ /* 0x000e220000000800 */
[----:B------:R-:W-:Y:S01]  /*16750*/  FADD.FTZ R30, R61, R30 ;  /* 0x0000001e3d1e7221 */ /* 0x000fe20000010000 */
[----:B------:R-:W-:-:S03]  /*16760*/  IMAD.MOV.U32 R61, RZ, RZ, R151 ;  /* 0x000000ffff3d7224 */ /* 0x000fc600078e0097 */
[----:B------:R-:W-:Y:S01]  /*16770*/  FADD.FTZ R9, R59, R30 ;  /* 0x0000001e3b097221 */ /* 0x000fe20000010000 */
[----:B------:R-:W-:Y:S01]  /*16780*/  FADD.FTZ R30, R3, R6 ;  /* 0x00000006031e7221 */ /* 0x000fe20000010000 */
[----:B------:R-:W-:Y:S01]  /*16790*/  MOV R59, R151 ;  /* 0x00000097003b7202 */ /* 0x000fe20000000f00 */
[----:B------:R2:W4:Y:S01]  /*167a0*/  MUFU.EX2 R20, R13 ;  /* 0x0000000d00147308 */ /* 0x0005220000000800 */
[----:B------:R-:W-:Y:S01]  /*167b0*/  FADD.FTZ R32, R10, R9 ;  /* 0x000000090a207221 */ /* 0x000fe20000010000 */
[----:B---3--:R-:W-:Y:S01]  /*167c0*/  FADD.FTZ R9, R7, R30 ;  /* 0x0000001e07097221 */ /* 0x008fe20000010000 */
[----:B------:R-:W-:-:S05]  /*167d0*/  F2FP.BF16.F32.PACK_AB R211, R14, R7 ;  /* 0x000000070ed3723e */ /* 0x000fca00000010ff */
[----:B------:R-:W3:Y:S01]  /*167e0*/  MUFU.EX2 R207, R15 ;  /* 0x0000000f00cf7308 */ /* 0x000ee20000000800 */
[----:B--2---:R-:W-:Y:S01]  /*167f0*/  FADD.FTZ R13, R63, R32 ;  /* 0x000000203f0d7221 */ /* 0x004fe20000010000 */
[----:B------:R-:W-:-:S03]  /*16800*/  FADD.FTZ R32, R14, R9 ;  /* 0x000000090e207221 */ /* 0x000fc60000010000 */
[C---:B------:R-:W-:Y:S01]  /*16810*/  FADD.FTZ R34, R206.reuse, R13 ;  /* 0x0000000dce227221 */ /* 0x040fe20000010000 */
[----:B0-----:R-:W-:Y:S01]  /*16820*/  FADD.FTZ R9, R11, R32 ;  /* 0x000000200b097221 */ /* 0x001fe20000010000 */
[----:B------:R-:W-:Y:S01]  /*16830*/  F2FP.BF16.F32.PACK_AB R206, R206, R63 ;  /* 0x0000003fcece723e */ /* 0x000fe200000010ff */
[----:B------:R-:W0:Y:S01]  /*16840*/  MUFU.EX2 R24, R21 ;  /* 0x0000001500187308 */ /* 0x000e220000000800 */
[----:B------:R-:W-:Y:S01]  /*16850*/  FADD.FTZ R13, R65, R34 ;  /* 0x00000022410d7221 */ /* 0x000fe20000010000 */
[C---:B----4-:R-:W-:Y:S01]  /*16860*/  FADD.FTZ R32, R20.reuse, R9 ;  /* 0x0000000914207221 */ /* 0x050fe20000010000 */
[----:B------:R-:W-:Y:S01]  /*16870*/  F2FP.BF16.F32.PACK_AB R205, R20, R11 ;  /* 0x0000000b14cd723e */ /* 0x000fe200000010ff */
[----:B------:R-:W-:Y:S02]  /*16880*/  IMAD.MOV.U32 R63, RZ, RZ, R151 ;  /* 0x000000ffff3f7224 */ /* 0x000fe400078e0097 */
[C---:B------:R-:W-:Y:S01]  /*16890*/  FADD.FTZ R34, R200.reuse, R13 ;  /* 0x0000000dc8227221 */ /* 0x040fe20000010000 */
[----:B------:R-:W-:Y:S01]  /*168a0*/  F2FP.BF16.F32.PACK_AB R200, R200, R65 ;  /* 0x00000041c8c8723e */ /* 0x000fe200000010ff */
[----:B------:R-:W-:Y:S01]  /*168b0*/  IMAD.MOV.U32 R65, RZ, RZ, R151 ;  /* 0x000000ffff417224 */ /* 0x000fe200078e0097 */
[----:B------:R-:W2:Y:S01]  /*168c0*/  MUFU.EX2 R33, R33 ;  /* 0x0000002100217308 */ /* 0x000ea20000000800 */
[----:B---3--:R-:W-:Y:S01]  /*168d0*/  FADD.FTZ R9, R207, R32 ;  /* 0x00000020cf097221 */ /* 0x008fe20000010000 */
[----:B------:R-:W-:-:S04]  /*168e0*/  FADD.FTZ R13, R69, R34 ;  /* 0x00000022450d7221 */ /* 0x000fc80000010000 */
[C---:B------:R-:W-:Y:S01]  /*168f0*/  FADD.FTZ R34, R202.reuse, R13 ;  /* 0x0000000dca227221 */ /* 0x040fe20000010000 */
[----:B------:R-:W-:Y:S01]  /*16900*/  F2FP.BF16.F32.PACK_AB R202, R202, R69 ;  /* 0x00000045caca723e */ /* 0x000fe200000010ff */
[----:B------:R3:W4:Y:S01]  /*16910*/  MUFU.EX2 R26, R35 ;  /* 0x00000023001a7308 */ /* 0x0007220000000800 */
[C---:B0-----:R-:W-:Y:S01]  /*16920*/  FADD.FTZ R32, R24.reuse, R9 ;  /* 0x0000000918207221 */ /* 0x041fe20000010000 */
[----:B------:R-:W-:Y:S01]  /*16930*/  FADD.FTZ R13, R71, R34 ;  /* 0x00000022470d7221 */ /* 0x000fe20000010000 */
[----:B------:R-:W-:Y:S01]  /*16940*/  F2FP.BF16.F32.PACK_AB R207, R24, R207 ;  /* 0x000000cf18cf723e */ /* 0x000fe200000010ff */
[----:B------:R-:W-:Y:S02]  /*16950*/  IMAD.MOV.U32 R69, RZ, RZ, R151 ;  /* 0x000000ffff457224 */ /* 0x000fe400078e0097 */
[C---:B------:R-:W-:Y:S01]  /*16960*/  FADD.FTZ R12, R196.reuse, R13 ;  /* 0x0000000dc40c7221 */ /* 0x040fe20000010000 */
[----:B------:R-:W-:Y:S01]  /*16970*/  F2FP.BF16.F32.PACK_AB R196, R196, R71 ;  /* 0x00000047c4c4723e */ /* 0x000fe200000010ff */
[----:B------:R-:W0:Y:S01]  /*16980*/  MUFU.EX2 R25, R25 ;  /* 0x0000001900197308 */ /* 0x000e220000000800 */
[----:B--2---:R-:W-:Y:S01]  /*16990*/  FADD.FTZ R9, R33, R32 ;  /* 0x0000002021097221 */ /* 0x004fe20000010000 */
[----:B------:R-:W-:Y:S01]  /*169a0*/  FADD.FTZ R13, R47, R12 ;  /* 0x0000000c2f0d7221 */ /* 0x000fe20000010000 */
[----:B------:R-:W-:-:S02]  /*169b0*/  IMAD.MOV.U32 R71, RZ, RZ, R151 ;  /* 0x000000ffff477224 */ /* 0x000fc400078e0097 */
[----:B---3--:R-:W-:Y:S02]  /*169c0*/  IMAD.MOV.U32 R35, RZ, RZ, R151 ;  /* 0x000000ffff237224 */ /* 0x008fe400078e0097 */
[C---:B------:R-:W-:Y:S01]  /*169d0*/  FADD.FTZ R10, R198.reuse, R13 ;  /* 0x0000000dc60a7221 */ /* 0x040fe20000010000 */
[----:B------:R-:W-:Y:S01]  /*169e0*/  F2FP.BF16.F32.PACK_AB R198, R198, R47 ;  /* 0x0000002fc6c6723e */ /* 0x000fe200000010ff */
[----:B------:R2:W3:Y:S01]  /*169f0*/  MUFU.EX2 R28, R29 ;  /* 0x0000001d001c7308 */ /* 0x0004e20000000800 */
[C---:B----4-:R-:W-:Y:S01]  /*16a00*/  FADD.FTZ R32, R26.reuse, R9 ;  /* 0x000000091a207221 */ /* 0x050fe20000010000 */
[----:B------:R-:W-:Y:S01]  /*16a10*/  F2FP.BF16.F32.PACK_AB R201, R26, R33 ;  /* 0x000000211ac9723e */ /* 0x000fe200000010ff */
[--C-:B------:R-:W-:Y:S01]  /*16a20*/  IMAD.MOV.U32 R47, RZ, RZ, R151.reuse ;  /* 0x000000ffff2f7224 */ /* 0x100fe200078e0097 */
[----:B------:R-:W-:Y:S01]  /*16a30*/  MOV R33, R151 ;  /* 0x0000009700217202 */ /* 0x000fe20000000f00 */
[--C-:B------:R-:W-:Y:S02]  /*16a40*/  IMAD.MOV.U32 R34, RZ, RZ, R151.reuse ;  /* 0x000000ffff227224 */ /* 0x100fe400078e0097 */
[--C-:B------:R-:W-:Y:S01]  /*16a50*/  IMAD.MOV.U32 R26, RZ, RZ, R151.reuse ;  /* 0x000000ffff1a7224 */ /* 0x100fe200078e0097 */
[----:B------:R-:W4:Y:S01]  /*16a60*/  MUFU.EX2 R37, R37 ;  /* 0x0000002500257308 */ /* 0x000f220000000800 */
[----:B0-----:R-:W-:Y:S01]  /*16a70*/  FADD.FTZ R9, R25, R32 ;  /* 0x0000002019097221 */ /* 0x001fe20000010000 */
[----:B--2---:R-:W-:-:S02]  /*16a80*/  IMAD.MOV.U32 R29, RZ, RZ, R151 ;  /* 0x000000ffff1d7224 */ /* 0x004fc400078e0097 */
[----:B------:R-:W-:-:S04]  /*16a90*/  IMAD.MOV.U32 R24, RZ, RZ, R151 ;  /* 0x000000ffff187224 */ /* 0x000fc800078e0097 */
[----:B------:R-:W0:Y:S01]  /*16aa0*/  MUFU.EX2 R77, R77 ;  /* 0x0000004d004d7308 */ /* 0x000e220000000800 */
[C---:B---3--:R-:W-:Y:S01]  /*16ab0*/  FADD.FTZ R32, R28.reuse, R9 ;  /* 0x000000091c207221 */ /* 0x048fe20000010000 */
[----:B------:R-:W-:Y:S01]  /*16ac0*/  F2FP.BF16.F32.PACK_AB R203, R28, R25 ;  /* 0x000000191ccb723e */ /* 0x000fe200000010ff */
[--C-:B------:R-:W-:Y:S02]  /*16ad0*/  IMAD.MOV.U32 R28, RZ, RZ, R151.reuse ;  /* 0x000000ffff1c7224 */ /* 0x100fe400078e0097 */
[----:B------:R-:W-:-:S03]  /*16ae0*/  IMAD.MOV.U32 R25, RZ, RZ, R151 ;  /* 0x000000ffff197224 */ /* 0x000fc600078e0097 */
[----:B------:R2:W3:Y:S01]  /*16af0*/  MUFU.EX2 R30, R41 ;  /* 0x00000029001e7308 */ /* 0x0004e20000000800 */
[----:B----4-:R-:W-:-:S07]  /*16b00*/  FADD.FTZ R9, R37, R32 ;  /* 0x0000002025097221 */ /* 0x010fce0000010000 */
[----:B------:R4:W1:Y:S01]  /*16b10*/  MUFU.EX2 R192, R79 ;  /* 0x0000004f00c07308 */ /* 0x0008620000000800 */
[----:B0-----:R-:W-:Y:S01]  /*16b20*/  FADD.FTZ R13, R77, R10 ;  /* 0x0000000a4d0d7221 */ /* 0x001fe20000010000 */
[----:B--2---:R-:W-:-:S06]  /*16b30*/  IMAD.MOV.U32 R41, RZ, RZ, R151 ;  /* 0x000000ffff297224 */ /* 0x004fcc00078e0097 */
[----:B------:R-:W0:Y:S01]  /*16b40*/  MUFU.EX2 R43, R43 ;  /* 0x0000002b002b7308 */ /* 0x000e220000000800 */
[C---:B---3--:R-:W-:Y:S01]  /*16b50*/  FADD.FTZ R10, R30.reuse, R9 ;  /* 0x000000091e0a7221 */ /* 0x048fe20000010000 */
[----:B------:R-:W-:Y:S01]  /*16b60*/  F2FP.BF16.F32.PACK_AB R197, R30, R37 ;  /* 0x000000251ec5723e */ /* 0x000fe200000010ff */
[--C-:B----4-:R-:W-:Y:S02]  /*16b70*/  IMAD.MOV.U32 R79, RZ, RZ, R151.reuse ;  /* 0x000000ffff4f7224 */ /* 0x110fe400078e0097 */
[--C-:B------:R-:W-:Y:S02]  /*16b80*/  IMAD.MOV.U32 R37, RZ, RZ, R151.reuse ;  /* 0x000000ffff257224 */ /* 0x100fe400078e0097 */
[----:B------:R-:W-:Y:S01]  /*16b90*/  IMAD.MOV.U32 R30, RZ, RZ, R151 ;  /* 0x000000ffff1e7224 */ /* 0x000fe200078e0097 */
[----:B------:R-:W2:Y:S01]  /*16ba0*/  MUFU.EX2 R81, R81 ;  /* 0x0000005100517308 */ /* 0x000ea20000000800 */
[C---:B-1----:R-:W-:Y:S01]  /*16bb0*/  FADD.FTZ R32, R192.reuse, R13 ;  /* 0x0000000dc0207221 */ /* 0x042fe20000010000 */
[----:B------:R-:W-:Y:S01]  /*16bc0*/  F2FP.BF16.F32.PACK_AB R192, R192, R77 ;  /* 0x0000004dc0c0723e */ /* 0x000fe200000010ff */
[----:B------:R-:W-:-:S05]  /*16bd0*/  IMAD.MOV.U32 R77, RZ, RZ, R151 ;  /* 0x000000ffff4d7224 */ /* 0x000fca00078e0097 */
[----:B------:R1:W3:Y:S01]  /*16be0*/  MUFU.EX2 R0, R39 ;  /* 0x0000002700007308 */ /* 0x0002e20000000800 */
[----:B0-----:R-:W-:-:S07]  /*16bf0*/  FADD.FTZ R9, R43, R10 ;  /* 0x0000000a2b097221 */ /* 0x001fce0000010000 */
[----:B------:R-:W0:Y:S01]  /*16c00*/  MUFU.EX2 R51, R51 ;  /* 0x0000003300337308 */ /* 0x000e220000000800 */
[----:B--2---:R-:W-:Y:S01]  /*16c10*/  FADD.FTZ R15, R81, R32 ;  /* 0x00000020510f7221 */ /* 0x004fe20000010000 */
[----:B-1----:R-:W-:-:S06]  /*16c20*/  IMAD.MOV.U32 R39, RZ, RZ, R151 ;  /* 0x000000ffff277224 */ /* 0x002fcc00078e0097 */
[----:B------:R1:W2:Y:S01]  /*16c30*/  MUFU.EX2 R12, R27 ;  /* 0x0000001b000c7308 */ /* 0x0002a20000000800 */
[C---:B---3--:R-:W-:Y:S01]  /*16c40*/  FADD.FTZ R32, R0.reuse, R9 ;  /* 0x0000000900207221 */ /* 0x048fe20000010000 */
[----:B------:R-:W-:Y:S01]  /*16c50*/  F2FP.BF16.F32.PACK_AB R199, R0, R43 ;  /* 0x0000002b00c7723e */ /* 0x000fe200000010ff */
[----:B------:R-:W-:Y:S02]  /*16c60*/  IMAD.MOV.U32 R0, RZ, RZ, 0x3f800000 ;  /* 0x3f800000ff007424 */ /* 0x000fe400078e00ff */
[----:B------:R-:W-:-:S03]  /*16c70*/  IMAD.MOV.U32 R43, RZ, RZ, R151 ;  /* 0x000000ffff2b7224 */ /* 0x000fc600078e0097 */
[----:B------:R-:W3:Y:S01]  /*16c80*/  MUFU.EX2 R55, R55 ;  /* 0x0000003700377308 */ /* 0x000ee20000000800 */
[----:B0-----:R-:W-:Y:S01]  /*16c90*/  FADD.FTZ R9, R51, R32 ;  /* 0x0000002033097221 */ /* 0x001fe20000010000 */
[--C-:B------:R-:W-:Y:S02]  /*16ca0*/  IMAD.MOV.U32 R32, RZ, RZ, R151.reuse ;  /* 0x000000ffff207224 */ /* 0x100fe400078e0097 */
[----:B-1----:R-:W-:-:S04]  /*16cb0*/  IMAD.MOV.U32 R27, RZ, RZ, R151 ;  /* 0x000000ffff1b7224 */ /* 0x002fc800078e0097 */
[----:B------:R-:W0:Y:S01]  /*16cc0*/  MUFU.EX2 R8, R8 ;  /* 0x0000000800087308 */ /* 0x000e220000000800 */
[C---:B--2---:R-:W-:Y:S01]  /*16cd0*/  FADD.FTZ R6, R12.reuse, R9 ;  /* 0x000000090c067221 */ /* 0x044fe20000010000 */
[----:B------:R-:W-:Y:S01]  /*16ce0*/  F2FP.BF16.F32.PACK_AB R193, R12, R51 ;  /* 0x000000330cc1723e */ /* 0x000fe200000010ff */
[----:B------:R-:W-:-:S05]  /*16cf0*/  IMAD.MOV.U32 R51, RZ, RZ, R151 ;  /* 0x000000ffff337224 */ /* 0x000fca00078e0097 */
[----:B------:R1:W2:Y:S01]  /*16d00*/  MUFU.EX2 R10, R31 ;  /* 0x0000001f000a7308 */ /* 0x0002a20000000800 */
[----:B---3--:R-:W-:Y:S01]  /*16d10*/  FADD.FTZ R3, R55, R6 ;  /* 0x0000000637037221 */ /* 0x008fe20000010000 */
[C---:B0-----:R-:W-:Y:S01]  /*16d20*/  F2FP.BF16.F32.PACK_AB R194, R8.reuse, R81 ;  /* 0x0000005108c2723e */ /* 0x041fe200000010ff */
[----:B------:R-:W-:Y:S01]  /*16d30*/  FADD.FTZ R15, R8, R15 ;  /* 0x0000000f080f7221 */ /* 0x000fe20000010000 */
[--C-:B------:R-:W-:Y:S02]  /*16d40*/  IMAD.MOV.U32 R81, RZ, RZ, R151.reuse ;  /* 0x000000ffff517224 */ /* 0x100fe400078e0097 */
[----:B-1----:R-:W-:Y:S02]  /*16d50*/  IMAD.MOV.U32 R31, RZ, RZ, R151 ;  /* 0x000000ffff1f7224 */ /* 0x002fe400078e0097 */
[C---:B--2---:R-:W-:Y:S01]  /*16d60*/  FADD.FTZ R14, R10.reuse, R3 ;  /* 0x000000030a0e7221 */ /* 0x044fe20000010000 */
[----:B------:R-:W-:Y:S01]  /*16d70*/  F2FP.BF16.F32.PACK_AB R195, R10, R55 ;  /* 0x000000370ac3723e */ /* 0x000fe200000010ff */
[----:B------:R-:W-:-:S02]  /*16d80*/  IMAD.MOV.U32 R3, RZ, RZ, 0x3f800000 ;  /* 0x3f800000ff037424 */ /* 0x000fc400078e00ff */
[----:B------:R-:W-:Y:S01]  /*16d90*/  IMAD.MOV.U32 R55, RZ, RZ, R151 ;  /* 0x000000ffff377224 */ /* 0x000fe200078e0097 */
[----:B------:R-:W-:Y:S06]  /*16da0*/  @!P2 BRA `(.L_x_646) ;  /* 0x000000500070a947 */ /* 0x000fec0003800000 */
[----:B------:R-:W-:Y:S01]  /*16db0*/  VIADD R6, R180, 0xfffffffe ;  /* 0xfffffffeb4067836 */ /* 0x000fe20000000000 */
[----:B------:R-:W-:Y:S01]  /*16dc0*/  MOV R9, R223 ;  /* 0x000000df00097202 */ /* 0x000fe20000000f00 */
[----:B------:R-:W-:Y:S01]  /*16dd0*/  IMAD.MOV.U32 R7, RZ, RZ, R4 ;  /* 0x000000ffff077224 */ /* 0x000fe200078e0004 */
[----:B------:R-:W-:Y:S01]  /*16de0*/  CS2R R150, SRZ ;  /* 0x0000000000967805 */ /* 0x000fe2000001ff00 */
[----:B------:R-:W-:Y:S01]  /*16df0*/  IMAD.MOV.U32 R8, RZ, RZ, R5 ;  /* 0x000000ffff087224 */ /* 0x000fe200078e0005 */
[----:B------:R-:W-:Y:S01]  /*16e00*/  CS2R R146, SRZ ;  /* 0x0000000000927805 */ /* 0x000fe2000001ff00 */
[----:B------:R-:W-:Y:S01]  /*16e10*/  IMAD.MOV.U32 R10, RZ, RZ, R222 ;  /* 0x000000ffff0a7224 */ /* 0x000fe200078e00de */
[----:B------:R-:W-:Y:S01]  /*16e20*/  CS2R R142, SRZ ;  /* 0x00000000008e7805 */ /* 0x000fe2000001ff00 */
[----:B------:R-:W-:Y:S01]  /*16e30*/  IMAD.MOV.U32 R0, RZ, RZ, 0x3f800000 ;  /* 0x3f800000ff007424 */ /* 0x000fe200078e00ff */
        /* <DEDUP_REMOVED lines=60> */
[----:B------:R-:W-:-:S07]  /*17200*/  CS2R R24, SRZ ;  /* 0x0000000000187805 */ /* 0x000fce000001ff00 */
.L_x_657:
[----:B------:R-:W-:-:S05]  /*17210*/  VIADD R2, R10, 0x1 ;  /* 0x000000010a027836 */ /* 0x000fca0000000000 */
[----:B------:R-:W-:-:S04]  /*17220*/  ISETP.NE.AND P2, PT, R2, 0x2, PT ;  /* 0x000000020200780c */ /* 0x000fc80003f45270 */
[----:B------:R-:W-:Y:S02]  /*17230*/  SEL R4, RZ, 0x1, P2 ;  /* 0x00000001ff047807 */ /* 0x000fe40001000000 */
[----:B------:R-:W-:Y:S02]  /*17240*/  SEL R222, R2, RZ, P2 ;  /* 0x000000ff02de7207 */ /* 0x000fe40001000000 */
[----:B------:R-:W-:Y:S01]  /*17250*/  LOP3.LUT R223, R9, R4, RZ, 0x3c, !PT ;  /* 0x0000000409df7212 */ /* 0x000fe200078e3cff */
[----:B------:R-:W-:Y:S06]  /*17260*/  @!P0 BRA `(.L_x_647) ;  /* 0x0000000000048947 */ /* 0x000fec0003800000 */
[----:B------:R-:W-:Y:S01]  /*17270*/  BPT.TRAP 0x1 ;  /* 0x000000040000795c */ /* 0x000fe20000300000 */
.L_x_647:
[----:B------:R-:W-:Y:S01]  /*17280*/  IMAD R11, R222, 0x8, R16 ;  /* 0x00000008de0b7824 */ /* 0x000fe200078e0210 */
[----:B------:R-:W-:-:S04]  /*17290*/  SHF.L.U32 R4, R223, 0x1f, RZ ;  /* 0x0000001fdf047819 */ /* 0x000fc800000006ff */
[----:B------:R0:W1:Y:S01]  /*172a0*/  SYNCS.PHASECHK.TRANS64.TRYWAIT P2, [R11+URZ+0x38830], R4 ;  /* 0x038830040b0075a7 */ /* 0x000062000804017f */
[----:B------:R-:W-:Y:S05]  /*172b0*/  @!P0 BRA `(.L_x_648) ;  /* 0x0000000000048947 */ /* 0x000fea0003800000 */
[----:B------:R-:W-:Y:S01]  /*172c0*/  BPT.TRAP 0x1 ;  /* 0x000000040000795c */ /* 0x000fe20000300000 */
.L_x_648:
[----:B------:R-:W-:Y:S01]  /*172d0*/  IMAD R2, R222, 0xa00, R235 ;  /* 0x00000a00de027824 */ /* 0x000fe200078e02eb */
[----:B------:R-:W-:Y:S03]  /*172e0*/  BSSY B1, `(.L_x_649) ;  /* 0x0000006000017945 */ /* 0x000fe60003800000 */
[C---:B------:R-:W-:Y:S02]  /*172f0*/  VIADD R13, R2.reuse, 0x80 ;  /* 0x00000080020d7836 */ /* 0x040fe40000000000 */
[----:B------:R-:W-:Y:S01]  /*17300*/  VIADD R20, R2, 0x100 ;  /* 0x0000010002147836 */ /* 0x000fe20000000000 */
[----:B-1----:R-:W-:Y:S06]  /*17310*/  @P2 BRA `(.L_x_650) ;  /* 0x0000000000082947 */ /* 0x002fec0003800000 */
[----:B------:R-:W1:Y:S02]  /*17320*/  SYNCS.PHASECHK.TRANS64.TRYWAIT P2, [R11+URZ+0x38830], R4 ;  /* 0x038830040b0075a7 */ /* 0x000e64000804017f */
[----:B-1----:R-:W-:Y:S05]  /*17330*/  @!P2 BRA `(.L_x_651) ;  /* 0x000000f40084a947 */ /* 0x002fea0003800000 */
.L_x_650:
[----:B------:R-:W-:Y:S05]  /*17340*/  BSYNC B1 ;  /* 0x0000000000017941 */ /* 0x000fea0003800000 */
.L_x_649:
[----:B------:R-:W2:Y:S04]  /*17350*/  LDL.64 R152, [R1+0x48] ;  /* 0x0000480001987983 */ /* 0x000ea80000100a00 */
[----:B------:R-:W3:Y:S01]  /*17360*/  LDL.64 R154, [R1+0x50] ;  /* 0x00005000019a7983 */ /* 0x000ee20000100a00 */
[----:B01----:R-:W-:Y:S02]  /*17370*/  IMAD.MOV.U32 R4, RZ, RZ, R2 ;  /* 0x000000ffff047224 */ /* 0x003fe400078e0002 */
[----:B------:R-:W-:-:S03]  /*17380*/  IMAD.MOV.U32 R5, RZ, RZ, 0x40000040 ;  /* 0x40000040ff057424 */ /* 0x000fc600078e00ff */
[----:B------:R-:W-:Y:S02]  /*17390*/  R2UR UR22, R4 ;  /* 0x00000000041672ca */ /* 0x000fe400000e0000 */
[C---:B------:R-:W-:Y:S01]  /*173a0*/  R2UR UR23, R5.reuse ;  /* 0x00000000051772ca */ /* 0x040fe200000e0000 */
[----:B------:R-:W-:Y:S01]  /*173b0*/  WARPGROUP.ARRIVE ;  /* 0x00000000000079c5 */ /* 0x000fe20000000000 */
[----:B------:R-:W-:Y:S01]  /*173c0*/  IMAD.MOV.U32 R4, RZ, RZ, R13 ;  /* 0x000000ffff047224 */ /* 0x000fe200078e000d */
[----:B------:R-:W-:-:S04]  /*173d0*/  R2UR UR7, R5 ;  /* 0x00000000050772ca */ /* 0x000fc800000e0000 */
[----:B------:R-:W-:Y:S01]  /*173e0*/  R2UR UR6, R4 ;  /* 0x00000000040672ca */ /* 0x000fe200000e0000 */
[----:B------:R-:W-:Y:S01]  /*173f0*/  IMAD.MOV.U32 R21, RZ, RZ, 0x40000040 ;  /* 0x40000040ff157424 */ /* 0x000fe200078e00ff */
[----:B------:R-:W-:-:S04]  /*17400*/  R2UR UR18, R20 ;  /* 0x00000000141272ca */ /* 0x000fc800000e0000 */
[----:B------:R-:W-:Y:S01]  /*17410*/  R2UR UR19, R21 ;  /* 0x00000000151372ca */ /* 0x000fe200000e0000 */
[----:B------:R-:W-:Y:S01]  /*17420*/  VIADD R12, R2, 0x180 ;  /* 0x00000180020c7836 */ /* 0x000fe20000000000 */
[----:B------:R-:W-:Y:S02]  /*17430*/  MOV R13, 0x40000040 ;  /* 0x40000040000d7802 */ /* 0x000fe40000000f00 */
[----:B--2---:R-:W-:Y:S02]  /*17440*/  R2UR UR34, R152 ;  /* 0x00000000982272ca */ /* 0x004fe400000e0000 */
[----:B------:R-:W-:Y:S02]  /*17450*/  R2UR UR35, R153 ;  /* 0x00000000992372ca */ /* 0x000fe400000e0000 */
[----:B---3--:R-:W-:Y:S01]  /*17460*/  R2UR UR8, R154 ;  /* 0x000000009a0872ca */ /* 0x008fe200000e0000 */
[----:B------:R-:W2:Y:S01]  /*17470*/  LDL.64 R152, [R1+0x40] ;  /* 0x0000400001987983 */ /* 0x000ea20000100a00 */
[----:B------:R-:W-:Y:S01]  /*17480*/  R2UR UR9, R155 ;  /* 0x000000009b0972ca */ /* 0x000fe200000e0000 */
[----:B------:R-:W-:Y:S01]  /*17490*/  VIADD R4, R2, 0x200 ;  /* 0x0000020002047836 */ /* 0x000fe20000000000 */
[----:B------:R-:W-:Y:S01]  /*174a0*/  R2UR UR11, R5 ;  /* 0x00000000050b72ca */ /* 0x000fe200000e0000 */
[----:B------:R-:W3:Y:S08]  /*174b0*/  LDL.64 R20, [R1+0x38] ;  /* 0x0000380001147983 */ /* 0x000ef00000100a00 */
[----:B------:R-:W-:-:S02]  /*174c0*/  UMOV UR20, UR8 ;  /* 0x0000000800147c82 */ /* 0x000fc40008000000 */
[----:B------:R-:W-:Y:S02]  /*174d0*/  UMOV UR21, UR9 ;  /* 0x0000000900157c82 */ /* 0x000fe40008000000 */
[----:B------:R-:W-:Y:S01]  /*174e0*/  HGMMA.64x16x16.F32.BF16 R184, gdesc[UR20], RZ, !UPT, gsb0 ;  /* 0x0020000014b879f0 */ /* 0x000fe2000c0018ff */
[----:B------:R-:W-:Y:S01]  /*174f0*/  UMOV UR4, UR8 ;  /* 0x0000000800047c82 */ /* 0x000fe20008000000 */
[----:B------:R-:W-:Y:S01]  /*17500*/  UMOV UR5, UR9 ;  /* 0x0000000900057c82 */ /* 0x000fe20008000000 */
[----:B------:R-:W-:Y:S02]  /*17510*/  WARPGROUP.DEPBAR.LE gsb0, 0x0 ;  /* 0x00008000000079c5 */ /* 0x000fe40000010000 */
[----:B------:R-:W-:-:S06]  /*17520*/  WARPGROUP.ARRIVE ;  /* 0x00000000000079c5 */ /* 0x000fcc0000000000 */
[----:B------:R-:W-:Y:S01]  /*17530*/  HGMMA.64x16x16.F32.BF16 R176, gdesc[UR4], RZ, !UPT, gsb0 ;  /* 0x0020000004b079f0 */ /* 0x000fe2000c0018ff */
[----:B------:R-:W-:Y:S01]  /*17540*/  UMOV UR16, UR8 ;  /* 0x0000000800107c82 */ /* 0x000fe20008000000 */
[----:B------:R-:W-:Y:S01]  /*17550*/  UMOV UR17, UR9 ;  /* 0x0000000900117c82 */ /* 0x000fe20008000000 */
[----:B------:R-:W-:Y:S02]  /*17560*/  WARPGROUP.DEPBAR.LE gsb0, 0x0 ;  /* 0x00008000000079c5 */ /* 0x000fe40000010000 */
[----:B------:R-:W-:-:S06]  /*17570*/  WARPGROUP.ARRIVE ;  /* 0x00000000000079c5 */ /* 0x000fcc0000000000 */
[----:B------:R-:W-:Y:S01]  /*17580*/  HGMMA.64x16x16.F32.BF16 R168, gdesc[UR16], RZ, !UPT, gsb0 ;  /* 0x0020000010a879f0 */ /* 0x000fe2000c0018ff */
[----:B------:R-:W-:Y:S02]  /*17590*/  R2UR UR14, R12 ;  /* 0x000000000c0e72ca */ /* 0x000fe400000e0000 */
[----:B------:R-:W-:Y:S01]  /*175a0*/  R2UR UR15, R13 ;  /* 0x000000000d0f72ca */ /* 0x000fe200000e0000 */
[----:B------:R-:W-:Y:S01]  /*175b0*/  UMOV UR12, UR8 ;  /* 0x00000008000c7c82 */ /* 0x000fe20008000000 */
[----:B------:R-:W-:Y:S01]  /*175c0*/  UMOV UR13, UR9 ;  /* 0x00000009000d7c82 */ /* 0x000fe20008000000 */
[----:B------:R-:W-:Y:S02]  /*175d0*/  WARPGROUP.DEPBAR.LE gsb0, 0x0 ;  /* 0x00008000000079c5 */ /* 0x000fe40000010000 */
[----:B------:R-:W-:-:S08]  /*175e0*/  WARPGROUP.ARRIVE ;  /* 0x00000000000079c5 */ /* 0x000fd00000000000 */
[----:B------:R-:W-:Y:S01]  /*175f0*/  HGMMA.64x16x16.F32.BF16 R160, gdesc[UR12], RZ, !UPT, gsb0 ;  /* 0x002000000ca079f0 */ /* 0x000fe2000c0018ff */
[----:B------:R-:W-:Y:S01]  /*17600*/  R2UR UR10, R4 ;  /* 0x00000000040a72ca */ /* 0x000fe200000e0000 */
[----:B------:R-:W-:Y:S02]  /*17610*/  VIADD R12, R2, 0x2 ;  /* 0x00000002020c7836 */ /* 0x000fe40000000000 */
[----:B------:R-:W-:Y:S01]  /*17620*/  IMAD.MOV.U32 R13, RZ, RZ, 0x40000040 ;  /* 0x40000040ff0d7424 */ /* 0x000fe200078e00ff */
[----:B------:R-:W-:Y:S02]  /*17630*/  WARPGROUP.DEPBAR.LE gsb0, 0x0 ;  /* 0x00008000000079c5 */ /* 0x000fe40000010000 */
[----:B--2---:R-:W-:Y:S02]  /*17640*/  R2UR UR32, R152 ;  /* 0x00000000982072ca */ /* 0x004fe400000e0000 */
[----:B------:R-:W-:Y:S02]  /*17650*/  R2UR UR33, R153 ;  /* 0x00000000992172ca */ /* 0x000fe400000e0000 */
        /* <DEDUP_REMOVED lines=8> */
[----:B------:R-:W-:Y:S01]  /*176e0*/  HGMMA.64x16x16.F32.BF16 R184, gdesc[UR28], R184, gsb0 ;  /* 0x002000001cb879f0 */ /* 0x000fe200080018b8 */
[----:B------:R-:W-:Y:S02]  /*176f0*/  VIADD R4, R2, 0x82 ;  /* 0x0000008202047836 */ /* 0x000fe40000000000 */
[----:B------:R-:W-:-:S03]  /*17700*/  IMAD.MOV.U32 R5, RZ, RZ, 0x40000040 ;  /* 0x40000040ff057424 */ /* 0x000fc600078e00ff */
        /* <DEDUP_REMOVED lines=13> */
[----:B------:R-:W-:Y:S02]  /*177e0*/  VIADD R4, R2, 0x182 ;  /* 0x0000018202047836 */ /* 0x000fe40000000000 */
[----:B------:R-:W-:Y:S01]  /*177f0*/  IMAD.MOV.U32 R5, RZ, RZ, 0x40000040 ;  /* 0x40000040ff057424 */ /* 0x000fe200078e00ff */
[----:B------:R-:W-:Y:S01]  /*17800*/  UMOV UR20, UR34 ;  /* 0x0000002200147c82 */ /* 0x000fe20008000000 */
[----:B------:R-:W-:Y:S01]  /*17810*/  UMOV UR21, UR35 ;  /* 0x0000002300157c82 */ /* 0x000fe20008000000 */
[----:B------:R-:W-:-:S02]  /*17820*/  WARPGROUP.DEPBAR.LE gsb0, 0x0 ;  /* 0x00008000000079c5 */ /* 0x000fc40000010000 */
[----:B------:R-:W-:Y:S01]  /*17830*/  WARPGROUP.ARRIVE ;  /* 0x00000000000079c5 */ /* 0x000fe20000000000 */
[----:B------:R-:W-:Y:S01]  /*17840*/  UMOV UR16, UR34 ;  /* 0x0000002200107c82 */ /* 0x000fe20008000000 */
[----:B------:R-:W-:Y:S01]  /*17850*/  UMOV UR17, UR35 ;  /* 0x0000002300117c82 */ /* 0x000fe20008000000 */
[----:B------:R-:W-:Y:S01]  /*17860*/  UMOV UR12, UR32 ;  /* 0x00000020000c7c82 */ /* 0x000fe20008000000 */
[----:B------:R-:W-:Y:S01]  /*17870*/  UMOV UR13, UR33 ;  /* 0x00000021000d7c82 */ /* 0x000fe20008000000 */
[----:B------:R-:W-:Y:S01]  /*17880*/  UMOV UR8, UR32 ;  /* 0x0000002000087c82 */ /* 0x000fe20008000000 */
[----:B------:R-:W-:Y:S01]  /*17890*/  HGMMA.64x16x16.F32.BF16 R168, gdesc[UR4], R168, gsb0 ;  /* 0x0020000004a879f0 */ /* 0x000fe200080018a8 */
[----:B------:R-:W-:Y:S01]  /*178a0*/  R2UR UR22, R4 ;  /* 0x00000000041672ca */ /* 0x000fe200000e0000 */
[----:B------:R-:W-:Y:S01]  /*178b0*/  UMOV UR9, UR33 ;  /* 0x0000002100097c82 */ /* 0x000fe20008000000 */
[----:B------:R-:W-:Y:S01]  /*178c0*/  R2UR UR23, R5 ;  /* 0x00000000051772ca */ /* 0x000fe200000e0000 */
[----:B------:R-:W-:Y:S01]  /*178d0*/  VIADD R4, R2, 0x202 ;  /* 0x0000020202047836 */ /* 0x000fe20000000000 */
[----:B------:R-:W-:Y:S01]  /*178e0*/  UMOV UR28, UR32 ;  /* 0x00000020001c7c82 */ /* 0x000fe20008000000 */
[----:B------:R-:W-:Y:S01]  /*178f0*/  UMOV UR29, UR33 ;  /* 0x00000021001d7c82 */ /* 0x000fe20008000000 */
[----:B------:R-:W-:Y:S01]  /*17900*/  UMOV UR24, UR32 ;  /* 0x0000002000187c82 */ /* 0x000fe20008000000 */
[----:B------:R-:W-:Y:S01]  /*17910*/  UMOV UR25, UR33 ;  /* 0x0000002100197c82 */ /* 0x000fe20008000000 */
[----:B------:R-:W2:Y:S01]  /*17920*/  LDL.64 R12, [R1+0x30] ;  /* 0x00003000010c7983 */ /* 0x000ea20000100a00 */
[----:B------:R-:W-:-:S02]  /*17930*/  WARPGROUP.DEPBAR.LE gsb0, 0x0 ;  /* 0x00008000000079c5 */ /* 0x000fc40000010000 */
[----:B------:R-:W-:-:S06]  /*17940*/  WARPGROUP.ARRIVE ;  /* 0x00000000000079c5 */ /* 0x000fcc0000000000 */
[----:B------:R-:W-:Y:S01]  /*17950*/  HGMMA.64x16x16.F32.BF16 R160, gdesc[UR20], R160, gsb0 ;  /* 0x0020000014a079f0 */ /* 0x000fe200080018a0 */
[----:B------:R-:W-:Y:S01]  /*17960*/  IMAD.MOV.U32 R5, RZ, RZ, 0x40000040 ;  /* 0x40000040ff057424 */ /* 0x000fe200078e00ff */
[----:B------:R-:W-:-:S04]  /*17970*/  R2UR UR18, R4 ;  /* 0x00000000041272ca */ /* 0x000fc800000e0000 */
[----:B------:R-:W-:Y:S01]  /*17980*/  R2UR UR19, R5 ;  /* 0x00000000051372ca */ /* 0x000fe200000e0000 */
[----:B------:R-:W-:Y:S02]  /*17990*/  WARPGROUP.DEPBAR.LE gsb0, 0x0 ;  /* 0x00008000000079c5 */ /* 0x000fe40000010000 */
[----:B------:R-:W-:-:S10]  /*179a0*/  WARPGROUP.ARRIVE ;  /* 0x00000000000079c5 */ /* 0x000fd40000000000 */
[----:B------:R-:W-:Y:S01]  /*179b0*/  HGMMA.64x16x16.F32.BF16 R152, gdesc[UR16], R152, gsb0 ;  /* 0x00200000109879f0 */ /* 0x000fe20008001898 */
[----:B------:R-:W-:Y:S02]  /*179c0*/  VIADD R4, R2, 0x4 ;  /* 0x0000000402047836 */ /* 0x000fe40000000000 */
[----:B------:R-:W-:-:S03]  /*179d0*/  IMAD.MOV.U32 R5, RZ, RZ, 0x40000040 ;  /* 0x40000040ff057424 */ /* 0x000fc600078e00ff */
[----:B------:R-:W-:Y:S02]  /*179e0*/  R2UR UR14, R4 ;  /* 0x00000000040e72ca */ /* 0x000fe400000e0000 */
[----:B------:R-:W-:Y:S01]  /*179f0*/  R2UR UR15, R5 ;  /* 0x00000000050f72ca */ /* 0x000fe200000e0000 */
[----:B------:R-:W-:Y:S02]  /*17a00*/  WARPGROUP.DEPBAR.LE gsb0, 0x0 ;  /* 0x00008000000079c5 */ /* 0x000fe40000010000 */
[----:B------:R-:W-:-:S10]  /*17a10*/  WARPGROUP.ARRIVE ;  /* 0x00000000000079c5 */ /* 0x000fd40000000000 */
[----:B------:R-:W-:Y:S01]  /*17a20*/  HGMMA.64x16x16.F32.BF16 R184, gdesc[UR12], R184, gsb0 ;  /* 0x002000000cb879f0 */ /* 0x000fe200080018b8 */
[----:B------:R-:W-:Y:S01]  /*17a30*/  IMAD.MOV.U32 R5, RZ, RZ, 0x40000040 ;  /* 0x40000040ff057424 */ /* 0x000fe200078e00ff */
[----:B------:R-:W-:-:S04]  /*17a40*/  IADD3 R4, R2, 0x84, RZ ;  /* 0x0000008402047810 */ /* 0x000fc80007ffe0ff */
[----:B------:R-:W-:Y:S02]  /*17a50*/  R2UR UR10, R4 ;  /* 0x00000000040a72ca */ /* 0x000fe400000e0000 */
        /* <DEDUP_REMOVED lines=28> */
[----:B------:R-:W-:Y:S01]  /*17c20*/  IMAD.MOV.U32 R5, RZ, RZ, 0x40000040 ;  /* 0x40000040ff057424 */ /* 0x000fe200078e00ff */
[----:B---3--:R-:W-:Y:S02]  /*17c30*/  R2UR UR34, R20 ;  /* 0x00000000142272ca */ /* 0x008fe400000e0000 */
[----:B------:R-:W-:Y:S02]  /*17c40*/  R2UR UR35, R21 ;  /* 0x00000000152372ca */ /* 0x000fe400000e0000 */
[----:B------:R-:W-:Y:S01]  /*17c50*/  R2UR UR22, R4 ;  /* 0x00000000041672ca */ /* 0x000fe200000e0000 */
[----:B------:R-:W3:Y:S01]  /*17c60*/  LDL.64 R20, [R1+0x28] ;  /* 0x0000280001147983 */ /* 0x000ee20000100a00 */
[----:B------:R-:W-:-:S07]  /*17c70*/  R2UR UR23, R5 ;  /* 0x00000000051772ca */ /* 0x000fce00000e0000 */
[----:B------:R-:W-:Y:S02]  /*17c80*/  UMOV UR20, UR34 ;  /* 0x0000002200147c82 */ /* 0x000fe40008000000 */
[----:B------:R-:W-:Y:S01]  /*17c90*/  UMOV UR21, UR35 ;  /* 0x0000002300157c82 */ /* 0x000fe20008000000 */
[----:B------:R-:W-:Y:S02]  /*17ca0*/  WARPGROUP.DEPBAR.LE gsb0, 0x0 ;  /* 0x00008000000079c5 */ /* 0x000fe40000010000 */
[----:B------:R-:W-:-:S06]  /*17cb0*/  WARPGROUP.ARRIVE ;  /* 0x00000000000079c5 */ /* 0x000fcc0000000000 */
        /* <DEDUP_REMOVED lines=10> */
[----:B------:R-:W-:Y:S01]  /*17d60*/  VIADD R4, R2, 0x106 ;  /* 0x0000010602047836 */ /* 0x000fe20000000000 */
[----:B------:R-:W-:-:S04]  /*17d70*/  MOV R5, 0x40000040 ;  /* 0x4000004000057802 */ /* 0x000fc80000000f00 */
        /* <DEDUP_REMOVED lines=26> */
[----:B------:R-:W-:Y:S01]  /*17f20*/  IMAD.MOV.U32 R5, RZ, RZ, 0x40000040 ;  /* 0x40000040ff057424 */ /* 0x000fe200078e00ff */
[----:B--2---:R-:W-:Y:S02]  /*17f30*/  R2UR UR32, R12 ;  /* 0x000000000c2072ca */ /* 0x004fe400000e0000 */
[----:B------:R-:W-:Y:S02]  /*17f40*/  R2UR UR33, R13 ;  /* 0x000000000d2172ca */ /* 0x000fe400000e0000 */
[----:B------:R-:W-:Y:S01]  /*17f50*/  R2UR UR30, R4 ;  /* 0x00000000041e72ca */ /* 0x000fe200000e0000 */
[----:B------:R-:W2:Y:S01]  /*17f60*/  LDL.64 R12, [R1+0x20] ;  /* 0x00002000010c7983 */ /* 0x000ea20000100a00 */
        /* <DEDUP_REMOVED lines=33> */
[----:B------:R-:W-:Y:S01]  /*18180*/  IMAD.MOV.U32 R5, RZ, RZ, 0x40000040 ;  /* 0x40000040ff057424 */ /* 0x000fe200078e00ff */
[----:B------:R-:W-:-:S04]  /*18190*/  IADD3 R4, R2, 0x480, RZ ;  /* 0x0000048002047810 */ /* 0x000fc80007ffe0ff */
        /* <DEDUP_REMOVED lines=56> */
[----:B------:R-:W-:Y:S02]  /*18520*/  MOV R5, 0x40000040 ;  /* 0x4000004000057802 */ /* 0x000fe40000000f00 */
        /* <DEDUP_REMOVED lines=99> */
[----:B------:R-:W2:Y:S01]  /*18b60*/  LDL.64 R12, [R1] ;  /* 0x00000000010c7983 */ /* 0x000ea20000100a00 */
        /* <DEDUP_REMOVED lines=46> */
[----:B------:R-:W-:Y:S02]  /*18e50*/  R2UR UR22, R4 ;  /* 0x00000000041672ca */ /* 0x000fe400000e0000 */
        /* <DEDUP_REMOVED lines=445> */
.L_x_652:
[----:B------:R-:W-:Y:S01]  /*1aa30*/  SHF.L.U32 R0, R9, 0x1f, RZ ;  /* 0x0000001f09007819 */ /* 0x000fe200000006ff */
[----:B------:R-:W-:-:S04]  /*1aa40*/  IMAD R9, R10, 0x8, R16 ;  /* 0x000000080a097824 */ /* 0x000fc800078e0210 */
[----:B------:R0:W1:Y:S01]  /*1aa50*/  SYNCS.PHASECHK.TRANS64.TRYWAIT P2, [R9+URZ+0x38850], R0 ;  /* 0x03885000090075a7 */ /* 0x000062000804017f */
[----:B------:R-:W-:Y:S05]  /*1aa60*/  @!P0 BRA `(.L_x_653) ;  /* 0x0000000000048947 */ /* 0x000fea0003800000 */
[----:B------:R-:W-:Y:S01]  /*1aa70*/  BPT.TRAP 0x1 ;  /* 0x000000040000795c */ /* 0x000fe20000300000 */
.L_x_653:
[----:B------:R-:W-:Y:S04]  /*1aa80*/  BSSY B1, `(.L_x_654) ;  /* 0x0000004000017945 */ /* 0x000fe80003800000 */
[----:B-1----:R-:W-:Y:S05]  /*1aa90*/  @P2 BRA `(.L_x_655) ;  /* 0x0000000000082947 */ /* 0x002fea0003800000 */
[----:B------:R-:W1:Y:S02]  /*1aaa0*/  SYNCS.PHASECHK.TRANS64.TRYWAIT P2, [R9+URZ+0x38850], R0 ;  /* 0x03885000090075a7 */ /* 0x000e64000804017f */
[----:B-1----:R-:W-:Y:S05]  /*1aab0*/  @!P2 BRA `(.L_x_656) ;  /* 0x000000bc00b8a947 */ /* 0x002fea0003800000 */
.L_x_655:
[----:B------:R-:W-:Y:S05]  /*1aac0*/  BSYNC B1 ;  /* 0x0000000000017941 */ /* 0x000fea0003800000 */
.L_x_654:
[----:B01----:R-:W-:Y:S01]  /*1aad0*/  VIADD R0, R16, 0x400 ;  /* 0x0000040010007836 */ /* 0x003fe20000000000 */
[----:B------:R-:W-:Y:S01]  /*1aae0*/  WARPGROUP.ARRIVE ;  /* 0x00000000000079c5 */ /* 0x000fe20000000000 */
[----:B------:R-:W-:Y:S02]  /*1aaf0*/  IMAD.MOV.U32 R3, RZ, RZ, 0x40000040 ;  /* 0x40000040ff037424 */ /* 0x000fe400078e00ff */
[----:B------:R-:W-:Y:S01]  /*1ab00*/  FMUL.FTZ R20, R188, UR39 ;  /* 0x00000027bc147c20 */ /* 0x000fe20008410000 */
[----:B------:R-:W-:Y:S01]  /*1ab10*/  IMAD.MOV.U32 R5, RZ, RZ, 0x40000040 ;  /* 0x40000040ff057424 */ /* 0x000fe200078e00ff */
[----:B------:R-:W-:Y:S01]  /*1ab20*/  SHF.R.U32.HI R0, RZ, 0x4, R0 ;  /* 0x00000004ff007819 */ /* 0x000fe20000011600 */
[----:B------:R-:W-:Y:S01]  /*1ab30*/  FMUL.FTZ R21, R189, UR39 ;  /* 0x00000027bd157c20 */ /* 0x000fe20008410000 */
[----:B------:R-:W-:Y:S01]  /*1ab40*/  R2UR UR7, R3 ;  /* 0x00000000030772ca */ /* 0x000fe200000e0000 */
[----:B------:R-:W-:Y:S01]  /*1ab50*/  FMUL.FTZ R177, R177, UR39 ;  /* 0x00000027b1b17c20 */ /* 0x000fe20008410000 */
[----:B------:R-:W-:Y:S01]  /*1ab60*/  LOP3.LUT R0, R0, 0x3fff, RZ, 0xc0, !PT ;  /* 0x00003fff00007812 */ /* 0x000fe200078ec0ff */
[----:B------:R-:W-:Y:S01]  /*1ab70*/  MUFU.TANH R20, R20 ;  /* 0x0000001400147308 */ /* 0x000fe20000002400 */
[----:B------:R-:W-:Y:S01]  /*1ab80*/  FMUL.FTZ R180, R180, UR39 ;  /* 0x00000027b4b47c20 */ /* 0x000fe20008410000 */
[----:B------:R-:W-:Y:S01]  /*1ab90*/  FMUL.FTZ R181, R181, UR39 ;  /* 0x00000027b5b57c20 */ /* 0x000fe20008410000 */
[----:B------:R-:W-:Y:S01]  /*1aba0*/  LOP3.LUT R0, R0, 0x2800000, RZ, 0xfc, !PT ;  /* 0x0280000000007812 */ /* 0x000fe200078efcff */
[----:B------:R-:W-:Y:S01]  /*1abb0*/  FMUL.FTZ R168, R168, UR39 ;  /* 0x00000027a8a87c20 */ /* 0x000fe20008410000 */
[----:B------:R-:W-:Y:S01]  /*1abc0*/  FMUL.FTZ R169, R169, UR39 ;  /* 0x00000027a9a97c20 */ /* 0x000fe20008410000 */
[----:B------:R-:W-:Y:S01]  /*1abd0*/  FMUL.FTZ R172, R172, UR39 ;  /* 0x00000027acac7c20 */ /* 0x000fe20008410000 */
[----:B------:R-:W-:Y:S01]  /*1abe0*/  FMUL.FTZ R173, R173, UR39 ;  /* 0x00000027adad7c20 */ /* 0x000fe20008410000 */
[----:B------:R-:W-:-:S02]  /*1abf0*/  IMAD R2, R10, 0xa00, R0 ;  /* 0x00000a000a027824 */ /* 0x000fc400078e0200 */
[----:B------:R-:W-:Y:S01]  /*1ac00*/  FMUL.FTZ R0, R184, UR39 ;  /* 0x00000027b8007c20 */ /* 0x000fe20008410000 */
[----:B------:R-:W-:Y:S01]  /*1ac10*/  MUFU.TANH R21, R21 ;  /* 0x0000001500157308 */ /* 0x000fe20000002400 */
[----:B------:R-:W-:Y:S01]  /*1ac20*/  FMUL.FTZ R160, R160, UR39 ;  /* 0x00000027a0a07c20 */ /* 0x000fe20008410000 */
[C---:B------:R-:W-:Y:S01]  /*1ac30*/  VIADD R4, R2.reuse, 0x80 ;  /* 0x0000008002047836 */ /* 0x040fe20000000000 */
[----:B------:R-:W-:Y:S01]  /*1ac40*/  R2UR UR6, R2 ;  /* 0x00000000020672ca */ /* 0x000fe200000e0000 */
[----:B------:R-:W-:Y:S01]  /*1ac50*/  FMUL.FTZ R161, R161, UR39 ;  /* 0x00000027a1a17c20 */ /* 0x000fe20008410000 */
[----:B------:R-:W-:Y:S01]  /*1ac60*/  FMUL.FTZ R164, R164, UR39 ;  /* 0x00000027a4a47c20 */ /* 0x000fe20008410000 */
[----:B------:R-:W-:Y:S01]  /*1ac70*/  FMUL.FTZ R165, R165, UR39 ;  /* 0x00000027a5a57c20 */ /* 0x000fe20008410000 */
[----:B------:R-:W-:Y:S01]  /*1ac80*/  FMUL.FTZ R152, R152, UR39 ;  /* 0x0000002798987c20 */ /* 0x000fe20008410000 */
[----:B------:R-:W0:Y:S01]  /*1ac90*/  MUFU.TANH R0, R0 ;  /* 0x0000000000007308 */ /* 0x000e220000002400 */
[----:B------:R-:W-:Y:S01]  /*1aca0*/  FMUL.FTZ R153, R153, UR39 ;  /* 0x0000002799997c20 */ /* 0x000fe20008410000 */
[----:B------:R-:W-:Y:S01]  /*1acb0*/  FMUL.FTZ R156, R156, UR39 ;  /* 0x000000279c9c7c20 */ /* 0x000fe20008410000 */
[----:B------:R-:W-:-:S02]  /*1acc0*/  IMAD.MOV.U32 R3, RZ, RZ, 0x40000040 ;  /* 0x40000040ff037424 */ /* 0x000fc400078e00ff */
[----:B------:R-:W-:Y:S01]  /*1acd0*/  FMUL.FTZ R10, R186, UR39 ;  /* 0x00000027ba0a7c20 */ /* 0x000fe20008410000 */
[----:B------:R-:W-:Y:S01]  /*1ace0*/  FMUL.FTZ R12, R187, UR39 ;  /* 0x00000027bb0c7c20 */ /* 0x000fe20008410000 */
[----:B------:R-:W-:Y:S01]  /*1acf0*/  FMUL.FTZ R13, R190, UR39 ;  /* 0x00000027be0d7c20 */ /* 0x000fe20008410000 */
[----:B------:R-:W-:Y:S01]  /*1ad00*/  FMUL.FTZ R184, R191, UR39 ;  /* 0x00000027bfb87c20 */ /* 0x000fe20008410000 */
[----:B------:R-:W-:Y:S01]  /*1ad10*/  HGMMA.64x256x16.F32.BF16 R24, R208, gdesc[UR4].tnspB, R24, gsb0 ;  /* 0x43e00004d0187df0 */ /* 0x000fe20008001818 */
[----:B------:R-:W-:Y:S01]  /*1ad20*/  R2UR UR6, R4 ;  /* 0x00000000040672ca */ /* 0x000fe200000e0000 */
[----:B------:R-:W-:Y:S01]  /*1ad30*/  VIADD R4, R2, 0x100 ;  /* 0x0000010002047836 */ /* 0x000fe20000000000 */
[----:B------:R-:W-:Y:S01]  /*1ad40*/  R2UR UR7, R5 ;  /* 0x00000000050772ca */ /* 0x000fe200000e0000 */
[----:B------:R-:W-:Y:S01]  /*1ad50*/  IMAD.MOV.U32 R5, RZ, RZ, 0x40000040 ;  /* 0x40000040ff057424 */ /* 0x000fe200078e00ff */
[----:B------:R-:W-:Y:S01]  /*1ad60*/  MUFU.TANH R177, R177 ;  /* 0x000000b100b17308 */ /* 0x000fe20000002400 */
[----:B------:R-:W-:Y:S01]  /*1ad70*/  FMUL.FTZ R170, R170, UR39 ;  /* 0x00000027aaaa7c20 */ /* 0x000fe20008410000 */
        /* <DEDUP_REMOVED lines=10> */
[----:B------:R-:W-:Y:S01]  /*1ae20*/  FMUL.FTZ R158, R158, UR39 ;  /* 0x000000279e9e7c20 */ /* 0x000fe20008410000 */
[----:B------:R-:W-:Y:S01]  /*1ae30*/  FMUL.FTZ R159, R159, UR39 ;  /* 0x000000279f9f7c20 */ /* 0x000fe20008410000 */
[----:B------:R-:W-:Y:S01]  /*1ae40*/  @!P1 VIADD R11, R11, 0x38840 ;  /* 0x000388400b0b9836 */ /* 0x000fe20000000000 */
[----:B------:R-:W-:Y:S01]  /*1ae50*/  ISETP.GT.AND P2, PT, R6, RZ, PT ;  /* 0x000000ff0600720c */ /* 0x000fe20003f44270 */
[----:B------:R-:W-:Y:S01]  /*1ae60*/  MUFU.TANH R181, R181 ;  /* 0x000000b500b57308 */ /* 0x000fe20000002400 */
[----:B------:R-:W-:-:S02]  /*1ae70*/  @!P1 VIADD R9, R9, 0x38860 ;  /* 0x0003886009099836 */ /* 0x000fc40000000000 */
[----:B------:R-:W-:-:S03]  /*1ae80*/  VIADD R6, R6, 0xffffffff ;  /* 0xffffffff06067836 */ /* 0x000fc60000000000 */
[----:B------:R-:W-:Y:S02]  /*1ae90*/  @!P1 PRMT R9, RZ, 0x654, R9 ;  /* 0x00000654ff099816 */ /* 0x000fe40000000009 */
        /* <DEDUP_REMOVED lines=28> */
[----:B------:R-:W-:-:S06]  /*1b060*/  WARPGROUP.ARRIVE ;  /* 0x00000000000079c5 */ /* 0x000fcc0000000000 */
        /* <DEDUP_REMOVED lines=10> */
[----:B------:R-:W-:Y:S01]  /*1b110*/  R2UR UR6, R4 ;  /* 0x00000000040672ca */ /* 0x000fe200000e0000 */
[----:B------:R-:W-:Y:S01]  /*1b120*/  FMUL.FTZ R4, R185, UR39 ;  /* 0x00000027b9047c20 */ /* 0x000fe20008410000 */
[----:B------:R-:W-:Y:S01]  /*1b130*/  R2UR UR7, R5 ;  /* 0x00000000050772ca */ /* 0x000fe200000e0000 */
[----:B------:R-:W-:Y:S01]  /*1b140*/  FMUL.FTZ R185, R176, UR39 ;  /* 0x00000027b0b97c20 */ /* 0x000fe20008410000 */
[----:B------:R-:W-:Y:S01]  /*1b150*/  FMUL.FTZ R176, R178, UR39 ;  /* 0x00000027b2b07c20 */ /* 0x000fe20008410000 */
[----:B------:R-:W-:Y:S01]  /*1b160*/  FMUL.FTZ R178, R179, UR39 ;  /* 0x00000027b3b27c20 */ /* 0x000fe20008410000 */
[----:B------:R-:W-:Y:S01]  /*1b170*/  FMUL.FTZ R179, R182, UR39 ;  /* 0x00000027b6b37c20 */ /* 0x000fe20008410000 */
[----:B------:R-:W1:Y:S01]  /*1b180*/  MUFU.TANH R4, R4 ;  /* 0x0000000400047308 */ /* 0x000e620000002400 */
[----:B------:R-:W-:Y:S01]  /*1b190*/  FMUL.FTZ R182, R157, UR39 ;  /* 0x000000279db67c20 */ /* 0x000fe20008410000 */
[----:B------:R-:W-:-:S06]  /*1b1a0*/  FMUL.FTZ R157, R183, UR39 ;  /* 0x00000027b79d7c20 */ /* 0x000fcc0008410000 */
[----:B------:R-:W2:Y:S08]  /*1b1b0*/  MUFU.TANH R185, R185 ;  /* 0x000000b900b97308 */ /* 0x000eb00000002400 */
[----:B------:R-:W3:Y:S08]  /*1b1c0*/  MUFU.TANH R182, R182 ;  /* 0x000000b600b67308 */ /* 0x000ef00000002400 */
[----:B------:R-:W4:Y:S08]  /*1b1d0*/  MUFU.TANH R176, R176 ;  /* 0x000000b000b07308 */ /* 0x000f300000002400 */
[----:B------:R-:W5:Y:S08]  /*1b1e0*/  MUFU.TANH R178, R178 ;  /* 0x000000b200b27308 */ /* 0x000f700000002400 */
[----:B------:R-:W5:Y:S08]  /*1b1f0*/  MUFU.TANH R179, R179 ;  /* 0x000000b300b37308 */ /* 0x000f700000002400 */
[----:B------:R-:W5:Y:S01]  /*1b200*/  MUFU.TANH R157, R157 ;  /* 0x0000009d009d7308 */ /* 0x000f620000002400 */
[----:B------:R-:W-:-:S02]  /*1b210*/  WARPGROUP.DEPBAR.LE gsb0, 0x0 ;  /* 0x00008000000079c5 */ /* 0x000fc40000010000 */
[----:B------:R-:W-:-:S06]  /*1b220*/  WARPGROUP.ARRIVE ;  /* 0x00000000000079c5 */ /* 0x000fcc0000000000 */
[----:B------:R-:W-:Y:S01]  /*1b230*/  HGMMA.64x256x16.F32.BF16 R24, R196, gdesc[UR4].tnspB, R24, gsb0 ;  /* 0x43e00004c4187df0 */ /* 0x000fe20008001818 */
[----:B------:R-:W-:Y:S02]  /*1b240*/  R2UR UR6, R2 ;  /* 0x00000000020672ca */ /* 0x000fe400000e0000 */
[----:B0-----:R-:W-:Y:S02]  /*1b250*/  FMNMX.FTZ R2, R0, R8, !PT ;  /* 0x0000000800027209 */ /* 0x001fe40007810000 */
[----:B------:R-:W-:Y:S02]  /*1b260*/  R2UR UR7, R3 ;  /* 0x00000000030772ca */ /* 0x000fe400000e0000 */
[----:B-1----:R-:W-:-:S04]  /*1b270*/  FMNMX.FTZ R2, R4, R2, !PT ;  /* 0x0000000204027209 */ /* 0x002fc80007810000 */
[----:B------:R-:W-:-:S04]  /*1b280*/  FMNMX.FTZ R2, R20, R2, !PT ;  /* 0x0000000214027209 */ /* 0x000fc80007810000 */
[----:B------:R-:W-:-:S04]  /*1b290*/  FMNMX.FTZ R2, R21, R2, !PT ;  /* 0x0000000215027209 */ /* 0x000fc80007810000 */
[----:B--2---:R-:W-:-:S04]  /*1b2a0*/  FMNMX.FTZ R2, R185, R2, !PT ;  /* 0x00000002b9027209 */ /* 0x004fc80007810000 */
[----:B------:R-:W-:-:S04]  /*1b2b0*/  FMNMX.FTZ R2, R177, R2, !PT ;  /* 0x00000002b1027209 */ /* 0x000fc80007810000 */
        /* <DEDUP_REMOVED lines=13> */
[----:B---3--:R-:W-:-:S05]  /*1b390*/  FMNMX.FTZ R2, R182, R2, !PT ;  /* 0x00000002b6027209 */ /* 0x008fca0007810000 */
[----:B------:R-:W0:Y:S02]  /*1b3a0*/  SHFL.BFLY PT, R3, R2, 0x2, 0x1f ;  /* 0x0c401f0002037f89 */ /* 0x000e2400000e0000 */
[----:B0-----:R-:W-:Y:S01]  /*1b3b0*/  FMNMX.FTZ R3, R2, R3, !PT ;  /* 0x0000000302037209 */ /* 0x001fe20007810000 */
[----:B------:R-:W-:-:S04]  /*1b3c0*/  IMAD.U32 R2, RZ, RZ, UR38 ;  /* 0x00000026ff027e24 */ /* 0x000fc8000f8e00ff */
[----:B------:R-:W0:Y:S02]  /*1b3d0*/  SHFL.BFLY PT, R5, R3, 0x1, 0x1f ;  /* 0x0c201f0003057f89 */ /* 0x000e2400000e0000 */
[----:B0-----:R-:W-:Y:S02]  /*1b3e0*/  FMNMX.FTZ R5, R3, R5, !PT ;  /* 0x0000000503057209 */ /* 0x001fe40007810000 */
[----:B------:R-:W-:-:S03]  /*1b3f0*/  FMNMX.FTZ R3, R10, R7, !PT ;  /* 0x000000070a037209 */ /* 0x000fc60007810000 */
[----:B------:R-:W-:Y:S01]  /*1b400*/  FADD.FTZ R8, -R5, R8 ;  /* 0x0000000805087221 */ /* 0x000fe20000010100 */
[----:B------:R-:W-:-:S03]  /*1b410*/  FMNMX.FTZ R183, R12, R3, !PT ;  /* 0x000000030cb77209 */ /* 0x000fc60007810000 */
[-C--:B------:R-:W-:Y:S01]  /*1b420*/  FMUL.FTZ R3, R8, R2.reuse ;  /* 0x0000000208037220 */ /* 0x080fe20000410000 */
[----:B------:R-:W-:Y:S01]  /*1b430*/  FMNMX.FTZ R8, R13, R183, !PT ;  /* 0x000000b70d087209 */ /* 0x000fe20007810000 */
[----:B------:R-:W-:-:S03]  /*1b440*/  FMUL.FTZ R183, R5, R2 ;  /* 0x0000000205b77220 */ /* 0x000fc60000410000 */
[----:B------:R-:W-:Y:S01]  /*1b450*/  FMNMX.FTZ R8, R184, R8, !PT ;  /* 0x00000008b8087209 */ /* 0x000fe20007810000 */
[-CC-:B------:R-:W-:Y:S01]  /*1b460*/  FFMA.FTZ R208, R0, R2.reuse, -R183.reuse ;  /* 0x0000000200d07223 */ /* 0x180fe200000108b7 */
[--C-:B------:R-:W-:Y:S01]  /*1b470*/  FFMA.FTZ R4, R4, R2, -R183.reuse ;  /* 0x0000000204047223 */ /* 0x100fe200000108b7 */
[----:B------:R-:W-:Y:S01]  /*1b480*/  MUFU.EX2 R3, R3 ;  /* 0x0000000300037308 */ /* 0x000fe20000000800 */
[----:B----4-:R-:W-:Y:S01]  /*1b490*/  FMNMX.FTZ R8, R176, R8, !PT ;  /* 0x00000008b0087209 */ /* 0x010fe20007810000 */
[-CC-:B------:R-:W-:Y:S01]  /*1b4a0*/  FFMA.FTZ R210, R20, R2.reuse, -R183.reuse ;  /* 0x0000000214d27223 */ /* 0x180fe200000108b7 */
[-CC-:B------:R-:W-:Y:S01]  /*1b4b0*/  FFMA.FTZ R186, R21, R2.reuse, -R183.reuse ;  /* 0x0000000215ba7223 */ /* 0x180fe200000108b7 */
[--C-:B------:R-:W-:Y:S01]  /*1b4c0*/  FFMA.FTZ R204, R185, R2, -R183.reuse ;  /* 0x00000002b9cc7223 */ /* 0x100fe200000108b7 */
[----:B-----5:R-:W-:Y:S01]  /*1b4d0*/  FMNMX.FTZ R8, R178, R8, !PT ;  /* 0x00000008b2087209 */ /* 0x020fe20007810000 */
[-CC-:B------:R-:W-:Y:S01]  /*1b4e0*/  FFMA.FTZ R20, R177, R2.reuse, -R183.reuse ;  /* 0x00000002b1147223 */ /* 0x180fe200000108b7 */
[--C-:B------:R-:W-:Y:S01]  /*1b4f0*/  FFMA.FTZ R206, R180, R2, -R183.reuse ;  /* 0x00000002b4ce7223 */ /* 0x100fe200000108b7 */
[----:B------:R-:W0:Y:S01]  /*1b500*/  MUFU.EX2 R208, R208 ;  /* 0x000000d000d07308 */ /* 0x000e220000000800 */
[----:B------:R-:W-:Y:S01]  /*1b510*/  FMNMX.FTZ R0, R179, R8, !PT ;  /* 0x00000008b3007209 */ /* 0x000fe20007810000 */
[-CC-:B------:R-:W-:Y:S01]  /*1b520*/  FFMA.FTZ R21, R181, R2.reuse, -R183.reuse ;  /* 0x00000002b5157223 */ /* 0x180fe200000108b7 */
[-CC-:B------:R-:W-:Y:S01]  /*1b530*/  FFMA.FTZ R200, R168, R2.reuse, -R183.reuse ;  /* 0x00000002a8c87223 */ /* 0x180fe200000108b7 */
[--C-:B------:R-:W-:Y:S01]  /*1b540*/  FFMA.FTZ R168, R169, R2, -R183.reuse ;  /* 0x00000002a9a87223 */ /* 0x100fe200000108b7 */
[----:B------:R-:W-:Y:S01]  /*1b550*/  FMNMX.FTZ R0, R157, R0, !PT ;  /* 0x000000009d007209 */ /* 0x000fe20007810000 */
[-CC-:B------:R-:W-:Y:S01]  /*1b560*/  FFMA.FTZ R202, R172, R2.reuse, -R183.reuse ;  /* 0x00000002acca7223 */ /* 0x180fe200000108b7 */
[--C-:B------:R-:W-:Y:S01]  /*1b570*/  FFMA.FTZ R169, R173, R2, -R183.reuse ;  /* 0x00000002ada97223 */ /* 0x100fe200000108b7 */
[----:B------:R-:W1:Y:S01]  /*1b580*/  MUFU.EX2 R8, R4 ;  /* 0x0000000400087308 */ /* 0x000e620000000800 */
[----:B------:R-:W-:Y:S01]  /*1b590*/  FMNMX.FTZ R0, R170, R0, !PT ;  /* 0x00000000aa007209 */ /* 0x000fe20007810000 */
[----:B------:R-:W-:-:S03]  /*1b5a0*/  FFMA.FTZ R182, R182, R2, -R183 ;  /* 0x00000002b6b67223 */ /* 0x000fc600000108b7 */
[----:B------:R-:W-:-:S03]  /*1b5b0*/  FMNMX.FTZ R0, R171, R0, !PT ;  /* 0x00000000ab007209 */ /* 0x000fc60007810000 */
[----:B------:R-:W2:Y:S01]  /*1b5c0*/  MUFU.EX2 R210, R210 ;  /* 0x000000d200d27308 */ /* 0x000ea20000000800 */
[----:B------:R-:W-:Y:S01]  /*1b5d0*/  FMNMX.FTZ R0, R174, R0, !PT ;  /* 0x00000000ae007209 */ /* 0x000fe20007810000 */
[----:B0-----:R-:W-:-:S03]  /*1b5e0*/  FFMA.FTZ R15, R3, R15, R208 ;  /* 0x0000000f030f7223 */ /* 0x001fc600000100d0 */
[----:B------:R-:W-:-:S03]  /*1b5f0*/  FMNMX.FTZ R0, R175, R0, !PT ;  /* 0x00000000af007209 */ /* 0x000fc60007810000 */
[----:B------:R-:W0:Y:S01]  /*1b600*/  MUFU.EX2 R186, R186 ;  /* 0x000000ba00ba7308 */ /* 0x000e220000000800 */
[----:B------:R-:W-:Y:S01]  /*1b610*/  FMNMX.FTZ R0, R162, R0, !PT ;  /* 0x00000000a2007209 */ /* 0x000fe20007810000 */
[C---:B-1----:R-:W-:Y:S01]  /*1b620*/  FADD.FTZ R15, R8.reuse, R15 ;  /* 0x0000000f080f7221 */ /* 0x042fe20000010000 */
[----:B------:R-:W-:Y:S02]  /*1b630*/  F2FP.BF16.F32.PACK_AB R208, R8, R208 ;  /* 0x000000d008d0723e */ /* 0x000fe400000010ff */
[----:B------:R-:W-:-:S03]  /*1b640*/  FMNMX.FTZ R0, R163, R0, !PT ;  /* 0x00000000a3007209 */ /* 0x000fc60007810000 */
[----:B------:R-:W1:Y:S01]  /*1b650*/  MUFU.EX2 R204, R204 ;  /* 0x000000cc00cc7308 */ /* 0x000e620000000800 */
[----:B------:R-:W-:Y:S01]  /*1b660*/  FMNMX.FTZ R0, R166, R0, !PT ;  /* 0x00000000a6007209 */ /* 0x000fe20007810000 */
[----:B--2---:R-:W-:-:S03]  /*1b670*/  FADD.FTZ R15, R210, R15 ;  /* 0x0000000fd20f7221 */ /* 0x004fc60000010000 */
[----:B------:R-:W-:-:S03]  /*1b680*/  FMNMX.FTZ R0, R167, R0, !PT ;  /* 0x00000000a7007209 */ /* 0x000fc60007810000 */
[----:B------:R-:W2:Y:S01]  /*1b690*/  MUFU.EX2 R20, R20 ;  /* 0x0000001400147308 */ /* 0x000ea20000000800 */
[----:B------:R-:W-:Y:S01]  /*1b6a0*/  FMNMX.FTZ R0, R154, R0, !PT ;  /* 0x000000009a007209 */ /* 0x000fe20007810000 */
[C---:B0-----:R-:W-:Y:S01]  /*1b6b0*/  FADD.FTZ R15, R186.reuse, R15 ;  /* 0x0000000fba0f7221 */ /* 0x041fe20000010000 */
[----:B------:R-:W-:Y:S02]  /*1b6c0*/  F2FP.BF16.F32.PACK_AB R210, R186, R210 ;  /* 0x000000d2bad2723e */ /* 0x000fe400000010ff */
[----:B------:R-:W-:-:S03]  /*1b6d0*/  FMNMX.FTZ R0, R155, R0, !PT ;  /* 0x000000009b007209 */ /* 0x000fc60007810000 */
[----:B------:R-:W0:Y:S01]  /*1b6e0*/  MUFU.EX2 R206, R206 ;  /* 0x000000ce00ce7308 */ /* 0x000e220000000800 */
[----:B------:R-:W-:Y:S01]  /*1b6f0*/  FMNMX.FTZ R0, R158, R0, !PT ;  /* 0x000000009e007209 */ /* 0x000fe20007810000 */
[----:B-1----:R-:W-:-:S03]  /*1b700*/  FADD.FTZ R15, R204, R15 ;  /* 0x0000000fcc0f7221 */ /* 0x002fc60000010000 */
[----:B------:R-:W-:-:S03]  /*1b710*/  FMNMX.FTZ R0, R159, R0, !PT ;  /* 0x000000009f007209 */ /* 0x000fc60007810000 */
[----:B------:R-:W1:Y:S01]  /*1b720*/  MUFU.EX2 R21, R21 ;  /* 0x0000001500157308 */ /* 0x000e620000000800 */
[C---:B--2---:R-:W-:Y:S01]  /*1b730*/  FADD.FTZ R15, R20.reuse, R15 ;  /* 0x0000000f140f7221 */ /* 0x044fe20000010000 */
[----:B------:R-:W2:Y:S01]  /*1b740*/  SHFL.BFLY PT, R4, R0, 0x2, 0x1f ;  /* 0x0c401f0000047f89 */ /* 0x000ea200000e0000 */
[----:B------:R-:W-:-:S05]  /*1b750*/  F2FP.BF16.F32.PACK_AB R204, R20, R204 ;  /* 0x000000cc14cc723e */ /* 0x000fca00000010ff */
[----:B------:R-:W3:Y:S01]  /*1b760*/  MUFU.EX2 R200, R200 ;  /* 0x000000c800c87308 */ /* 0x000ee20000000800 */
[----:B0-----:R-:W-:-:S07]  /*1b770*/  FADD.FTZ R15, R206, R15 ;  /* 0x0000000fce0f7221 */ /* 0x001fce0000010000 */
[----:B------:R-:W0:Y:S01]  /*1b780*/  MUFU.EX2 R168, R168 ;  /* 0x000000a800a87308 */ /* 0x000e220000000800 */
[C---:B-1----:R-:W-:Y:S01]  /*1b790*/  FADD.FTZ R15, R21.reuse, R15 ;  /* 0x0000000f150f7221 */ /* 0x042fe20000010000 */
[----:B------:R-:W-:-:S06]  /*1b7a0*/  F2FP.BF16.F32.PACK_AB R206, R21, R206 ;  /* 0x000000ce15ce723e */ /* 0x000fcc00000010ff */
[----:B------:R-:W1:Y:S01]  /*1b7b0*/  MUFU.EX2 R202, R202 ;  /* 0x000000ca00ca7308 */ /* 0x000e620000000800 */
[----:B---3--:R-:W-:Y:S01]  /*1b7c0*/  FADD.FTZ R15, R200, R15 ;  /* 0x0000000fc80f7221 */ /* 0x008fe20000010000 */
[----:B--2---:R-:W-:-:S05]  /*1b7d0*/  FMNMX.FTZ R0, R0, R4, !PT ;  /* 0x0000000400007209 */ /* 0x004fca0007810000 */
[----:B------:R-:W2:Y:S01]  /*1b7e0*/  SHFL.BFLY PT, R4, R0, 0x1, 0x1f ;  /* 0x0c201f0000047f89 */ /* 0x000ea200000e0000 */
[----:B------:R-:W3:Y:S01]  /*1b7f0*/  MUFU.EX2 R169, R169 ;  /* 0x000000a900a97308 */ /* 0x000ee20000000800 */
[C---:B0-----:R-:W-:Y:S01]  /*1b800*/  FADD.FTZ R15, R168.reuse, R15 ;  /* 0x0000000fa80f7221 */ /* 0x041fe20000010000 */
[----:B------:R-:W-:-:S03]  /*1b810*/  F2FP.BF16.F32.PACK_AB R200, R168, R200 ;  /* 0x000000c8a8c8723e */ /* 0x000fc600000010ff */
[----:B-1----:R-:W-:-:S04]  /*1b820*/  FADD.FTZ R15, R202, R15 ;  /* 0x0000000fca0f7221 */ /* 0x002fc80000010000 */
[C---:B---3--:R-:W-:Y:S01]  /*1b830*/  FADD.FTZ R15, R169.reuse, R15 ;  /* 0x0000000fa90f7221 */ /* 0x048fe20000010000 */
[----:B------:R-:W-:Y:S01]  /*1b840*/  F2FP.BF16.F32.PACK_AB R202, R169, R202 ;  /* 0x000000caa9ca723e */ /* 0x000fe200000010ff */
[----:B------:R-:W-:Y:S02]  /*1b850*/  WARPGROUP.DEPBAR.LE gsb0, 0x0 ;  /* 0x00008000000079c5 */ /* 0x000fe40000010000 */
[----:B------:R-:W-:Y:S01]  /*1b860*/  WARPGROUP.ARRIVE ;  /* 0x00000000000079c5 */ /* 0x000fe20000000000 */
[----:B--2---:R-:W-:Y:S01]  /*1b870*/  FMNMX.FTZ R4, R0, R4, !PT ;  /* 0x0000000400047209 */ /* 0x004fe20007810000 */
[-CC-:B------:R-:W-:Y:S01]  /*1b880*/  FFMA.FTZ R196, R160, R2.reuse, -R183.reuse ;  /* 0x00000002a0c47223 */ /* 0x180fe200000108b7 */
[-C--:B------:R-:W-:Y:S01]  /*1b890*/  FFMA.FTZ R198, R164, R2.reuse, -R183 ;  /* 0x00000002a4c67223 */ /* 0x080fe200000108b7 */
[----:B------:R-:W-:Y:S01]  /*1b8a0*/  @!P1 PRMT R164, RZ, 0x654, R11 ;  /* 0x00000654ffa49816 */ /* 0x000fe2000000000b */
[-C--:B------:R-:W-:Y:S01]  /*1b8b0*/  FFMA.FTZ R160, R161, R2.reuse, -R183 ;  /* 0x00000002a1a07223 */ /* 0x080fe200000108b7 */
[----:B------:R-:W-:Y:S01]  /*1b8c0*/  HGMMA.64x256x16.F32.BF16 R24, R192, gdesc[UR4].tnspB, R24, gsb0 ;  /* 0x43e00004c0187df0 */ /* 0x000fe20008001818 */
[----:B------:R-:W-:Y:S01]  /*1b8d0*/  FADD.FTZ R0, -R4, R7 ;  /* 0x0000000704007221 */ /* 0x000fe20000010100 */
[----:B------:R-:W0:Y:S01]  /*1b8e0*/  MUFU.EX2 R196, R196 ;  /* 0x000000c400c47308 */ /* 0x000e220000000800 */
[----:B------:R-:W-:-:S02]  /*1b8f0*/  FFMA.FTZ R161, R165, R2, -R183 ;  /* 0x00000002a5a17223 */ /* 0x000fc400000108b7 */
[----:B------:R-:W-:-:S05]  /*1b900*/  FMUL.FTZ R0, R0, R2 ;  /* 0x0000000200007220 */ /* 0x000fca0000410000 */
[----:B------:R-:W1:Y:S08]  /*1b910*/  MUFU.EX2 R160, R160 ;  /* 0x000000a000a07308 */ /* 0x000e700000000800 */
[----:B------:R-:W-:Y:S01]  /*1b920*/  MUFU.EX2 R0, R0 ;  /* 0x0000000000007308 */ /* 0x000fe20000000800 */
[----:B0-----:R-:W-:-:S07]  /*1b930*/  FADD.FTZ R15, R196, R15 ;  /* 0x0000000fc40f7221 */ /* 0x001fce0000010000 */
[----:B------:R-:W0:Y:S01]  /*1b940*/  MUFU.EX2 R198, R198 ;  /* 0x000000c600c67308 */ /* 0x000e220000000800 */
[C---:B-1----:R-:W-:Y:S01]  /*1b950*/  FADD.FTZ R15, R160.reuse, R15 ;  /* 0x0000000fa00f7221 */ /* 0x042fe20000010000 */
[----:B------:R-:W-:-:S06]  /*1b960*/  F2FP.BF16.F32.PACK_AB R196, R160, R196 ;  /* 0x000000c4a0c4723e */ /* 0x000fcc00000010ff */
[----:B------:R-:W1:Y:S08]  /*1b970*/  MUFU.EX2 R161, R161 ;  /* 0x000000a100a17308 */ /* 0x000e700000000800 */
[----:B------:R-:W-:Y:S01]  /*1b980*/  MUFU.EX2 R7, R182 ;  /* 0x000000b600077308 */ /* 0x000fe20000000800 */
[----:B0-----:R-:W-:-:S04]  /*1b990*/  FADD.FTZ R15, R198, R15 ;  /* 0x0000000fc60f7221 */ /* 0x001fc80000010000 */
[C---:B-1----:R-:W-:Y:S01]  /*1b9a0*/  FADD.FTZ R15, R161.reuse, R15 ;  /* 0x0000000fa10f7221 */ /* 0x042fe20000010000 */
[----:B------:R-:W-:Y:S01]  /*1b9b0*/  F2FP.BF16.F32.PACK_AB R198, R161, R198 ;  /* 0x000000c6a1c6723e */ /* 0x000fe200000010ff */
[----:B------:R-:W-:Y:S02]  /*1b9c0*/  WARPGROUP.DEPBAR.LE gsb0, 0x0 ;  /* 0x00008000000079c5 */ /* 0x000fe40000010000 */
[-CC-:B------:R-:W-:Y:S01]  /*1b9d0*/  FFMA.FTZ R192, R152, R2.reuse, -R183.reuse ;  /* 0x0000000298c07223 */ /* 0x180fe200000108b7 */
[-CC-:B------:R-:W-:Y:S01]  /*1b9e0*/  FFMA.FTZ R152, R153, R2.reuse, -R183.reuse ;  /* 0x0000000299987223 */ /* 0x180fe200000108b7 */
[-C--:B------:R-:W-:Y:S01]  /*1b9f0*/  FMUL.FTZ R153, R4, R2.reuse ;  /* 0x0000000204997220 */ /* 0x080fe20000410000 */
[-C--:B------:R-:W-:Y:S01]  /*1ba00*/  FFMA.FTZ R194, R156, R2.reuse, -R183 ;  /* 0x000000029cc27223 */ /* 0x080fe200000108b7 */
[----:B------:R-:W-:Y:S02]  /*1ba10*/  @!P1 SYNCS.ARRIVE.TRANS64.RED.A1T0 RZ, [R164+URZ], RZ ;  /* 0x000000ffa4ff99a7 */ /* 0x000fe4000810043f */
[-CC-:B------:R-:W-:Y:S01]  /*1ba20*/  FFMA.FTZ R209, R10, R2.reuse, -R153.reuse ;  /* 0x000000020ad17223 */ /* 0x180fe20000010899 */
[-CC-:B------:R-:W-:Y:S01]  /*1ba30*/  FFMA.FTZ R10, R12, R2.reuse, -R153.reuse ;  /* 0x000000020c0a7223 */ /* 0x180fe20000010899 */
[-CC-:B------:R-:W-:Y:S01]  /*1ba40*/  FFMA.FTZ R211, R13, R2.reuse, -R153.reuse ;  /* 0x000000020dd37223 */ /* 0x180fe20000010899 */
[-CC-:B------:R-:W-:Y:S01]  /*1ba50*/  FFMA.FTZ R13, R184, R2.reuse, -R153.reuse ;  /* 0x00000002b80d7223 */ /* 0x180fe20000010899 */
[-CC-:B------:R-:W-:Y:S01]  /*1ba60*/  FFMA.FTZ R205, R176, R2.reuse, -R153.reuse ;  /* 0x00000002b0cd7223 */ /* 0x180fe20000010899 */
[-CC-:B------:R-:W-:Y:S01]  /*1ba70*/  FFMA.FTZ R156, R178, R2.reuse, -R153.reuse ;  /* 0x00000002b29c7223 */ /* 0x180fe20000010899 */
[----:B------:R-:W0:Y:S01]  /*1ba80*/  MUFU.EX2 R209, R209 ;  /* 0x000000d100d17308 */ /* 0x000e220000000800 */
[-CC-:B------:R-:W-:Y:S01]  /*1ba90*/  FFMA.FTZ R207, R179, R2.reuse, -R153.reuse ;  /* 0x00000002b3cf7223 */ /* 0x180fe20000010899 */
[-CC-:B------:R-:W-:Y:S01]  /*1baa0*/  FFMA.FTZ R12, R157, R2.reuse, -R153.reuse ;  /* 0x000000029d0c7223 */ /* 0x180fe20000010899 */
[-CC-:B------:R-:W-:Y:S01]  /*1bab0*/  FFMA.FTZ R201, R170, R2.reuse, -R153.reuse ;  /* 0x00000002aac97223 */ /* 0x180fe20000010899 */
[-CC-:B------:R-:W-:Y:S01]  /*1bac0*/  FFMA.FTZ R197, R162, R2.reuse, -R153.reuse ;  /* 0x00000002a2c57223 */ /* 0x180fe20000010899 */
[-CC-:B------:R-:W-:Y:S01]  /*1bad0*/  FFMA.FTZ R157, R171, R2.reuse, -R153.reuse ;  /* 0x00000002ab9d7223 */ /* 0x180fe20000010899 */
[-CC-:B------:R-:W-:Y:S01]  /*1bae0*/  FFMA.FTZ R203, R174, R2.reuse, -R153.reuse ;  /* 0x00000002aecb7223 */ /* 0x180fe20000010899 */
[-CC-:B------:R-:W-:Y:S01]  /*1baf0*/  FFMA.FTZ R175, R175, R2.reuse, -R153.reuse ;  /* 0x00000002afaf7223 */ /* 0x180fe20000010899 */
[----:B------:R-:W1:Y:S01]  /*1bb00*/  MUFU.EX2 R10, R10 ;  /* 0x0000000a000a7308 */ /* 0x000e620000000800 */
[-CC-:B------:R-:W-:Y:S01]  /*1bb10*/  FFMA.FTZ R163, R163, R2.reuse, -R153.reuse ;  /* 0x00000002a3a37223 */ /* 0x180fe20000010899 */
[-CC-:B------:R-:W-:Y:S01]  /*1bb20*/  FFMA.FTZ R199, R166, R2.reuse, -R153.reuse ;  /* 0x00000002a6c77223 */ /* 0x180fe20000010899 */
[----:B------:R2:W-:Y:S01]  /*1bb30*/  @!P1 SYNCS.ARRIVE.TRANS64.RED.A1T0 RZ, [R9+URZ], RZ ;  /* 0x000000ff09ff99a7 */ /* 0x0005e2000810043f */
[-CC-:B------:R-:W-:Y:S01]  /*1bb40*/  FFMA.FTZ R193, R154, R2.reuse, -R153.reuse ;  /* 0x000000029ac17223 */ /* 0x180fe20000010899 */
[-CC-:B------:R-:W-:Y:S01]  /*1bb50*/  FFMA.FTZ R155, R155, R2.reuse, -R153.reuse ;  /* 0x000000029b9b7223 */ /* 0x180fe20000010899 */
[----:B------:R-:W-:-:S02]  /*1bb60*/  FFMA.FTZ R158, R158, R2, -R153 ;  /* 0x000000029e9e7223 */ /* 0x000fc40000010899 */
[----:B------:R-:W3:Y:S01]  /*1bb70*/  MUFU.EX2 R211, R211 ;  /* 0x000000d300d37308 */ /* 0x000ee20000000800 */
[----:B0-----:R-:W-:-:S07]  /*1bb80*/  FFMA.FTZ R14, R0, R14, R209 ;  /* 0x0000000e000e7223 */ /* 0x001fce00000100d1 */
[----:B------:R-:W0:Y:S01]  /*1bb90*/  MUFU.EX2 R13, R13 ;  /* 0x0000000d000d7308 */ /* 0x000e220000000800 */
[C---:B-1----:R-:W-:Y:S01]  /*1bba0*/  FADD.FTZ R14, R10.reuse, R14 ;  /* 0x0000000e0a0e7221 */ /* 0x042fe20000010000 */
[----:B------:R-:W-:Y:S01]  /*1bbb0*/  F2FP.BF16.F32.PACK_AB R209, R10, R209 ;  /* 0x000000d10ad1723e */ /* 0x000fe200000010ff */
[----:B------:R-:W-:-:S05]  /*1bbc0*/  IMAD.MOV.U32 R10, RZ, RZ, R222 ;  /* 0x000000ffff0a7224 */ /* 0x000fca00078e00de */
[----:B------:R-:W1:Y:S01]  /*1bbd0*/  MUFU.EX2 R205, R205 ;  /* 0x000000cd00cd7308 */ /* 0x000e620000000800 */
[----:B---3--:R-:W-:-:S07]  /*1bbe0*/  FADD.FTZ R14, R211, R14 ;  /* 0x0000000ed30e7221 */ /* 0x008fce0000010000 */
[----:B------:R-:W3:Y:S01]  /*1bbf0*/  MUFU.EX2 R156, R156 ;  /* 0x0000009c009c7308 */ /* 0x000ee20000000800 */
[----:B0-----:R-:W-:Y:S01]  /*1bc00*/  FADD.FTZ R162, R13, R14 ;  /* 0x0000000e0da27221 */ /* 0x001fe20000010000 */
[-CC-:B------:R-:W-:Y:S01]  /*1bc10*/  FFMA.FTZ R14, R167, R2.reuse, -R153.reuse ;  /* 0x00000002a70e7223 */ /* 0x180fe20000010899 */
[----:B------:R-:W-:Y:S01]  /*1bc20*/  FFMA.FTZ R153, R159, R2, -R153 ;  /* 0x000000029f997223 */ /* 0x000fe20000010899 */
[----:B------:R-:W-:-:S04]  /*1bc30*/  F2FP.BF16.F32.PACK_AB R211, R13, R211 ;  /* 0x000000d30dd3723e */ /* 0x000fc800000010ff */
[----:B------:R-:W0:Y:S01]  /*1bc40*/  MUFU.EX2 R207, R207 ;  /* 0x000000cf00cf7308 */ /* 0x000e220000000800 */
[----:B-1----:R-:W-:-:S07]  /*1bc50*/  FADD.FTZ R162, R205, R162 ;  /* 0x000000a2cda27221 */ /* 0x002fce0000010000 */
[----:B------:R-:W1:Y:S01]  /*1bc60*/  MUFU.EX2 R12, R12 ;  /* 0x0000000c000c7308 */ /* 0x000e620000000800 */
[C---:B---3--:R-:W-:Y:S01]  /*1bc70*/  FADD.FTZ R162, R156.reuse, R162 ;  /* 0x000000a29ca27221 */ /* 0x048fe20000010000 */
[----:B------:R-:W-:-:S06]  /*1bc80*/  F2FP.BF16.F32.PACK_AB R205, R156, R205 ;  /* 0x000000cd9ccd723e */ /* 0x000fcc00000010ff */
[----:B------:R-:W3:Y:S01]  /*1bc90*/  MUFU.EX2 R201, R201 ;  /* 0x000000c900c97308 */ /* 0x000ee20000000800 */
[----:B0-----:R-:W-:-:S07]  /*1bca0*/  FADD.FTZ R162, R207, R162 ;  /* 0x000000a2cfa27221 */ /* 0x001fce0000010000 */
[----:B------:R-:W0:Y:S01]  /*1bcb0*/  MUFU.EX2 R157, R157 ;  /* 0x0000009d009d7308 */ /* 0x000e220000000800 */
[C---:B-1----:R-:W-:Y:S01]  /*1bcc0*/  FADD.FTZ R162, R12.reuse, R162 ;  /* 0x000000a20ca27221 */ /* 0x042fe20000010000 */
[----:B------:R-:W-:-:S06]  /*1bcd0*/  F2FP.BF16.F32.PACK_AB R207, R12, R207 ;  /* 0x000000cf0ccf723e */ /* 0x000fcc00000010ff */
[----:B------:R-:W1:Y:S01]  /*1bce0*/  MUFU.EX2 R203, R203 ;  /* 0x000000cb00cb7308 */ /* 0x000e620000000800 */
[----:B---3--:R-:W-:-:S07]  /*1bcf0*/  FADD.FTZ R162, R201, R162 ;  /* 0x000000a2c9a27221 */ /* 0x008fce0000010000 */
[----:B------:R-:W3:Y:S01]  /*1bd00*/  MUFU.EX2 R11, R175 ;  /* 0x000000af000b7308 */ /* 0x000ee20000000800 */
[C---:B0-----:R-:W-:Y:S01]  /*1bd10*/  FADD.FTZ R162, R157.reuse, R162 ;  /* 0x000000a29da27221 */ /* 0x041fe20000010000 */
[----:B------:R-:W-:-:S06]  /*1bd20*/  F2FP.BF16.F32.PACK_AB R201, R157, R201 ;  /* 0x000000c99dc9723e */ /* 0x000fcc00000010ff */
[----:B------:R-:W0:Y:S01]  /*1bd30*/  MUFU.EX2 R197, R197 ;  /* 0x000000c500c57308 */ /* 0x000e220000000800 */
[----:B-1----:R-:W-:-:S07]  /*1bd40*/  FADD.FTZ R162, R203, R162 ;  /* 0x000000a2cba27221 */ /* 0x002fce0000010000 */
[----:B--2---:R-:W1:Y:S01]  /*1bd50*/  MUFU.EX2 R9, R163 ;  /* 0x000000a300097308 */ /* 0x004e620000000800 */
[C---:B---3--:R-:W-:Y:S01]  /*1bd60*/  FADD.FTZ R162, R11.reuse, R162 ;  /* 0x000000a20ba27221 */ /* 0x048fe20000010000 */
[----:B------:R-:W-:-:S06]  /*1bd70*/  F2FP.BF16.F32.PACK_AB R203, R11, R203 ;  /* 0x000000cb0bcb723e */ /* 0x000fcc00000010ff */
[----:B------:R-:W2:Y:S01]  /*1bd80*/  MUFU.EX2 R199, R199 ;  /* 0x000000c700c77308 */ /* 0x000ea20000000800 */
[----:B0-----:R-:W-:-:S07]  /*1bd90*/  FADD.FTZ R162, R197, R162 ;  /* 0x000000a2c5a27221 */ /* 0x001fce0000010000 */
[----:B------:R-:W0:Y:S01]  /*1bda0*/  MUFU.EX2 R14, R14 ;  /* 0x0000000e000e7308 */ /* 0x000e220000000800 */
[C---:B-1----:R-:W-:Y:S01]  /*1bdb0*/  FADD.FTZ R162, R9.reuse, R162 ;  /* 0x000000a209a27221 */ /* 0x042fe20000010000 */
[----:B------:R-:W-:-:S06]  /*1bdc0*/  F2FP.BF16.F32.PACK_AB R197, R9, R197 ;  /* 0x000000c509c5723e */ /* 0x000fcc00000010ff */
[----:B------:R-:W1:Y:S01]  /*1bdd0*/  MUFU.EX2 R192, R192 ;  /* 0x000000c000c07308 */ /* 0x000e620000000800 */
[----:B--2---:R-:W-:-:S07]  /*1bde0*/  FADD.FTZ R13, R199, R162 ;  /* 0x000000a2c70d7221 */ /* 0x004fce0000010000 */
[----:B------:R-:W2:Y:S01]  /*1bdf0*/  MUFU.EX2 R193, R193 ;  /* 0x000000c100c17308 */ /* 0x000ea20000000800 */
[C---:B0-----:R-:W-:Y:S01]  /*1be00*/  FADD.FTZ R8, R14.reuse, R13 ;  /* 0x0000000d0e087221 */ /* 0x041fe20000010000 */
[----:B------:R-:W-:-:S06]  /*1be10*/  F2FP.BF16.F32.PACK_AB R199, R14, R199 ;  /* 0x000000c70ec7723e */ /* 0x000fcc00000010ff */
[----:B------:R-:W0:Y:S01]  /*1be20*/  MUFU.EX2 R152, R152 ;  /* 0x0000009800987308 */ /* 0x000e220000000800 */
[----:B-1----:R-:W-:-:S07]  /*1be30*/  FADD.FTZ R15, R192, R15 ;  /* 0x0000000fc00f7221 */ /* 0x002fce0000010000 */
[----:B------:R-:W1:Y:S01]  /*1be40*/  MUFU.EX2 R155, R155 ;  /* 0x0000009b009b7308 */ /* 0x000e620000000800 */
[----:B--2---:R-:W-:-:S07]  /*1be50*/  FADD.FTZ R8, R193, R8 ;  /* 0x00000008c1087221 */ /* 0x004fce0000010000 */
[----:B------:R-:W2:Y:S01]  /*1be60*/  MUFU.EX2 R194, R194 ;  /* 0x000000c200c27308 */ /* 0x000ea20000000800 */
[C---:B0-----:R-:W-:Y:S01]  /*1be70*/  FADD.FTZ R15, R152.reuse, R15 ;  /* 0x0000000f980f7221 */ /* 0x041fe20000010000 */
[----:B------:R-:W-:-:S06]  /*1be80*/  F2FP.BF16.F32.PACK_AB R192, R152, R192 ;  /* 0x000000c098c0723e */ /* 0x000fcc00000010ff */
[----:B------:R-:W0:Y:S01]  /*1be90*/  MUFU.EX2 R158, R158 ;  /* 0x0000009e009e7308 */ /* 0x000e220000000800 */
[C---:B-1----:R-:W-:Y:S01]  /*1bea0*/  FADD.FTZ R9, R155.reuse, R8 ;  /* 0x000000089b097221 */ /* 0x042fe20000010000 */
[----:B------:R-:W-:-:S06]  /*1beb0*/  F2FP.BF16.F32.PACK_AB R193, R155, R193 ;  /* 0x000000c19bc1723e */ /* 0x000fcc00000010ff */
[----:B------:R-:W1:Y:S01]  /*1bec0*/  MUFU.EX2 R153, R153 ;  /* 0x0000009900997308 */ /* 0x000e620000000800 */
[----:B--2---:R-:W-:Y:S01]  /*1bed0*/  FADD.FTZ R8, R194, R15 ;  /* 0x0000000fc2087221 */ /* 0x004fe20000010000 */
[----:B------:R-:W-:-:S03]  /*1bee0*/  F2FP.BF16.F32.PACK_AB R194, R7, R194 ;  /* 0x000000c207c2723e */ /* 0x000fc600000010ff */
[----:B------:R-:W-:Y:S01]  /*1bef0*/  FADD.FTZ R15, R7, R8 ;  /* 0x00000008070f7221 */ /* 0x000fe20000010000 */
[----:B------:R-:W-:Y:S02]  /*1bf00*/  IMAD.MOV.U32 R7, RZ, RZ, R4 ;  /* 0x000000ffff077224 */ /* 0x000fe400078e0004 */
[----:B------:R-:W-:Y:S02]  /*1bf10*/  IMAD.MOV.U32 R8, RZ, RZ, R5 ;  /* 0x000000ffff087224 */ /* 0x000fe400078e0005 */
[----:B0-----:R-:W-:Y:S01]  /*1bf20*/  FADD.FTZ R14, R158, R9 ;  /* 0x000000099e0e7221 */ /* 0x001fe20000010000 */
[----:B------:R-:W-:-:S03]  /*1bf30*/  IMAD.MOV.U32 R9, RZ, RZ, R223 ;  /* 0x000000ffff097224 */ /* 0x000fc600078e00df */
[C---:B-1----:R-:W-:Y:S01]  /*1bf40*/  FADD.FTZ R14, R153.reuse, R14 ;  /* 0x0000000e990e7221 */ /* 0x042fe20000010000 */
[----:B------:R-:W-:Y:S01]  /*1bf50*/  F2FP.BF16.F32.PACK_AB R195, R153, R158 ;  /* 0x0000009e99c3723e */ /* 0x000fe200000010ff */
[----:B------:R-:W-:Y:S06]  /*1bf60*/  @P2 BRA `(.L_x_657) ;  /* 0xffffffb000a82947 */ /* 0x000fec000383ffff */
.L_x_646:
[----:B------:R-:W-:Y:S05]  /*1bf70*/  BSYNC B0 ;  /* 0x0000000000007941 */ /* 0x000fea0003800000 */
.L_x_645:
        /* <DEDUP_REMOVED lines=131> */
.L_x_658:
[----:B------:R-:W-:Y:S01]  /*1c7b0*/  IMAD R0, R222, 0x8, R16 ;  /* 0x00000008de007824 */ /* 0x000fe200078e0210 */
[----:B------:R-:W-:-:S04]  /*1c7c0*/  SHF.L.U32 R7, R223, 0x1f, RZ ;  /* 0x0000001fdf077819 */ /* 0x000fc800000006ff */
[----:B------:R0:W1:Y:S01]  /*1c7d0*/  SYNCS.PHASECHK.TRANS64.TRYWAIT P2, [R0+URZ+0x38850], R7 ;  /* 0x03885007000075a7 */ /* 0x000062000804017f */
[----:B------:R-:W-:Y:S05]  /*1c7e0*/  @!P0 BRA `(.L_x_659) ;  /* 0x0000000000048947 */ /* 0x000fea0003800000 */
[----:B------:R-:W-:Y:S01]  /*1c7f0*/  BPT.TRAP 0x1 ;  /* 0x000000040000795c */ /* 0x000fe20000300000 */
.L_x_659:
[----:B------:R-:W-:Y:S01]  /*1c800*/  VIADD R16, R16, 0x400 ;  /* 0x0000040010107836 */ /* 0x000fe20000000000 */
[----:B------:R-:W-:Y:S04]  /*1c810*/  BSSY B0, `(.L_x_660) ;  /* 0x0000008000007945 */ /* 0x000fe80003800000 */
[----:B------:R-:W-:-:S04]  /*1c820*/  SHF.R.U32.HI R16, RZ, 0x4, R16 ;  /* 0x00000004ff107819 */ /* 0x000fc80000011610 */
[----:B------:R-:W-:-:S04]  /*1c830*/  LOP3.LUT R16, R16, 0x3fff, RZ, 0xc0, !PT ;  /* 0x00003fff10107812 */ /* 0x000fc800078ec0ff */
[----:B------:R-:W-:-:S05]  /*1c840*/  LOP3.LUT R3, R16, 0x2800000, RZ, 0xfc, !PT ;  /* 0x0280000010037812 */ /* 0x000fca00078efcff */
[----:B------:R-:W-:Y:S01]  /*1c850*/  IMAD R3, R222, 0xa00, R3 ;  /* 0x00000a00de037824 */ /* 0x000fe200078e0203 */
[----:B-1----:R-:W-:Y:S06]  /*1c860*/  @P2 BRA `(.L_x_661) ;  /* 0x0000000000082947 */ /* 0x002fec0003800000 */
[----:B------:R-:W1:Y:S02]  /*1c870*/  SYNCS.PHASECHK.TRANS64.TRYWAIT P0, [R0+URZ+0x38850], R7 ;  /* 0x03885007000075a7 */ /* 0x000e64000800017f */
[----:B-1----:R-:W-:Y:S05]  /*1c880*/  @!P0 BRA `(.L_x_662) ;  /* 0x000000a000588947 */ /* 0x002fea0003800000 */
.L_x_661:
[----:B------:R-:W-:Y:S05]  /*1c890*/  BSYNC B0 ;  /* 0x0000000000007941 */ /* 0x000fea0003800000 */
.L_x_660:
[----:B01----:R-:W-:Y:S01]  /*1c8a0*/  IMAD.MOV.U32 R7, RZ, RZ, 0x40000040 ;  /* 0x40000040ff077424 */ /* 0x003fe200078e00ff */
[----:B------:R-:W-:Y:S01]  /*1c8b0*/  MOV R6, R3 ;  /* 0x0000000300067202 */ /* 0x000fe20000000f00 */
[----:B------:R-:W2:Y:S01]  /*1c8c0*/  LDL.LU R20, [R1+0x68] ;  /* 0x0000680001147983 */ /* 0x000ea20000300800 */
[----:B------:R-:W-:Y:S01]  /*1c8d0*/  WARPGROUP.ARRIVE ;  /* 0x00000000000079c5 */ /* 0x000fe20000000000 */
[----:B------:R-:W-:Y:S01]  /*1c8e0*/  VIADD R222, R222, 0x1 ;  /* 0x00000001dede7836 */ /* 0x000fe20000000000 */
[----:B------:R-:W-:Y:S01]  /*1c8f0*/  R2UR UR6, R6 ;  /* 0x00000000060672ca */ /* 0x000fe200000e0000 */
[----:B------:R-:W-:Y:S01]  /*1c900*/  VIADD R6, R3, 0x80 ;  /* 0x0000008003067836 */ /* 0x000fe20000000000 */
[----:B------:R-:W-:Y:S01]  /*1c910*/  R2UR UR7, R7 ;  /* 0x00000000070772ca */ /* 0x000fe200000e0000 */
[----:B------:R-:W-:Y:S01]  /*1c920*/  IMAD.MOV.U32 R7, RZ, RZ, 0x40000040 ;  /* 0x40000040ff077424 */ /* 0x000fe200078e00ff */
[----:B------:R-:W-:Y:S01]  /*1c930*/  ISETP.NE.AND P2, PT, R222, 0x2, PT ;  /* 0x00000002de00780c */ /* 0x000fe20003f45270 */
[----:B------:R-:W-:Y:S01]  /*1c940*/  IMAD.MOV.U32 R12, RZ, RZ, RZ ;  /* 0x000000ffff0c7224 */ /* 0x000fe200078e00ff */
[----:B------:R-:W-:Y:S01]  /*1c950*/  @!P1 IADD3 R11, R0, 0x38860, RZ ;  /* 0x00038860000b9810 */ /* 0x000fe20007ffe0ff */
[----:B------:R-:W-:Y:S01]  /*1c960*/  IMAD.MOV.U32 R0, RZ, RZ, -0x800000 ;  /* 0xff800000ff007424 */ /* 0x000fe200078e00ff */
[----:B------:R-:W-:-:S02]  /*1c970*/  SEL R222, R222, RZ, P2 ;  /* 0x000000ffdede7207 */ /* 0x000fc40001000000 */
[----:B------:R-:W-:-:S05]  /*1c980*/  @!P1 PRMT R11, RZ, 0x654, R11 ;  /* 0x00000654ff0b9816 */ /* 0x000fca000000000b */
[----:B------:R-:W-:Y:S01]  /*1c990*/  HGMMA.64x256x16.F32.BF16 R24, R208, gdesc[UR4].tnspB, R24, gsb0 ;  /* 0x43e00004d0187df0 */ /* 0x000fe20008001818 */
[----:B------:R-:W-:Y:S01]  /*1c9a0*/  R2UR UR6, R6 ;  /* 0x00000000060672ca */ /* 0x000fe200000e0000 */
[----:B------:R-:W-:Y:S01]  /*1c9b0*/  VIADD R6, R3, 0x100 ;  /* 0x0000010003067836 */ /* 0x000fe20000000000 */
[----:B------:R-:W-:Y:S01]  /*1c9c0*/  R2UR UR7, R7 ;  /* 0x00000000070772ca */ /* 0x000fe200000e0000 */
[----:B------:R-:W-:Y:S01]  /*1c9d0*/  IMAD.MOV.U32 R7, RZ, RZ, 0x40000040 ;  /* 0x40000040ff077424 */ /* 0x000fe200078e00ff */
[----:B------:R-:W-:Y:S02]  /*1c9e0*/  WARPGROUP.DEPBAR.LE gsb0, 0x0 ;  /* 0x00008000000079c5 */ /* 0x000fe40000010000 */
[----:B------:R-:W-:-:S15]  /*1c9f0*/  WARPGROUP.ARRIVE ;  /* 0x00000000000079c5 */ /* 0x000fde0000000000 */
[----:B------:R-:W-:-:S06]  /*1ca00*/  NOP ;  /* 0x0000000000007918 */ /* 0x000fcc0000000000 */
[----:B------:R-:W-:Y:S01]  /*1ca10*/  HGMMA.64x256x16.F32.BF16 R24, R204, gdesc[UR4].tnspB, R24, gsb0 ;  /* 0x43e00004cc187df0 */ /* 0x000fe20008001818 */
[----:B------:R-:W-:Y:S01]  /*1ca20*/  R2UR UR6, R6 ;  /* 0x00000000060672ca */ /* 0x000fe200000e0000 */
[----:B------:R-:W-:Y:S01]  /*1ca30*/  VIADD R6, R3, 0x180 ;  /* 0x0000018003067836 */ /* 0x000fe20000000000 */
[----:B------:R-:W-:Y:S01]  /*1ca40*/  R2UR UR7, R7 ;  /* 0x00000000070772ca */ /* 0x000fe200000e0000 */
[----:B------:R-:W-:Y:S02]  /*1ca50*/  IMAD.MOV.U32 R7, RZ, RZ, 0x40000040 ;  /* 0x40000040ff077424 */ /* 0x000fe400078e00ff */
[----:B--2---:R-:W-:-:S05]  /*1ca60*/  VIADD R20, R20, 0x1 ;  /* 0x0000000114147836 */ /* 0x004fca0000000000 */
[----:B------:R-:W-:Y:S01]  /*1ca70*/  STL [R1+0x68], R20 ;  /* 0x0000681401007387 */ /* 0x000fe20000100800 */
[----:B------:R-:W-:Y:S02]  /*1ca80*/  WARPGROUP.DEPBAR.LE gsb0, 0x0 ;  /* 0x00008000000079c5 */ /* 0x000fe40000010000 */
[----:B------:R-:W-:-:S14]  /*1ca90*/  WARPGROUP.ARRIVE ;  /* 0x00000000000079c5 */ /* 0x000fdc0000000000 */
[----:B------:R-:W-:Y:S01]  /*1caa0*/  HGMMA.64x256x16.F32.BF16 R24, R200, gdesc[UR4].tnspB, R24, gsb0 ;  /* 0x43e00004c8187df0 */ /* 0x000fe20008001818 */
[----:B------:R-:W-:Y:S01]  /*1cab0*/  R2UR UR6, R6 ;  /* 0x00000000060672ca */ /* 0x000fe200000e0000 */
[----:B------:R-:W-:Y:S01]  /*1cac0*/  VIADD R6, R3, 0x200 ;  /* 0x0000020003067836 */ /* 0x000fe20000000000 */
[----:B------:R-:W-:Y:S01]  /*1cad0*/  R2UR UR7, R7 ;  /* 0x00000000070772ca */ /* 0x000fe200000e0000 */
[----:B------:R-:W-:Y:S01]  /*1cae0*/  IMAD.MOV.U32 R7, RZ, RZ, 0x40000040 ;  /* 0x40000040ff077424 */ /* 0x000fe200078e00ff */
[----:B------:R-:W0:Y:S01]  /*1caf0*/  SHFL.BFLY PT, R3, R14, 0x2, 0x1f ;  /* 0x0c401f000e037f89 */ /* 0x000e2200000e0000 */
[----:B------:R-:W-:Y:S02]  /*1cb00*/  WARPGROUP.DEPBAR.LE gsb0, 0x0 ;  /* 0x00008000000079c5 */ /* 0x000fe40000010000 */
[----:B------:R-:W-:-:S15]  /*1cb10*/  WARPGROUP.ARRIVE ;  /* 0x00000000000079c5 */ /* 0x000fde0000000000 */
[----:B------:R-:W-:-:S05]  /*1cb20*/  NOP ;  /* 0x0000000000007918 */ /* 0x000fca0000000000 */
[----:B------:R-:W-:Y:S01]  /*1cb30*/  HGMMA.64x256x16.F32.BF16 R24, R196, gdesc[UR4].tnspB, R24, gsb0 ;  /* 0x43e00004c4187df0 */ /* 0x000fe20008001818 */
[----:B------:R-:W-:Y:S02]  /*1cb40*/  R2UR UR6, R6 ;  /* 0x00000000060672ca */ /* 0x000fe400000e0000 */
[----:B------:R-:W-:Y:S01]  /*1cb50*/  R2UR UR7, R7 ;  /* 0x00000000070772ca */ /* 0x000fe200000e0000 */
[----:B------:R-:W1:Y:S01]  /*1cb60*/  SHFL.BFLY PT, R6, R15, 0x2, 0x1f ;  /* 0x0c401f000f067f89 */ /* 0x000e6200000e0000 */
[----:B0-----:R-:W-:-:S05]  /*1cb70*/  FADD.FTZ R7, R3, R14 ;  /* 0x0000000e03077221 */ /* 0x001fca0000010000 */
[----:B------:R-:W0:Y:S01]  /*1cb80*/  SHFL.BFLY PT, R8, R7, 0x1, 0x1f ;  /* 0x0c201f0007087f89 */ /* 0x000e2200000e0000 */
[----:B-1----:R-:W-:-:S05]  /*1cb90*/  FADD.FTZ R6, R6, R15 ;  /* 0x0000000f06067221 */ /* 0x002fca0000010000 */
[----:B------:R-:W1:Y:S01]  /*1cba0*/  SHFL.BFLY PT, R3, R6, 0x1, 0x1f ;  /* 0x0c201f0006037f89 */ /* 0x000e6200000e0000 */
[----:B0-----:R-:W-:-:S05]  /*1cbb0*/  FADD.FTZ R16, R7, R8 ;  /* 0x0000000807107221 */ /* 0x001fca0000010000 */
[----:B------:R-:W-:-:S13]  /*1cbc0*/  FSETP.NE.FTZ.AND P3, PT, R16, RZ, PT ;  /* 0x000000ff1000720b */ /* 0x000fda0003f75000 */
[----:B------:R-:W0:Y:S01]  /*1cbd0*/  @P3 MUFU.LG2 R10, R16 ;  /* 0x00000010000a3308 */ /* 0x000e220000000c00 */
[----:B-1----:R-:W-:Y:S01]  /*1cbe0*/  FADD.FTZ R13, R6, R3 ;  /* 0x00000003060d7221 */ /* 0x002fe20000010000 */
[----:B------:R-:W-:Y:S01]  /*1cbf0*/  SEL R6, RZ, 0x1, P2 ;  /* 0x00000001ff067807 */ /* 0x000fe20001000000 */
[----:B------:R-:W-:-:S03]  /*1cc00*/  IMAD.MOV.U32 R3, RZ, RZ, -0x800000 ;  /* 0xff800000ff037424 */ /* 0x000fc600078e00ff */
[----:B------:R-:W-:Y:S02]  /*1cc10*/  FSETP.NE.FTZ.AND P0, PT, R13, RZ, PT ;  /* 0x000000ff0d00720b */ /* 0x000fe40003f15000 */
[----:B------:R-:W-:Y:S01]  /*1cc20*/  LOP3.LUT R223, R223, R6, RZ, 0x3c, !PT ;  /* 0x00000006dfdf7212 */ /* 0x000fe200078e3cff */
[----:B------:R-:W-:Y:S02]  /*1cc30*/  IMAD.MOV.U32 R6, RZ, RZ, RZ ;  /* 0x000000ffff067224 */ /* 0x000fe400078e00ff */
[----:B0-----:R-:W-:-:S04]  /*1cc40*/  @P3 FMUL.FTZ R7, R10, 0.69314718246459960938 ;  /* 0x3f3172180a073820 */ /* 0x001fc80000410000 */
[----:B------:R-:W-:Y:S04]  /*1cc50*/  @P3 MUFU.RCP R6, R16 ;  /* 0x0000001000063308 */ /* 0x000fe80000001000 */
[C---:B------:R-:W-:Y:S01]  /*1cc60*/  @P0 FMUL.FTZ R8, R2.reuse, 0.69314718246459960938 ;  /* 0x3f31721802080820 */ /* 0x040fe20000410000 */
[----:B------:R-:W-:-:S03]  /*1cc70*/  @P3 FMUL.FTZ R2, R2, 0.69314718246459960938 ;  /* 0x3f31721802023820 */ /* 0x000fc60000410000 */
[----:B------:R-:W0:Y:S01]  /*1cc80*/  @P0 MUFU.LG2 R9, R13 ;  /* 0x0000000d00090308 */ /* 0x000e220000000c00 */
[----:B------:R-:W-:-:S07]  /*1cc90*/  @P3 FFMA.FTZ R3, R2, R4, R7 ;  /* 0x0000000402033223 */ /* 0x000fce0000010007 */
[----:B------:R-:W1:Y:S01]  /*1cca0*/  @P0 MUFU.RCP R12, R13 ;  /* 0x0000000d000c0308 */ /* 0x000e620000001000 */
[----:B0-----:R-:W-:-:S04]  /*1ccb0*/  @P0 FMUL.FTZ R9, R9, 0.69314718246459960938 ;  /* 0x3f31721809090820 */ /* 0x001fc80000410000 */
[----:B------:R-:W-:Y:S01]  /*1ccc0*/  @P0 FFMA.FTZ R0, R8, R5, R9 ;  /* 0x0000000508000223 */ /* 0x000fe20000010009 */
[----:B------:R-:W-:Y:S01]  /*1ccd0*/  PLOP3.LUT P0, PT, PT, PT, PT, 0x8, 0x0 ;  /* 0x000000000000781c */ /* 0x000fe20003f0e170 */
[----:B------:R-:W-:Y:S02]  /*1cce0*/  WARPGROUP.DEPBAR.LE gsb0, 0x0 ;  /* 0x00008000000079c5 */ /* 0x000fe40000010000 */
[----:B------:R-:W-:-:S06]  /*1ccf0*/  WARPGROUP.ARRIVE ;  /* 0x00000000000079c5 */ /* 0x000fcc0000000000 */
[----:B------:R-:W-:Y:S03]  /*1cd00*/  HGMMA.64x256x16.F32.BF16 R24, R192, gdesc[UR4].tnspB, R24, gsb0 ;  /* 0x43e00004c0187df0 */ /* 0x000fe60008001818 */
[----:B------:R-:W-:Y:S02]  /*1cd10*/  WARPGROUP.DEPBAR.LE gsb0, 0x0 ;  /* 0x00008000000079c5 */ /* 0x000fe40000010000 */
[-C--:B-1----:R-:W-:Y:S01]  /*1cd20*/  FMUL.FTZ R4, R24, R12.reuse ;  /* 0x0000000c18047220 */ /* 0x082fe20000410000 */
[-C--:B------:R-:W-:Y:S01]  /*1cd30*/  FMUL.FTZ R160, R44, R12.reuse ;  /* 0x0000000c2ca07220 */ /* 0x080fe20000410000 */
[-C--:B------:R-:W-:Y:S01]  /*1cd40*/  FMUL.FTZ R163, R56, R12.reuse ;  /* 0x0000000c38a37220 */ /* 0x080fe20000410000 */
[----:B------:R-:W-:Y:S01]  /*1cd50*/  FMUL.FTZ R169, R80, R12 ;  /* 0x0000000c50a97220 */ /* 0x000fe20000410000 */
[-C--:B------:R-:W-:Y:S01]  /*1cd60*/  FMUL.FTZ R10, R27, R6.reuse ;  /* 0x000000061b0a7220 */ /* 0x080fe20000410000 */
[----:B------:R-:W-:Y:S01]  /*1cd70*/  FMUL.FTZ R8, R31, R6 ;  /* 0x000000061f087220 */ /* 0x000fe20000410000 */
[----:B------:R0:W-:Y:S01]  /*1cd80*/  @!P1 SYNCS.ARRIVE.TRANS64.RED.A1T0 RZ, [R11+URZ], RZ ;  /* 0x000000ff0bff99a7 */ /* 0x0001e2000810043f */
        /* <DEDUP_REMOVED lines=61> */
[----:B------:R-:W-:Y:S01]  /*1d160*/  FMUL.FTZ R31, R63, R6 ;  /* 0x000000063f1f7220 */ /* 0x000fe20000410000 */
        /* <DEDUP_REMOVED lines=8> */
[-C--:B0-----:R-:W-:Y:S01]  /*1d1f0*/  FMUL.FTZ R11, R46, R6.reuse ;  /* 0x000000062e0b7220 */ /* 0x081fe20000410000 */
        /* <DEDUP_REMOVED lines=50> */
[----:B------:R-:W-:-:S07]  /*1d520*/  FMUL.FTZ R76, R151, R6 ;  /* 0x00000006974c7220 */ /* 0x000fce0000410000 */
.L_x_570:
[----:B------:R-:W0:Y:S08]  /*1d530*/  S2UR UR5, SR_CgaCtaId ;  /* 0x00000000000579c3 */ /* 0x000e300000008800 */
[----:B------:R-:W-:Y:S06]  /*1d540*/  BAR.SYNC.DEFER_BLOCKING 0x5, 0x120 ;  /* 0x0144800000007b1d */ /* 0x000fec0000010000 */
[----:B------:R-:W-:Y:S01]  /*1d550*/  UMOV UR4, 0x400 ;  /* 0x0000040000047882 */ /* 0x000fe20000000000 */
[----:B------:R-:W-:Y:S01]  /*1d560*/  BSSY B0, `(.L_x_663) ;  /* 0x0000293000007945 */ /* 0x000fe20003800000 */
[----:B0-----:R-:W-:-:S06]  /*1d570*/  ULEA UR4, UR5, UR4, 0x18 ;  /* 0x0000000405047291 */ /* 0x001fcc000f8ec03f */
[----:B------:R-:W-:-:S05]  /*1d580*/  IMAD.U32 R16, RZ, RZ, UR4 ;  /* 0x00000004ff107e24 */ /* 0x000fca000f8e00ff */
[----:B------:R0:W1:Y:S01]  /*1d590*/  LDS.128 R148, [R16+0x388d0] ;  /* 0x0388d00010947984 */ /* 0x0000620000000c00 */
[----:B------:R-:W-:Y:S06]  /*1d5a0*/  BAR.ARV 0x4, 0x120 ;  /* 0x0104800000007b1d */ /* 0x000fec0000002000 */
[----:B------:R-:W-:Y:S05]  /*1d5b0*/  @P0 BRA `(.L_x_664) ;  /* 0x0000001c00580947 */ /* 0x000fea0003800000 */
[----:B------:R-:W2:Y:S04]  /*1d5c0*/  LDL R6, [R1+0x90] ;  /* 0x0000900001067983 */ /* 0x000ea80000100800 */
[----:B-1----:R-:W3:Y:S01]  /*1d5d0*/  LDL R148, [R1+0x5c] ;  /* 0x00005c0001947983 */ /* 0x002ee20000100800 */
[----:B------:R-:W1:Y:S01]  /*1d5e0*/  S2R R21, SR_SWINHI ;  /* 0x0000000000157919 */ /* 0x000e620000002f00 */
[----:B------:R-:W-:Y:S01]  /*1d5f0*/  F2FP.BF16.F32.PACK_AB R5, R10, R5 ;  /* 0x000000050a05723e */ /* 0x000fe200000010ff */
[----:B------:R-:W-:Y:S01]  /*1d600*/  ULDC.64 UR4, c[0x0][0xbd8] ;  /* 0x0002f60000047ab9 */ /* 0x000fe20000000a00 */
[----:B------:R-:W-:Y:S02]  /*1d610*/  MOV R14, R16 ;  /* 0x00000010000e7202 */ /* 0x000fe40000000f00 */
[----:B-1----:R-:W-:-:S02]  /*1d620*/  MOV R15, R21 ;  /* 0x00000015000f7202 */ /* 0x002fc40000000f00 */
        /* <DEDUP_REMOVED lines=11> */
[----:B-----5:R-:W-:Y:S01]  /*1d6e0*/  F2FP.BF16.F32.PACK_AB R147, R76, R72 ;  /* 0x000000484c93723e */ /* 0x020fe200000010ff */
[----:B------:R-:W-:Y:S01]  /*1d6f0*/  ULDC.64 UR6, c[0x0][0x208] ;  /* 0x0000820000067ab9 */ /* 0x000fe20000000a00 */
[----:B------:R-:W-:Y:S01]  /*1d700*/  BAR.SYNC.DEFER_BLOCKING 0x1, 0x100 ;  /* 0x0044000000007b1d */ /* 0x000fe20000010000 */
[----:B--2---:R-:W-:-:S03]  /*1d710*/  IMAD.WIDE R120, R6, 0x2, R14 ;  /* 0x0000000206787825 */ /* 0x004fc600078e020e */
[C---:B------:R-:W-:Y:S02]  /*1d720*/  IADD3 R6, P1, R120.reuse, 0x20, RZ ;  /* 0x0000002078067810 */ /* 0x040fe40007f3e0ff */
[----:B------:R-:W-:Y:S02]  /*1d730*/  IADD3 R46, P0, R120, 0x40, RZ ;  /* 0x00000040782e7810 */ /* 0x000fe40007f1e0ff */
[----:B------:R-:W-:Y:S02]  /*1d740*/  LOP3.LUT R88, R6, 0x380, RZ, 0xc0, !PT ;  /* 0x0000038006587812 */ /* 0x000fe400078ec0ff */
[----:B------:R-:W-:Y:S02]  /*1d750*/  IADD3 R100, P3, R120, 0x4000, RZ ;  /* 0x0000400078647810 */ /* 0x000fe40007f7e0ff */
[----:B------:R-:W-:Y:S01]  /*1d760*/  LOP3.LUT R92, R46, 0x380, RZ, 0xc0, !PT ;  /* 0x000003802e5c7812 */ /* 0x000fe200078ec0ff */
[----:B------:R-:W-:Y:S01]  /*1d770*/  IMAD.X R89, RZ, RZ, R121, P1 ;  /* 0x000000ffff597224 */ /* 0x000fe200008e0679 */
[----:B------:R-:W-:-:S02]  /*1d780*/  SHF.R.U64 R88, R88, 0x3, RZ ;  /* 0x0000000358587819 */ /* 0x000fc400000012ff */
[C---:B------:R-:W-:Y:S02]  /*1d790*/  IADD3 R108, P1, R120.reuse, 0x8000, RZ ;  /* 0x00008000786c7810 */ /* 0x040fe40007f3e0ff */
[----:B------:R-:W-:Y:S02]  /*1d7a0*/  IADD3 R84, P4, R120, 0x60, RZ ;  /* 0x0000006078547810 */ /* 0x000fe40007f9e0ff */
[----:B------:R-:W-:Y:S02]  /*1d7b0*/  LOP3.LUT R118, R100, 0x380, RZ, 0xc0, !PT ;  /* 0x0000038064767812 */ /* 0x000fe400078ec0ff */
[----:B------:R-:W-:Y:S02]  /*1d7c0*/  SHF.R.U64 R92, R92, 0x3, RZ ;  /* 0x000000035c5c7819 */ /* 0x000fe400000012ff */
[----:B------:R-:W-:Y:S02]  /*1d7d0*/  IADD3 R106, P2, R120, 0x4060, RZ ;  /* 0x00004060786a7810 */ /* 0x000fe40007f5e0ff */
[----:B------:R-:W-:-:S02]  /*1d7e0*/  LOP3.LUT R88, R88, R6, RZ, 0x3c, !PT ;  /* 0x0000000658587212 */ /* 0x000fc400078e3cff */
[----:B------:R-:W-:Y:S02]  /*1d7f0*/  LOP3.LUT R6, R108, 0x380, RZ, 0xc0, !PT ;  /* 0x000003806c067812 */ /* 0x000fe400078ec0ff */
[----:B------:R-:W-:Y:S02]  /*1d800*/  IADD3 R102, P6, R120, 0x4020, RZ ;  /* 0x0000402078667810 */ /* 0x000fe40007fde0ff */
[----:B------:R-:W-:Y:S02]  /*1d810*/  LOP3.LUT R96, R84, 0x380, RZ, 0xc0, !PT ;  /* 0x0000038054607812 */ /* 0x000fe400078ec0ff */
[----:B------:R-:W-:Y:S02]  /*1d820*/  SHF.R.U64 R118, R118, 0x3, RZ ;  /* 0x0000000376767819 */ /* 0x000fe400000012ff */
[----:B------:R-:W-:Y:S02]  /*1d830*/  LOP3.LUT R92, R92, R46, RZ, 0x3c, !PT ;  /* 0x0000002e5c5c7212 */ /* 0x000fe400078e3cff */
[----:B------:R-:W-:Y:S01]  /*1d840*/  LOP3.LUT R46, R106, 0x380, RZ, 0xc0, !PT ;  /* 0x000003806a2e7812 */ /* 0x000fe200078ec0ff */
[--C-:B------:R-:W-:Y:S01]  /*1d850*/  IMAD.X R101, RZ, RZ, R121.reuse, P3 ;  /* 0x000000ffff657224 */ /* 0x100fe200018e0679 */
[----:B------:R-:W-:Y:S01]  /*1d860*/  SHF.R.U64 R6, R6, 0x3, RZ ;  /* 0x0000000306067819 */ /* 0x000fe200000012ff */
[----:B------:R-:W-:Y:S01]  /*1d870*/  IMAD.X R103, RZ, RZ, R121, P6 ;  /* 0x000000ffff677224 */ /* 0x000fe200030e0679 */
[----:B------:R-:W-:-:S02]  /*1d880*/  IADD3 R114, P3, R120, 0x8060, RZ ;  /* 0x0000806078727810 */ /* 0x000fc40007f7e0ff */
[----:B------:R-:W-:Y:S02]  /*1d890*/  SHF.R.U64 R96, R96, 0x3, RZ ;  /* 0x0000000360607819 */ /* 0x000fe400000012ff */
[----:B------:R-:W-:Y:S02]  /*1d8a0*/  LOP3.LUT R100, R118, R100, RZ, 0x3c, !PT ;  /* 0x0000006476647212 */ /* 0x000fe400078e3cff */
[C---:B------:R-:W-:Y:S02]  /*1d8b0*/  LOP3.LUT R21, R120.reuse, 0x380, RZ, 0xc0, !PT ;  /* 0x0000038078157812 */ /* 0x040fe400078ec0ff */
[----:B------:R-:W-:Y:S02]  /*1d8c0*/  IADD3 R104, P5, R120, 0x4040, RZ ;  /* 0x0000404078687810 */ /* 0x000fe40007fbe0ff */
[----:B------:R-:W-:Y:S02]  /*1d8d0*/  LOP3.LUT R118, R102, 0x380, RZ, 0xc0, !PT ;  /* 0x0000038066767812 */ /* 0x000fe400078ec0ff */
[----:B------:R-:W-:-:S02]  /*1d8e0*/  SHF.R.U64 R46, R46, 0x3, RZ ;  /* 0x000000032e2e7819 */ /* 0x000fc400000012ff */
[----:B------:R-:W-:Y:S02]  /*1d8f0*/  IADD3 R116, P6, R120, 0xc000, RZ ;  /* 0x0000c00078747810 */ /* 0x000fe40007fde0ff */
[----:B------:R-:W-:Y:S01]  /*1d900*/  LOP3.LUT R108, R6, R108, RZ, 0x3c, !PT ;  /* 0x0000006c066c7212 */ /* 0x000fe200078e3cff */
[--C-:B------:R-:W-:Y:S01]  /*1d910*/  IMAD.X R97, RZ, RZ, R121.reuse, P4 ;  /* 0x000000ffff617224 */ /* 0x100fe200020e0679 */
[----:B------:R-:W-:Y:S02]  /*1d920*/  LOP3.LUT R96, R96, R84, RZ, 0x3c, !PT ;  /* 0x0000005460607212 */ /* 0x000fe400078e3cff */
[----:B------:R-:W-:Y:S01]  /*1d930*/  LOP3.LUT R6, R114, 0x380, RZ, 0xc0, !PT ;  /* 0x0000038072067812 */ /* 0x000fe200078ec0ff */
[----:B------:R-:W-:Y:S01]  /*1d940*/  IMAD.X R105, RZ, RZ, R121, P5 ;  /* 0x000000ffff697224 */ /* 0x000fe200028e0679 */
[----:B------:R-:W-:Y:S02]  /*1d950*/  SHF.R.U64 R21, R21, 0x3, RZ ;  /* 0x0000000315157819 */ /* 0x000fe400000012ff */
[----:B------:R-:W-:-:S02]  /*1d960*/  LOP3.LUT R84, R104, 0x380, RZ, 0xc0, !PT ;  /* 0x0000038068547812 */ /* 0x000fc400078ec0ff */
[----:B------:R-:W-:Y:S02]  /*1d970*/  SHF.R.U64 R118, R118, 0x3, RZ ;  /* 0x0000000376767819 */ /* 0x000fe400000012ff */
[----:B------:R-:W-:Y:S01]  /*1d980*/  LOP3.LUT R106, R46, R106, RZ, 0x3c, !PT ;  /* 0x0000006a2e6a7212 */ /* 0x000fe200078e3cff */
[--C-:B------:R-:W-:Y:S01]  /*1d990*/  IMAD.X R93, RZ, RZ, R121.reuse, P0 ;  /* 0x000000ffff5d7224 */ /* 0x100fe200000e0679 */
[----:B------:R-:W-:Y:S01]  /*1d9a0*/  IADD3 R112, P4, R120, 0x8040, RZ ;  /* 0x0000804078707810 */ /* 0x000fe20007f9e0ff */
[----:B------:R-:W-:Y:S01]  /*1d9b0*/  IMAD.X R109, RZ, RZ, R121, P1 ;  /* 0x000000ffff6d7224 */ /* 0x000fe200008e0679 */
[----:B------:R-:W-:Y:S02]  /*1d9c0*/  LOP3.LUT R46, R116, 0x380, RZ, 0xc0, !PT ;  /* 0x00000380742e7812 */ /* 0x000fe400078ec0ff */
[----:B------:R-:W-:Y:S02]  /*1d9d0*/  IADD3 R20, P5, R120, 0xc020, RZ ;  /* 0x0000c02078147810 */ /* 0x000fe40007fbe0ff */
[----:B------:R-:W-:-:S02]  /*1d9e0*/  IADD3.X R107, RZ, R121, RZ, P2, !PT ;  /* 0x00000079ff6b7210 */ /* 0x000fc400017fe4ff */
[C---:B------:R-:W-:Y:S02]  /*1d9f0*/  IADD3 R110, P0, R120.reuse, 0x8020, RZ ;  /* 0x00008020786e7810 */ /* 0x040fe40007f1e0ff */
[C---:B------:R-:W-:Y:S02]  /*1da00*/  IADD3 R26, P2, R120.reuse, 0xc040, RZ ;  /* 0x0000c040781a7810 */ /* 0x040fe40007f5e0ff */
[----:B------:R-:W-:Y:S02]  /*1da10*/  IADD3 R30, P1, R120, 0xc060, RZ ;  /* 0x0000c060781e7810 */ /* 0x000fe40007f3e0ff */
[----:B------:R-:W-:Y:S02]  /*1da20*/  SHF.R.U64 R6, R6, 0x3, RZ ;  /* 0x0000000306067819 */ /* 0x000fe400000012ff */
[----:B------:R-:W-:Y:S02]  /*1da30*/  LOP3.LUT R120, R21, R120, RZ, 0x3c, !PT ;  /* 0x0000007815787212 */ /* 0x000fe400078e3cff */
[----:B------:R-:W-:-:S02]  /*1da40*/  SHF.R.U64 R84, R84, 0x3, RZ ;  /* 0x0000000354547819 */ /* 0x000fc400000012ff */
[----:B------:R-:W-:Y:S02]  /*1da50*/  LOP3.LUT R102, R118, R102, RZ, 0x3c, !PT ;  /* 0x0000006676667212 */ /* 0x000fe400078e3cff */
[----:B------:R-:W-:Y:S02]  /*1da60*/  LOP3.LUT R118, R112, 0x380, RZ, 0xc0, !PT ;  /* 0x0000038070767812 */ /* 0x000fe400078ec0ff */
[----:B------:R-:W-:Y:S02]  /*1da70*/  SHF.R.U64 R46, R46, 0x3, RZ ;  /* 0x000000032e2e7819 */ /* 0x000fe400000012ff */
[----:B------:R-:W-:Y:S02]  /*1da80*/  LOP3.LUT R10, R20, 0x380, RZ, 0xc0, !PT ;  /* 0x00000380140a7812 */ /* 0x000fe400078ec0ff */
[----:B------:R-:W-:Y:S02]  /*1da90*/  LOP3.LUT R114, R6, R114, RZ, 0x3c, !PT ;  /* 0x0000007206727212 */ /* 0x000fe400078e3cff */
[----:B------:R-:W-:-:S02]  /*1daa0*/  LOP3.LUT R104, R84, R104, RZ, 0x3c, !PT ;  /* 0x0000006854687212 */ /* 0x000fc400078e3cff */
[----:B------:R-:W-:Y:S02]  /*1dab0*/  MOV R120, R120 ;  /* 0x0000007800787202 */ /* 0x000fe40000000f00 */
[----:B------:R-:W-:Y:S02]  /*1dac0*/  F2FP.BF16.F32.PACK_AB R6, R29, R28 ;  /* 0x0000001c1d06723e */ /* 0x000fe400000010ff */
[----:B------:R-:W-:Y:S02]  /*1dad0*/  LOP3.LUT R84, R110, 0x380, RZ, 0xc0, !PT ;  /* 0x000003806e547812 */ /* 0x000fe400078ec0ff */
[----:B------:R-:W-:Y:S02]  /*1dae0*/  SHF.R.U64 R118, R118, 0x3, RZ ;  /* 0x0000000376767819 */ /* 0x000fe400000012ff */
[----:B------:R-:W-:Y:S02]  /*1daf0*/  LOP3.LUT R116, R46, R116, RZ, 0x3c, !PT ;  /* 0x000000742e747212 */ /* 0x000fe400078e3cff */
[----:B------:R-:W-:-:S02]  /*1db00*/  LOP3.LUT R25, R26, 0x380, RZ, 0xc0, !PT ;  /* 0x000003801a197812 */ /* 0x000fc400078ec0ff */
[----:B------:R-:W-:Y:S02]  /*1db10*/  LOP3.LUT R46, R30, 0x380, RZ, 0xc0, !PT ;  /* 0x000003801e2e7812 */ /* 0x000fe400078ec0ff */
[----:B------:R-:W-:Y:S01]  /*1db20*/  SHF.R.U64 R10, R10, 0x3, RZ ;  /* 0x000000030a0a7819 */ /* 0x000fe200000012ff */
[----:B------:R1:W-:Y:S01]  /*1db30*/  STSM.16.M88.4 [R120], R4 ;  /* 0x0000000478007844 */ /* 0x0003e20000000200 */
[----:B------:R-:W-:Y:S02]  /*1db40*/  SHF.R.U64 R84, R84, 0x3, RZ ;  /* 0x0000000354547819 */ /* 0x000fe400000012ff */
[----:B------:R-:W-:Y:S02]  /*1db50*/  LOP3.LUT R112, R118, R112, RZ, 0x3c, !PT ;  /* 0x0000007076707212 */ /* 0x000fe400078e3cff */
[----:B------:R-:W-:Y:S02]  /*1db60*/  SHF.R.U64 R25, R25, 0x3, RZ ;  /* 0x0000000319197819 */ /* 0x000fe400000012ff */
[----:B------:R-:W-:-:S02]  /*1db70*/  SHF.R.U64 R46, R46, 0x3, RZ ;  /* 0x000000032e2e7819 */ /* 0x000fc400000012ff */
[----:B------:R-:W-:Y:S02]  /*1db80*/  LOP3.LUT R118, R10, R20, RZ, 0x3c, !PT ;  /* 0x000000140a767212 */ /* 0x000fe400078e3cff */
[----:B------:R-:W-:Y:S02]  /*1db90*/  MOV R88, R88 ;  /* 0x0000005800587202 */ /* 0x000fe40000000f00 */
[----:B------:R-:W-:Y:S02]  /*1dba0*/  MOV R92, R92 ;  /* 0x0000005c005c7202 */ /* 0x000fe40000000f00 */
[----:B------:R-:W-:Y:S02]  /*1dbb0*/  F2FP.BF16.F32.PACK_AB R10, R45, R160 ;  /* 0x000000a02d0a723e */ /* 0x000fe400000010ff */
[----:B-1----:R-:W-:Y:S02]  /*1dbc0*/  F2FP.BF16.F32.PACK_AB R4, R33, R32 ;  /* 0x000000202104723e */ /* 0x002fe400000010ff */
[----:B------:R-:W-:-:S02]  /*1dbd0*/  F2FP.BF16.F32.PACK_AB R5, R35, R34 ;  /* 0x000000222305723e */ /* 0x000fc400000010ff */
[----:B------:R-:W-:Y:S02]  /*1dbe0*/  F2FP.BF16.F32.PACK_AB R6, R37, R24 ;  /* 0x000000182506723e */ /* 0x000fe400000010ff */
[----:B------:R-:W-:Y:S02]  /*1dbf0*/  F2FP.BF16.F32.PACK_AB R7, R39, R38 ;  /* 0x000000262707723e */ /* 0x000fe400000010ff */
[----:B------:R-:W-:Y:S02]  /*1dc00*/  LOP3.LUT R110, R84, R110, RZ, 0x3c, !PT ;  /* 0x0000006e546e7212 */ /* 0x000fe400078e3cff */
[----:B------:R-:W-:Y:S01]  /*1dc10*/  LOP3.LUT R20, R25, R26, RZ, 0x3c, !PT ;  /* 0x0000001a19147212 */ /* 0x000fe200078e3cff */
[----:B------:R1:W-:Y:S01]  /*1dc20*/  STSM.16.M88.4 [R88], R4 ;  /* 0x0000000458007844 */ /* 0x0003e20000000200 */
[----:B------:R-:W-:Y:S02]  /*1dc30*/  LOP3.LUT R84, R46, R30, RZ, 0x3c, !PT ;  /* 0x0000001e2e547212 */ /* 0x000fe400078e3cff */
[----:B------:R-:W-:-:S02]  /*1dc40*/  MOV R96, R96 ;  /* 0x0000006000607202 */ /* 0x000fc40000000f00 */
[----:B------:R-:W-:Y:S02]  /*1dc50*/  F2FP.BF16.F32.PACK_AB R24, R49, R161 ;  /* 0x000000a13118723e */ /* 0x000fe400000010ff */
[----:B------:R-:W-:Y:S02]  /*1dc60*/  F2FP.BF16.F32.PACK_AB R25, R51, R50 ;  /* 0x000000323319723e */ /* 0x000fe400000010ff */
[----:B------:R-:W-:Y:S01]  /*1dc70*/  F2FP.BF16.F32.PACK_AB R26, R53, R162 ;  /* 0x000000a2351a723e */ /* 0x000fe200000010ff */
[----:B------:R-:W-:Y:S01]  /*1dc80*/  IMAD.X R111, RZ, RZ, R121, P0 ;  /* 0x000000ffff6f7224 */ /* 0x000fe200000e0679 */
[----:B------:R-:W-:Y:S01]  /*1dc90*/  MOV R100, R100 ;  /* 0x0000006400647202 */ /* 0x000fe20000000f00 */
[----:B------:R2:W-:Y:S01]  /*1dca0*/  STSM.16.M88.4 [R92], R8 ;  /* 0x000000085c007844 */ /* 0x0005e20000000200 */
[----:B------:R-:W-:Y:S02]  /*1dcb0*/  F2FP.BF16.F32.PACK_AB R28, R57, R163 ;  /* 0x000000a3391c723e */ /* 0x000fe400000010ff */
[----:B------:R-:W-:-:S02]  /*1dcc0*/  F2FP.BF16.F32.PACK_AB R29, R59, R58 ;  /* 0x0000003a3b1d723e */ /* 0x000fc400000010ff */
[----:B------:R-:W-:Y:S01]  /*1dcd0*/  F2FP.BF16.F32.PACK_AB R30, R61, R164 ;  /* 0x000000a43d1e723e */ /* 0x000fe200000010ff */
[--C-:B------:R-:W-:Y:S01]  /*1dce0*/  IMAD.X R113, RZ, RZ, R121.reuse, P4 ;  /* 0x000000ffff717224 */ /* 0x100fe200020e0679 */
[----:B------:R-:W-:Y:S02]  /*1dcf0*/  MOV R102, R102 ;  /* 0x0000006600667202 */ /* 0x000fe40000000f00 */
[----:B-1----:R-:W-:Y:S02]  /*1dd00*/  F2FP.BF16.F32.PACK_AB R4, R65, R165 ;  /* 0x000000a54104723e */ /* 0x002fe400000010ff */
[----:B------:R-:W-:Y:S02]  /*1dd10*/  F2FP.BF16.F32.PACK_AB R5, R67, R66 ;  /* 0x000000424305723e */ /* 0x000fe400000010ff */
[----:B------:R-:W-:Y:S02]  /*1dd20*/  F2FP.BF16.F32.PACK_AB R6, R69, R166 ;  /* 0x000000a64506723e */ /* 0x000fe400000010ff */
[----:B------:R-:W-:Y:S01]  /*1dd30*/  F2FP.BF16.F32.PACK_AB R7, R71, R70 ;  /* 0x000000464707723e */ /* 0x000fe200000010ff */
[----:B------:R-:W-:Y:S01]  /*1dd40*/  IMAD.X R115, RZ, RZ, R121, P3 ;  /* 0x000000ffff737224 */ /* 0x000fe200018e0679 */
[----:B------:R-:W-:-:S02]  /*1dd50*/  MOV R104, R104 ;  /* 0x0000006800687202 */ /* 0x000fc40000000f00 */
[----:B--2---:R-:W-:Y:S02]  /*1dd60*/  F2FP.BF16.F32.PACK_AB R8, R73, R167 ;  /* 0x000000a74908723e */ /* 0x004fe400000010ff */
[----:B------:R-:W-:Y:S02]  /*1dd70*/  F2FP.BF16.F32.PACK_AB R9, R75, R74 ;  /* 0x0000004a4b09723e */ /* 0x000fe400000010ff */
[----:B------:R-:W-:Y:S02]  /*1dd80*/  F2FP.BF16.F32.PACK_AB R10, R77, R168 ;  /* 0x000000a84d0a723e */ /* 0x000fe400000010ff */
[----:B------:R-:W-:Y:S01]  /*1dd90*/  F2FP.BF16.F32.PACK_AB R11, R79, R78 ;  /* 0x0000004e4f0b723e */ /* 0x000fe200000010ff */
[----:B------:R-:W-:Y:S01]  /*1dda0*/  STSM.16.M88.4 [R96], R24 ;  /* 0x0000001860007844 */ /* 0x000fe20000000200 */
[----:B------:R-:W-:Y:S02]  /*1ddb0*/  MOV R106, R106 ;  /* 0x0000006a006a7202 */ /* 0x000fe40000000f00 */
[----:B------:R-:W-:Y:S01]  /*1ddc0*/  F2FP.BF16.F32.PACK_AB R32, R81, R169 ;  /* 0x000000a95120723e */ /* 0x000fe200000010ff */
[----:B------:R-:W-:Y:S01]  /*1ddd0*/  STSM.16.M88.4 [R100], R28 ;  /* 0x0000001c64007844 */ /* 0x000fe20000000200 */
[----:B------:R-:W-:-:S02]  /*1dde0*/  F2FP.BF16.F32.PACK_AB R33, R83, R82 ;  /* 0x000000525321723e */ /* 0x000fc400000010ff */
[----:B------:R-:W-:Y:S02]  /*1ddf0*/  F2FP.BF16.F32.PACK_AB R34, R44, R170 ;  /* 0x000000aa2c22723e */ /* 0x000fe400000010ff */
[----:B------:R-:W-:Y:S01]  /*1de00*/  F2FP.BF16.F32.PACK_AB R35, R87, R86 ;  /* 0x000000565723723e */ /* 0x000fe200000010ff */
[----:B------:R1:W-:Y:S01]  /*1de10*/  STSM.16.M88.4 [R102], R4 ;  /* 0x0000000466007844 */ /* 0x0003e20000000200 */
[----:B------:R-:W-:Y:S02]  /*1de20*/  MOV R108, R108 ;  /* 0x0000006c006c7202 */ /* 0x000fe40000000f00 */
[----:B------:R-:W-:Y:S02]  /*1de30*/  F2FP.BF16.F32.PACK_AB R44, R56, R171 ;  /* 0x000000ab382c723e */ /* 0x000fe400000010ff */
[----:B------:R-:W-:Y:S02]  /*1de40*/  F2FP.BF16.F32.PACK_AB R45, R91, R90 ;  /* 0x0000005a5b2d723e */ /* 0x000fe400000010ff */
[----:B------:R-:W-:Y:S01]  /*1de50*/  F2FP.BF16.F32.PACK_AB R46, R80, R172 ;  /* 0x000000ac502e723e */ /* 0x000fe200000010ff */
[----:B------:R2:W-:Y:S01]  /*1de60*/  STSM.16.M88.4 [R104], R8 ;  /* 0x0000000868007844 */ /* 0x0005e20000000200 */
[----:B------:R-:W-:-:S02]  /*1de70*/  MOV R110, R110 ;  /* 0x0000006e006e7202 */ /* 0x000fc40000000f00 */
[----:B------:R-:W-:Y:S02]  /*1de80*/  F2FP.BF16.F32.PACK_AB R56, R152, R173 ;  /* 0x000000ad9838723e */ /* 0x000fe400000010ff */
[----:B------:R-:W-:Y:S02]  /*1de90*/  F2FP.BF16.F32.PACK_AB R57, R99, R98 ;  /* 0x000000626339723e */ /* 0x000fe400000010ff */
[----:B------:R-:W-:Y:S02]  /*1dea0*/  F2FP.BF16.F32.PACK_AB R58, R153, R174 ;  /* 0x000000ae993a723e */ /* 0x000fe400000010ff */
[----:B------:R-:W-:Y:S02]  /*1deb0*/  F2FP.BF16.F32.PACK_AB R59, R36, R13 ;  /* 0x0000000d243b723e */ /* 0x000fe400000010ff */
[----:B------:R-:W-:Y:S02]  /*1dec0*/  MOV R112, R112 ;  /* 0x0000007000707202 */ /* 0x000fe40000000f00 */
[----:B-1----:R-:W-:-:S02]  /*1ded0*/  F2FP.BF16.F32.PACK_AB R4, R154, R175 ;  /* 0x000000af9a04723e */ /* 0x002fc400000010ff */
[----:B------:R-:W-:Y:S02]  /*1dee0*/  F2FP.BF16.F32.PACK_AB R5, R42, R40 ;  /* 0x000000282a05723e */ /* 0x000fe400000010ff */
[----:B------:R-:W-:Y:S02]  /*1def0*/  F2FP.BF16.F32.PACK_AB R6, R155, R176 ;  /* 0x000000b09b06723e */ /* 0x000fe400000010ff */
[----:B------:R-:W-:Y:S01]  /*1df00*/  F2FP.BF16.F32.PACK_AB R7, R52, R48 ;  /* 0x000000303407723e */ /* 0x000fe200000010ff */
[----:B------:R-:W-:Y:S01]  /*1df10*/  STSM.16.M88.4 [R106], R32 ;  /* 0x000000206a007844 */ /* 0x000fe20000000200 */
[----:B------:R-:W-:Y:S02]  /*1df20*/  MOV R114, R114 ;  /* 0x0000007200727202 */ /* 0x000fe40000000f00 */
[----:B--2---:R-:W-:Y:S02]  /*1df30*/  F2FP.BF16.F32.PACK_AB R8, R156, R177 ;  /* 0x000000b19c08723e */ /* 0x004fe400000010ff */
[----:B------:R-:W-:-:S02]  /*1df40*/  F2FP.BF16.F32.PACK_AB R9, R60, R55 ;  /* 0x000000373c09723e */ /* 0x000fc400000010ff */
[----:B------:R-:W-:Y:S02]  /*1df50*/  F2FP.BF16.F32.PACK_AB R10, R157, R178 ;  /* 0x000000b29d0a723e */ /* 0x000fe400000010ff */
[----:B------:R-:W-:Y:S01]  /*1df60*/  F2FP.BF16.F32.PACK_AB R11, R64, R63 ;  /* 0x0000003f400b723e */ /* 0x000fe200000010ff */
[----:B------:R-:W-:Y:S01]  /*1df70*/  STSM.16.M88.4 [R108], R44 ;  /* 0x0000002c6c007844 */ /* 0x000fe20000000200 */
[----:B------:R-:W-:-:S03]  /*1df80*/  IMAD.X R117, RZ, RZ, R121, P6 ;  /* 0x000000ffff757224 */ /* 0x000fc600030e0679 */
[----:B------:R-:W-:Y:S01]  /*1df90*/  STSM.16.M88.4 [R110], R56 ;  /* 0x000000386e007844 */ /* 0x000fe20000000200 */
[----:B------:R-:W-:-:S03]  /*1dfa0*/  IMAD.X R119, RZ, RZ, R121, P5 ;  /* 0x000000ffff777224 */ /* 0x000fc600028e0679 */
[----:B------:R3:W-:Y:S01]  /*1dfb0*/  STSM.16.M88.4 [R112], R4 ;  /* 0x0000000470007844 */ /* 0x0007e20000000200 */
[----:B------:R-:W-:-:S03]  /*1dfc0*/  IMAD.X R21, RZ, RZ, R121, P2 ;  /* 0x000000ffff157224 */ /* 0x000fc600010e0679 */
[----:B------:R1:W-:Y:S01]  /*1dfd0*/  STSM.16.M88.4 [R114], R8 ;  /* 0x0000000872007844 */ /* 0x0003e20000000200 */
[----:B------:R-:W-:Y:S01]  /*1dfe0*/  IMAD.X R85, RZ, RZ, R121, P1 ;  /* 0x000000ffff557224 */ /* 0x000fe200008e0679 */
[----:B------:R-:W-:Y:S02]  /*1dff0*/  MOV R116, R116 ;  /* 0x0000007400747202 */ /* 0x000fe40000000f00 */
[----:B------:R-:W-:Y:S02]  /*1e000*/  F2FP.BF16.F32.PACK_AB R24, R158, R179 ;  /* 0x000000b39e18723e */ /* 0x000fe400000010ff */
[----:B------:R-:W-:Y:S01]  /*1e010*/  F2FP.BF16.F32.PACK_AB R25, R123, R122 ;  /* 0x0000007a7b19723e */ /* 0x000fe200000010ff */
[----:B---3--:R-:W-:Y:S01]  /*1e020*/  IMAD.SHL.U32 R4, R148, 0x4, RZ ;  /* 0x0000000494047824 */ /* 0x008fe200078e00ff */
[----:B-1----:R-:W-:Y:S02]  /*1e030*/  SHF.R.S32.HI R10, RZ, 0x1f, R148 ;  /* 0x0000001fff0a7819 */ /* 0x002fe40000011494 */
[----:B------:R-:W-:-:S02]  /*1e040*/  F2FP.BF16.F32.PACK_AB R26, R125, R124 ;  /* 0x0000007c7d1a723e */ /* 0x000fc400000010ff */
[----:B------:R-:W-:Y:S02]  /*1e050*/  F2FP.BF16.F32.PACK_AB R27, R127, R126 ;  /* 0x0000007e7f1b723e */ /* 0x000fe400000010ff */
[----:B------:R-:W-:Y:S02]  /*1e060*/  ISETP.NE.U32.AND P3, PT, RZ, UR4, PT ;  /* 0x00000004ff007c0c */ /* 0x000fe4000bf65070 */
[----:B------:R-:W-:Y:S02]  /*1e070*/  SHF.L.U64.HI R8, R148, 0x2, R10 ;  /* 0x0000000294087819 */ /* 0x000fe4000001020a */
[----:B------:R-:W-:Y:S02]  /*1e080*/  IADD3 R6, P0, R4, UR4, RZ ;  /* 0x0000000404067c10 */ /* 0x000fe4000ff1e0ff */
[----:B------:R-:W-:Y:S02]  /*1e090*/  MOV R118, R118 ;  /* 0x0000007600767202 */ /* 0x000fe40000000f00 */
[----:B------:R-:W-:-:S02]  /*1e0a0*/  F2FP.BF16.F32.PACK_AB R28, R129, R128 ;  /* 0x00000080811c723e */ /* 0x000fc400000010ff */
[----:B------:R-:W-:Y:S02]  /*1e0b0*/  F2FP.BF16.F32.PACK_AB R29, R131, R130 ;  /* 0x00000082831d723e */ /* 0x000fe400000010ff */
[----:B------:R-:W-:Y:S02]  /*1e0c0*/  F2FP.BF16.F32.PACK_AB R30, R133, R132 ;  /* 0x00000084851e723e */ /* 0x000fe400000010ff */
[----:B------:R-:W-:Y:S02]  /*1e0d0*/  F2FP.BF16.F32.PACK_AB R31, R135, R134 ;  /* 0x00000086871f723e */ /* 0x000fe400000010ff */
[----:B------:R-:W-:Y:S02]  /*1e0e0*/  MOV R20, R20 ;  /* 0x0000001400147202 */ /* 0x000fe40000000f00 */
[----:B------:R-:W-:Y:S02]  /*1e0f0*/  F2FP.BF16.F32.PACK_AB R32, R137, R136 ;  /* 0x000000888920723e */ /* 0x000fe400000010ff */
[----:B------:R-:W-:-:S02]  /*1e100*/  F2FP.BF16.F32.PACK_AB R33, R139, R138 ;  /* 0x0000008a8b21723e */ /* 0x000fc400000010ff */
[----:B------:R-:W-:Y:S02]  /*1e110*/  F2FP.BF16.F32.PACK_AB R34, R141, R140 ;  /* 0x0000008c8d22723e */ /* 0x000fe400000010ff */
[----:B------:R-:W-:Y:S02]  /*1e120*/  F2FP.BF16.F32.PACK_AB R35, R143, R142 ;  /* 0x0000008e8f23723e */ /* 0x000fe400000010ff */
[----:B------:R-:W-:Y:S01]  /*1e130*/  MOV R84, R84 ;  /* 0x0000005400547202 */ /* 0x000fe20000000f00 */
[----:B------:R1:W-:Y:S01]  /*1e140*/  STSM.16.M88.4 [R116], R24 ;  /* 0x0000001874007844 */ /* 0x0003e20000000200 */
[----:B------:R-:W-:Y:S02]  /*1e150*/  ISETP.NE.AND.EX P3, PT, RZ, UR5, PT, P3 ;  /* 0x00000005ff007c0c */ /* 0x000fe4000bf65330 */
[----:B------:R-:W-:Y:S01]  /*1e160*/  IADD3.X R7, R8, UR5, RZ, P0, !PT ;  /* 0x0000000508077c10 */ /* 0x000fe200087fe4ff */
[----:B------:R-:W-:Y:S01]  /*1e170*/  ULDC.64 UR4, c[0x0][0xbe0] ;  /* 0x0002f80000047ab9 */ /* 0x000fe20000000a00 */
[----:B------:R1:W-:Y:S01]  /*1e180*/  STSM.16.M88.4 [R118], R28 ;  /* 0x0000001c76007844 */ /* 0x0003e20000000200 */
[----:B------:R-:W-:-:S03]  /*1e190*/  ISETP.NE.U32.AND P1, PT, RZ, UR4, PT ;  /* 0x00000004ff007c0c */ /* 0x000fc6000bf25070 */
[----:B------:R1:W-:Y:S01]  /*1e1a0*/  STSM.16.M88.4 [R20], R32 ;  /* 0x0000002014007844 */ /* 0x0003e20000000200 */
[----:B------:R-:W-:-:S03]  /*1e1b0*/  ISETP.NE.AND.EX P1, PT, RZ, UR5, PT, P1 ;  /* 0x00000005ff007c0c */ /* 0x000fc6000bf25310 */
[----:B------:R1:W-:Y:S01]  /*1e1c0*/  STSM.16.M88.4 [R84], R144 ;  /* 0x0000009054007844 */ /* 0x0003e20000000200 */
[----:B------:R-:W-:-:S05]  /*1e1d0*/  IMAD R5, R18, 0x8, R220 ;  /* 0x0000000812057824 */ /* 0x000fca00078e02dc */
[----:B------:R-:W-:Y:S01]  /*1e1e0*/  SHF.L.U32 R5, R5, 0x3, RZ ;  /* 0x0000000305057819 */ /* 0x000fe200000006ff */
[----:B------:R-:W-:Y:S01]  /*1e1f0*/  IMAD.MOV.U32 R77, RZ, RZ, RZ ;  /* 0x000000ffff4d7224 */ /* 0x000fe200078e00ff */
[----:B------:R-:W-:Y:S02]  /*1e200*/  BAR.SYNC.DEFER_BLOCKING 0x1, 0x100 ;  /* 0x0044000000007b1d */ /* 0x000fe40000010000 */
[----:B------:R-:W-:Y:S01]  /*1e210*/  @P1 IADD3 R4, P0, R4, UR4, RZ ;  /* 0x0000000404041c10 */ /* 0x000fe2000ff1e0ff */
[----:B------:R-:W-:-:S03]  /*1e220*/  IMAD.WIDE R14, R5, 0x2, R14 ;  /* 0x00000002050e7825 */ /* 0x000fc600078e020e */
[----:B------:R-:W-:Y:S01]  /*1e230*/  ULDC UR4, c[0x0][0xa88] ;  /* 0x0002a20000047ab9 */ /* 0x000fe20000000800 */
[----:B------:R-:W-:Y:S01]  /*1e240*/  @P1 IADD3.X R5, R8, UR5, RZ, P0, !PT ;  /* 0x0000000508051c10 */ /* 0x000fe200087fe4ff */
[----:B------:R-:W-:Y:S01]  /*1e250*/  IMAD.U32 R2, RZ, RZ, UR4 ;  /* 0x00000004ff027e24 */ /* 0x000fe2000f8e00ff */
[----:B------:R-:W-:-:S04]  /*1e260*/  IADD3 R9, P0, R14, 0x1000, RZ ;  /* 0x000010000e097810 */ /* 0x000fc80007f1e0ff */
[----:B------:R-:W-:Y:S01]  /*1e270*/  LOP3.LUT R8, R9, 0x380, RZ, 0xc0, !PT ;  /* 0x0000038009087812 */ /* 0x000fe200078ec0ff */
[----:B------:R1:W5:Y:S04]  /*1e280*/  @P3 LDG.E R77, desc[UR6][R6.64] ;  /* 0x00000006064d3981 */ /* 0x000368000c1e1900 */
[----:B------:R1:W5:Y:S01]  /*1e290*/  @P1 LDG.E R2, desc[UR6][R4.64] ;  /* 0x0000000604021981 */ /* 0x000362000c1e1900 */
[----:B------:R-:W-:Y:S05]  /*1e2a0*/  @P1 BRA `(.L_x_665) ;  /* 0x0000000000141947 */ /* 0x000fea0003800000 */
[----:B------:R-:W-:Y:S05]  /*1e2b0*/  @!P3 BRA `(.L_x_665) ;  /* 0x000000000010b947 */ /* 0x000fea0003800000 */
[----:B------:R-:W-:Y:S02]  /*1e2c0*/  ULDC.64 UR4, c[0x0][0x208] ;  /* 0x0000820000047ab9 */ /* 0x000fe40000000a00 */
[----:B-1----:R-:W2:Y:S04]  /*1e2d0*/  LDG.E R5, desc[UR4][R6.64] ;  /* 0x0000000406057981 */ /* 0x002ea8000c1e1900 */
[----:B-----5:R-:W2:Y:S02]  /*1e2e0*/  LDG.E R2, desc[UR4][R6.64+0x4] ;  /* 0x0000040406027981 */ /* 0x020ea4000c1e1900 */
[----:B--2---:R-:W-:-:S07]  /*1e2f0*/  IMAD.IADD R2, R2, 0x1, -R5 ;  /* 0x0000000102027824 */ /* 0x004fce00078e0a05 */
.L_x_665:
[----:B-1----:R-:W2:Y:S01]  /*1e300*/  LDL R6, [R1+0x8c] ;  /* 0x00008c0001067983 */ /* 0x002ea20000100800 */
[----:B------:R-:W-:-:S03]  /*1e310*/  ULDC.64 UR4, c[0x0][0xb70] ;  /* 0x0002dc0000047ab9 */ /* 0x000fc60000000a00 */
[----:B------:R-:W3:Y:S04]  /*1e320*/  LDL.LU R82, [R1+0x60] ;  /* 0x0000600001527983 */ /* 0x000ee80000300800 */
[----:B------:R-:W2:Y:S01]  /*1e330*/  LDL.LU R80, [R1+0x6c] ;  /* 0x00006c0001507983 */ /* 0x000ea20000300800 */
[----:B------:R-:W-:Y:S01]  /*1e340*/  SEL R19, R10, RZ, !P3 ;  /* 0x000000ff0a137207 */ /* 0x000fe20005800000 */
[--C-:B-----5:R-:W-:Y:S01]  /*1e350*/  IMAD.MOV.U32 R20, RZ, RZ, R77.reuse ;  /* 0x000000ffff147224 */ /* 0x120fe200078e004d */
[----:B------:R-:W-:Y:S01]  /*1e360*/  SHF.R.S32.HI R21, RZ, 0x1f, R77 ;  /* 0x0000001fff157819 */ /* 0x000fe2000001144d */
[----:B------:R-:W4:Y:S01]  /*1e370*/  LDL R10, [R1+0x70] ;  /* 0x00007000010a7983 */ /* 0x000f220000100800 */
[C---:B------:R-:W-:Y:S02]  /*1e380*/  IADD3 R25, P2, R14.reuse, 0x3000, RZ ;  /* 0x000030000e197810 */ /* 0x040fe40007f5e0ff */
[----:B------:R-:W-:Y:S01]  /*1e390*/  IADD3 R13, P1, R14, 0x2000, RZ ;  /* 0x000020000e0d7810 */ /* 0x000fe20007f3e0ff */
[----:B------:R-:W4:Y:S01]  /*1e3a0*/  LDL R81, [R1+0x74] ;  /* 0x0000740001517983 */ /* 0x000f220000100800 */
[----:B------:R-:W-:-:S02]  /*1e3b0*/  LOP3.LUT R24, R25, 0x380, RZ, 0xc0, !PT ;  /* 0x0000038019187812 */ /* 0x000fc400078ec0ff */
[----:B------:R-:W-:Y:S02]  /*1e3c0*/  SHF.R.U64 R8, R8, 0x3, RZ ;  /* 0x0000000308087819 */ /* 0x000fe400000012ff */
[----:B------:R-:W-:Y:S02]  /*1e3d0*/  LOP3.LUT R12, R13, 0x380, RZ, 0xc0, !PT ;  /* 0x000003800d0c7812 */ /* 0x000fe400078ec0ff */
[----:B------:R-:W-:Y:S02]  /*1e3e0*/  SHF.R.U64 R24, R24, 0x3, RZ ;  /* 0x0000000318187819 */ /* 0x000fe400000012ff */
[----:B------:R-:W-:Y:S01]  /*1e3f0*/  LOP3.LUT R8, R8, R9, RZ, 0x3c, !PT ;  /* 0x0000000908087212 */ /* 0x000fe200078e3cff */
[--C-:B------:R-:W-:Y:S01]  /*1e400*/  IMAD.X R9, RZ, RZ, R15.reuse, P0 ;  /* 0x000000ffff097224 */ /* 0x100fe200000e060f */
[----:B------:R-:W-:Y:S02]  /*1e410*/  SHF.R.U64 R12, R12, 0x3, RZ ;  /* 0x000000030c0c7819 */ /* 0x000fe400000012ff */
[----:B------:R-:W-:Y:S01]  /*1e420*/  LOP3.LUT R24, R24, R25, RZ, 0x3c, !PT ;  /* 0x0000001918187212 */ /* 0x000fe200078e3cff */
[----:B------:R-:W-:Y:S01]  /*1e430*/  IMAD.X R25, RZ, RZ, R15, P2 ;  /* 0x000000ffff197224 */ /* 0x000fe200010e060f */
[----:B------:R-:W-:-:S02]  /*1e440*/  IADD3 R45, P0, R14, 0x8000, RZ ;  /* 0x000080000e2d7810 */ /* 0x000fc40007f1e0ff */
[C---:B------:R-:W-:Y:S02]  /*1e450*/  IADD3 R33, P4, R14.reuse, 0x5000, RZ ;  /* 0x000050000e217810 */ /* 0x040fe40007f9e0ff */
[----:B------:R-:W-:Y:S02]  /*1e460*/  IADD3 R37, P5, R14, 0x6000, RZ ;  /* 0x000060000e257810 */ /* 0x000fe40007fbe0ff */
[----:B------:R-:W-:Y:S01]  /*1e470*/  LOP3.LUT R12, R12, R13, RZ, 0x3c, !PT ;  /* 0x0000000d0c0c7212 */ /* 0x000fe200078e3cff */
[----:B------:R-:W-:Y:S01]  /*1e480*/  IMAD.X R13, RZ, RZ, R15, P1 ;  /* 0x000000ffff0d7224 */ /* 0x000fe200008e060f */
[C---:B------:R-:W-:Y:S02]  /*1e490*/  IADD3 R53, P2, R14.reuse, 0xa000, RZ ;  /* 0x0000a0000e357810 */ /* 0x040fe40007f5e0ff */
[----:B------:R-:W-:Y:S02]  /*1e4a0*/  IADD3 R49, P1, R14, 0x9000, RZ ;  /* 0x000090000e317810 */ /* 0x000fe40007f3e0ff */
[----:B------:R-:W-:-:S02]  /*1e4b0*/  LOP3.LUT R44, R45, 0x380, RZ, 0xc0, !PT ;  /* 0x000003802d2c7812 */ /* 0x000fc400078ec0ff */
[----:B------:R-:W-:Y:S02]  /*1e4c0*/  LOP3.LUT R32, R33, 0x380, RZ, 0xc0, !PT ;  /* 0x0000038021207812 */ /* 0x000fe400078ec0ff */
[----:B------:R-:W-:Y:S02]  /*1e4d0*/  LOP3.LUT R36, R37, 0x380, RZ, 0xc0, !PT ;  /* 0x0000038025247812 */ /* 0x000fe400078ec0ff */
[----:B------:R-:W-:Y:S02]  /*1e4e0*/  LOP3.LUT R52, R53, 0x380, RZ, 0xc0, !PT ;  /* 0x0000038035347812 */ /* 0x000fe400078ec0ff */
[----:B------:R-:W-:Y:S02]  /*1e4f0*/  LOP3.LUT R48, R49, 0x380, RZ, 0xc0, !PT ;  /* 0x0000038031307812 */ /* 0x000fe400078ec0ff */
[----:B------:R-:W-:Y:S02]  /*1e500*/  SHF.R.U64 R44, R44, 0x3, RZ ;  /* 0x000000032c2c7819 */ /* 0x000fe400000012ff */
[----:B------:R-:W-:-:S02]  /*1e510*/  SHF.R.U64 R32, R32, 0x3, RZ ;  /* 0x0000000320207819 */ /* 0x000fc400000012ff */
[----:B------:R-:W-:Y:S02]  /*1e520*/  SHF.R.U64 R36, R36, 0x3, RZ ;  /* 0x0000000324247819 */ /* 0x000fe400000012ff */
[----:B------:R-:W-:Y:S02]  /*1e530*/  SHF.R.U64 R52, R52, 0x3, RZ ;  /* 0x0000000334347819 */ /* 0x000fe400000012ff */
[----:B------:R-:W-:Y:S02]  /*1e540*/  SHF.R.U64 R48, R48, 0x3, RZ ;  /* 0x0000000330307819 */ /* 0x000fe400000012ff */
        /* <DEDUP_REMOVED lines=8> */
[----:B------:R-:W-:-:S02]  /*1e5d0*/  IADD3 R61, P4, R14, 0xc000, RZ ;  /* 0x0000c0000e3d7810 */ /* 0x000fc40007f9e0ff */
[----:B------:R-:W-:Y:S02]  /*1e5e0*/  IADD3 R65, P5, R14, 0xd000, RZ ;  /* 0x0000d0000e417810 */ /* 0x000fe40007fbe0ff */
[----:B------:R-:W-:Y:S01]  /*1e5f0*/  LOP3.LUT R48, R48, R49, RZ, 0x3c, !PT ;  /* 0x0000003130307212 */ /* 0x000fe200078e3cff */
[----:B------:R-:W-:Y:S01]  /*1e600*/  IMAD.X R49, RZ, RZ, R15, P1 ;  /* 0x000000ffff317224 */ /* 0x000fe200008e060f */
[----:B------:R-:W-:Y:S02]  /*1e610*/  LOP3.LUT R60, R61, 0x380, RZ, 0xc0, !PT ;  /* 0x000003803d3c7812 */ /* 0x000fe400078ec0ff */
[----:B------:R-:W-:Y:S02]  /*1e620*/  LOP3.LUT R64, R65, 0x380, RZ, 0xc0, !PT ;  /* 0x0000038041407812 */ /* 0x000fe400078ec0ff */
[----:B------:R-:W-:Y:S02]  /*1e630*/  SHF.R.U64 R60, R60, 0x3, RZ ;  /* 0x000000033c3c7819 */ /* 0x000fe400000012ff */
[----:B------:R-:W-:-:S02]  /*1e640*/  SHF.R.U64 R64, R64, 0x3, RZ ;  /* 0x0000000340407819 */ /* 0x000fc400000012ff */
[----:B------:R-:W-:Y:S01]  /*1e650*/  LOP3.LUT R60, R60, R61, RZ, 0x3c, !PT ;  /* 0x0000003d3c3c7212 */ /* 0x000fe200078e3cff */
[--C-:B------:R-:W-:Y:S01]  /*1e660*/  IMAD.X R61, RZ, RZ, R15.reuse, P4 ;  /* 0x000000ffff3d7224 */ /* 0x100fe200020e060f */
[----:B------:R-:W-:Y:S01]  /*1e670*/  LOP3.LUT R64, R64, R65, RZ, 0x3c, !PT ;  /* 0x0000004140407212 */ /* 0x000fe200078e3cff */
[----:B------:R-:W-:Y:S01]  /*1e680*/  IMAD.X R65, RZ, RZ, R15, P5 ;  /* 0x000000ffff417224 */ /* 0x000fe200028e060f */
[----:B------:R-:W-:Y:S01]  /*1e690*/  ULDC.64 UR6, c[0x0][0x208] ;  /* 0x0000820000067ab9 */ /* 0x000fe20000000a00 */
[--C-:B------:R-:W-:Y:S01]  /*1e6a0*/  SHF.R.S32.HI R79, RZ, 0x1f, R212.reuse ;  /* 0x0000001fff4f7819 */ /* 0x100fe200000114d4 */
[----:B------:R-:W-:Y:S01]  /*1e6b0*/  IMAD.MOV.U32 R78, RZ, RZ, R212 ;  /* 0x000000ffff4e7224 */ /* 0x000fe200078e00d4 */
[----:B------:R-:W-:Y:S01]  /*1e6c0*/  BSSY B1, `(.L_x_666) ;  /* 0x0000079000017945 */ /* 0x000fe20003800000 */
[----:B---3--:R-:W-:Y:S01]  /*1e6d0*/  SHF.R.S32.HI R76, RZ, 0x1f, R82 ;  /* 0x0000001fff4c7819 */ /* 0x008fe20000011452 */
[----:B--2---:R-:W-:-:S04]  /*1e6e0*/  IMAD R11, R80, 0x80, R6 ;  /* 0x00000080500b7824 */ /* 0x004fc800078e0206 */
[----:B------:R-:W-:-:S04]  /*1e6f0*/  IMAD R4, R76, UR4, RZ ;  /* 0x000000044c047c24 */ /* 0x000fc8000f8e02ff */
[C---:B------:R-:W-:Y:S02]  /*1e700*/  IMAD R7, R82.reuse, UR5, R4 ;  /* 0x0000000552077c24 */ /* 0x040fe4000f8e0204 */
[----:B------:R-:W-:Y:S01]  /*1e710*/  IMAD.WIDE.U32 R4, R82, UR4, R20 ;  /* 0x0000000452047c25 */ /* 0x000fe2000f8e0014 */
[----:B------:R-:W-:Y:S01]  /*1e720*/  SEL R20, R148, RZ, !P3 ;  /* 0x000000ff94147207 */ /* 0x000fe20005800000 */
[----:B------:R-:W-:Y:S02]  /*1e730*/  ULDC.64 UR4, c[0x0][0xb78] ;  /* 0x0002de0000047ab9 */ /* 0x000fe40000000a00 */
[----:B------:R-:W-:Y:S02]  /*1e740*/  IMAD.IADD R5, R5, 0x1, R7 ;  /* 0x0000000105057824 */ /* 0x000fe400078e0207 */
[----:B------:R-:W-:Y:S02]  /*1e750*/  IMAD R7, R19, UR4, RZ ;  /* 0x0000000413077c24 */ /* 0x000fe4000f8e02ff */
[----:B------:R-:W-:-:S04]  /*1e760*/  IMAD.WIDE.U32 R4, R20, UR4, R4 ;  /* 0x0000000414047c25 */ /* 0x000fc8000f8e0004 */
[----:B------:R-:W-:Y:S01]  /*1e770*/  IMAD R6, R20, UR5, R7 ;  /* 0x0000000514067c24 */ /* 0x000fe2000f8e0207 */
[----:B------:R-:W-:Y:S01]  /*1e780*/  SHF.R.S32.HI R7, RZ, 0x1f, R11 ;  /* 0x0000001fff077819 */ /* 0x000fe2000001140b */
[----:B------:R-:W-:Y:S01]  /*1e790*/  ULDC.64 UR4, c[0x0][0xb40] ;  /* 0x0002d00000047ab9 */ /* 0x000fe20000000a00 */
[----:B------:R-:W-:-:S04]  /*1e7a0*/  IADD3 R4, P6, R11, R4, RZ ;  /* 0x000000040b047210 */ /* 0x000fc80007fde0ff */
[----:B------:R-:W-:Y:S02]  /*1e7b0*/  IADD3.X R7, R7, R5, R6, P6, !PT ;  /* 0x0000000507077210 */ /* 0x000fe400037fe406 */
[----:B------:R-:W-:Y:S02]  /*1e7c0*/  LEA R54, P6, R4, UR4, 0x2 ;  /* 0x0000000404367c11 */ /* 0x000fe4000f8c10ff */
[----:B------:R-:W-:Y:S02]  /*1e7d0*/  IADD3 R29, P3, R14, 0x4000, RZ ;  /* 0x000040000e1d7810 */ /* 0x000fe40007f7e0ff */
[----:B------:R-:W-:Y:S01]  /*1e7e0*/  LEA.HI.X R55, R4, UR5, R7, 0x2, P6 ;  /* 0x0000000504377c11 */ /* 0x000fe2000b0f1407 */
[----:B------:R-:W-:Y:S01]  /*1e7f0*/  VIADD R5, R11, 0x8 ;  /* 0x000000080b057836 */ /* 0x000fe20000000000 */
[----:B------:R-:W-:Y:S01]  /*1e800*/  IADD3 R41, P6, R14, 0x7000, RZ ;  /* 0x000070000e297810 */ /* 0x000fe20007fde0ff */
[----:B------:R-:W-:Y:S01]  /*1e810*/  ULDC.64 UR4, c[0x0][0xaa0] ;  /* 0x0002a80000047ab9 */ /* 0x000fe20000000a00 */
[----:B------:R-:W-:-:S02]  /*1e820*/  LOP3.LUT R28, R29, 0x380, RZ, 0xc0, !PT ;  /* 0x000003801d1c7812 */ /* 0x000fc400078ec0ff */
[----:B------:R-:W-:Y:S02]  /*1e830*/  LOP3.LUT R40, R41, 0x380, RZ, 0xc0, !PT ;  /* 0x0000038029287812 */ /* 0x000fe400078ec0ff */
[----:B------:R-:W-:Y:S02]  /*1e840*/  SHF.R.U64 R28, R28, 0x3, RZ ;  /* 0x000000031c1c7819 */ /* 0x000fe400000012ff */
[----:B------:R-:W-:Y:S02]  /*1e850*/  SHF.R.U64 R40, R40, 0x3, RZ ;  /* 0x0000000328287819 */ /* 0x000fe400000012ff */
[----:B------:R-:W-:Y:S01]  /*1e860*/  LOP3.LUT R28, R28, R29, RZ, 0x3c, !PT ;  /* 0x0000001d1c1c7212 */ /* 0x000fe200078e3cff */
[----:B------:R-:W-:Y:S01]  /*1e870*/  IMAD.X R29, RZ, RZ, R15, P3 ;  /* 0x000000ffff1d7224 */ /* 0x000fe200018e060f */
[----:B------:R-:W-:Y:S02]  /*1e880*/  LOP3.LUT R40, R40, R41, RZ, 0x3c, !PT ;  /* 0x0000002928287212 */ /* 0x000fe400078e3cff */
[----:B------:R-:W-:-:S02]  /*1e890*/  IADD3.X R41, RZ, R15, RZ, P6, !PT ;  /* 0x0000000fff297210 */ /* 0x000fc400037fe4ff */
[----:B----4-:R-:W-:Y:S02]  /*1e8a0*/  LOP3.LUT P0, RZ, R10, 0x3, RZ, 0xc0, !PT ;  /* 0x000000030aff7812 */ /* 0x010fe4000780c0ff */
[C---:B------:R-:W-:Y:S02]  /*1e8b0*/  IADD3 R57, P3, R14.reuse, 0xb000, RZ ;  /* 0x0000b0000e397810 */ /* 0x040fe40007f7e0ff */
[C---:B------:R-:W-:Y:S02]  /*1e8c0*/  IADD3 R69, P6, R14.reuse, 0xe000, RZ ;  /* 0x0000e0000e457810 */ /* 0x040fe40007fde0ff */
[----:B------:R-:W-:Y:S02]  /*1e8d0*/  IADD3 R7, P2, R14, 0xf000, RZ ;  /* 0x0000f0000e077810 */ /* 0x000fe40007f5e0ff */
[----:B------:R-:W-:Y:S02]  /*1e8e0*/  ISETP.GE.OR P1, PT, R11, R2, P0 ;  /* 0x000000020b00720c */ /* 0x000fe40000726670 */
[----:B------:R-:W-:-:S02]  /*1e8f0*/  LOP3.LUT R56, R57, 0x380, RZ, 0xc0, !PT ;  /* 0x0000038039387812 */ /* 0x000fc400078ec0ff */
[----:B------:R-:W-:Y:S02]  /*1e900*/  LOP3.LUT R68, R69, 0x380, RZ, 0xc0, !PT ;  /* 0x0000038045447812 */ /* 0x000fe400078ec0ff */
[----:B------:R-:W-:Y:S02]  /*1e910*/  LOP3.LUT R4, R14, 0x380, RZ, 0xc0, !PT ;  /* 0x000003800e047812 */ /* 0x000fe400078ec0ff */
[----:B------:R-:W-:Y:S02]  /*1e920*/  ISETP.GE.OR P0, PT, R5, R2, P0 ;  /* 0x000000020500720c */ /* 0x000fe40000706670 */
[----:B------:R-:W-:Y:S02]  /*1e930*/  LOP3.LUT R6, R7, 0x380, RZ, 0xc0, !PT ;  /* 0x0000038007067812 */ /* 0x000fe400078ec0ff */
[----:B------:R-:W-:Y:S02]  /*1e940*/  SHF.R.U64 R56, R56, 0x3, RZ ;  /* 0x0000000338387819 */ /* 0x000fe400000012ff */
[----:B------:R-:W-:-:S02]  /*1e950*/  SHF.R.U64 R68, R68, 0x3, RZ ;  /* 0x0000000344447819 */ /* 0x000fc400000012ff */
[----:B------:R-:W-:Y:S02]  /*1e960*/  SHF.R.U64 R5, R4, 0x3, RZ ;  /* 0x0000000304057819 */ /* 0x000fe400000012ff */
[----:B------:R-:W-:Y:S01]  /*1e970*/  SHF.R.U64 R6, R6, 0x3, RZ ;  /* 0x0000000306067819 */ /* 0x000fe200000012ff */
[--C-:B------:R-:W-:Y:S01]  /*1e980*/  IMAD.X R73, RZ, RZ, R15.reuse, P2 ;  /* 0x000000ffff497224 */ /* 0x100fe200010e060f */
[----:B------:R-:W-:Y:S01]  /*1e990*/  LOP3.LUT R56, R56, R57, RZ, 0x3c, !PT ;  /* 0x0000003938387212 */ /* 0x000fe200078e3cff */
[--C-:B------:R-:W-:Y:S01]  /*1e9a0*/  IMAD.X R57, RZ, RZ, R15.reuse, P3 ;  /* 0x000000ffff397224 */ /* 0x100fe200018e060f */
[----:B------:R-:W-:Y:S01]  /*1e9b0*/  LOP3.LUT R68, R68, R69, RZ, 0x3c, !PT ;  /* 0x0000004544447212 */ /* 0x000fe200078e3cff */
[--C-:B------:R-:W-:Y:S01]  /*1e9c0*/  IMAD.X R69, RZ, RZ, R15.reuse, P6 ;  /* 0x000000ffff457224 */ /* 0x100fe200030e060f */
[----:B------:R-:W-:Y:S01]  /*1e9d0*/  LOP3.LUT R4, R5, R14, RZ, 0x3c, !PT ;  /* 0x0000000e05047212 */ /* 0x000fe200078e3cff */
[----:B------:R-:W-:Y:S01]  /*1e9e0*/  IMAD.MOV.U32 R5, RZ, RZ, R15 ;  /* 0x000000ffff057224 */ /* 0x000fe200078e000f */
[----:B------:R-:W-:Y:S01]  /*1e9f0*/  LOP3.LUT R72, R6, R7, RZ, 0x3c, !PT ;  /* 0x0000000706487212 */ /* 0x000fe200078e3cff */
[----:B------:R1:W-:Y:S01]  /*1ea00*/  @!P1 STG.E desc[UR6][R54.64], R0 ;  /* 0x0000000036009986 */ /* 0x0003e2000c101906 */
[----:B------:R-:W-:-:S03]  /*1ea10*/  IMAD.WIDE.U32 R78, R77, UR4, R78 ;  /* 0x000000044d4e7c25 */ /* 0x000fc6000f8e004e */
[----:B------:R2:W-:Y:S04]  /*1ea20*/  @!P0 STG.E desc[UR6][R54.64+0x20], R3 ;  /* 0x0000200336008986 */ /* 0x0005e8000c101906 */
[----:B------:R-:W5:Y:S01]  /*1ea30*/  LD.E.128 R4, desc[UR6][R4.64] ;  /* 0x0000000604047980 */ /* 0x000f62000c101d00 */
[----:B-1----:R-:W-:-:S03]  /*1ea40*/  IMAD R0, R21, UR4, RZ ;  /* 0x0000000415007c24 */ /* 0x002fc6000f8e02ff */
[----:B------:R-:W5:Y:S04]  /*1ea50*/  LD.E.128 R8, desc[UR6][R8.64] ;  /* 0x0000000608087980 */ /* 0x000f68000c101d00 */
[----:B------:R-:W5:Y:S01]  /*1ea60*/  LD.E.128 R12, desc[UR6][R12.64] ;  /* 0x000000060c0c7980 */ /* 0x000f62000c101d00 */
[----:B------:R-:W-:Y:S01]  /*1ea70*/  IMAD R77, R77, UR5, R0 ;  /* 0x000000054d4d7c24 */ /* 0x000fe2000f8e0200 */
[----:B------:R-:W-:Y:S02]  /*1ea80*/  ULDC.64 UR4, c[0x0][0xae0] ;  /* 0x0002b80000047ab9 */ /* 0x000fe40000000a00 */
[----:B------:R-:W5:Y:S04]  /*1ea90*/  LD.E.128 R24, desc[UR6][R24.64] ;  /* 0x0000000618187980 */ /* 0x000f68000c101d00 */
[----:B------:R-:W5:Y:S04]  /*1eaa0*/  LD.E.128 R28, desc[UR6][R28.64] ;  /* 0x000000061c1c7980 */ /* 0x000f68000c101d00 */
[----:B------:R-:W5:Y:S04]  /*1eab0*/  LD.E.128 R32, desc[UR6][R32.64] ;  /* 0x0000000620207980 */ /* 0x000f68000c101d00 */
[----:B------:R-:W5:Y:S04]  /*1eac0*/  LD.E.128 R36, desc[UR6][R36.64] ;  /* 0x0000000624247980 */ /* 0x000f68000c101d00 */
[----:B------:R-:W5:Y:S04]  /*1ead0*/  LD.E.128 R40, desc[UR6][R40.64] ;  /* 0x0000000628287980 */ /* 0x000f68000c101d00 */
[----:B------:R-:W5:Y:S04]  /*1eae0*/  LD.E.128 R44, desc[UR6][R44.64] ;  /* 0x000000062c2c7980 */ /* 0x000f68000c101d00 */
[----:B------:R-:W5:Y:S04]  /*1eaf0*/  LD.E.128 R48, desc[UR6][R48.64] ;  /* 0x0000000630307980 */ /* 0x000f68000c101d00 */
[----:B--2---:R-:W5:Y:S04]  /*1eb00*/  LD.E.128 R52, desc[UR6][R52.64] ;  /* 0x0000000634347980 */ /* 0x004f68000c101d00 */
[----:B------:R-:W5:Y:S04]  /*1eb10*/  LD.E.128 R56, desc[UR6][R56.64] ;  /* 0x0000000638387980 */ /* 0x000f68000c101d00 */
[----:B------:R-:W5:Y:S04]  /*1eb20*/  LD.E.128 R60, desc[UR6][R60.64] ;  /* 0x000000063c3c7980 */ /* 0x000f68000c101d00 */
[----:B------:R-:W5:Y:S04]  /*1eb30*/  LD.E.128 R64, desc[UR6][R64.64] ;  /* 0x0000000640407980 */ /* 0x000f68000c101d00 */
[----:B------:R-:W5:Y:S04]  /*1eb40*/  LD.E.128 R68, desc[UR6][R68.64] ;  /* 0x0000000644447980 */ /* 0x000f68000c101d00 */
[----:B------:R-:W5:Y:S01]  /*1eb50*/  LD.E.128 R72, desc[UR6][R72.64] ;  /* 0x0000000648487980 */ /* 0x000f62000c101d00 */
[----:B------:R-:W-:Y:S01]  /*1eb60*/  @!PT LDS RZ, [RZ] ;  /* 0x00000000fffff984 */ /* 0x000fe20000000800 */
[----:B------:R-:W-:Y:S01]  /*1eb70*/  @!PT LDS RZ, [RZ] ;  /* 0x00000000fffff984 */ /* 0x000fe20000000800 */
[----:B------:R-:W-:Y:S01]  /*1eb80*/  @!PT LDS RZ, [RZ] ;  /* 0x00000000fffff984 */ /* 0x000fe20000000800 */
[----:B------:R-:W-:Y:S01]  /*1eb90*/  @!PT LDS RZ, [RZ] ;  /* 0x00000000fffff984 */ /* 0x000fe20000000800 */
[----:B------:R1:W-:Y:S06]  /*1eba0*/  MEMBAR.ALL.CTA ;  /* 0x0000000000007992 */ /* 0x0003ec0000008000 */
[----:B-1----:R-:W1:Y:S01]  /*1ebb0*/  FENCE.VIEW.ASYNC.S ;  /* 0x00000000000073c6 */ /* 0x002e620000000000 */
[----:B------:R-:W-:Y:S01]  /*1ebc0*/  IADD3 R79, R79, R77, RZ ;  /* 0x0000004d4f4f7210 */ /* 0x000fe20007ffe0ff */
[----:B------:R-:W-:-:S02]  /*1ebd0*/  IMAD R77, R80, -0x80, R2 ;  /* 0xffffff80504d7824 */ /* 0x000fc400078e0202 */
[----:B------:R-:W-:Y:S02]  /*1ebe0*/  IMAD R76, R76, UR4, RZ ;  /* 0x000000044c4c7c24 */ /* 0x000fe4000f8e02ff */
[----:B------:R-:W-:Y:S01]  /*1ebf0*/  IMAD.WIDE.U32 R2, R82, UR4, R78 ;  /* 0x0000000452027c25 */ /* 0x000fe2000f8e004e */
[----:B------:R-:W-:-:S03]  /*1ec00*/  ISETP.GE.AND P3, PT, R18, R77, PT ;  /* 0x0000004d1200720c */ /* 0x000fc60003f66270 */
[----:B------:R-:W-:Y:S01]  /*1ec10*/  IMAD R21, R82, UR5, R76 ;  /* 0x0000000552157c24 */ /* 0x000fe2000f8e024c */
[----:B------:R-:W-:Y:S01]  /*1ec20*/  ULDC.64 UR4, c[0x0][0xae8] ;  /* 0x0002ba0000047ab9 */ /* 0x000fe20000000a00 */
[----:B------:R-:W-:Y:S02]  /*1ec30*/  VIADD R0, R16, 0x38820 ;  /* 0x0003882010007836 */ /* 0x000fe40000000000 */
[----:B------:R-:W-:Y:S02]  /*1ec40*/  IMAD.IADD R3, R3, 0x1, R21 ;  /* 0x0000000103037824 */ /* 0x000fe400078e0215 */
[----:B------:R-:W-:Y:S01]  /*1ec50*/  IMAD R21, R19, UR4, RZ ;  /* 0x0000000413157c24 */ /* 0x000fe2000f8e02ff */
[----:B------:R-:W-:Y:S02]  /*1ec60*/  PRMT R0, RZ, 0x654, R0 ;  /* 0x00000654ff007816 */ /* 0x000fe40000000000 */
[----:B------:R-:W-:Y:S01]  /*1ec70*/  SHF.R.S32.HI R19, RZ, 0x1f, R18 ;  /* 0x0000001fff137819 */ /* 0x000fe20000011412 */
[----:B------:R-:W-:-:S02]  /*1ec80*/  IMAD R79, R20, UR5, R21 ;  /* 0x00000005144f7c24 */ /* 0x000fc4000f8e0215 */
[----:B------:R-:W-:Y:S01]  /*1ec90*/  IMAD.WIDE.U32 R20, R20, UR4, R2 ;  /* 0x0000000414147c25 */ /* 0x000fe2000f8e0002 */
[----:B-1----:R1:W-:Y:S01]  /*1eca0*/  SYNCS.ARRIVE.TRANS64.RED.A1T0 RZ, [R0+URZ], RZ ;  /* 0x000000ff00ff79a7 */ /* 0x0023e2000810043f */
[-C--:B------:R-:W-:Y:S02]  /*1ecb0*/  ISETP.GE.AND P0, PT, R217, R77.reuse, PT ;  /* 0x0000004dd900720c */ /* 0x080fe40003f06270 */
[-C--:B------:R-:W-:Y:S02]  /*1ecc0*/  ISETP.GE.AND P1, PT, R218, R77.reuse, PT ;  /* 0x0000004dda00720c */ /* 0x080fe40003f26270 */
[----:B------:R-:W-:Y:S01]  /*1ecd0*/  ISETP.GE.AND P2, PT, R81, R77, PT ;  /* 0x0000004d5100720c */ /* 0x000fe20003f46270 */
[----:B------:R-:W-:-:S04]  /*1ece0*/  IMAD.WIDE R76, R80, 0x80, R18 ;  /* 0x00000080504c7825 */ /* 0x000fc800078e0212 */
[----:B------:R-:W-:Y:S01]  /*1ecf0*/  IMAD.IADD R81, R21, 0x1, R79 ;  /* 0x0000000115517824 */ /* 0x000fe200078e024f */
[----:B-1----:R-:W-:Y:S07]  /*1ed00*/  @P3 BRA `(.L_x_667) ;  /* 0x0000000000503947 */ /* 0x002fee0003800000 */
[----:B------:R-:W-:Y:S01]  /*1ed10*/  ULDC.64 UR4, c[0x0][0xad8] ;  /* 0x0002b60000047ab9 */ /* 0x000fe20000000a00 */
[----:B------:R-:W-:Y:S01]  /*1ed20*/  IMAD.MOV.U32 R2, RZ, RZ, R20 ;  /* 0x000000ffff027224 */ /* 0x000fe200078e0014 */
[----:B------:R-:W-:Y:S01]  /*1ed30*/  ULDC.64 UR6, c[0x0][0xa80] ;  /* 0x0002a00000067ab9 */ /* 0x000fe20000000a00 */
[----:B------:R-:W-:Y:S01]  /*1ed40*/  IMAD R79, R77, UR4, RZ ;  /* 0x000000044d4f7c24 */ /* 0x000fe2000f8e02ff */
[----:B------:R-:W-:Y:S01]  /*1ed50*/  ULDC.64 UR8, c[0x0][0x208] ;  /* 0x0000820000087ab9 */ /* 0x000fe20000000a00 */
[----:B------:R-:W-:Y:S02]  /*1ed60*/  IMAD.MOV.U32 R3, RZ, RZ, R81 ;  /* 0x000000ffff037224 */ /* 0x000fe400078e0051 */
[C---:B------:R-:W-:Y:S02]  /*1ed70*/  IMAD R79, R76.reuse, UR5, R79 ;  /* 0x000000054c4f7c24 */ /* 0x040fe4000f8e024f */
[----:B------:R-:W-:Y:S01]  /*1ed80*/  IMAD.WIDE.U32 R2, R76, UR4, R2 ;  /* 0x000000044c027c25 */ /* 0x000fe2000f8e0002 */
[----:B------:R-:W-:-:S02]  /*1ed90*/  ULDC UR4, c[0x0][0xa8c] ;  /* 0x0002a30000047ab9 */ /* 0x000fc40000000800 */
[----:B------:R-:W-:Y:S01]  /*1eda0*/  ISETP.GE.AND P3, PT, R212, UR4, PT ;  /* 0x00000004d4007c0c */ /* 0x000fe2000bf66270 */
[----:B------:R-:W-:Y:S01]  /*1edb0*/  IMAD.IADD R3, R3, 0x1, R79 ;  /* 0x0000000103037824 */ /* 0x000fe200078e024f */
[C---:B------:R-:W-:Y:S02]  /*1edc0*/  LEA R78, P5, R2.reuse, UR6, 0x1 ;  /* 0x00000006024e7c11 */ /* 0x040fe4000f8a08ff */
[----:B------:R-:W-:Y:S02]  /*1edd0*/  ISETP.GE.AND P4, PT, R213, UR4, PT ;  /* 0x00000004d5007c0c */ /* 0x000fe4000bf86270 */
[----:B------:R-:W-:Y:S02]  /*1ede0*/  LEA.HI.X R79, R2, UR7, R3, 0x1, P5 ;  /* 0x00000007024f7c11 */ /* 0x000fe4000a8f0c03 */
[----:B------:R-:W-:Y:S02]  /*1edf0*/  ISETP.GE.AND P5, PT, R225, UR4, PT ;  /* 0x00000004e1007c0c */ /* 0x000fe4000bfa6270 */
[----:B------:R-:W-:-:S03]  /*1ee00*/  ISETP.GE.AND P6, PT, R224, UR4, PT ;  /* 0x00000004e0007c0c */ /* 0x000fc6000bfc6270 */
[----:B-----5:R1:W-:Y:S04]  /*1ee10*/  @!P3 STG.E.128 desc[UR8][R78.64], R4 ;  /* 0x000000044e00b986 */ /* 0x0203e8000c101d08 */
[----:B------:R1:W-:Y:S04]  /*1ee20*/  @!P4 STG.E.128 desc[UR8][R78.64+0x80], R28 ;  /* 0x0000801c4e00c986 */ /* 0x0003e8000c101d08 */
[----:B------:R1:W-:Y:S04]  /*1ee30*/  @!P5 STG.E.128 desc[UR8][R78.64+0x100], R44 ;  /* 0x0001002c4e00d986 */ /* 0x0003e8000c101d08 */
[----:B------:R1:W-:Y:S02]  /*1ee40*/  @!P6 STG.E.128 desc[UR8][R78.64+0x180], R60 ;  /* 0x0001803c4e00e986 */ /* 0x0003e4000c101d08 */
.L_x_667:
[----:B------:R-:W-:Y:S05]  /*1ee50*/  BSYNC B1 ;  /* 0x0000000000017941 */ /* 0x000fea0003800000 */
.L_x_666:
[----:B------:R-:W-:Y:S04]  /*1ee60*/  BSSY B1, `(.L_x_668) ;  /* 0x0000018000017945 */ /* 0x000fe80003800000 */
[----:B------:R-:W-:Y:S05]  /*1ee70*/  @P0 BRA `(.L_x_669) ;  /* 0x0000000000580947 */ /* 0x000fea0003800000 */
[----:B-1---5:R-:W-:Y:S01]  /*1ee80*/  IADD3 R5, P0, R76, 0x20, RZ ;  /* 0x000000204c057810 */ /* 0x022fe20007f1e0ff */
[----:B------:R-:W-:Y:S01]  /*1ee90*/  ULDC.64 UR6, c[0x0][0xad8] ;  /* 0x0002b60000067ab9 */ /* 0x000fe20000000a00 */
[----:B------:R-:W-:Y:S01]  /*1eea0*/  IMAD.MOV.U32 R2, RZ, RZ, R20 ;  /* 0x000000ffff027224 */ /* 0x000fe200078e0014 */
[----:B------:R-:W-:Y:S01]  /*1eeb0*/  ULDC UR4, c[0x0][0xa8c] ;  /* 0x0002a30000047ab9 */ /* 0x000fe20000000800 */
[----:B------:R-:W-:Y:S01]  /*1eec0*/  IMAD.MOV.U32 R3, RZ, RZ, R81 ;  /* 0x000000ffff037224 */ /* 0x000fe200078e0051 */
[----:B------:R-:W-:Y:S01]  /*1eed0*/  ISETP.GE.AND P3, PT, R212, UR4, PT ;  /* 0x00000004d4007c0c */ /* 0x000fe2000bf66270 */
[----:B------:R-:W-:Y:S01]  /*1eee0*/  IMAD.X R0, RZ, RZ, R77, P0 ;  /* 0x000000ffff007224 */ /* 0x000fe200000e064d */
[----:B------:R-:W-:Y:S01]  /*1eef0*/  ISETP.GE.AND P4, PT, R213, UR4, PT ;  /* 0x00000004d5007c0c */ /* 0x000fe2000bf86270 */
[----:B------:R-:W-:Y:S01]  /*1ef00*/  IMAD.WIDE.U32 R2, R5, UR6, R2 ;  /* 0x0000000605027c25 */ /* 0x000fe2000f8e0002 */
[----:B------:R-:W-:Y:S01]  /*1ef10*/  ISETP.GE.AND P5, PT, R225, UR4, PT ;  /* 0x00000004e1007c0c */ /* 0x000fe2000bfa6270 */
[----:B------:R-:W-:Y:S01]  /*1ef20*/  ULDC.64 UR8, c[0x0][0x208] ;  /* 0x0000820000087ab9 */ /* 0x000fe20000000a00 */
[----:B------:R-:W-:Y:S01]  /*1ef30*/  ISETP.GE.AND P6, PT, R224, UR4, PT ;  /* 0x00000004e0007c0c */ /* 0x000fe2000bfc6270 */
[----:B------:R-:W-:-:S04]  /*1ef40*/  IMAD R0, R0, UR6, RZ ;  /* 0x0000000600007c24 */ /* 0x000fc8000f8e02ff */
[----:B------:R-:W-:Y:S01]  /*1ef50*/  IMAD R5, R5, UR7, R0 ;  /* 0x0000000705057c24 */ /* 0x000fe2000f8e0200 */
[----:B------:R-:W-:Y:S02]  /*1ef60*/  ULDC.64 UR6, c[0x0][0xa80] ;  /* 0x0002a00000067ab9 */ /* 0x000fe40000000a00 */
[----:B------:R-:W-:Y:S01]  /*1ef70*/  LEA R4, P0, R2, UR6, 0x1 ;  /* 0x0000000602047c11 */ /* 0x000fe2000f8008ff */
[----:B------:R-:W-:-:S05]  /*1ef80*/  IMAD.IADD R3, R3, 0x1, R5 ;  /* 0x0000000103037824 */ /* 0x000fca00078e0205 */
[----:B------:R-:W-:-:S05]  /*1ef90*/  LEA.HI.X R5, R2, UR7, R3, 0x1, P0 ;  /* 0x0000000702057c11 */ /* 0x000fca00080f0c03 */
[----:B------:R2:W-:Y:S04]  /*1efa0*/  @!P3 STG.E.128 desc[UR8][R4.64], R8 ;  /* 0x000000080400b986 */ /* 0x0005e8000c101d08 */
[----:B------:R2:W-:Y:S04]  /*1efb0*/  @!P4 STG.E.128 desc[UR8][R4.64+0x80], R32 ;  /* 0x000080200400c986 */ /* 0x0005e8000c101d08 */
[----:B------:R2:W-:Y:S04]  /*1efc0*/  @!P5 STG.E.128 desc[UR8][R4.64+0x100], R48 ;  /* 0x000100300400d986 */ /* 0x0005e8000c101d08 */
[----:B------:R2:W-:Y:S02]  /*1efd0*/  @!P6 STG.E.128 desc[UR8][R4.64+0x180], R64 ;  /* 0x000180400400e986 */ /* 0x0005e4000c101d08 */
.L_x_669:
[----:B------:R-:W-:Y:S05]  /*1efe0*/  BSYNC B1 ;  /* 0x0000000000017941 */ /* 0x000fea0003800000 */
.L_x_668:
[----:B------:R-:W-:Y:S04]  /*1eff0*/  BSSY B1, `(.L_x_670) ;  /* 0x0000018000017945 */ /* 0x000fe80003800000 */
[----:B------:R-:W-:Y:S05]  /*1f000*/  @P1 BRA `(.L_x_671) ;  /* 0x0000000000581947 */ /* 0x000fea0003800000 */
[----:B-12--5:R-:W-:Y:S01]  /*1f010*/  IADD3 R5, P0, R76, 0x40, RZ ;  /* 0x000000404c057810 */ /* 0x026fe20007f1e0ff */
[----:B------:R-:W-:Y:S01]  /*1f020*/  ULDC.64 UR6, c[0x0][0xad8] ;  /* 0x0002b60000067ab9 */ /* 0x000fe20000000a00 */
[----:B------:R-:W-:Y:S01]  /*1f030*/  MOV R2, R20 ;  /* 0x0000001400027202 */ /* 0x000fe20000000f00 */
[----:B------:R-:W-:Y:S01]  /*1f040*/  IMAD.MOV.U32 R3, RZ, RZ, R81 ;  /* 0x000000ffff037224 */ /* 0x000fe200078e0051 */
[----:B------:R-:W-:Y:S01]  /*1f050*/  ULDC UR4, c[0x0][0xa8c] ;  /* 0x0002a30000047ab9 */ /* 0x000fe20000000800 */
[----:B------:R-:W-:Y:S01]  /*1f060*/  IMAD.X R0, RZ, RZ, R77, P0 ;  /* 0x000000ffff007224 */ /* 0x000fe200000e064d */
[----:B------:R-:W-:Y:S01]  /*1f070*/  ISETP.GE.AND P1, PT, R212, UR4, PT ;  /* 0x00000004d4007c0c */ /* 0x000fe2000bf26270 */
[----:B------:R-:W-:Y:S01]  /*1f080*/  IMAD.WIDE.U32 R2, R5, UR6, R2 ;  /* 0x0000000605027c25 */ /* 0x000fe2000f8e0002 */
[----:B------:R-:W-:Y:S01]  /*1f090*/  ISETP.GE.AND P3, PT, R213, UR4, PT ;  /* 0x00000004d5007c0c */ /* 0x000fe2000bf66270 */
[----:B------:R-:W-:Y:S01]  /*1f0a0*/  ULDC.64 UR8, c[0x0][0x208] ;  /* 0x0000820000087ab9 */ /* 0x000fe20000000a00 */
[----:B------:R-:W-:Y:S01]  /*1f0b0*/  ISETP.GE.AND P4, PT, R225, UR4, PT ;  /* 0x00000004e1007c0c */ /* 0x000fe2000bf86270 */
[----:B------:R-:W-:Y:S01]  /*1f0c0*/  IMAD R0, R0, UR6, RZ ;  /* 0x0000000600007c24 */ /* 0x000fe2000f8e02ff */
[----:B------:R-:W-:-:S03]  /*1f0d0*/  ISETP.GE.AND P5, PT, R224, UR4, PT ;  /* 0x00000004e0007c0c */ /* 0x000fc6000bfa6270 */
        /* <DEDUP_REMOVED lines=9> */
.L_x_671:
[----:B------:R-:W-:Y:S05]  /*1f170*/  BSYNC B1 ;  /* 0x0000000000017941 */ /* 0x000fea0003800000 */
.L_x_670:
[----:B------:R-:W-:Y:S05]  /*1f180*/  @P2 BRA `(.L_x_672) ;  /* 0x0000000c00402947 */ /* 0x000fea0003800000 */
[----:B-123-5:R-:W-:Y:S01]  /*1f190*/  IADD3 R5, P0, R76, 0x60, RZ ;  /* 0x000000604c057810 */ /* 0x02efe20007f1e0ff */
        /* <DEDUP_REMOVED lines=9> */
[----:B------:R-:W-:-:S02]  /*1f230*/  ULDC.64 UR8, c[0x0][0x208] ;  /* 0x0000820000087ab9 */ /* 0x000fc40000000a00 */
[----:B------:R-:W-:-:S04]  /*1f240*/  IMAD R76, R76, UR6, RZ ;  /* 0x000000064c4c7c24 */ /* 0x000fc8000f8e02ff */
[----:B------:R-:W-:Y:S01]  /*1f250*/  IMAD R5, R5, UR7, R76 ;  /* 0x0000000705057c24 */ /* 0x000fe2000f8e024c */
[----:B------:R-:W-:Y:S02]  /*1f260*/  ULDC.64 UR6, c[0x0][0xa80] ;  /* 0x0002a00000067ab9 */ /* 0x000fe40000000a00 */
        /* <DEDUP_REMOVED lines=11> */
.L_x_664:
[----:B------:R-:W2:Y:S01]  /*1f320*/  LDL R13, [R1+0x5c] ;  /* 0x00005c00010d7983 */ /* 0x000ea20000100800 */
[----:B------:R-:W-:Y:S01]  /*1f330*/  ULDC.64 UR4, c[0x0][0xbd8] ;  /* 0x0002f60000047ab9 */ /* 0x000fe20000000a00 */
[----:B------:R-:W-:Y:S01]  /*1f340*/  IMAD.MOV.U32 R7, RZ, RZ, RZ ;  /* 0x000000ffff077224 */ /* 0x000fe200078e00ff */
[----:B------:R-:W-:Y:S01]  /*1f350*/  ISETP.NE.U32.AND P0, PT, RZ, UR4, PT ;  /* 0x00000004ff007c0c */ /* 0x000fe2000bf05070 */
[----:B------:R-:W3:Y:S01]  /*1f360*/  S2R R8, SR_TID.X ;  /* 0x0000000000087919 */ /* 0x000ee20000002100 */
[----:B------:R-:W-:Y:S02]  /*1f370*/  ULDC.64 UR6, c[0x0][0x208] ;  /* 0x0000820000067ab9 */ /* 0x000fe40000000a00 */
[----:B------:R-:W-:Y:S01]  /*1f380*/  ISETP.NE.AND.EX P0, PT, RZ, UR5, PT, P0 ;  /* 0x00000005ff007c0c */ /* 0x000fe2000bf05300 */
[----:B---3--:R-:W-:Y:S02]  /*1f390*/  VIADD R6, R8, 0xffffff80 ;  /* 0xffffff8008067836 */ /* 0x008fe40000000000 */
[----:B--2---:R-:W-:Y:S01]  /*1f3a0*/  IMAD.SHL.U32 R4, R13, 0x4, RZ ;  /* 0x000000040d047824 */ /* 0x004fe200078e00ff */
[----:B------:R-:W-:-:S04]  /*1f3b0*/  SHF.R.S32.HI R10, RZ, 0x1f, R13 ;  /* 0x0000001fff0a7819 */ /* 0x000fc8000001140d */
[----:B------:R-:W-:Y:S02]  /*1f3c0*/  IADD3 R2, P1, R4, UR4, RZ ;  /* 0x0000000404027c10 */ /* 0x000fe4000ff3e0ff */
[----:B------:R-:W-:-:S04]  /*1f3d0*/  SHF.L.U64.HI R0, R13, 0x2, R10 ;  /* 0x000000020d007819 */ /* 0x000fc8000001020a */
[----:B------:R-:W-:Y:S01]  /*1f3e0*/  IADD3.X R3, R0, UR5, RZ, P1, !PT ;  /* 0x0000000500037c10 */ /* 0x000fe20008ffe4ff */
[----:B------:R-:W-:Y:S02]  /*1f3f0*/  ULDC.64 UR4, c[0x0][0xbe0] ;  /* 0x0002f80000047ab9 */ /* 0x000fe40000000a00 */
[----:B------:R-:W-:Y:S02]  /*1f400*/  ISETP.NE.U32.AND P1, PT, RZ, UR4, PT ;  /* 0x00000004ff007c0c */ /* 0x000fe4000bf25070 */
[----:B------:R2:W5:Y:S02]  /*1f410*/  @P0 LDG.E R7, desc[UR6][R2.64] ;  /* 0x0000000602070981 */ /* 0x000564000c1e1900 */
[----:B------:R-:W-:-:S13]  /*1f420*/  ISETP.NE.AND.EX P1, PT, RZ, UR5, PT, P1 ;  /* 0x00000005ff007c0c */ /* 0x000fda000bf25310 */
[----:B------:R-:W-:Y:S01]  /*1f430*/  @P1 IADD3 R4, P2, R4, UR4, RZ ;  /* 0x0000000404041c10 */ /* 0x000fe2000ff5e0ff */
[----:B------:R-:W-:-:S03]  /*1f440*/  ULDC UR4, c[0x0][0xa88] ;  /* 0x0002a20000047ab9 */ /* 0x000fc60000000800 */
[----:B------:R-:W-:Y:S01]  /*1f450*/  @P1 IADD3.X R5, R0, UR5, RZ, P2, !PT ;  /* 0x0000000500051c10 */ /* 0x000fe200097fe4ff */
[----:B------:R-:W-:Y:S01]  /*1f460*/  IMAD.U32 R0, RZ, RZ, UR4 ;  /* 0x00000004ff007e24 */ /* 0x000fe2000f8e00ff */
[----:B------:R-:W-:-:S05]  /*1f470*/  ISETP.GE.AND P2, PT, R6, 0x80, PT ;  /* 0x000000800600780c */ /* 0x000fca0003f46270 */
[----:B------:R2:W5:Y:S01]  /*1f480*/  @P1 LDG.E R0, desc[UR6][R4.64] ;  /* 0x0000000604001981 */ /* 0x000562000c1e1900 */
[----:B------:R-:W-:Y:S07]  /*1f490*/  @P1 BRA `(.L_x_673) ;  /* 0x0000000000141947 */ /* 0x000fee0003800000 */
[----:B------:R-:W-:Y:S05]  /*1f4a0*/  @!P0 BRA `(.L_x_673) ;  /* 0x0000000000108947 */ /* 0x000fea0003800000 */
[----:B------:R-:W-:Y:S02]  /*1f4b0*/  ULDC.64 UR4, c[0x0][0x208] ;  /* 0x0000820000047ab9 */ /* 0x000fe40000000a00 */
[----:B--2---:R-:W2:Y:S04]  /*1f4c0*/  LDG.E R5, desc[UR4][R2.64] ;  /* 0x0000000402057981 */ /* 0x004ea8000c1e1900 */
[----:B-----5:R-:W2:Y:S02]  /*1f4d0*/  LDG.E R0, desc[UR4][R2.64+0x4] ;  /* 0x0000040402007981 */ /* 0x020ea4000c1e1900 */
[----:B--2---:R-:W-:-:S07]  /*1f4e0*/  IMAD.IADD R0, R0, 0x1, -R5 ;  /* 0x0000000100007824 */ /* 0x004fce00078e0a05 */
.L_x_673:
[----:B------:R-:W3:Y:S04]  /*1f4f0*/  LDL R14, [R1+0x60] ;  /* 0x00006000010e7983 */ /* 0x000ee80000100800 */
[----:B------:R4:W5:Y:S01]  /*1f500*/  LDL R12, [R1+0x6c] ;  /* 0x00006c00010c7983 */ /* 0x0009620000100800 */
[----:B------:R-:W-:Y:S01]  /*1f510*/  BSSY B1, `(.L_x_674) ;  /* 0x000001d000017945 */ /* 0x000fe20003800000 */
[----:B------:R-:W-:Y:S02]  /*1f520*/  SHF.R.S32.HI R11, RZ, 0x1f, R212 ;  /* 0x0000001fff0b7819 */ /* 0x000fe400000114d4 */
[----:B------:R-:W-:Y:S02]  /*1f530*/  SEL R13, R13, RZ, !P0 ;  /* 0x000000ff0d0d7207 */ /* 0x000fe40004000000 */
[----:B------:R-:W-:-:S02]  /*1f540*/  SEL R10, R10, RZ, !P0 ;  /* 0x000000ff0a0a7207 */ /* 0x000fc40004000000 */
[----:B-----5:R-:W-:Y:S02]  /*1f550*/  SHF.R.S32.HI R6, RZ, 0x1f, R7 ;  /* 0x0000001fff067819 */ /* 0x020fe40000011407 */
[----:B---3--:R-:W-:Y:S01]  /*1f560*/  SHF.R.S32.HI R9, RZ, 0x1f, R14 ;  /* 0x0000001fff097819 */ /* 0x008fe2000001140e */
[----:B----4-:R-:W-:Y:S06]  /*1f570*/  @P2 BRA `(.L_x_675) ;  /* 0x0000000000582947 */ /* 0x010fec0003800000 */
[----:B--2---:R-:W-:-:S05]  /*1f580*/  LEA R2, R12, R8, 0x7 ;  /* 0x000000080c027211 */ /* 0x004fca00078e38ff */
[----:B------:R-:W-:-:S05]  /*1f590*/  VIADD R3, R2, 0xffffff80 ;  /* 0xffffff8002037836 */ /* 0x000fca0000000000 */
[----:B------:R-:W-:-:S13]  /*1f5a0*/  ISETP.GE.AND P0, PT, R3, R0, PT ;  /* 0x000000000300720c */ /* 0x000fda0003f06270 */
[----:B------:R-:W-:Y:S05]  /*1f5b0*/  @P0 BRA `(.L_x_675) ;  /* 0x0000000000480947 */ /* 0x000fea0003800000 */
[----:B------:R-:W-:Y:S01]  /*1f5c0*/  IADD3 R2, P0, R3, R7, RZ ;  /* 0x0000000703027210 */ /* 0x000fe20007f1e0ff */
[----:B------:R-:W-:Y:S01]  /*1f5d0*/  ULDC.64 UR4, c[0x0][0xb70] ;  /* 0x0002dc0000047ab9 */ /* 0x000fe20000000a00 */
[----:B------:R-:W-:Y:S01]  /*1f5e0*/  ULDC.64 UR6, c[0x0][0x208] ;  /* 0x0000820000067ab9 */ /* 0x000fe20000000a00 */
[----:B------:R-:W-:Y:S01]  /*1f5f0*/  IMAD R4, R9, UR4, RZ ;  /* 0x0000000409047c24 */ /* 0x000fe2000f8e02ff */
[----:B------:R-:W-:-:S03]  /*1f600*/  LEA.HI.X.SX32 R3, R3, R6, 0x1, P0 ;  /* 0x0000000603037211 */ /* 0x000fc600000f0eff */
[C---:B------:R-:W-:Y:S02]  /*1f610*/  IMAD R5, R14.reuse, UR5, R4 ;  /* 0x000000050e057c24 */ /* 0x040fe4000f8e0204 */
[----:B------:R-:W-:Y:S01]  /*1f620*/  IMAD.WIDE.U32 R2, R14, UR4, R2 ;  /* 0x000000040e027c25 */ /* 0x000fe2000f8e0002 */
[----:B------:R-:W-:-:S03]  /*1f630*/  ULDC.64 UR4, c[0x0][0xb78] ;  /* 0x0002de0000047ab9 */ /* 0x000fc60000000a00 */
[----:B------:R-:W-:Y:S02]  /*1f640*/  IMAD R4, R10, UR4, RZ ;  /* 0x000000040a047c24 */ /* 0x000fe4000f8e02ff */
[----:B------:R-:W-:Y:S02]  /*1f650*/  IMAD.IADD R3, R3, 0x1, R5 ;  /* 0x0000000103037824 */ /* 0x000fe400078e0205 */
[C---:B------:R-:W-:Y:S02]  /*1f660*/  IMAD R5, R13.reuse, UR5, R4 ;  /* 0x000000050d057c24 */ /* 0x040fe4000f8e0204 */
[----:B------:R-:W-:Y:S01]  /*1f670*/  IMAD.WIDE.U32 R2, R13, UR4, R2 ;  /* 0x000000040d027c25 */ /* 0x000fe2000f8e0002 */
[----:B------:R-:W-:-:S03]  /*1f680*/  ULDC.64 UR4, c[0x0][0xb40] ;  /* 0x0002d00000047ab9 */ /* 0x000fc60000000a00 */
[----:B------:R-:W-:Y:S01]  /*1f690*/  IMAD.IADD R3, R3, 0x1, R5 ;  /* 0x0000000103037824 */ /* 0x000fe200078e0205 */
[----:B------:R-:W-:-:S04]  /*1f6a0*/  LEA R4, P0, R2, UR4, 0x2 ;  /* 0x0000000402047c11 */ /* 0x000fc8000f8010ff */
[----:B------:R-:W-:Y:S01]  /*1f6b0*/  LEA.HI.X R5, R2, UR5, R3, 0x2, P0 ;  /* 0x0000000502057c11 */ /* 0x000fe200080f1403 */
[----:B------:R-:W-:-:S05]  /*1f6c0*/  IMAD.MOV.U32 R3, RZ, RZ, -0x800000 ;  /* 0xff800000ff037424 */ /* 0x000fca00078e00ff */
[----:B------:R3:W-:Y:S03]  /*1f6d0*/  STG.E desc[UR6][R4.64], R3 ;  /* 0x0000000304007986 */ /* 0x0007e6000c101906 */
.L_x_675:
[----:B------:R-:W-:Y:S05]  /*1f6e0*/  BSYNC B1 ;  /* 0x0000000000017941 */ /* 0x000fea0003800000 */
.L_x_674:
[----:B------:R-:W-:Y:S01]  /*1f6f0*/  ULDC.64 UR4, c[0x0][0xaa0] ;  /* 0x0002a80000047ab9 */ /* 0x000fe20000000a00 */
[----:B--2---:R-:W-:Y:S01]  /*1f700*/  IMAD.MOV.U32 R2, RZ, RZ, R212 ;  /* 0x000000ffff027224 */ /* 0x004fe200078e00d4 */
[----:B------:R-:W-:Y:S01]  /*1f710*/  BSSY B1, `(.L_x_676) ;  /* 0x000002c000017945 */ /* 0x000fe20003800000 */
[----:B---3--:R-:W-:Y:S02]  /*1f720*/  IMAD.MOV.U32 R3, RZ, RZ, R11 ;  /* 0x000000ffff037224 */ /* 0x008fe400078e000b */
[----:B------:R-:W-:Y:S02]  /*1f730*/  IMAD R4, R6, UR4, RZ ;  /* 0x0000000406047c24 */ /* 0x000fe4000f8e02ff */
[----:B------:R-:W-:-:S04]  /*1f740*/  IMAD.WIDE.U32 R2, R7, UR4, R2 ;  /* 0x0000000407027c25 */ /* 0x000fc8000f8e0002 */
[----:B------:R-:W-:Y:S01]  /*1f750*/  IMAD R7, R7, UR5, R4 ;  /* 0x0000000507077c24 */ /* 0x000fe2000f8e0204 */
[----:B------:R-:W-:Y:S01]  /*1f760*/  ULDC.64 UR4, c[0x0][0xae0] ;  /* 0x0002b80000047ab9 */ /* 0x000fe20000000a00 */
[----:B------:R-:W-:Y:S02]  /*1f770*/  IMAD R11, R12, -0x80, R0 ;  /* 0xffffff800c0b7824 */ /* 0x000fe400078e0200 */
[----:B------:R-:W-:Y:S02]  /*1f780*/  IMAD R4, R9, UR4, RZ ;  /* 0x0000000409047c24 */ /* 0x000fe4000f8e02ff */
[----:B------:R-:W-:Y:S01]  /*1f790*/  IMAD.IADD R3, R3, 0x1, R7 ;  /* 0x0000000103037824 */ /* 0x000fe200078e0207 */
[-C--:B------:R-:W-:Y:S01]  /*1f7a0*/  ISETP.GE.AND P2, PT, R18, R11.reuse, PT ;  /* 0x0000000b1200720c */ /* 0x080fe20003f46270 */
[C---:B------:R-:W-:Y:S01]  /*1f7b0*/  IMAD R5, R14.reuse, UR5, R4 ;  /* 0x000000050e057c24 */ /* 0x040fe2000f8e0204 */
[----:B------:R-:W-:Y:S01]  /*1f7c0*/  SHF.R.S32.HI R7, RZ, 0x1f, R18 ;  /* 0x0000001fff077819 */ /* 0x000fe20000011412 */
[----:B------:R-:W-:Y:S01]  /*1f7d0*/  IMAD.WIDE.U32 R2, R14, UR4, R2 ;  /* 0x000000040e027c25 */ /* 0x000fe2000f8e0002 */
[----:B------:R-:W-:Y:S01]  /*1f7e0*/  ULDC.64 UR4, c[0x0][0xae8] ;  /* 0x0002ba0000047ab9 */ /* 0x000fe20000000a00 */
[----:B------:R-:W-:-:S02]  /*1f7f0*/  ISETP.GE.AND P1, PT, R217, R11, PT ;  /* 0x0000000bd900720c */ /* 0x000fc40003f26270 */
[----:B------:R-:W-:Y:S01]  /*1f800*/  IMAD.IADD R3, R3, 0x1, R5 ;  /* 0x0000000103037824 */ /* 0x000fe200078e0205 */
[----:B------:R-:W-:Y:S01]  /*1f810*/  ISETP.GE.AND P0, PT, R218, R11, PT ;  /* 0x0000000bda00720c */ /* 0x000fe20003f06270 */
[----:B------:R-:W-:Y:S02]  /*1f820*/  IMAD R0, R10, UR4, RZ ;  /* 0x000000040a007c24 */ /* 0x000fe4000f8e02ff */
[----:B------:R-:W-:-:S04]  /*1f830*/  IMAD.WIDE.U32 R4, R13, UR4, R2 ;  /* 0x000000040d047c25 */ /* 0x000fc8000f8e0002 */
[----:B------:R-:W-:Y:S02]  /*1f840*/  IMAD R9, R13, UR5, R0 ;  /* 0x000000050d097c24 */ /* 0x000fe4000f8e0200 */
[----:B------:R-:W-:Y:S02]  /*1f850*/  IMAD.MOV.U32 R6, RZ, RZ, R18 ;  /* 0x000000ffff067224 */ /* 0x000fe400078e0012 */
[----:B------:R-:W-:Y:S02]  /*1f860*/  IMAD.IADD R13, R5, 0x1, R9 ;  /* 0x00000001050d7824 */ /* 0x000fe400078e0209 */
[----:B------:R-:W-:Y:S01]  /*1f870*/  IMAD.WIDE R6, R12, 0x80, R6 ;  /* 0x000000800c067825 */ /* 0x000fe200078e0206 */
[----:B------:R-:W-:Y:S06]  /*1f880*/  @P2 BRA `(.L_x_677) ;  /* 0x0000000000502947 */ /* 0x000fec0003800000 */
[----:B------:R-:W-:Y:S01]  /*1f890*/  ULDC.64 UR6, c[0x0][0xad8] ;  /* 0x0002b60000067ab9 */ /* 0x000fe20000000a00 */
[----:B------:R-:W-:Y:S01]  /*1f8a0*/  MOV R3, R13 ;  /* 0x0000000d00037202 */ /* 0x000fe20000000f00 */
[----:B------:R-:W-:Y:S01]  /*1f8b0*/  IMAD R9, R7, UR6, RZ ;  /* 0x0000000607097c24 */ /* 0x000fe2000f8e02ff */
[----:B------:R-:W-:Y:S01]  /*1f8c0*/  ULDC UR4, c[0x0][0xa8c] ;  /* 0x0002a30000047ab9 */ /* 0x000fe20000000800 */
[----:B------:R-:W-:Y:S01]  /*1f8d0*/  IMAD.MOV.U32 R2, RZ, RZ, R4 ;  /* 0x000000ffff027224 */ /* 0x000fe200078e0004 */
[----:B------:R-:W-:Y:S01]  /*1f8e0*/  ISETP.GE.AND P3, PT, R212, UR4, PT ;  /* 0x00000004d4007c0c */ /* 0x000fe2000bf66270 */
[C---:B------:R-:W-:Y:S01]  /*1f8f0*/  IMAD R9, R6.reuse, UR7, R9 ;  /* 0x0000000706097c24 */ /* 0x040fe2000f8e0209 */
[----:B------:R-:W-:Y:S01]  /*1f900*/  ISETP.GE.AND P4, PT, R213, UR4, PT ;  /* 0x00000004d5007c0c */ /* 0x000fe2000bf86270 */
[----:B------:R-:W-:Y:S01]  /*1f910*/  IMAD.WIDE.U32 R2, R6, UR6, R2 ;  /* 0x0000000606027c25 */ /* 0x000fe2000f8e0002 */
[----:B------:R-:W-:Y:S01]  /*1f920*/  ISETP.GE.AND P5, PT, R225, UR4, PT ;  /* 0x00000004e1007c0c */ /* 0x000fe2000bfa6270 */
[----:B------:R-:W-:Y:S01]  /*1f930*/  ULDC.64 UR6, c[0x0][0xa80] ;  /* 0x0002a00000067ab9 */ /* 0x000fe20000000a00 */
[----:B------:R-:W-:Y:S01]  /*1f940*/  ISETP.GE.AND P6, PT, R224, UR4, PT ;  /* 0x00000004e0007c0c */ /* 0x000fe2000bfc6270 */
[----:B------:R-:W-:Y:S01]  /*1f950*/  IMAD.IADD R3, R3, 0x1, R9 ;  /* 0x0000000103037824 */ /* 0x000fe200078e0209 */
[----:B------:R-:W-:Y:S01]  /*1f960*/  LEA R8, P2, R2, UR6, 0x1 ;  /* 0x0000000602087c11 */ /* 0x000fe2000f8408ff */
[----:B------:R-:W-:-:S03]  /*1f970*/  ULDC.64 UR8, c[0x0][0x208] ;  /* 0x0000820000087ab9 */ /* 0x000fc60000000a00 */
[----:B------:R-:W-:-:S05]  /*1f980*/  LEA.HI.X R9, R2, UR7, R3, 0x1, P2 ;  /* 0x0000000702097c11 */ /* 0x000fca00090f0c03 */
[----:B------:R2:W-:Y:S04]  /*1f990*/  @!P3 STG.E.128 desc[UR8][R8.64], RZ ;  /* 0x000000ff0800b986 */ /* 0x0005e8000c101d08 */
[----:B------:R2:W-:Y:S04]  /*1f9a0*/  @!P4 STG.E.128 desc[UR8][R8.64+0x80], RZ ;  /* 0x000080ff0800c986 */ /* 0x0005e8000c101d08 */
[----:B------:R2:W-:Y:S04]  /*1f9b0*/  @!P5 STG.E.128 desc[UR8][R8.64+0x100], RZ ;  /* 0x000100ff0800d986 */ /* 0x0005e8000c101d08 */
[----:B------:R2:W-:Y:S02]  /*1f9c0*/  @!P6 STG.E.128 desc[UR8][R8.64+0x180], RZ ;  /* 0x000180ff0800e986 */ /* 0x0005e4000c101d08 */
.L_x_677:
[----:B------:R-:W-:Y:S05]  /*1f9d0*/  BSYNC B1 ;  /* 0x0000000000017941 */ /* 0x000fea0003800000 */
.L_x_676:
[----:B------:R-:W3:Y:S01]  /*1f9e0*/  LDL R0, [R1+0x74] ;  /* 0x0000740001007983 */ /* 0x000ee20000100800 */
[----:B------:R-:W-:Y:S01]  /*1f9f0*/  BSSY B1, `(.L_x_678) ;  /* 0x0000019000017945 */ /* 0x000fe20003800000 */
[----:B---3--:R-:W-:-:S03]  /*1fa00*/  ISETP.GE.AND P2, PT, R0, R11, PT ;  /* 0x0000000b0000720c */ /* 0x008fc60003f46270 */
[----:B------:R-:W-:Y:S10]  /*1fa10*/  @P1 BRA `(.L_x_679) ;  /* 0x0000000000581947 */ /* 0x000ff40003800000 */
[----:B--2---:R-:W-:Y:S01]  /*1fa20*/  IADD3 R9, P1, R6, 0x20, RZ ;  /* 0x0000002006097810 */ /* 0x004fe20007f3e0ff */
        /* <DEDUP_REMOVED lines=21> */
.L_x_679:
[----:B------:R-:W-:Y:S05]  /*1fb80*/  BSYNC B1 ;  /* 0x0000000000017941 */ /* 0x000fea0003800000 */
.L_x_678:
[----:B------:R-:W-:Y:S04]  /*1fb90*/  BSSY B1, `(.L_x_680) ;  /* 0x0000018000017945 */ /* 0x000fe80003800000 */
[----:B------:R-:W-:Y:S05]  /*1fba0*/  @P0 BRA `(.L_x_681) ;  /* 0x0000000000580947 */ /* 0x000fea0003800000 */
[----:B--23--:R-:W-:Y:S01]  /*1fbb0*/  IADD3 R9, P0, R6, 0x40, RZ ;  /* 0x0000004006097810 */ /* 0x00cfe20007f1e0ff */
        /* <DEDUP_REMOVED lines=21> */
.L_x_681:
[----:B------:R-:W-:Y:S05]  /*1fd10*/  BSYNC B1 ;  /* 0x0000000000017941 */ /* 0x000fea0003800000 */
.L_x_680:
[----:B------:R-:W-:Y:S05]  /*1fd20*/  @P2 BRA `(.L_x_672) ;  /* 0x0000000000582947 */ /* 0x000fea0003800000 */
[----:B------:R-:W-:Y:S01]  /*1fd30*/  IADD3 R5, P0, R6, 0x60, RZ ;  /* 0x0000006006057810 */ /* 0x000fe20007f1e0ff */
        /* <DEDUP_REMOVED lines=21> */
.L_x_672:
[----:B------:R-:W-:Y:S05]  /*1fe90*/  BSYNC B0 ;  /* 0x0000000000007941 */ /* 0x000fea0003800000 */
.L_x_663:
[----:B------:R-:W-:Y:S02]  /*1fea0*/  ULDC UR4, c[0x0][0xc14] ;  /* 0x0003050000047ab9 */ /* 0x000fe40000000800 */
[----:B-1----:R-:W-:-:S13]  /*1feb0*/  ISETP.GE.AND P0, PT, R151, UR4, PT ;  /* 0x0000000497007c0c */ /* 0x002fda000bf06270 */
[----:B------:R-:W-:Y:S05]  /*1fec0*/  @!P0 BRA `(.L_x_682) ;  /* 0xfffffe1000a88947 */ /* 0x000fea000383ffff */
[----:B------:R-:W-:Y:S05]  /*1fed0*/  BRA `(.L_x_451) ;  /* 0x0000006000c87947 */ /* 0x000fea0003800000 */
.L_x_449:
[----:B------:R-:W-:-:S08]  /*1fee0*/  NOP ;  /* 0x0000000000007918 */ /* 0x000fd00000000000 */
[----:B0-----:R-:W0:-:S00]  /*1fef0*/  USETMAXREG.DEALLOC.CTAPOOL 0x18 ;  /* 0x00000018000079c8 */ /* 0x001e0000080e0500 */
[----:B0-----:R-:W-:-:S06]  /*1ff00*/  LOP3.LUT R0, R0, 0x3, RZ, 0xc0, !PT ;  /* 0x0000000300007812 */ /* 0x001fcc00078ec0ff */
[----:B------:R-:W0:Y:S02]  /*1ff10*/  SHFL.IDX PT, R0, R0, RZ, 0x1f ;  /* 0x00001fff00007589 */ /* 0x000e2400000e0000 */
[----:B0-----:R-:W-:-:S13]  /*1ff20*/  ISETP.NE.AND P0, PT, R0, RZ, PT ;  /* 0x000000ff0000720c */ /* 0x001fda0003f05270 */
[----:B------:R-:W-:Y:S05]  /*1ff30*/  @P0 BRA `(.L_x_451) ;  /* 0x0000006000b00947 */ /* 0x000fea0003800000 */
[----:B------:R-:W-:Y:S01]  /*1ff40*/  LOP3.LUT R8, R3, 0x1f, RZ, 0xc0, !PT ;  /* 0x0000001f03087812 */ /* 0x000fe200078ec0ff */
[----:B------:R-:W-:Y:S01]  /*1ff50*/  ULDC UR5, c[0x0][0xc14] ;  /* 0x0003050000057ab9 */ /* 0x000fe20000000800 */
[----:B------:R-:W-:Y:S01]  /*1ff60*/  LOP3.LUT R4, R4, 0xffffffdf, RZ, 0xc0, !PT ;  /* 0xffffffdf04047812 */ /* 0x000fe200078ec0ff */
[----:B------:R-:W-:Y:S01]  /*1ff70*/  IMAD.MOV.U32 R0, RZ, RZ, RZ ;  /* 0x000000ffff007224 */ /* 0x000fe200078e00ff */
[----:B------:R-:W-:Y:S01]  /*1ff80*/  ISETP.NE.AND P0, PT, R8, 0x1f, PT ;  /* 0x0000001f0800780c */ /* 0x000fe20003f05270 */
[----:B------:R-:W-:Y:S01]  /*1ff90*/  ULDC.64 UR6, c[0x0][0x208] ;  /* 0x0000820000067ab9 */ /* 0x000fe20000000a00 */
[----:B------:R-:W-:-:S11]  /*1ffa0*/  ULDC UR4, c[0x0][0xc10] ;  /* 0x0003040000047ab9 */ /* 0x000fd60000000800 */
        /* <DEDUP_REMOVED lines=9> */
[----:B------:R-:W-:Y:S01]  /*20040*/  LOP3.LUT R4, R4, 0xfffffffe, RZ, 0xc0, !PT ;  /* 0xfffffffe04047812 */ /* 0x000fe200078ec0ff */
[----:B------:R-:W-:-:S08]  /*20050*/  IMAD.MOV.U32 R19, RZ, RZ, RZ ;  /* 0x000000ffff137224 */ /* 0x000fd000078e00ff */
        /* <DEDUP_REMOVED lines=33> */
[----:B------:R-:W-:Y:S01]  /*20270*/  MOV R19, RZ ;  /* 0x000000ff00137202 */ /* 0x000fe20000000f00 */
[----:B------:R-:W-:Y:S01]  /*20280*/  ULDC UR5, c[0x0][0xc14] ;  /* 0x0003050000057ab9 */ /* 0x000fe20000000800 */
[----:B------:R-:W-:Y:S01]  /*20290*/  ULDC UR7, c[0x0][0xc14] ;  /* 0x0003050000077ab9 */ /* 0x000fe20000000800 */
[----:B------:R-:W-:-:S05]  /*202a0*/  ULDC UR4, c[0x0][0xc10] ;  /* 0x0003040000047ab9 */ /* 0x000fca0000000800 */
.L_x_687:
[----:B------:R-:W-:Y:S02]  /*202b0*/  VIADD R0, R19, 0x1f ;  /* 0x0000001f13007836 */ /* 0x000fe40000000000 */
[----:B------:R-:W-:-:S03]  /*202c0*/  IMAD.U32 R19, RZ, RZ, UR7 ;  /* 0x00000007ff137e24 */ /* 0x000fc6000f8e00ff */
        /* <DEDUP_REMOVED lines=15> */
.L_x_686:
[----:B------:R-:W-:Y:S05]  /*203c0*/  BSYNC B0 ;  /* 0x0000000000007941 */ /* 0x000fea0003800000 */
.L_x_685:
        /* <DEDUP_REMOVED lines=25> */
[----:B------:R-:W-:-:S07]  /*20560*/  MOV R2, R9 ;  /* 0x0000000900027202 */ /* 0x000fce0000000f00 */
.L_x_683:
        /* <DEDUP_REMOVED lines=10> */
[----:B0-----:R-:W-:-:S06]  /*20610*/  VIADD R3, R9, 0xffffffe ;  /* 0x0ffffffe09037836 */ /* 0x001fcc0000000000 */
[----:B------:R-:W0:Y:S02]  /*20620*/  F2I.FTZ.U32.TRUNC.NTZ R3, R3 ;  /* 0x0000000300037305 */ /* 0x000e24000021f000 */
[----:B0-----:R-:W-:Y:S01]  /*20630*/  IMAD.MOV R11, RZ, RZ, -R3 ;  /* 0x000000ffff0b7224 */ /* 0x001fe200078e0a03 */
[----:B------:R-:W-:Y:S06]  /*20640*/  @!P0 BRA `(.L_x_688) ;  /* 0x0000000000088947 */ /* 0x000fec0003800000 */
[----:B------:R-:W-:-:S05]  /*20650*/  VIADD R9, R5, 0xffffffff ;  /* 0xffffffff05097836 */ /* 0x000fca0000000000 */
[----:B------:R0:W1:Y:S02]  /*20660*/  SHFL.IDX PT, R16, R2, R9, 0x1f ;  /* 0x00001f0902107589 */ /* 0x00006400000e0000 */
.L_x_688:
[----:B-1----:R-:W-:Y:S01]  /*20670*/  IMAD R16, R16, UR4, R7 ;  /* 0x0000000410107c24 */ /* 0x002fe2000f8e0207 */
[----:B------:R-:W-:Y:S01]  /*20680*/  IADD3 R19, R5, R19, RZ ;  /* 0x0000001305137210 */ /* 0x000fe20007ffe0ff */
[----:B------:R-:W-:Y:S02]  /*20690*/  IMAD R7, R11, R6, RZ ;  /* 0x000000060b077224 */ /* 0x000fe400078e02ff */
[----:B0-----:R-:W-:Y:S01]  /*206a0*/  IMAD.MOV.U32 R2, RZ, RZ, RZ ;  /* 0x000000ffff027224 */ /* 0x001fe200078e00ff */
[----:B------:R-:W-:-:S03]  /*206b0*/  IADD3 R17, -R16, UR6, RZ ;  /* 0x0000000610117c10 */ /* 0x000fc6000fffe1ff */
[----:B------:R-:W-:Y:S01]  /*206c0*/  IMAD.HI.U32 R2, R3, R7, R2 ;  /* 0x0000000703027227 */ /* 0x000fe200078e0002 */
[----:B------:R-:W-:Y:S02]  /*206d0*/  IABS R7, R0 ;  /* 0x0000000000077213 */ /* 0x000fe40000000000 */
[----:B------:R-:W-:-:S03]  /*206e0*/  IABS R3, R17 ;  /* 0x0000001100037213 */ /* 0x000fc60000000000 */
[----:B------:R-:W-:Y:S02]  /*206f0*/  IMAD.MOV R7, RZ, RZ, -R7 ;  /* 0x000000ffff077224 */ /* 0x000fe400078e0a07 */
[----:B------:R-:W-:-:S04]  /*20700*/  IMAD.HI.U32 R2, R2, R3, RZ ;  /* 0x0000000302027227 */ /* 0x000fc800078e00ff */
[----:B------:R-:W-:-:S05]  /*20710*/  IMAD R3, R2, R7, R3 ;  /* 0x0000000702037224 */ /* 0x000fca00078e0203 */
[----:B------:R-:W-:-:S13]  /*20720*/  ISETP.GT.U32.AND P0, PT, R6, R3, PT ;  /* 0x000000030600720c */ /* 0x000fda0003f04070 */
[----:B------:R-:W-:Y:S02]  /*20730*/  @!P0 IMAD.IADD R3, R3, 0x1, -R6 ;  /* 0x0000000103038824 */ /* 0x000fe400078e0a06 */
        /* <DEDUP_REMOVED lines=12> */
.L_x_684:
[----:B------:R-:W-:Y:S02]  /*20800*/  IMAD.MOV.U32 R17, RZ, RZ, RZ ;  /* 0x000000ffff117224 */ /* 0x000fe400078e00ff */
[----:B------:R-:W-:Y:S02]  /*20810*/  IMAD.U32 R16, RZ, RZ, UR6 ;  /* 0x00000006ff107e24 */ /* 0x000fe4000f8e00ff */
[----:B------:R-:W-:-:S07]  /*20820*/  IMAD.MOV.U32 R18, RZ, RZ, RZ ;  /* 0x000000ffff127224 */ /* 0x000fce00078e00ff */
.L_x_689:
        /* <DEDUP_REMOVED lines=16> */
[----:B------:R-:W-:Y:S01]  /*20930*/  ULDC.64 UR38, c[0x0][0x198] ;  /* 0x0000660000267ab9 */ /* 0x000fe20000000a00 */
[----:B------:R-:W-:Y:S02]  /*20940*/  ULDC UR36, c[0x0][0xc] ;  /* 0x0000030000247ab9 */ /* 0x000fe40000000800 */
[----:B------:R0:W-:Y:S04]  /*20950*/  STL [R1+0x8], R0 ;  /* 0x0000080001007387 */ /* 0x0001e80000100800 */
[----:B------:R0:W-:Y:S04]  /*20960*/  STL [R1+0x10], RZ ;  /* 0x000010ff01007387 */ /* 0x0001e80000100800 */
[----:B------:R0:W-:Y:S04]  /*20970*/  STL [R1+0x14], R0 ;  /* 0x0000140001007387 */ /* 0x0001e80000100800 */
[----:B------:R0:W-:Y:S02]  /*20980*/  STL [R1+0x30], RZ ;  /* 0x000030ff01007387 */ /* 0x0001e40000100800 */
.L_x_775:
[----:B-12---:R-:W1:Y:S01]  /*20990*/  LDC.64 R2, c[0x0][0xc60] ;  /* 0x00031800ff027b82 */ /* 0x006e620000000a00 */
[----:B------:R-:W-:Y:S01]  /*209a0*/  ULDC.64 UR4, c[0x0][0x208] ;  /* 0x0000820000047ab9 */ /* 0x000fe20000000a00 */
[----:B-1----:R-:W-:-:S05]  /*209b0*/  IMAD.WIDE R2, R19, 0x4, R2 ;  /* 0x0000000413027825 */ /* 0x002fca00078e0202 */
[----:B------:R-:W0:Y:S01]  /*209c0*/  LDG.E R11, desc[UR4][R2.64] ;  /* 0x00000004020b7981 */ /* 0x000e22000c1e1900 */
[----:B------:R-:W-:Y:S05]  /*209d0*/  YIELD ;  /* 0x0000000000007946 */ /* 0x000fea0003800000 */
[----:B------:R-:W-:Y:S01]  /*209e0*/  ULDC.64 UR4, c[0x0][0xa28] ;  /* 0x00028a0000047ab9 */ /* 0x000fe20000000a00 */
[----:B------:R-:W-:Y:S01]  /*209f0*/  IMAD.MOV.U32 R6, RZ, RZ, RZ ;  /* 0x000000ffff067224 */ /* 0x000fe200078e00ff */
[----:B------:R-:W-:Y:S01]  /*20a00*/  ISETP.NE.U32.AND P0, PT, RZ, UR4, PT ;  /* 0x00000004ff007c0c */ /* 0x000fe2000bf05070 */
[----:B------:R-:W-:Y:S01]  /*20a10*/  ULDC.64 UR8, c[0x0][0x208] ;  /* 0x0000820000087ab9 */ /* 0x000fe20000000a00 */
[----:B------:R-:W-:Y:S01]  /*20a20*/  IMAD.MOV.U32 R4, RZ, RZ, RZ ;  /* 0x000000ffff047224 */ /* 0x000fe200078e00ff */
[----:B------:R-:W-:Y:S01]  /*20a30*/  ULDC.64 UR6, c[0x0][0xa10] ;  /* 0x0002840000067ab9 */ /* 0x000fe20000000a00 */
[----:B------:R-:W-:-:S02]  /*20a40*/  ISETP.NE.AND.EX P0, PT, RZ, UR5, PT, P0 ;  /* 0x00000005ff007c0c */ /* 0x000fc4000bf05300 */
[----:B0-----:R-:W-:Y:S01]  /*20a50*/  SHF.R.S32.HI R0, RZ, 0x1f, R11 ;  /* 0x0000001fff007819 */ /* 0x001fe2000001140b */
[----:B------:R-:W-:Y:S10]  /*20a60*/  STL [R1+0x20], R11 ;  /* 0x0000200b01007387 */ /* 0x000ff40000100800 */
[----:B------:R-:W-:-:S04]  /*20a70*/  @P0 LEA R2, P1, R11, UR4, 0x2 ;  /* 0x000000040b020c11 */ /* 0x000fc8000f8210ff */
        /* <DEDUP_REMOVED lines=9> */
[----:B------:R-:W-:Y:S01]  /*20b10*/  ISETP.NE.U32.AND P1, PT, RZ, UR4, PT ;  /* 0x00000004ff007c0c */ /* 0x000fe2000bf25070 */
[----:B------:R-:W-:Y:S01]  /*20b20*/  IMAD.MOV.U32 R10, RZ, RZ, RZ ;  /* 0x000000ffff0a7224 */ /* 0x000fe200078e00ff */
[C---:B------:R-:W-:Y:S02]  /*20b30*/  SHF.L.U64.HI R0, R11.reuse, 0x2, R0 ;  /* 0x000000020b007819 */ /* 0x040fe40000010200 */
[----:B------:R-:W-:Y:S01]  /*20b40*/  ISETP.NE.AND.EX P1, PT, RZ, UR5, PT, P1 ;  /* 0x00000005ff007c0c */ /* 0x000fe2000bf25310 */
[----:B--2---:R0:W-:Y:S02]  /*20b50*/  STL [R1+0x38], R4 ;  /* 0x0000380401007387 */ /* 0x0041e40000100800 */
[----:B0-----:R-:W-:-:S10]  /*20b60*/  IMAD.SHL.U32 R4, R11, 0x4, RZ ;  /* 0x000000040b047824 */ /* 0x001fd400078e00ff */
[----:B------:R-:W-:Y:S01]  /*20b70*/  @P1 IADD3 R8, P0, R4, UR4, RZ ;  /* 0x0000000404081c10 */ /* 0x000fe2000ff1e0ff */
[----:B------:R0:W-:Y:S03]  /*20b80*/  STL [R1+0x28], R4 ;  /* 0x0000280401007387 */ /* 0x0001e60000100800 */
[----:B------:R-:W-:Y:S01]  /*20b90*/  @P1 IADD3.X R9, R0, UR5, RZ, P0, !PT ;  /* 0x0000000500091c10 */ /* 0x000fe200087fe4ff */
[----:B------:R-:W-:Y:S01]  /*20ba0*/  ULDC.64 UR4, c[0x0][0xa08] ;  /* 0x0002820000047ab9 */ /* 0x000fe20000000a00 */
[----:B------:R1:W-:Y:S01]  /*20bb0*/  STL [R1+0x2c], R0 ;  /* 0x00002c0001007387 */ /* 0x0003e20000100800 */
[----:B------:R-:W-:Y:S02]  /*20bc0*/  IADD3 R2, P0, R4, UR4, RZ ;  /* 0x0000000404027c10 */ /* 0x000fe4000ff1e0ff */
[----:B------:R-:W-:Y:S02]  /*20bd0*/  ISETP.NE.U32.AND P2, PT, RZ, UR4, PT ;  /* 0x00000004ff007c0c */ /* 0x000fe4000bf45070 */
[----:B------:R-:W-:-:S02]  /*20be0*/  IADD3.X R3, R0, UR5, RZ, P0, !PT ;  /* 0x0000000500037c10 */ /* 0x000fc400087fe4ff */
[----:B------:R-:W-:Y:S01]  /*20bf0*/  ISETP.NE.AND.EX P2, PT, RZ, UR5, PT, P2 ;  /* 0x00000005ff007c0c */ /* 0x000fe2000bf45320 */
[----:B------:R-:W-:Y:S01]  /*20c00*/  ULDC.64 UR4, c[0x0][0x3f8] ;  /* 0x0000fe0000047ab9 */ /* 0x000fe20000000a00 */
[----:B0-----:R-:W-:Y:S01]  /*20c10*/  IADD3 R4, P0, R4, UR6, RZ ;  /* 0x0000000604047c10 */ /* 0x001fe2000ff1e0ff */
[----:B------:R-:W-:-:S03]  /*20c20*/  UISETP.NE.U32.AND UP0, UPT, UR4, URZ, UPT ;  /* 0x0000003f0400728c */ /* 0x000fc6000bf05070 */
[----:B------:R-:W-:Y:S01]  /*20c30*/  ULDC UR4, c[0x0][0x404] ;  /* 0x0001010000047ab9 */ /* 0x000fe20000000800 */
[----:B------:R-:W-:Y:S01]  /*20c40*/  UISETP.NE.AND.EX UP0, UPT, UR5, URZ, UPT, UP0 ;  /* 0x0000003f0500728c */ /* 0x000fe2000bf05300 */
[----:B------:R-:W-:Y:S02]  /*20c50*/  IADD3.X R5, R0, UR7, RZ, P0, !PT ;  /* 0x0000000700057c10 */ /* 0x000fe400087fe4ff */
[----:B------:R-:W-:Y:S01]  /*20c60*/  ULDC UR5, c[0x0][0x2e0] ;  /* 0x0000b80000057ab9 */ /* 0x000fe20000000800 */
[----:B------:R-:W-:Y:S02]  /*20c70*/  USEL UR4, UR4, 0x1, UP0 ;  /* 0x0000000104047887 */ /* 0x000fe40008000000 */
[----:B------:R0:W5:Y:S02]  /*20c80*/  @P2 LDG.E R10, desc[UR8][R2.64] ;  /* 0x00000008020a2981 */ /* 0x000164000c1e1900 */
[----:B------:R-:W-:Y:S01]  /*20c90*/  UIMAD UR4, UR4, UR5, URZ ;  /* 0x00000005040472a4 */ /* 0x000fe2000f8e023f */
[----:B------:R-:W-:-:S05]  /*20ca0*/  ISETP.NE.U32.AND P0, PT, RZ, UR6, PT ;  /* 0x00000006ff007c0c */ /* 0x000fca000bf05070 */
[----:B------:R-:W-:Y:S01]  /*20cb0*/  IMAD.U32 R7, RZ, RZ, UR4 ;  /* 0x00000004ff077e24 */ /* 0x000fe2000f8e00ff */
[----:B------:R-:W-:Y:S01]  /*20cc0*/  ULDC UR4, c[0x0][0x338] ;  /* 0x0000ce0000047ab9 */ /* 0x000fe20000000800 */
[----:B------:R-:W-:Y:S02]  /*20cd0*/  ISETP.NE.AND.EX P0, PT, RZ, UR7, PT, P0 ;  /* 0x00000007ff007c0c */ /* 0x000fe4000bf05300 */
[----:B-1----:R-:W-:Y:S02]  /*20ce0*/  MOV R0, UR4 ;  /* 0x0000000400007c02 */ /* 0x002fe40008000f00 */
[----:B------:R0:W5:Y:S01]  /*20cf0*/  @P1 LDG.E R7, desc[UR8][R8.64] ;  /* 0x0000000808071981 */ /* 0x000162000c1e1900 */
[----:B------:R-:W-:Y:S08]  /*20d00*/  @P1 BRA `(.L_x_691) ;  /* 0x0000000000141947 */ /* 0x000ff00003800000 */
[----:B------:R-:W-:Y:S05]  /*20d10*/  @!P2 BRA `(.L_x_691) ;  /* 0x000000000010a947 */ /* 0x000fea0003800000 */
[----:B------:R-:W-:Y:S02]  /*20d20*/  ULDC.64 UR4, c[0x0][0x208] ;  /* 0x0000820000047ab9 */ /* 0x000fe40000000a00 */
[----:B-----5:R-:W2:Y:S04]  /*20d30*/  LDG.E R7, desc[UR4][R2.64] ;  /* 0x0000000402077981 */ /* 0x020ea8000c1e1900 */
[----:B0-----:R-:W2:Y:S02]  /*20d40*/  LDG.E R2, desc[UR4][R2.64+0x4] ;  /* 0x0000040402027981 */ /* 0x001ea4000c1e1900 */
[----:B--2---:R-:W-:-:S07]  /*20d50*/  IMAD.IADD R7, R2, 0x1, -R7 ;  /* 0x0000000102077824 */ /* 0x004fce00078e0a07 */
.L_x_691:
[----:B------:R-:W-:Y:S02]  /*20d60*/  ULDC.64 UR4, c[0x0][0x208] ;  /* 0x0000820000047ab9 */ /* 0x000fe40000000a00 */
[----:B0-----:R-:W2:Y:S04]  /*20d70*/  @P0 LDG.E R2, desc[UR4][R4.64] ;  /* 0x0000000404020981 */ /* 0x001ea8000c1e1900 */
[----:B------:R-:W2:Y:S01]  /*20d80*/  @P0 LDG.E R3, desc[UR4][R4.64+0x4] ;  /* 0x0000040404030981 */ /* 0x000ea2000c1e1900 */
[----:B-----5:R-:W-:Y:S01]  /*20d90*/  IMAD.IADD R7, R7, 0x1, -R6 ;  /* 0x0000000107077824 */ /* 0x020fe200078e0a06 */
[----:B------:R-:W-:Y:S01]  /*20da0*/  BSSY B0, `(.L_x_692) ;  /* 0x0000108000007945 */ /* 0x000fe20003800000 */
[----:B------:R-:W-:Y:S01]  /*20db0*/  PLOP3.LUT P2, PT, PT, PT, PT, 0x80, 0x0 ;  /* 0x000000000000781c */ /* 0x000fe20003f4f070 */
[----:B--2---:R-:W-:-:S04]  /*20dc0*/  @P0 IMAD.IADD R0, R3, 0x1, -R2 ;  /* 0x0000000103000824 */ /* 0x004fc800078e0a02 */
[----:B------:R-:W-:-:S04]  /*20dd0*/  IMAD.IADD R8, R7, 0x1, R0 ;  /* 0x0000000107087824 */ /* 0x000fc800078e0200 */
[----:B------:R-:W-:Y:S01]  /*20de0*/  VIADD R2, R8, 0x4f ;  /* 0x0000004f08027836 */ /* 0x000fe20000000000 */
[----:B------:R0:W-:Y:S03]  /*20df0*/  STL [R1+0x34], R8 ;  /* 0x0000340801007387 */ /* 0x0001e60000100800 */
[----:B------:R-:W-:-:S05]  /*20e00*/  IMAD.HI R2, R2, 0x66666667, RZ ;  /* 0x6666666702027827 */ /* 0x000fca00078e02ff */
[----:B------:R-:W-:-:S04]  /*20e10*/  SHF.R.U32.HI R3, RZ, 0x1f, R2 ;  /* 0x0000001fff037819 */ /* 0x000fc80000011602 */
[----:B0-----:R-:W-:-:S05]  /*20e20*/  LEA.HI.SX32 R8, R2, R3, 0x1b ;  /* 0x0000000302087211 */ /* 0x001fca00078fdaff */
[--C-:B------:R-:W-:Y:S01]  /*20e30*/  IMAD R2, R8, 0x50, -R7.reuse ;  /* 0x0000005008027824 */ /* 0x100fe200078e0a07 */
[----:B------:R0:W-:Y:S01]  /*20e40*/  STL [R1+0x24], R8 ;  /* 0x0000240801007387 */ /* 0x0001e20000100800 */
[----:B------:R-:W-:-:S03]  /*20e50*/  IMAD.MOV R7, RZ, RZ, -R7 ;  /* 0x000000ffff077224 */ /* 0x000fc600078e0a07 */
[----:B------:R-:W-:Y:S02]  /*20e60*/  VIMNMX R0, R2, R0, PT ;  /* 0x0000000002007248 */ /* 0x000fe40003fe0100 */
[----:B------:R-:W-:-:S04]  /*20e70*/  VIMNMX R2, RZ, R7, !PT ;  /* 0x00000007ff027248 */ /* 0x000fc80007fe0100 */
[----:B------:R-:W-:Y:S01]  /*20e80*/  ISETP.GT.AND P1, PT, R0, R2, PT ;  /* 0x000000020000720c */ /* 0x000fe20003f24270 */
[----:B0-----:R-:W-:-:S12]  /*20e90*/  IMAD.WIDE.U32 R8, R2, -0x33333333, RZ ;  /* 0xcccccccd02087825 */ /* 0x001fd800078e00ff */
[----:B------:R-:W-:Y:S01]  /*20ea0*/  @P1 VIADD R3, R0, 0x4f ;  /* 0x0000004f00031836 */ /* 0x000fe20000000000 */
[----:B------:R-:W-:-:S03]  /*20eb0*/  SHF.R.U32.HI R0, RZ, 0x6, R9 ;  /* 0x00000006ff007819 */ /* 0x000fc60000011609 */
[----:B------:R-:W-:-:S04]  /*20ec0*/  @P1 IMAD.HI R3, R3, 0x66666667, RZ ;  /* 0x6666666703031827 */ /* 0x000fc800078e02ff */
[----:B------:R-:W-:Y:S01]  /*20ed0*/  IMAD.MOV.U32 R2, RZ, RZ, R0 ;  /* 0x000000ffff027224 */ /* 0x000fe200078e0000 */
[----:B------:R-:W-:-:S04]  /*20ee0*/  @P1 SHF.R.U32.HI R7, RZ, 0x1f, R3 ;  /* 0x0000001fff071819 */ /* 0x000fc80000011603 */
[----:B------:R-:W-:Y:S01]  /*20ef0*/  @P1 LEA.HI.SX32 R2, R3, R7, 0x1b ;  /* 0x0000000703021211 */ /* 0x000fe200078fdaff */
[----:B------:R-:W-:Y:S02]  /*20f00*/  IMAD.IADD R3, R10, 0x1, R6 ;  /* 0x000000010a037824 */ /* 0x000fe400078e0206 */
[----:B------:R-:W-:-:S03]  /*20f10*/  IMAD.MOV.U32 R7, RZ, RZ, RZ ;  /* 0x000000ffff077224 */ /* 0x000fc600078e00ff */
[----:B------:R0:W-:Y:S01]  /*20f20*/  STL [R1+0x4], R3 ;  /* 0x0000040301007387 */ /* 0x0001e20000100800 */
[----:B------:R-:W-:-:S03]  /*20f30*/  ISETP.GT.AND P1, PT, R2, R0, PT ;  /* 0x000000000200720c */ /* 0x000fc60003f24270 */
[----:B------:R0:W5:Y:S10]  /*20f40*/  @P0 LDG.E R7, desc[UR4][R4.64] ;  /* 0x0000000404070981 */ /* 0x000174000c1e1900 */
[----:B0-----:R-:W-:Y:S05]  /*20f50*/  @!P1 BRA `(.L_x_693) ;  /* 0x0000000c00b09947 */ /* 0x001fea0003800000 */
[----:B------:R-:W0:Y:S01]  /*20f60*/  LDC R3, c[0x0][0x428] ;  /* 0x00010a00ff037b82 */ /* 0x000e220000000800 */
[----:B------:R-:W-:Y:S01]  /*20f70*/  UMOV UR4, 0xffffffff ;  /* 0xffffffff00047882 */ /* 0x000fe20000000000 */
[----:B0-----:R-:W-:Y:S01]  /*20f80*/  ISETP.NE.AND P1, PT, R3, 0x1, PT ;  /* 0x000000010300780c */ /* 0x001fe20003f25270 */
[----:B------:R-:W-:-:S12]  /*20f90*/  IMAD.MOV.U32 R3, RZ, RZ, R18 ;  /* 0x000000ffff037224 */ /* 0x000fd800078e0012 */
[----:B------:R-:W0:Y:S08]  /*20fa0*/  @P1 LDC R4, c[0x0][0x42c] ;  /* 0x00010b00ff041b82 */ /* 0x000e300000000800 */
[----:B------:R-:W1:Y:S01]  /*20fb0*/  @P1 LDC R5, c[0x0][0x430] ;  /* 0x00010c00ff051b82 */ /* 0x000e620000000800 */
[----:B0-----:R-:W-:-:S05]  /*20fc0*/  @P1 IMAD.HI.U32 R4, R18, R4, RZ ;  /* 0x0000000412041227 */ /* 0x001fca00078e00ff */
[----:B-1----:R-:W-:Y:S02]  /*20fd0*/  @P1 SHF.R.U32.HI R3, RZ, R5, R4 ;  /* 0x00000005ff031219 */ /* 0x002fe40000011604 */
[----:B------:R-:W-:Y:S01]  /*20fe0*/  SEL R4, R11, RZ, !P0 ;  /* 0x000000ff0b047207 */ /* 0x000fe20004000000 */
[----:B------:R-:W-:Y:S06]  /*20ff0*/  BRA.DIV UR4, `(.L_x_694) ;  /* 0x0000005a04907947 */ /* 0x000fec000b800000 */
.L_x_818:
[----:B------:R-:W-:-:S03]  /*21000*/  UMOV UR4, 0xffffffff ;  /* 0xffffffff00047882 */ /* 0x000fc60000000000 */
[----:B------:R-:W-:Y:S05]  /*21010*/  BRA.DIV UR4, `(.L_x_695) ;  /* 0x0000005a04bc7947 */ /* 0x000fea000b800000 */
[----:B------:R-:W-:-:S13]  /*21020*/  ELECT P6, URZ, PT ;  /* 0x00000000003f782f */ /* 0x000fda00038c0000 */
.L_x_821:
[----:B------:R-:W2:Y:S01]  /*21030*/  LDL R5, [R1+0x30] ;  /* 0x0000300001057983 */ /* 0x000ea20000100800 */
[----:B------:R-:W-:Y:S01]  /*21040*/  BSSY B1, `(.L_x_696) ;  /* 0x000000b000017945 */ /* 0x000fe20003800000 */
[----:B------:R-:W0:Y:S01]  /*21050*/  S2R R9, SR_CgaCtaId ;  /* 0x0000000000097919 */ /* 0x000e220000008800 */
[----:B--2---:R-:W-:-:S04]  /*21060*/  IADD3 R5, R5, 0x1, RZ ;  /* 0x0000000105057810 */ /* 0x004fc80007ffe0ff */
[----:B------:R-:W-:-:S04]  /*21070*/  LEA.HI R6, R5, R5, RZ, 0x1 ;  /* 0x0000000505067211 */ /* 0x000fc800078f08ff */
[----:B------:R-:W-:-:S05]  /*21080*/  LOP3.LUT R6, R6, 0xfffffffe, RZ, 0xc0, !PT ;  /* 0xfffffffe06067812 */ /* 0x000fca00078ec0ff */
[----:B------:R-:W-:Y:S01]  /*21090*/  IMAD.IADD R5, R5, 0x1, -R6 ;  /* 0x0000000105057824 */ /* 0x000fe200078e0a06 */
[----:B------:R-:W-:-:S04]  /*210a0*/  MOV R6, 0x400 ;  /* 0x0000040000067802 */ /* 0x000fc80000000f00 */
[----:B0-----:R-:W-:Y:S02]  /*210b0*/  LEA R9, R9, R6, 0x18 ;  /* 0x0000000609097211 */ /* 0x001fe400078ec0ff */
[----:B------:R-:W-:-:S04]  /*210c0*/  SHF.L.U32 R5, R5, 0x1f, RZ ;  /* 0x0000001f05057819 */ /* 0x000fc800000006ff */
[----:B------:R-:W0:Y:S02]  /*210d0*/  SYNCS.PHASECHK.TRANS64.TRYWAIT P0, [R9+URZ+0x38820], R5 ;  /* 0x03882005090075a7 */ /* 0x000e24000800017f */
[----:B0-----:R-:W-:Y:S05]  /*210e0*/  @!P0 BRA `(.L_x_697) ;  /* 0x0000005800a88947 */ /* 0x001fea0003800000 */
.L_x_822:
[----:B------:R-:W-:Y:S05]  /*210f0*/  BSYNC B1 ;  /* 0x0000000000017941 */ /* 0x000fea0003800000 */
.L_x_696:
[----:B------:R-:W-:Y:S04]  /*21100*/  BSSY B1, `(.L_x_698) ;  /* 0x000005a000017945 */ /* 0x000fe80003800000 */
[----:B------:R-:W-:Y:S05]  /*21110*/  @!P6 BRA `(.L_x_699) ;  /* 0x000000040060e947 */ /* 0x000fea0003800000 */
[----:B------:R-:W0:Y:S04]  /*21120*/  LDL R8, [R1+0x10] ;  /* 0x0000100001087983 */ /* 0x000e280000100800 */
[----:B------:R-:W2:Y:S01]  /*21130*/  LDL R6, [R1+0x14] ;  /* 0x0000140001067983 */ /* 0x000ea20000100800 */
[----:B0-----:R-:W-:Y:S01]  /*21140*/  IMAD R5, R8, 0x8, R9 ;  /* 0x0000000808057824 */ /* 0x001fe200078e0209 */
[----:B--2---:R-:W-:-:S04]  /*21150*/  SHF.L.U32 R10, R6, 0x1f, RZ ;  /* 0x0000001f060a7819 */ /* 0x004fc800000006ff */
[----:B------:R-:W0:Y:S02]  /*21160*/  SYNCS.PHASECHK.TRANS64.TRYWAIT P0, [R5+URZ+0x388a0], R10 ;  /* 0x0388a00a050075a7 */ /* 0x000e24000800017f */
[----:B0-----:R-:W-:Y:S05]  /*21170*/  @!P0 BRA `(.L_x_700) ;  /* 0x0000005800988947 */ /* 0x001fea0003800000 */
.L_x_823:
[----:B------:R-:W1:Y:S02]  /*21180*/  S2R R6, SR_TID.X ;  /* 0x0000000000067919 */ /* 0x000e640000002100 */
[----:B-1----:R-:W-:-:S04]  /*21190*/  LOP3.LUT R6, R6, 0x7f, RZ, 0xc0, !PT ;  /* 0x0000007f06067812 */ /* 0x002fc800078ec0ff */
[----:B------:R-:W-:-:S13]  /*211a0*/  ISETP.NE.AND P1, PT, R6, RZ, PT ;  /* 0x000000ff0600720c */ /* 0x000fda0003f25270 */
        /* <DEDUP_REMOVED lines=8> */
.L_x_701:
[----:B-1----:R-:W2:Y:S01]  /*21230*/  LDL R6, [R1+0x10] ;  /* 0x0000100001067983 */ /* 0x002ea20000100800 */
[----:B------:R-:W-:Y:S01]  /*21240*/  R2UR UR9, R5 ;  /* 0x00000000050972ca */ /* 0x000fe200000e0000 */
[----:B-----5:R-:W-:Y:S01]  /*21250*/  IMAD R8, R2, 0x50, R7 ;  /* 0x0000005002087824 */ /* 0x020fe200078e0207 */
[----:B------:R-:W-:Y:S01]  /*21260*/  UIADD3 UR4, UP0, UR38, 0x570, URZ ;  /* 0x0000057026047890 */ /* 0x000fe2000ff1e03f */
[----:B------:R-:W-:Y:S01]  /*21270*/  R2UR UR12, R3 ;  /* 0x00000000030c72ca */ /* 0x000fe200000e0000 */
[----:B------:R-:W-:Y:S01]  /*21280*/  UMOV UR10, URZ ;  /* 0x0000003f000a7c82 */ /* 0x000fe20008000000 */
[----:B------:R-:W-:Y:S01]  /*21290*/  VIADD R8, R8, 0xffffffb0 ;  /* 0xffffffb008087836 */ /* 0x000fe20000000000 */
[----:B------:R-:W-:Y:S01]  /*212a0*/  R2UR UR13, R4 ;  /* 0x00000000040d72ca */ /* 0x000fe200000e0000 */
[----:B------:R-:W-:Y:S01]  /*212b0*/  UIADD3.X UR5, URZ, UR39, URZ, UP0, !UPT ;  /* 0x000000273f057290 */ /* 0x000fe200087fe43f */
[----:B------:R-:W-:Y:S02]  /*212c0*/  UMOV UR6, 0x0 ;  /* 0x0000000000067882 */ /* 0x000fe40000000000 */
[----:B------:R-:W-:Y:S01]  /*212d0*/  R2UR UR11, R8 ;  /* 0x00000000080b72ca */ /* 0x000fe200000e0000 */
[----:B------:R-:W-:Y:S01]  /*212e0*/  UMOV UR7, 0x12f00000 ;  /* 0x12f0000000077882 */ /* 0x000fe20000000000 */
[----:B------:R-:W-:Y:S01]  /*212f0*/  UMOV UR17, 0x40 ;  /* 0x0000004000117882 */ /* 0x000fe20000000000 */
[----:B------:R-:W-:Y:S01]  /*21300*/  UIADD3 UR9, UR9, 0x38890, URZ ;  /* 0x0003889009097890 */ /* 0x000fe2000fffe03f */
[----:B--2---:R-:W-:-:S05]  /*21310*/  IMAD R6, R6, 0xa000, R9 ;  /* 0x0000a00006067824 */ /* 0x004fca00078e0209 */
[----:B------:R-:W-:-:S13]  /*21320*/  R2UR UR16, R6 ;  /* 0x00000000061072ca */ /* 0x000fda00000e0000 */
[----:B------:R-:W-:Y:S02]  /*21330*/  UIADD3 UR8, UR16, 0x24400, URZ ;  /* 0x0002440010087890 */ /* 0x000fe4000fffe03f */
        /* <DEDUP_REMOVED lines=14> */
[----:B------:R1:W-:Y:S01]  /*21420*/  UTMALDG.4D [UR8], [UR4], desc[UR6] ;  /* 0x00000608040075b4 */ /* 0x0003e20008019000 */
[----:B------:R-:W2:Y:S02]  /*21430*/  SYNCS.PHASECHK.TRANS64.TRYWAIT P0, [R5+URZ+0x388c0], R10 ;  /* 0x0388c00a050075a7 */ /* 0x000ea4000800017f */
[----:B-12---:R-:W-:Y:S05]  /*21440*/  @!P0 BRA `(.L_x_702) ;  /* 0x0000005400f88947 */ /* 0x006fea0003800000 */
.L_x_824:
[----:B------:R-:W-:Y:S05]  /*21450*/  @P1 BRA `(.L_x_703) ;  /* 0x00000000001c1947 */ /* 0x000fea0003800000 */
[----:B------:R-:W2:Y:S01]  /*21460*/  S2R R11, SR_TID.X ;  /* 0x00000000000b7919 */ /* 0x000ea20000002100 */
[----:B01----:R-:W-:-:S04]  /*21470*/  IMAD.MOV.U32 R10, RZ, RZ, 0xa000 ;  /* 0x0000a000ff0a7424 */ /* 0x003fc800078e00ff */
[----:B------:R3:W-:Y:S01]  /*21480*/  SYNCS.ARRIVE.TRANS64 RZ, [R5+URZ+0x388b0], R10 ;  /* 0x0388b00a05ff79a7 */ /* 0x0007e2000800003f */
[----:B--2---:R-:W-:-:S04]  /*21490*/  LOP3.LUT R11, R11, 0x1f, RZ, 0xc0, !PT ;  /* 0x0000001f0b0b7812 */ /* 0x004fc800078ec0ff */
[----:B------:R-:W-:-:S13]  /*214a0*/  ISETP.NE.AND P0, PT, R11, RZ, PT ;  /* 0x000000ff0b00720c */ /* 0x000fda0003f05270 */
[----:B---3--:R-:W-:Y:S05]  /*214b0*/  @!P0 BRA `(.L_x_703) ;  /* 0x0000000000048947 */ /* 0x008fea0003800000 */
[----:B------:R-:W-:Y:S01]  /*214c0*/  BPT.TRAP 0x1 ;  /* 0x000000040000795c */ /* 0x000fe20000300000 */
.L_x_703:
[----:B------:R-:W-:Y:S01]  /*214d0*/  R2UR UR16, R6 ;  /* 0x00000000061072ca */ /* 0x000fe200000e0000 */
[----:B------:R-:W-:Y:S01]  /*214e0*/  UIADD3 UR4, UP0, UR38, 0x670, URZ ;  /* 0x0000067026047890 */ /* 0x000fe2000ff1e03f */
[----:B------:R-:W-:Y:S01]  /*214f0*/  R2UR UR9, R5 ;  /* 0x00000000050972ca */ /* 0x000fe200000e0000 */
[----:B------:R-:W-:Y:S01]  /*21500*/  UMOV UR10, URZ ;  /* 0x0000003f000a7c82 */ /* 0x000fe20008000000 */
[----:B------:R-:W-:Y:S01]  /*21510*/  R2UR UR11, R8 ;  /* 0x00000000080b72ca */ /* 0x000fe200000e0000 */
[----:B------:R-:W-:Y:S01]  /*21520*/  UIADD3.X UR5, URZ, UR39, URZ, UP0, !UPT ;  /* 0x000000273f057290 */ /* 0x000fe200087fe43f */
[----:B------:R-:W-:Y:S01]  /*21530*/  R2UR UR12, R3 ;  /* 0x00000000030c72ca */ /* 0x000fe200000e0000 */
[----:B------:R-:W-:Y:S01]  /*21540*/  UMOV UR6, 0x0 ;  /* 0x0000000000067882 */ /* 0x000fe20000000000 */
[----:B------:R-:W-:Y:S01]  /*21550*/  R2UR UR13, R4 ;  /* 0x00000000040d72ca */ /* 0x000fe200000e0000 */
[----:B------:R-:W-:Y:S01]  /*21560*/  UMOV UR7, 0x12f00000 ;  /* 0x12f0000000077882 */ /* 0x000fe20000000000 */
[----:B------:R-:W-:-:S03]  /*21570*/  UMOV UR17, 0x40 ;  /* 0x0000004000117882 */ /* 0x000fc60000000000 */
[----:B------:R-:W-:Y:S02]  /*21580*/  UIADD3 UR8, UR16, 0x400, URZ ;  /* 0x0000040010087890 */ /* 0x000fe4000fffe03f */
[----:B------:R-:W-:Y:S02]  /*21590*/  UIADD3 UR9, UR9, 0x388b0, URZ ;  /* 0x000388b009097890 */ /* 0x000fe4000fffe03f */
[----:B------:R-:W-:Y:S02]  /*215a0*/  UIADD3 UR14, UR16, 0x2c00, URZ ;  /* 0x00002c00100e7890 */ /* 0x000fe4000fffe03f */
[----:B------:R-:W-:Y:S02]  /*215b0*/  UIADD3 UR15, UR16, 0x5400, URZ ;  /* 0x00005400100f7890 */ /* 0x000fe4000fffe03f */
[----:B------:R-:W-:-:S03]  /*215c0*/  UIADD3 UR16, UR16, 0x7c00, URZ ;  /* 0x00007c0010107890 */ /* 0x000fc6000fffe03f */
        /* <DEDUP_REMOVED lines=13> */
.L_x_699:
[----:B------:R-:W-:Y:S05]  /*216a0*/  BSYNC B1 ;  /* 0x0000000000017941 */ /* 0x000fea0003800000 */
.L_x_698:
[----:B01----:R-:W2:Y:S04]  /*216b0*/  LDL.LU R5, [R1+0x10] ;  /* 0x0000100001057983 */ /* 0x003ea80000300800 */
[----:B------:R-:W3:Y:S01]  /*216c0*/  LDL.LU R8, [R1+0x14] ;  /* 0x0000140001087983 */ /* 0x000ee20000300800 */
[----:B------:R-:W-:Y:S01]  /*216d0*/  PLOP3.LUT P2, PT, PT, PT, PT, 0x8, 0x0 ;  /* 0x000000000000781c */ /* 0x000fe20003f4e170 */
[----:B--2---:R-:W-:-:S05]  /*216e0*/  VIADD R5, R5, 0x1 ;  /* 0x0000000105057836 */ /* 0x004fca0000000000 */
[----:B------:R-:W-:-:S04]  /*216f0*/  ISETP.NE.AND P0, PT, R5, 0x2, PT ;  /* 0x000000020500780c */ /* 0x000fc80003f05270 */
[----:B------:R-:W-:Y:S02]  /*21700*/  SEL R6, RZ, 0x1, P0 ;  /* 0x00000001ff067807 */ /* 0x000fe40000000000 */
[----:B------:R-:W-:Y:S01]  /*21710*/  SEL R10, R5, RZ, P0 ;  /* 0x000000ff050a7207 */ /* 0x000fe20000000000 */
[----:B------:R-:W-:Y:S01]  /*21720*/  VIADD R5, R2, 0xfffffffe ;  /* 0xfffffffe02057836 */ /* 0x000fe20000000000 */
[----:B---3--:R-:W-:-:S03]  /*21730*/  LOP3.LUT R8, R8, R6, RZ, 0x3c, !PT ;  /* 0x0000000608087212 */ /* 0x008fc600078e3cff */
[----:B------:R0:W-:Y:S01]  /*21740*/  STL [R1+0x10], R10 ;  /* 0x0000100a01007387 */ /* 0x0001e20000100800 */
[----:B------:R-:W-:-:S03]  /*21750*/  ISETP.GE.AND P0, PT, R5, R0, PT ;  /* 0x000000000500720c */ /* 0x000fc60003f06270 */
[----:B------:R0:W-:Y:S10]  /*21760*/  STL [R1+0x14], R8 ;  /* 0x0000140801007387 */ /* 0x0001f40000100800 */
[----:B0-----:R-:W-:Y:S05]  /*21770*/  @!P0 BRA `(.L_x_693) ;  /* 0x0000000400a88947 */ /* 0x001fea0003800000 */
[C---:B-----5:R-:W-:Y:S02]  /*21780*/  IMAD R5, R2.reuse, 0x50, R7 ;  /* 0x0000005002057824 */ /* 0x060fe400078e0207 */
[----:B------:R-:W-:Y:S02]  /*21790*/  VIADD R2, R2, 0xffffffff ;  /* 0xffffffff02027836 */ /* 0x000fe40000000000 */
[----:B------:R-:W-:-:S07]  /*217a0*/  VIADD R5, R5, 0xffffff60 ;  /* 0xffffff6005057836 */ /* 0x000fce0000000000 */
.L_x_710:
[----:B------:R-:W-:Y:S05]  /*217b0*/  YIELD ;  /* 0x0000000000007946 */ /* 0x000fea0003800000 */
[----:B------:R-:W-:Y:S04]  /*217c0*/  BSSY B1, `(.L_x_704) ;  /* 0x0000058000017945 */ /* 0x000fe80003800000 */
[----:B0-----:R-:W-:Y:S05]  /*217d0*/  @!P6 BRA `(.L_x_705) ;  /* 0x000000040058e947 */ /* 0x001fea0003800000 */
[----:B------:R-:W2:Y:S04]  /*217e0*/  LDL R6, [R1+0x10] ;  /* 0x0000100001067983 */ /* 0x000ea80000100800 */
[----:B------:R-:W3:Y:S01]  /*217f0*/  LDL R7, [R1+0x14] ;  /* 0x0000140001077983 */ /* 0x000ee20000100800 */
[----:B--2---:R-:W-:Y:S01]  /*21800*/  IMAD R6, R6, 0x8, R9 ;  /* 0x0000000806067824 */ /* 0x004fe200078e0209 */
[----:B---3--:R-:W-:-:S04]  /*21810*/  SHF.L.U32 R7, R7, 0x1f, RZ ;  /* 0x0000001f07077819 */ /* 0x008fc800000006ff */
[----:B------:R-:W0:Y:S02]  /*21820*/  SYNCS.PHASECHK.TRANS64.TRYWAIT P0, [R6+URZ+0x388a0], R7 ;  /* 0x0388a007060075a7 */ /* 0x000e24000800017f */
[----:B0-----:R-:W-:Y:S05]  /*21830*/  @!P0 BRA `(.L_x_706) ;  /* 0x0000005400108947 */ /* 0x001fea0003800000 */
.L_x_825:
        /* <DEDUP_REMOVED lines=11> */
.L_x_707:
[----:B-1----:R-:W2:Y:S01]  /*218f0*/  LDL R8, [R1+0x10] ;  /* 0x0000100001087983 */ /* 0x002ea20000100800 */
        /* <DEDUP_REMOVED lines=8> */
[----:B------:R-:W-:Y:S01]  /*21980*/  UMOV UR7, 0x12f00000 ;  /* 0x12f0000000077882 */ /* 0x000fe20000000000 */
[----:B------:R-:W-:-:S04]  /*21990*/  UMOV UR17, 0x40 ;  /* 0x0000004000117882 */ /* 0x000fc80000000000 */
        /* <DEDUP_REMOVED lines=21> */
.L_x_826:
[----:B------:R-:W-:Y:S05]  /*21af0*/  @P0 BRA `(.L_x_709) ;  /* 0x00000000001c0947 */ /* 0x000fea0003800000 */
[----:B------:R-:W2:Y:S01]  /*21b00*/  S2R R10, SR_TID.X ;  /* 0x00000000000a7919 */ /* 0x000ea20000002100 */
[----:B01----:R-:W-:-:S04]  /*21b10*/  MOV R7, 0xa000 ;  /* 0x0000a00000077802 */ /* 0x003fc80000000f00 */
[----:B------:R3:W-:Y:S01]  /*21b20*/  SYNCS.ARRIVE.TRANS64 RZ, [R6+URZ+0x388b0], R7 ;  /* 0x0388b00706ff79a7 */ /* 0x0007e2000800003f */
[----:B--2---:R-:W-:-:S04]  /*21b30*/  LOP3.LUT R10, R10, 0x1f, RZ, 0xc0, !PT ;  /* 0x0000001f0a0a7812 */ /* 0x004fc800078ec0ff */
[----:B------:R-:W-:-:S13]  /*21b40*/  ISETP.NE.AND P1, PT, R10, RZ, PT ;  /* 0x000000ff0a00720c */ /* 0x000fda0003f25270 */
[----:B---3--:R-:W-:Y:S05]  /*21b50*/  @!P1 BRA `(.L_x_709) ;  /* 0x0000000000049947 */ /* 0x008fea0003800000 */
[----:B------:R-:W-:Y:S01]  /*21b60*/  BPT.TRAP 0x1 ;  /* 0x000000040000795c */ /* 0x000fe20000300000 */
.L_x_709:
        /* <DEDUP_REMOVED lines=29> */
.L_x_705:
[----:B------:R-:W-:Y:S05]  /*21d40*/  BSYNC B1 ;  /* 0x0000000000017941 */ /* 0x000fea0003800000 */
.L_x_704:
[----:B01----:R-:W2:Y:S04]  /*21d50*/  LDL.LU R6, [R1+0x10] ;  /* 0x0000100001067983 */ /* 0x003ea80000300800 */
[----:B------:R-:W3:Y:S01]  /*21d60*/  LDL.LU R7, [R1+0x14] ;  /* 0x0000140001077983 */ /* 0x000ee20000300800 */
[----:B------:R-:W-:Y:S02]  /*21d70*/  VIADD R2, R2, 0xffffffff ;  /* 0xffffffff02027836 */ /* 0x000fe40000000000 */
[----:B------:R-:W-:Y:S02]  /*21d80*/  VIADD R5, R5, 0xffffffb0 ;  /* 0xffffffb005057836 */ /* 0x000fe40000000000 */
[----:B--2---:R-:W-:-:S05]  /*21d90*/  VIADD R6, R6, 0x1 ;  /* 0x0000000106067836 */ /* 0x004fca0000000000 */
[----:B------:R-:W-:-:S04]  /*21da0*/  ISETP.NE.AND P0, PT, R6, 0x2, PT ;  /* 0x000000020600780c */ /* 0x000fc80003f05270 */
[----:B------:R-:W-:Y:S02]  /*21db0*/  SEL R8, R6, RZ, P0 ;  /* 0x000000ff06087207 */ /* 0x000fe40000000000 */
[----:B------:R-:W-:Y:S02]  /*21dc0*/  SEL R6, RZ, 0x1, P0 ;  /* 0x00000001ff067807 */ /* 0x000fe40000000000 */
[----:B------:R-:W-:Y:S01]  /*21dd0*/  ISETP.GT.AND P0, PT, R2, R0, PT ;  /* 0x000000000200720c */ /* 0x000fe20003f04270 */
[----:B------:R0:W-:Y:S01]  /*21de0*/  STL [R1+0x10], R8 ;  /* 0x0000100801007387 */ /* 0x0001e20000100800 */
[----:B---3--:R-:W-:-:S05]  /*21df0*/  LOP3.LUT R7, R7, R6, RZ, 0x3c, !PT ;  /* 0x0000000607077212 */ /* 0x008fca00078e3cff */
[----:B------:R0:W-:Y:S06]  /*21e00*/  STL [R1+0x14], R7 ;  /* 0x0000140701007387 */ /* 0x0001ec0000100800 */
[----:B------:R-:W-:Y:S05]  /*21e10*/  @P0 BRA `(.L_x_710) ;  /* 0xfffffff800640947 */ /* 0x000fea000383ffff */
.L_x_693:
[----:B------:R-:W-:Y:S05]  /*21e20*/  BSYNC B0 ;  /* 0x0000000000007941 */ /* 0x000fea0003800000 */
.L_x_692:
[----:B------:R-:W2:Y:S01]  /*21e30*/  LDL R6, [R1+0x34] ;  /* 0x0000340001067983 */ /* 0x000ea20000100800 */
[----:B------:R-:W-:Y:S05]  /*21e40*/  @!P2 WARPSYNC.ALL ;  /* 0x000000000000a948 */ /* 0x000fea0003800000 */
[----:B------:R-:W-:Y:S01]  /*21e50*/  BSSY B6, `(.L_x_711) ;  /* 0x0000361000067945 */ /* 0x000fe20003800000 */
[----:B------:R-:W-:Y:S01]  /*21e60*/  @!P2 BAR.SYNC.DEFER_BLOCKING 0xc, 0x120 ;  /* 0x030480000000ab1d */ /* 0x000fe20000010000 */
[----:B--2---:R-:W-:-:S13]  /*21e70*/  ISETP.GT.AND P0, PT, R6, RZ, PT ;  /* 0x000000ff0600720c */ /* 0x004fda0003f04270 */
[----:B------:R-:W-:Y:S05]  /*21e80*/  @P0 BRA `(.L_x_712) ;  /* 0x0000000000480947 */ /* 0x000fea0003800000 */
[----:B------:R-:W1:Y:S02]  /*21e90*/  S2R R6, SR_TID.X ;  /* 0x0000000000067919 */ /* 0x000e640000002100 */
[----:B-1----:R-:W-:-:S04]  /*21ea0*/  LOP3.LUT R6, R6, 0x1f, RZ, 0xc0, !PT ;  /* 0x0000001f06067812 */ /* 0x002fc800078ec0ff */
[----:B------:R-:W-:-:S13]  /*21eb0*/  ISETP.NE.AND P1, PT, R6, RZ, PT ;  /* 0x000000ff0600720c */ /* 0x000fda0003f25270 */
[----:B------:R-:W-:Y:S05]  /*21ec0*/  @P1 BRA `(.L_x_713) ;  /* 0x0000003400641947 */ /* 0x000fea0003800000 */
[----:B0----5:R-:W0:Y:S01]  /*21ed0*/  S2R R7, SR_LANEID ;  /* 0x0000000000077919 */ /* 0x021e220000000000 */
[----:B------:R-:W-:Y:S01]  /*21ee0*/  VOTEU.ANY UR4, UPT, PT ;  /* 0x0000000000047886 */ /* 0x000fe200038e0100 */
[----:B------:R-:W1:Y:S01]  /*21ef0*/  LDC.64 R2, c[0x0][0xc38] ;  /* 0x00030e00ff027b82 */ /* 0x000e620000000a00 */
[----:B------:R-:W0:Y:S01]  /*21f00*/  FLO.U32 R0, UR4 ;  /* 0x0000000400007d00 */ /* 0x000e2200080e0000 */
[----:B------:R-:W-:-:S07]  /*21f10*/  ULDC.64 UR6, c[0x0][0x208] ;  /* 0x0000820000067ab9 */ /* 0x000fce0000000a00 */
[----:B------:R-:W1:Y:S01]  /*21f20*/  POPC R5, UR4 ;  /* 0x0000000400057d09 */ /* 0x000e620008000000 */
[----:B0-----:R-:W-:-:S13]  /*21f30*/  ISETP.EQ.U32.AND P0, PT, R0, R7, PT ;  /* 0x000000070000720c */ /* 0x001fda0003f02070 */
[----:B-1----:R-:W2:Y:S01]  /*21f40*/  @P0 ATOMG.E.ADD.STRONG.GPU PT, R3, desc[UR6][R2.64], R5 ;  /* 0x00000005020309a8 */ /* 0x002ea200081ee1c6 */
[----:B------:R-:W0:Y:S02]  /*21f50*/  S2R R4, SR_LTMASK ;  /* 0x0000000000047919 */ /* 0x000e240000003900 */
[----:B0-----:R-:W-:-:S04]  /*21f60*/  LOP3.LUT R4, R4, UR4, RZ, 0xc0, !PT ;  /* 0x0000000404047c12 */ /* 0x001fc8000f8ec0ff */
[----:B------:R-:W0:Y:S01]  /*21f70*/  POPC R7, R4 ;  /* 0x0000000400077309 */ /* 0x000e220000000000 */
[----:B--2---:R-:W0:Y:S02]  /*21f80*/  SHFL.IDX PT, R0, R3, R0, 0x1f ;  /* 0x00001f0003007589 */ /* 0x004e2400000e0000 */
[----:B0-----:R-:W-:Y:S01]  /*21f90*/  IADD3 R16, R0, UR36, R7 ;  /* 0x0000002400107c10 */ /* 0x001fe2000fffe007 */
[----:B------:R-:W-:Y:S06]  /*21fa0*/  BRA `(.L_x_713) ;  /* 0x00000034002c7947 */ /* 0x000fec0003800000 */
.L_x_712:
[----:B------:R-:W1:Y:S01]  /*21fb0*/  S2R R0, SR_CgaCtaId ;  /* 0x0000000000007919 */ /* 0x000e620000008800 */
[----:B------:R-:W-:-:S04]  /*21fc0*/  MOV R2, 0x400 ;  /* 0x0000040000027802 */ /* 0x000fc80000000f00 */
[----:B-1----:R-:W-:-:S05]  /*21fd0*/  LEA R3, R0, R2, 0x18 ;  /* 0x0000000200037211 */ /* 0x002fca00078ec0ff */
[----:B------:R1:W-:Y:S01]  /*21fe0*/  STL [R1+0x18], R3 ;  /* 0x0000180301007387 */ /* 0x0003e20000100800 */
[----:B------:R-:W-:-:S05]  /*21ff0*/  VIADD R0, R3, 0x24400 ;  /* 0x0002440003007836 */ /* 0x000fca0000000000 */
[----:B------:R-:W-:-:S13]  /*22000*/  LOP3.LUT P0, RZ, R0, 0x3ff, RZ, 0xc0, !PT ;  /* 0x000003ff00ff7812 */ /* 0x000fda000780c0ff */
[----:B-1----:R-:W-:Y:S05]  /*22010*/  @!P0 BRA `(.L_x_714) ;  /* 0x0000000000408947 */ /* 0x002fea0003800000 */
[----:B------:R-:W-:Y:S01]  /*22020*/  MOV R2, 0x0 ;  /* 0x0000000000027802 */ /* 0x000fe20000000f00 */
[----:B------:R-:W-:Y:S01]  /*22030*/  ULDC.64 UR6, c[0x4][0xa8] ;  /* 0x01002a0000067ab9 */ /* 0x000fe20000000a00 */
[----:B------:R-:W-:Y:S01]  /*22040*/  ULDC.64 UR8, c[0x4][0xb0] ;  /* 0x01002c0000087ab9 */ /* 0x000fe20000000a00 */
[----:B------:R-:W-:Y:S01]  /*22050*/  ULDC.64 UR4, c[0x4][0x8] ;  /* 0x0100020000047ab9 */ /* 0x000fe20000000a00 */
[----:B------:R-:W-:Y:S01]  /*22060*/  IMAD.U32 R4, RZ, RZ, UR6 ;  /* 0x00000006ff047e24 */ /* 0x000fe2000f8e00ff */
[----:B------:R-:W-:Y:S01]  /*22070*/  MOV R12, 0x1 ;  /* 0x00000001000c7802 */ /* 0x000fe20000000f00 */
[----:B------:R-:W1:Y:S01]  /*22080*/  LDC.64 R2, c[0x4][R2] ;  /* 0x0100000002027b82 */ /* 0x000e620000000a00 */
[----:B------:R-:W-:Y:S02]  /*22090*/  IMAD.U32 R5, RZ, RZ, UR7 ;  /* 0x00000007ff057e24 */ /* 0x000fe4000f8e00ff */
[----:B------:R-:W-:Y:S02]  /*220a0*/  IMAD.U32 R6, RZ, RZ, UR8 ;  /* 0x00000008ff067e24 */ /* 0x000fe4000f8e00ff */
[----:B0----5:R-:W-:-:S02]  /*220b0*/  IMAD.U32 R7, RZ, RZ, UR9 ;  /* 0x00000009ff077e24 */ /* 0x021fc4000f8e00ff */
[----:B------:R-:W-:Y:S02]  /*220c0*/  IMAD.U32 R10, RZ, RZ, UR4 ;  /* 0x00000004ff0a7e24 */ /* 0x000fe4000f8e00ff */
[----:B------:R-:W-:Y:S02]  /*220d0*/  IMAD.U32 R11, RZ, RZ, UR5 ;  /* 0x00000005ff0b7e24 */ /* 0x000fe4000f8e00ff */
[----:B------:R-:W-:Y:S02]  /*220e0*/  IMAD.MOV.U32 R8, RZ, RZ, 0x70 ;  /* 0x00000070ff087424 */ /* 0x000fe400078e00ff */
[----:B------:R-:W-:-:S07]  /*220f0*/  IMAD.MOV.U32 R13, RZ, RZ, RZ ;  /* 0x000000ffff0d7224 */ /* 0x000fce00078e00ff */
[----:B------:R-:W-:-:S07]  /*22100*/  LEPC R20, `(.L_x_714) ;  /* 0x000000001014794e */ /* 0x000fce0000000000 */
[----:B-1----:R-:W-:Y:S05]  /*22110*/  CALL.ABS.NOINC R2 ;  /* 0x0000000002007343 */ /* 0x002fea0003c00000 */
.L_x_714:
        /* <DEDUP_REMOVED lines=9> */
[----:B------:R-:W-:Y:S02]  /*221b0*/  IMAD.U32 R4, RZ, RZ, UR6 ;  /* 0x00000006ff047e24 */ /* 0x000fe4000f8e00ff */
[----:B------:R-:W-:Y:S02]  /*221c0*/  IMAD.U32 R5, RZ, RZ, UR7 ;  /* 0x00000007ff057e24 */ /* 0x000fe4000f8e00ff */
[----:B------:R-:W-:Y:S02]  /*221d0*/  IMAD.U32 R6, RZ, RZ, UR8 ;  /* 0x00000008ff067e24 */ /* 0x000fe4000f8e00ff */
[----:B0----5:R-:W-:-:S02]  /*221e0*/  IMAD.U32 R7, RZ, RZ, UR9 ;  /* 0x00000009ff077e24 */ /* 0x021fc4000f8e00ff */
[----:B------:R-:W-:Y:S02]  /*221f0*/  IMAD.U32 R10, RZ, RZ, UR4 ;  /* 0x00000004ff0a7e24 */ /* 0x000fe4000f8e00ff */
[----:B------:R-:W-:Y:S02]  /*22200*/  IMAD.U32 R11, RZ, RZ, UR5 ;  /* 0x00000005ff0b7e24 */ /* 0x000fe4000f8e00ff */
[----:B------:R-:W-:Y:S02]  /*22210*/  IMAD.MOV.U32 R8, RZ, RZ, 0x70 ;  /* 0x00000070ff087424 */ /* 0x000fe400078e00ff */
[----:B------:R-:W-:Y:S02]  /*22220*/  IMAD.MOV.U32 R12, RZ, RZ, 0x1 ;  /* 0x00000001ff0c7424 */ /* 0x000fe400078e00ff */
[----:B-1----:R-:W-:-:S07]  /*22230*/  IMAD.MOV.U32 R13, RZ, RZ, RZ ;  /* 0x000000ffff0d7224 */ /* 0x002fce00078e00ff */
[----:B------:R-:W-:-:S07]  /*22240*/  LEPC R20, `(.L_x_716) ;  /* 0x000000001014794e */ /* 0x000fce0000000000 */
[----:B--2---:R-:W-:Y:S05]  /*22250*/  CALL.ABS.NOINC R2 ;  /* 0x0000000002007343 */ /* 0x004fea0003c00000 */
.L_x_716:
[----:B------:R-:W-:Y:S01]  /*22260*/  MOV R2, 0x0 ;  /* 0x0000000000027802 */ /* 0x000fe20000000f00 */
[----:B------:R-:W-:Y:S01]  /*22270*/  ULDC.64 UR4, c[0x4][0xa8] ;  /* 0x01002a0000047ab9 */ /* 0x000fe20000000a00 */
[----:B------:R-:W-:Y:S01]  /*22280*/  ULDC.64 UR6, c[0x4][0xb0] ;  /* 0x01002c0000067ab9 */ /* 0x000fe20000000a00 */
[----:B------:R-:W-:Y:S01]  /*22290*/  ULDC.64 UR8, c[0x4][0x18] ;  /* 0x0100060000087ab9 */ /* 0x000fe20000000a00 */
[----:B------:R-:W-:Y:S01]  /*222a0*/  MOV R4, UR4 ;  /* 0x0000000400047c02 */ /* 0x000fe20008000f00 */
[----:B------:R-:W-:Y:S01]  /*222b0*/  IMAD.U32 R5, RZ, RZ, UR5 ;  /* 0x00000005ff057e24 */ /* 0x000fe2000f8e00ff */
        /* <DEDUP_REMOVED lines=10> */
.L_x_715:
        /* <DEDUP_REMOVED lines=8> */
[----:B------:R-:W1:Y:S02]  /*223e0*/  S2R R6, SR_TID.X ;  /* 0x0000000000067919 */ /* 0x000e640000002100 */
[----:B-1----:R-:W-:-:S04]  /*223f0*/  LOP3.LUT R6, R6, 0x1f, RZ, 0xc0, !PT ;  /* 0x0000001f06067812 */ /* 0x002fc800078ec0ff */
        /* <DEDUP_REMOVED lines=9> */
[----:B------:R-:W1:Y:S01]  /*22490*/  LDC R4, c[0x0][0x428] ;  /* 0x00010a00ff047b82 */ /* 0x000e620000000800 */
[----:B------:R-:W-:-:S06]  /*224a0*/  IMAD.MOV.U32 R0, RZ, RZ, R5 ;  /* 0x000000ffff007224 */ /* 0x000fcc00078e0005 */
[----:B------:R2:W5:Y:S01]  /*224b0*/  @P0 LDG.E R0, desc[UR6][R2.64] ;  /* 0x0000000602000981 */ /* 0x000562000c1e1900 */
[----:B------:R-:W-:Y:S02]  /*224c0*/  PLOP3.LUT P1, PT, P6, PT, PT, 0x8, 0x0 ;  /* 0x000000000000781c */ /* 0x000fe4000372e170 */
[----:B-1----:R-:W-:Y:S01]  /*224d0*/  ISETP.NE.AND P0, PT, R4, 0x1, PT ;  /* 0x000000010400780c */ /* 0x002fe20003f05270 */
[----:B------:R-:W-:-:S12]  /*224e0*/  IMAD.MOV.U32 R4, RZ, RZ, R18 ;  /* 0x000000ffff047224 */ /* 0x000fd800078e0012 */
[----:B--2---:R-:W1:Y:S08]  /*224f0*/  @P0 LDC R3, c[0x0][0x42c] ;  /* 0x00010b00ff030b82 */ /* 0x004e700000000800 */
[----:B------:R-:W2:Y:S01]  /*22500*/  @P0 LDC R2, c[0x0][0x430] ;  /* 0x00010c00ff020b82 */ /* 0x000ea20000000800 */
[----:B-1----:R-:W-:-:S05]  /*22510*/  @P0 IMAD.HI.U32 R3, R18, R3, RZ ;  /* 0x0000000312030227 */ /* 0x002fca00078e00ff */
[----:B--2---:R-:W-:Y:S02]  /*22520*/  @P0 SHF.R.U32.HI R4, RZ, R2, R3 ;  /* 0x00000002ff040219 */ /* 0x004fe40000011603 */
[----:B------:R-:W-:-:S04]  /*22530*/  ISETP.NE.U32.AND P0, PT, RZ, UR4, PT ;  /* 0x00000004ff007c0c */ /* 0x000fc8000bf05070 */
[----:B------:R-:W-:-:S04]  /*22540*/  ISETP.NE.AND.EX P0, PT, RZ, UR5, PT, P0 ;  /* 0x00000005ff007c0c */ /* 0x000fc8000bf05300 */
[----:B------:R-:W-:-:S09]  /*22550*/  SEL R2, R5, RZ, !P0 ;  /* 0x000000ff05027207 */ /* 0x000fd20004000000 */
.L_x_717:
        /* <DEDUP_REMOVED lines=10> */
[----:B------:R-:W1:Y:S01]  /*22600*/  S2R R3, SR_TID.X ;  /* 0x0000000000037919 */ /* 0x000e620000002100 */
[----:B------:R-:W-:Y:S01]  /*22610*/  UMOV UR4, 0x40 ;  /* 0x0000004000047882 */ /* 0x000fe20000000000 */
[----:B-1----:R-:W-:-:S04]  /*22620*/  LOP3.LUT R3, R3, 0x1f, RZ, 0xc0, !PT ;  /* 0x0000001f03037812 */ /* 0x002fc800078ec0ff */
[----:B------:R-:W-:-:S04]  /*22630*/  ISETP.NE.AND P2, PT, R3, RZ, PT ;  /* 0x000000ff0300720c */ /* 0x000fc80003f45270 */
[----:B------:R-:W-:-:S09]  /*22640*/  PLOP3.LUT P1, PT, P2, PT, PT, 0x8, 0x0 ;  /* 0x000000000000781c */ /* 0x000fd2000172e170 */
[----:B------:R-:W-:-:S05]  /*22650*/  VOTEU.ALL UP0, P2 ;  /* 0x00000000003f7886 */ /* 0x000fca0001000000 */
.L_x_718:
        /* <DEDUP_REMOVED lines=15> */
.L_x_719:
        /* <DEDUP_REMOVED lines=15> */
.L_x_720:
        /* <DEDUP_REMOVED lines=9> */
[----:B0-----:R-:W0:Y:S01]  /*228d0*/  LDC.64 R8, c[0x0][0x3f8] ;  /* 0x0000fe00ff087b82 */ /* 0x001e220000000a00 */
[----:B------:R-:W-:Y:S02]  /*228e0*/  ULDC.64 UR4, c[0x0][0xa08] ;  /* 0x0002820000047ab9 */ /* 0x000fe40000000a00 */
[----:B0-----:R-:W-:Y:S01]  /*228f0*/  LOP3.LUT P0, RZ, R8, UR4, RZ, 0xfc, !PT ;  /* 0x0000000408ff7c12 */ /* 0x001fe2000f80fcff */
[----:B------:R-:W-:-:S03]  /*22900*/  UMOV UR4, 0xffffffff ;  /* 0xffffffff00047882 */ /* 0x000fc60000000000 */
[----:B------:R-:W-:-:S04]  /*22910*/  LOP3.LUT P0, RZ, R9, UR5, RZ, 0xfc, P0 ;  /* 0x0000000509ff7c12 */ /* 0x000fc8000800fcff */
[----:B-----5:R-:W-:Y:S01]  /*22920*/  SEL R5, R0, RZ, !P0 ;  /* 0x000000ff00057207 */ /* 0x020fe20004000000 */
[----:B------:R-:W-:Y:S08]  /*22930*/  BRA.DIV UR4, `(.L_x_721) ;  /* 0x0000004204f87947 */ /* 0x000ff0000b800000 */
.L_x_829:
[----:B------:R-:W2:Y:S01]  /*22940*/  LDL R3, [R1+0x24] ;  /* 0x0000240001037983 */ /* 0x000ea20000100800 */
[----:B------:R-:W-:Y:S01]  /*22950*/  UMOV UR4, 0xffffffff ;  /* 0xffffffff00047882 */ /* 0x000fe20000000000 */
[----:B------:R-:W-:Y:S02]  /*22960*/  SHF.R.S32.HI R12, RZ, 0x1f, R0 ;  /* 0x0000001fff0c7819 */ /* 0x000fe40000011400 */
[----:B--2---:R-:W-:Y:S01]  /*22970*/  IADD3 R3, R3, -0x1, RZ ;  /* 0xffffffff03037810 */ /* 0x004fe20007ffe0ff */
[----:B------:R-:W-:Y:S06]  /*22980*/  BRA.DIV UR4, `(.L_x_722) ;  /* 0x0000004604187947 */ /* 0x000fec000b800000 */
[----:B------:R-:W-:-:S13]  /*22990*/  ELECT P6, URZ, PT ;  /* 0x00000000003f782f */ /* 0x000fda00038c0000 */
.L_x_832:
        /* <DEDUP_REMOVED lines=12> */
[----:B------:R-:W-:-:S05]  /*22a60*/  @P0 SHF.R.U32.HI R5, RZ, R7, R6 ;  /* 0x00000007ff050219 */ /* 0x000fca0000011606 */
[----:B------:R-:W-:-:S04]  /*22a70*/  IMAD.MOV R6, RZ, RZ, -R5 ;  /* 0x000000ffff067224 */ /* 0x000fc800078e0a05 */
        /* <DEDUP_REMOVED lines=11> */
.L_x_724:
        /* <DEDUP_REMOVED lines=9> */
.L_x_833:
        /* <DEDUP_REMOVED lines=11> */
.L_x_726:
        /* <DEDUP_REMOVED lines=38> */
.L_x_723:
        /* <DEDUP_REMOVED lines=47> */
[----:B--2---:R-:W-:-:S05]  /*231c0*/  VIADD R11, R11, 0x1 ;  /* 0x000000010b0b7836 */ /* 0x004fca0000000000 */
[----:B------:R-:W-:Y:S01]  /*231d0*/  LEA.HI R2, R11, R11, RZ, 0x1 ;  /* 0x0000000b0b027211 */ /* 0x000fe200078f08ff */
[----:B------:R0:W-:Y:S03]  /*231e0*/  STL [R1+0x30], R11 ;  /* 0x0000300b01007387 */ /* 0x0001e60000100800 */
[----:B------:R-:W-:-:S05]  /*231f0*/  LOP3.LUT R2, R2, 0xfffffffe, RZ, 0xc0, !PT ;  /* 0xfffffffe02027812 */ /* 0x000fca00078ec0ff */
[----:B------:R-:W-:-:S05]  /*23200*/  IMAD.IADD R2, R11, 0x1, -R2 ;  /* 0x000000010b027824 */ /* 0x000fca00078e0a02 */
[----:B------:R-:W-:-:S04]  /*23210*/  SHF.L.U32 R2, R2, 0x1f, RZ ;  /* 0x0000001f02027819 */ /* 0x000fc800000006ff */
[----:B------:R-:W1:Y:S02]  /*23220*/  SYNCS.PHASECHK.TRANS64.TRYWAIT P0, [R7+URZ+0x38820], R2 ;  /* 0x03882002070075a7 */ /* 0x000e64000800017f */
[----:B01----:R-:W-:Y:S05]  /*23230*/  @!P0 BRA `(.L_x_728) ;  /* 0x0000003c00208947 */ /* 0x003fea0003800000 */
.L_x_834:
[----:B------:R-:W-:Y:S05]  /*23240*/  BSYNC B0 ;  /* 0x0000000000007941 */ /* 0x000fea0003800000 */
.L_x_727:
        /* <DEDUP_REMOVED lines=8> */
[----:B------:R-:W-:-:S04]  /*232d0*/  VIADDMNMX R13, R13, R2, 0xffffffff, !PT ;  /* 0xffffffff0d0d7446 */ /* 0x000fc80007800102 */
[C---:B------:R-:W-:Y:S01]  /*232e0*/  IADD3 R2, R6.reuse, R13, RZ ;  /* 0x0000000d06027210 */ /* 0x040fe20007ffe0ff */
[----:B------:R-:W-:-:S03]  /*232f0*/  VIADD R6, R6, 0xfffffffe ;  /* 0xfffffffe06067836 */ /* 0x000fc60000000000 */
[----:B------:R-:W-:-:S04]  /*23300*/  LOP3.LUT R2, R2, 0x1, RZ, 0xc0, !PT ;  /* 0x0000000102027812 */ /* 0x000fc800078ec0ff */
[----:B------:R-:W-:-:S13]  /*23310*/  ISETP.NE.U32.AND P0, PT, R2, 0x1, PT ;  /* 0x000000010200780c */ /* 0x000fda0003f05070 */
[----:B------:R-:W-:Y:S05]  /*23320*/  @P0 BRA `(.L_x_732) ;  /* 0x00000008005c0947 */ /* 0x000fea0003800000 */
[----:B------:R-:W2:Y:S04]  /*23330*/  LDL R7, [R1] ;  /* 0x0000000001077983 */ /* 0x000ea80000100800 */
[----:B------:R-:W3:Y:S01]  /*23340*/  LDL R10, [R1+0x8] ;  /* 0x00000800010a7983 */ /* 0x000ee20000100800 */
[----:B------:R-:W-:Y:S01]  /*23350*/  BSSY B2, `(.L_x_733) ;  /* 0x0000090000027945 */ /* 0x000fe20003800000 */
[----:B--2---:R-:W-:-:S05]  /*23360*/  VIADD R7, R7, 0x1 ;  /* 0x0000000107077836 */ /* 0x004fca0000000000 */
        /* <DEDUP_REMOVED lines=10> */
[----:B------:R-:W-:Y:S01]  /*23410*/  IMAD.MOV.U32 R2, RZ, RZ, R6 ;  /* 0x000000ffff027224 */ /* 0x000fe200078e0006 */
[----:B------:R-:W-:Y:S01]  /*23420*/  ULDC.64 UR4, c[0x0][0x408] ;  /* 0x0001020000047ab9 */ /* 0x000fe20000000a00 */
[----:B------:R-:W-:Y:S01]  /*23430*/  ULDC.64 UR6, c[0x0][0x208] ;  /* 0x0000820000067ab9 */ /* 0x000fe20000000a00 */
[----:B0-----:R-:W-:-:S13]  /*23440*/  ISETP.NE.AND P0, PT, R17, 0x1, PT ;  /* 0x000000011100780c */ /* 0x001fda0003f05270 */
[----:B------:R-:W0:Y:S02]  /*23450*/  @P0 LDC.64 R10, c[0x0][0x420] ;  /* 0x00010800ff0a0b82 */ /* 0x000e240000000a00 */
[----:B0-----:R-:W-:-:S05]  /*23460*/  @P0 IMAD.HI.U32 R10, R6, R10, RZ ;  /* 0x0000000a060a0227 */ /* 0x001fca00078e00ff */
[----:B------:R-:W-:Y:S01]  /*23470*/  @P0 SHF.R.U32.HI R2, RZ, R11, R10 ;  /* 0x0000000bff020219 */ /* 0x000fe2000001160a */
[----:B------:R-:W-:-:S03]  /*23480*/  IMAD R10, R12, UR4, RZ ;  /* 0x000000040c0a7c24 */ /* 0x000fc6000f8e02ff */
[----:B------:R-:W-:Y:S01]  /*23490*/  SHF.R.S32.HI R11, RZ, 0x1f, R2 ;  /* 0x0000001fff0b7819 */ /* 0x000fe20000011402 */
[C---:B------:R-:W-:Y:S02]  /*234a0*/  IMAD R15, R0.reuse, UR5, R10 ;  /* 0x00000005000f7c24 */ /* 0x040fe4000f8e020a */
[--C-:B------:R-:W-:Y:S02]  /*234b0*/  IMAD.MOV.U32 R10, RZ, RZ, R2.reuse ;  /* 0x000000ffff0a7224 */ /* 0x100fe400078e0002 */
[----:B------:R-:W-:Y:S02]  /*234c0*/  IMAD.MOV R2, RZ, RZ, -R2 ;  /* 0x000000ffff027224 */ /* 0x000fe400078e0a02 */
[----:B------:R-:W-:-:S04]  /*234d0*/  IMAD.WIDE.U32 R10, R0, UR4, R10 ;  /* 0x00000004000a7c25 */ /* 0x000fc8000f8e000a */
[----:B------:R-:W-:Y:S01]  /*234e0*/  IMAD.IADD R15, R15, 0x1, R11 ;  /* 0x000000010f0f7824 */ /* 0x000fe200078e020b */
[----:B------:R-:W-:Y:S01]  /*234f0*/  LEA R8, P0, R10, R8, 0x2 ;  /* 0x000000080a087211 */ /* 0x000fe200078010ff */
[----:B------:R-:W-:-:S03]  /*23500*/  IMAD R6, R17, R2, R6 ;  /* 0x0000000211067224 */ /* 0x000fc600078e0206 */
[----:B------:R-:W-:-:S05]  /*23510*/  LEA.HI.X R9, R10, R9, R15, 0x2, P0 ;  /* 0x000000090a097211 */ /* 0x000fca00000f140f */
[----:B------:R0:W5:Y:S04]  /*23520*/  LDG.E R2, desc[UR6][R8.64] ;  /* 0x0000000608027981 */ /* 0x000168000c1e1900 */
.L_x_735:
[----:B0-----:R-:W0:Y:S01]  /*23530*/  S2R R9, SR_CgaCtaId ;  /* 0x0000000000097919 */ /* 0x001e220000008800 */
[----:B------:R-:W-:-:S04]  /*23540*/  MOV R8, 0x400 ;  /* 0x0000040000087802 */ /* 0x000fc80000000f00 */
[----:B0-----:R-:W-:Y:S02]  /*23550*/  LEA R8, R9, R8, 0x18 ;  /* 0x0000000809087211 */ /* 0x001fe400078ec0ff */
[----:B------:R-:W-:-:S03]  /*23560*/  SHF.L.U32 R9, R14, 0x1f, RZ ;  /* 0x0000001f0e097819 */ /* 0x000fc600000006ff */
[----:B------:R-:W-:-:S04]  /*23570*/  IMAD R8, R7, 0x8, R8 ;  /* 0x0000000807087824 */ /* 0x000fc800078e0208 */
[----:B------:R-:W0:Y:S02]  /*23580*/  SYNCS.PHASECHK.TRANS64.TRYWAIT P0, [R8+URZ+0x38840], R9 ;  /* 0x03884009080075a7 */ /* 0x000e24000800017f */
[----:B0-----:R-:W-:Y:S05]  /*23590*/  @!P0 BRA `(.L_x_736) ;  /* 0x0000003800688947 */ /* 0x001fea0003800000 */
.L_x_835:
        /* <DEDUP_REMOVED lines=11> */
.L_x_737:
        /* <DEDUP_REMOVED lines=42> */
.L_x_836:
[----:B------:R-:W-:Y:S05]  /*238f0*/  @P1 BRA `(.L_x_739) ;  /* 0x0000000000301947 */ /* 0x000fea0003800000 */
[----:B------:R-:W2:Y:S01]  /*23900*/  LDL R10, [R1] ;  /* 0x00000000010a7983 */ /* 0x000ea20000100800 */
[----:B------:R-:W-:Y:S01]  /*23910*/  MOV R11, 0x400 ;  /* 0x00000400000b7802 */ /* 0x000fe20000000f00 */
[----:B------:R-:W1:Y:S01]  /*23920*/  S2R R17, SR_TID.X ;  /* 0x0000000000117919 */ /* 0x000e620000002100 */
[----:B------:R-:W3:Y:S01]  /*23930*/  S2R R15, SR_CgaCtaId ;  /* 0x00000000000f7919 */ /* 0x000ee20000008800 */
[----:B0-----:R-:W-:Y:S01]  /*23940*/  IMAD.MOV.U32 R9, RZ, RZ, 0xa000 ;  /* 0x0000a000ff097424 */ /* 0x001fe200078e00ff */
[----:B-1----:R-:W-:-:S04]  /*23950*/  LOP3.LUT R17, R17, 0x1f, RZ, 0xc0, !PT ;  /* 0x0000001f11117812 */ /* 0x002fc800078ec0ff */
[----:B------:R-:W-:Y:S02]  /*23960*/  ISETP.NE.AND P0, PT, R17, RZ, PT ;  /* 0x000000ff1100720c */ /* 0x000fe40003f05270 */
[----:B---3--:R-:W-:-:S04]  /*23970*/  LEA R11, R15, R11, 0x18 ;  /* 0x0000000b0f0b7211 */ /* 0x008fc800078ec0ff */
[----:B--2---:R-:W-:-:S04]  /*23980*/  LEA R8, R10, R11, 0x3 ;  /* 0x0000000b0a087211 */ /* 0x004fc800078e18ff */
[----:B------:R1:W-:Y:S03]  /*23990*/  SYNCS.ARRIVE.TRANS64 RZ, [R8+URZ+0x38850], R9 ;  /* 0x0388500908ff79a7 */ /* 0x0003e6000800003f */
[----:B------:R-:W-:Y:S05]  /*239a0*/  @!P0 BRA `(.L_x_739) ;  /* 0x0000000000048947 */ /* 0x000fea0003800000 */
[----:B------:R-:W-:Y:S01]  /*239b0*/  BPT.TRAP 0x1 ;  /* 0x000000040000795c */ /* 0x000fe20000300000 */
.L_x_739:
        /* <DEDUP_REMOVED lines=14> */
[----:B------:R-:W-:Y:S01]  /*23aa0*/  IMAD.MOV.U32 R5, RZ, RZ, R2 ;  /* 0x000000ffff057224 */ /* 0x000fe200078e0002 */
        /* <DEDUP_REMOVED lines=26> */
.L_x_734:
[----:B------:R-:W-:Y:S05]  /*23c50*/  BSYNC B2 ;  /* 0x0000000000027941 */ /* 0x000fea0003800000 */
.L_x_733:
[----:B------:R-:W2:Y:S04]  /*23c60*/  LDL.LU R2, [R1+0x24] ;  /* 0x0000240001027983 */ /* 0x000ea80000300800 */
[----:B------:R0:W-:Y:S04]  /*23c70*/  STL [R1], R7 ;  /* 0x0000000701007387 */ /* 0x0001e80000100800 */
[----:B------:R0:W-:Y:S02]  /*23c80*/  STL [R1+0x8], R14 ;  /* 0x0000080e01007387 */ /* 0x0001e40000100800 */
[----:B0-2---:R-:W-:-:S07]  /*23c90*/  VIADD R6, R2, 0xfffffffd ;  /* 0xfffffffd02067836 */ /* 0x005fce0000000000 */
.L_x_732:
[----:B------:R-:W-:Y:S05]  /*23ca0*/  BSYNC B1 ;  /* 0x0000000000017941 */ /* 0x000fea0003800000 */
.L_x_731:
[----:B------:R-:W-:-:S05]  /*23cb0*/  IMAD.MOV R2, RZ, RZ, -R13 ;  /* 0x000000ffff027224 */ /* 0x000fca00078e0a0d */
[----:B------:R-:W-:-:S13]  /*23cc0*/  ISETP.NE.AND P0, PT, R3, R2, PT ;  /* 0x000000020300720c */ /* 0x000fda0003f05270 */
[----:B------:R-:W-:Y:S05]  /*23cd0*/  @!P0 BRA `(.L_x_730) ;  /* 0x0000001000788947 */ /* 0x000fea0003800000 */
[----:B------:R-:W-:-:S07]  /*23ce0*/  IMAD.MOV.U32 R10, RZ, RZ, R5 ;  /* 0x000000ffff0a7224 */ /* 0x000fce00078e0005 */
.L_x_754:
        /* <DEDUP_REMOVED lines=22> */
[----:B------:R-:W-:-:S04]  /*23e50*/  @P0 SHF.R.U32.HI R2, RZ, R3, R9 ;  /* 0x00000003ff020219 */ /* 0x000fc80000011609 */
[--C-:B------:R-:W-:Y:S01]  /*23e60*/  SHF.R.S32.HI R3, RZ, 0x1f, R2.reuse ;  /* 0x0000001fff037819 */ /* 0x100fe20000011402 */
[----:B------:R-:W-:-:S04]  /*23e70*/  IMAD.MOV R9, RZ, RZ, -R2 ;  /* 0x000000ffff097224 */ /* 0x000fc800078e0a02 */
[----:B------:R-:W-:Y:S02]  /*23e80*/  IMAD R9, R10, R9, R6 ;  /* 0x000000090a097224 */ /* 0x000fe400078e0206 */
[----:B------:R-:W-:Y:S02]  /*23e90*/  IMAD R10, R12, UR6, RZ ;  /* 0x000000060c0a7c24 */ /* 0x000fe4000f8e02ff */
[----:B------:R-:W-:-:S04]  /*23ea0*/  IMAD.WIDE.U32 R2, R0, UR6, R2 ;  /* 0x0000000600027c25 */ /* 0x000fc8000f8e0002 */
[----:B------:R-:W-:-:S04]  /*23eb0*/  IMAD R10, R0, UR7, R10 ;  /* 0x00000007000a7c24 */ /* 0x000fc8000f8e020a */
[----:B------:R-:W-:Y:S01]  /*23ec0*/  IMAD.IADD R3, R10, 0x1, R3 ;  /* 0x000000010a037824 */ /* 0x000fe200078e0203 */
[----:B------:R-:W-:-:S04]  /*23ed0*/  LEA R10, P0, R2, UR4, 0x2 ;  /* 0x00000004020a7c11 */ /* 0x000fc8000f8010ff */
[----:B------:R-:W-:-:S05]  /*23ee0*/  LEA.HI.X R11, R2, UR5, R3, 0x2, P0 ;  /* 0x00000005020b7c11 */ /* 0x000fca00080f1403 */
[----:B------:R0:W5:Y:S04]  /*23ef0*/  LDG.E R10, desc[UR8][R10.64] ;  /* 0x000000080a0a7981 */ /* 0x000168000c1e1900 */
.L_x_742:
[----:B------:R-:W1:Y:S01]  /*23f00*/  S2R R3, SR_CgaCtaId ;  /* 0x0000000000037919 */ /* 0x000e620000008800 */
[----:B------:R-:W-:-:S04]  /*23f10*/  MOV R2, 0x400 ;  /* 0x0000040000027802 */ /* 0x000fc80000000f00 */
[----:B-1----:R-:W-:Y:S02]  /*23f20*/  LEA R2, R3, R2, 0x18 ;  /* 0x0000000203027211 */ /* 0x002fe400078ec0ff */
[----:B------:R-:W-:Y:S02]  /*23f30*/  SHF.L.U32 R3, R8, 0x1f, RZ ;  /* 0x0000001f08037819 */ /* 0x000fe400000006ff */
[----:B------:R-:W-:-:S04]  /*23f40*/  LEA R2, R7, R2, 0x3 ;  /* 0x0000000207027211 */ /* 0x000fc800078e18ff */
[----:B------:R-:W1:Y:S02]  /*23f50*/  SYNCS.PHASECHK.TRANS64.TRYWAIT P0, [R2+URZ+0x38840], R3 ;  /* 0x03884003020075a7 */ /* 0x000e64000800017f */
[----:B-1----:R-:W-:Y:S05]  /*23f60*/  @!P0 BRA `(.L_x_743) ;  /* 0x00000030001c8947 */ /* 0x002fea0003800000 */
.L_x_837:
        /* <DEDUP_REMOVED lines=11> */
.L_x_744:
[----:B------:R-:W2:Y:S04]  /*24020*/  LDL R15, [R1+0x4] ;  /* 0x00000400010f7983 */ /* 0x000ea80000100800 */
[----:B------:R-:W3:Y:S01]  /*24030*/  LDL.LU R14, [R1+0x8] ;  /* 0x00000800010e7983 */ /* 0x000ee20000300800 */
[----:B-1----:R-:W-:-:S03]  /*24040*/  MOV R3, 0x400 ;  /* 0x0000040000037802 */ /* 0x002fc60000000f00 */
        /* <DEDUP_REMOVED lines=39> */
.L_x_838:
        /* <DEDUP_REMOVED lines=8> */
.L_x_746:
        /* <DEDUP_REMOVED lines=40> */
.L_x_741:
[----:B------:R-:W-:Y:S05]  /*245c0*/  BSYNC B1 ;  /* 0x0000000000017941 */ /* 0x000fea0003800000 */
.L_x_740:
        /* <DEDUP_REMOVED lines=32> */
.L_x_749:
[----:B------:R-:W2:Y:S01]  /*247d0*/  S2R R3, SR_CgaCtaId ;  /* 0x0000000000037919 */ /* 0x000ea20000008800 */
[----:B------:R-:W-:-:S04]  /*247e0*/  MOV R2, 0x400 ;  /* 0x0000040000027802 */ /* 0x000fc80000000f00 */
[----:B--2---:R-:W-:Y:S02]  /*247f0*/  LEA R2, R3, R2, 0x18 ;  /* 0x0000000203027211 */ /* 0x004fe400078ec0ff */
[----:B------:R-:W-:-:S03]  /*24800*/  SHF.L.U32 R3, R13, 0x1f, RZ ;  /* 0x0000001f0d037819 */ /* 0x000fc600000006ff */
[----:B------:R-:W-:-:S04]  /*24810*/  IMAD R2, R14, 0x8, R2 ;  /* 0x000000080e027824 */ /* 0x000fc800078e0202 */
[----:B------:R-:W2:Y:S02]  /*24820*/  SYNCS.PHASECHK.TRANS64.TRYWAIT P0, [R2+URZ+0x38840], R3 ;  /* 0x03884003020075a7 */ /* 0x000ea4000800017f */
[----:B--2---:R-:W-:Y:S05]  /*24830*/  @!P0 BRA `(.L_x_750) ;  /* 0x0000002800108947 */ /* 0x004fea0003800000 */
.L_x_839:
        /* <DEDUP_REMOVED lines=11> */
.L_x_751:
        /* <DEDUP_REMOVED lines=30> */
[----:B------:R-:W-:Y:S01]  /*24ad0*/  IMAD R2, R7, 0x8, R2 ;  /* 0x0000000807027824 */ /* 0x000fe200078e0202 */
        /* <DEDUP_REMOVED lines=11> */
.L_x_840:
        /* <DEDUP_REMOVED lines=8> */
.L_x_753:
        /* <DEDUP_REMOVED lines=39> */
.L_x_748:
[----:B------:R-:W-:Y:S05]  /*24e80*/  BSYNC B1 ;  /* 0x0000000000017941 */ /* 0x000fea0003800000 */
.L_x_747:
[C---:B------:R-:W-:Y:S01]  /*24e90*/  ISETP.GT.AND P0, PT, R6.reuse, 0x1, PT ;  /* 0x000000010600780c */ /* 0x040fe20003f04270 */
[----:B------:R-:W-:-:S12]  /*24ea0*/  VIADD R6, R6, 0xfffffffe ;  /* 0xfffffffe06067836 */ /* 0x000fd80000000000 */
[----:B------:R-:W-:Y:S05]  /*24eb0*/  @P0 BRA `(.L_x_754) ;  /* 0xffffffec008c0947 */ /* 0x000fea000383ffff */
.L_x_730:
[----:B------:R-:W-:Y:S05]  /*24ec0*/  BSYNC B0 ;  /* 0x0000000000007941 */ /* 0x000fea0003800000 */
.L_x_729:
[----:B------:R-:W1:Y:S01]  /*24ed0*/  S2R R2, SR_TID.X ;  /* 0x0000000000027919 */ /* 0x000e620000002100 */
[----:B------:R-:W-:Y:S01]  /*24ee0*/  BSSY B0, `(.L_x_755) ;  /* 0x0000011000007945 */ /* 0x000fe20003800000 */
[----:B-1----:R-:W-:-:S04]  /*24ef0*/  LOP3.LUT R2, R2, 0x1f, RZ, 0xc0, !PT ;  /* 0x0000001f02027812 */ /* 0x002fc800078ec0ff */
[----:B------:R-:W-:-:S13]  /*24f00*/  ISETP.NE.AND P0, PT, R2, RZ, PT ;  /* 0x000000ff0200720c */ /* 0x000fda0003f05270 */
[----:B------:R-:W-:Y:S05]  /*24f10*/  @P0 BRA `(.L_x_756) ;  /* 0x0000000000340947 */ /* 0x000fea0003800000 */
[----:B------:R-:W1:Y:S01]  /*24f20*/  S2R R3, SR_LANEID ;  /* 0x0000000000037919 */ /* 0x000e620000000000 */
[----:B------:R-:W-:Y:S01]  /*24f30*/  VOTEU.ANY UR4, UPT, PT ;  /* 0x0000000000047886 */ /* 0x000fe200038e0100 */
[----:B------:R-:W-:Y:S01]  /*24f40*/  ULDC.64 UR6, c[0x0][0x208] ;  /* 0x0000820000067ab9 */ /* 0x000fe20000000a00 */
[----:B------:R-:W1:Y:S08]  /*24f50*/  FLO.U32 R0, UR4 ;  /* 0x0000000400007d00 */ /* 0x000e7000080e0000 */
[----:B------:R-:W2:Y:S01]  /*24f60*/  POPC R7, UR4 ;  /* 0x0000000400077d09 */ /* 0x000ea20008000000 */
[----:B-1----:R-:W-:-:S02]  /*24f70*/  ISETP.EQ.U32.AND P0, PT, R0, R3, PT ;  /* 0x000000030000720c */ /* 0x002fc40003f02070 */
[----:B------:R-:W2:Y:S11]  /*24f80*/  LDC.64 R2, c[0x0][0xc38] ;  /* 0x00030e00ff027b82 */ /* 0x000eb60000000a00 */
[----:B--2---:R-:W2:Y:S01]  /*24f90*/  @P0 ATOMG.E.ADD.STRONG.GPU PT, R3, desc[UR6][R2.64], R7 ;  /* 0x00000007020309a8 */ /* 0x004ea200081ee1c6 */
[----:B------:R-:W1:Y:S02]  /*24fa0*/  S2R R6, SR_LTMASK ;  /* 0x0000000000067919 */ /* 0x000e640000003900 */
[----:B-1----:R-:W-:-:S04]  /*24fb0*/  LOP3.LUT R6, R6, UR4, RZ, 0xc0, !PT ;  /* 0x0000000406067c12 */ /* 0x002fc8000f8ec0ff */
[----:B------:R-:W1:Y:S01]  /*24fc0*/  POPC R9, R6 ;  /* 0x0000000600097309 */ /* 0x000e620000000000 */
[----:B--2---:R-:W1:Y:S02]  /*24fd0*/  SHFL.IDX PT, R0, R3, R0, 0x1f ;  /* 0x00001f0003007589 */ /* 0x004e6400000e0000 */
[----:B-1----:R-:W-:-:S07]  /*24fe0*/  IADD3 R16, R0, UR36, R9 ;  /* 0x0000002400107c10 */ /* 0x002fce000fffe009 */
.L_x_756:
[----:B------:R-:W-:Y:S05]  /*24ff0*/  BSYNC B0 ;  /* 0x0000000000007941 */ /* 0x000fea0003800000 */
.L_x_755:
        /* <DEDUP_REMOVED lines=11> */
.L_x_841:
        /* <DEDUP_REMOVED lines=11> */
.L_x_760:
        /* <DEDUP_REMOVED lines=38> */
.L_x_758:
[----:B------:R-:W-:Y:S05]  /*253c0*/  BSYNC B0 ;  /* 0x0000000000007941 */ /* 0x000fea0003800000 */
.L_x_757:
        /* <DEDUP_REMOVED lines=9> */
.L_x_713:
[----:B------:R-:W-:Y:S05]  /*25460*/  BSYNC B6 ;  /* 0x0000000000067941 */ /* 0x000fea0003800000 */
.L_x_711:
[----:B------:R-:W-:-:S03]  /*25470*/  UMOV UR4, 0xffffffff ;  /* 0xffffffff00047882 */ /* 0x000fc60000000000 */
[----:B------:R-:W-:Y:S05]  /*25480*/  BRA.DIV UR4, `(.L_x_761) ;  /* 0x0000001e04387947 */ /* 0x000fea000b800000 */
[----:B------:R2:W3:Y:S04]  /*25490*/  SHFL.IDX PT, R4, R16, RZ, 0x1f ;  /* 0x00001fff10047589 */ /* 0x0004e800000e0000 */
[----:B------:R2:W4:Y:S02]  /*254a0*/  SHFL.IDX PT, R6, R16, 0x1, 0x1f ;  /* 0x00201f0010067f89 */ /* 0x00052400000e0000 */
.L_x_845:
[----:B0-----:R-:W0:Y:S01]  /*254b0*/  S2R R8, SR_TID.X ;  /* 0x0000000000087919 */ /* 0x001e220000002100 */
[----:B------:R-:W-:Y:S01]  /*254c0*/  ULDC UR4, c[0x0][0xc14] ;  /* 0x0003050000047ab9 */ /* 0x000fe20000000800 */
[----:B------:R-:W-:Y:S01]  /*254d0*/  BSSY B0, `(.L_x_762) ;  /* 0x000000c000007945 */ /* 0x000fe20003800000 */
[----:B-1----:R-:W-:Y:S01]  /*254e0*/  IMAD.U32 R0, RZ, RZ, UR4 ;  /* 0x00000004ff007e24 */ /* 0x002fe2000f8e00ff */
[----:B------:R-:W-:Y:S02]  /*254f0*/  MOV R17, RZ ;  /* 0x000000ff00117202 */ /* 0x000fe40000000f00 */
[----:B0-----:R-:W-:-:S04]  /*25500*/  LOP3.LUT R8, R8, 0x1f, RZ, 0xc0, !PT ;  /* 0x0000001f08087812 */ /* 0x001fc800078ec0ff */
[C---:B------:R-:W-:Y:S01]  /*25510*/  ISETP.NE.AND P0, PT, R8.reuse, 0x1f, PT ;  /* 0x0000001f0800780c */ /* 0x040fe20003f05270 */
[----:B------:R-:W-:-:S05]  /*25520*/  IMAD.IADD R5, R8, 0x1, R19 ;  /* 0x0000000108057824 */ /* 0x000fca00078e0213 */
[----:B------:R-:W-:-:S13]  /*25530*/  ISETP.GE.OR P0, PT, R5, R0, !P0 ;  /* 0x000000000500720c */ /* 0x000fda0004706670 */
[----:B------:R-:W-:Y:S05]  /*25540*/  @P0 BRA `(.L_x_763) ;  /* 0x0000000000100947 */ /* 0x000fea0003800000 */
[----:B------:R-:W0:Y:S01]  /*25550*/  LDC.64 R2, c[0x0][0xc58] ;  /* 0x00031600ff027b82 */ /* 0x000e220000000a00 */
[----:B------:R-:W-:Y:S01]  /*25560*/  ULDC.64 UR4, c[0x0][0x208] ;  /* 0x0000820000047ab9 */ /* 0x000fe20000000a00 */
[----:B0-----:R-:W-:-:S05]  /*25570*/  IMAD.WIDE R2, R5, 0x4, R2 ;  /* 0x0000000405027825 */ /* 0x001fca00078e0202 */
[----:B------:R0:W5:Y:S02]  /*25580*/  LDG.E R17, desc[UR4][R2.64] ;  /* 0x0000000402117981 */ /* 0x000164000c1e1900 */
.L_x_763:
[----:B------:R-:W-:Y:S05]  /*25590*/  BSYNC B0 ;  /* 0x0000000000007941 */ /* 0x000fea0003800000 */
.L_x_762:
        /* <DEDUP_REMOVED lines=8> */
[----:B------:R-:W1:Y:S02]  /*25620*/  SHFL.UP PT, R14, R13, 0x2, RZ ;  /* 0x044000000d0e7989 */ /* 0x000e6400000e00ff */
[----:B-1----:R-:W-:Y:S02]  /*25630*/  SEL R14, R14, RZ, P1 ;  /* 0x000000ff0e0e7207 */ /* 0x002fe40000800000 */
[----:B------:R-:W-:-:S03]  /*25640*/  ISETP.GE.U32.AND P1, PT, R8, 0x8, PT ;  /* 0x000000080800780c */ /* 0x000fc60003f26070 */
[----:B0-----:R-:W-:-:S05]  /*25650*/  IMAD.IADD R3, R13, 0x1, R14 ;  /* 0x000000010d037824 */ /* 0x001fca00078e020e */
        /* <DEDUP_REMOVED lines=10> */
[----:B------:R0:W1:Y:S02]  /*25700*/  SHFL.IDX PT, R14, R2, 0x1f, 0x1f ;  /* 0x03e01f00020e7f89 */ /* 0x00006400000e0000 */
.L_x_853:
[----:B------:R-:W-:Y:S02]  /*25710*/  ULDC UR4, c[0x0][0xc10] ;  /* 0x0003040000047ab9 */ /* 0x000fe40000000800 */
[----:B--2---:R-:W-:-:S04]  /*25720*/  IMAD.U32 R16, RZ, RZ, UR4 ;  /* 0x00000004ff107e24 */ /* 0x004fc8000f8e00ff */
[----:B-1----:R-:W-:-:S04]  /*25730*/  IMAD R3, R14, R16, RZ ;  /* 0x000000100e037224 */ /* 0x002fc800078e02ff */
[----:B----4-:R-:W-:-:S05]  /*25740*/  IMAD.IADD R6, R6, 0x1, R3 ;  /* 0x0000000106067824 */ /* 0x010fca00078e0203 */
[----:B---3--:R-:W-:-:S13]  /*25750*/  ISETP.GT.AND P0, PT, R6, R4, PT ;  /* 0x000000040600720c */ /* 0x008fda0003f04270 */
[----:B------:R-:W-:Y:S05]  /*25760*/  @P0 BRA `(.L_x_765) ;  /* 0x0000000000b80947 */ /* 0x000fea0003800000 */
[----:B------:R-:W1:Y:S02]  /*25770*/  LDC R0, c[0x0][0xc14] ;  /* 0x00030500ff007b82 */ /* 0x000e640000000800 */
.L_x_770:
[----:B------:R-:W-:-:S05]  /*25780*/  VIADD R19, R19, 0x1f ;  /* 0x0000001f13137836 */ /* 0x000fca0000000000 */
[----:B-1----:R-:W-:-:S13]  /*25790*/  ISETP.GE.AND P0, PT, R19, R0, PT ;  /* 0x000000001300720c */ /* 0x002fda0003f06270 */
[----:B------:R-:W-:Y:S05]  /*257a0*/  @P0 BRA `(.L_x_766) ;  /* 0x0000000400600947 */ /* 0x000fea0003800000 */
[----:B------:R-:W1:Y:S01]  /*257b0*/  S2R R8, SR_TID.X ;  /* 0x0000000000087919 */ /* 0x000e620000002100 */
[----:B------:R-:W-:Y:S01]  /*257c0*/  BSSY B0, `(.L_x_767) ;  /* 0x000000b000007945 */ /* 0x000fe20003800000 */
[----:B------:R-:W-:Y:S01]  /*257d0*/  IMAD.MOV.U32 R17, RZ, RZ, RZ ;  /* 0x000000ffff117224 */ /* 0x000fe200078e00ff */
[----:B-1----:R-:W-:-:S04]  /*257e0*/  LOP3.LUT R8, R8, 0x1f, RZ, 0xc0, !PT ;  /* 0x0000001f08087812 */ /* 0x002fc800078ec0ff */
[C---:B------:R-:W-:Y:S01]  /*257f0*/  ISETP.NE.AND P1, PT, R8.reuse, 0x1f, PT ;  /* 0x0000001f0800780c */ /* 0x040fe20003f25270 */
[----:B------:R-:W-:-:S05]  /*25800*/  IMAD.IADD R5, R8, 0x1, R19 ;  /* 0x0000000108057824 */ /* 0x000fca00078e0213 */
[----:B------:R-:W-:-:S13]  /*25810*/  ISETP.GE.OR P0, PT, R5, R0, !P1 ;  /* 0x000000000500720c */ /* 0x000fda0004f06670 */
[----:B------:R-:W-:Y:S05]  /*25820*/  @P0 BRA `(.L_x_768) ;  /* 0x0000000000100947 */ /* 0x000fea0003800000 */
[----:B0-----:R-:W0:Y:S01]  /*25830*/  LDC.64 R2, c[0x0][0xc58] ;  /* 0x00031600ff027b82 */ /* 0x001e220000000a00 */
[----:B------:R-:W-:Y:S01]  /*25840*/  ULDC.64 UR4, c[0x0][0x208] ;  /* 0x0000820000047ab9 */ /* 0x000fe20000000a00 */
[----:B0-----:R-:W-:-:S05]  /*25850*/  IMAD.WIDE R2, R5, 0x4, R2 ;  /* 0x0000000405027825 */ /* 0x001fca00078e0202 */
[----:B------:R1:W5:Y:S02]  /*25860*/  LDG.E R17, desc[UR4][R2.64] ;  /* 0x0000000402117981 */ /* 0x000364000c1e1900 */
.L_x_768:
[----:B------:R-:W-:Y:S05]  /*25870*/  BSYNC B0 ;  /* 0x0000000000007941 */ /* 0x000fea0003800000 */
.L_x_767:
[----:B------:R-:W-:-:S03]  /*25880*/  UMOV UR4, 0xffffffff ;  /* 0xffffffff00047882 */ /* 0x000fc60000000000 */
[----:B------:R-:W-:Y:S05]  /*25890*/  BRA.DIV UR4, `(.L_x_769) ;  /* 0x0000001e04507947 */ /* 0x000fea000b800000 */
[----:B-----5:R-:W2:Y:S01]  /*258a0*/  SHFL.UP PT, R14, R17, 0x1, RZ ;  /* 0x04200000110e7989 */ /* 0x020ea200000e00ff */
[C---:B------:R-:W-:Y:S02]  /*258b0*/  ISETP.NE.AND P0, PT, R8.reuse, RZ, PT ;  /* 0x000000ff0800720c */ /* 0x040fe40003f05270 */
[----:B------:R-:W-:Y:S02]  /*258c0*/  ISETP.GE.U32.AND P1, PT, R8, 0x2, PT ;  /* 0x000000020800780c */ /* 0x000fe40003f26070 */
[----:B--2---:R-:W-:Y:S02]  /*258d0*/  SEL R14, R14, RZ, P0 ;  /* 0x000000ff0e0e7207 */ /* 0x004fe40000000000 */
[----:B------:R-:W-:-:S03]  /*258e0*/  ISETP.GE.U32.AND P0, PT, R8, 0x4, PT ;  /* 0x000000040800780c */ /* 0x000fc60003f06070 */
[----:B------:R-:W-:-:S05]  /*258f0*/  IMAD.IADD R13, R17, 0x1, R14 ;  /* 0x00000001110d7824 */ /* 0x000fca00078e020e */
[----:B------:R-:W2:Y:S02]  /*25900*/  SHFL.UP PT, R14, R13, 0x2, RZ ;  /* 0x044000000d0e7989 */ /* 0x000ea400000e00ff */
[----:B--2---:R-:W-:Y:S02]  /*25910*/  SEL R14, R14, RZ, P1 ;  /* 0x000000ff0e0e7207 */ /* 0x004fe40000800000 */
[----:B------:R-:W-:Y:S02]  /*25920*/  ISETP.GE.U32.AND P1, PT, R8, 0x8, PT ;  /* 0x000000080800780c */ /* 0x000fe40003f26070 */
[----:B-1----:R-:W-:-:S05]  /*25930*/  IADD3 R3, R13, R14, RZ ;  /* 0x0000000e0d037210 */ /* 0x002fca0007ffe0ff */
[----:B------:R-:W1:Y:S02]  /*25940*/  SHFL.UP PT, R14, R3, 0x4, RZ ;  /* 0x04800000030e7989 */ /* 0x000e6400000e00ff */
[----:B-1----:R-:W-:Y:S02]  /*25950*/  SEL R14, R14, RZ, P0 ;  /* 0x000000ff0e0e7207 */ /* 0x002fe40000000000 */
[----:B------:R-:W-:-:S03]  /*25960*/  ISETP.GE.U32.AND P0, PT, R8, 0x10, PT ;  /* 0x000000100800780c */ /* 0x000fc60003f06070 */
[----:B------:R-:W-:-:S05]  /*25970*/  IMAD.IADD R5, R3, 0x1, R14 ;  /* 0x0000000103057824 */ /* 0x000fca00078e020e */
[----:B------:R-:W1:Y:S02]  /*25980*/  SHFL.UP PT, R14, R5, 0x8, RZ ;  /* 0x05000000050e7989 */ /* 0x000e6400000e00ff */
[----:B-1----:R-:W-:-:S05]  /*25990*/  SEL R14, R14, RZ, P1 ;  /* 0x000000ff0e0e7207 */ /* 0x002fca0000800000 */
[----:B------:R-:W-:-:S05]  /*259a0*/  IMAD.IADD R7, R5, 0x1, R14 ;  /* 0x0000000105077824 */ /* 0x000fca00078e020e */
[----:B------:R-:W0:Y:S02]  /*259b0*/  SHFL.UP PT, R14, R7, 0x10, RZ ;  /* 0x06000000070e7989 */ /* 0x000e2400000e00ff */
[----:B0-----:R-:W-:-:S05]  /*259c0*/  SEL R2, R14, RZ, P0 ;  /* 0x000000ff0e027207 */ /* 0x001fca0000000000 */
[----:B------:R-:W-:-:S05]  /*259d0*/  IMAD.IADD R2, R7, 0x1, R2 ;  /* 0x0000000107027824 */ /* 0x000fca00078e0202 */
[----:B------:R0:W1:Y:S02]  /*259e0*/  SHFL.IDX PT, R14, R2, 0x1f, 0x1f ;  /* 0x03e01f00020e7f89 */ /* 0x00006400000e0000 */
.L_x_861:
[----:B------:R-:W-:Y:S02]  /*259f0*/  ULDC UR4, c[0x0][0xc10] ;  /* 0x0003040000047ab9 */ /* 0x000fe40000000800 */
[----:B------:R-:W-:-:S04]  /*25a00*/  IMAD.U32 R16, RZ, RZ, UR4 ;  /* 0x00000004ff107e24 */ /* 0x000fc8000f8e00ff */
[----:B-1----:R-:W-:-:S04]  /*25a10*/  IMAD R3, R14, R16, RZ ;  /* 0x000000100e037224 */ /* 0x002fc800078e02ff */
[----:B------:R-:W-:-:S05]  /*25a20*/  IMAD.IADD R6, R3, 0x1, R6 ;  /* 0x0000000103067824 */ /* 0x000fca00078e0206 */
[----:B------:R-:W-:-:S13]  /*25a30*/  ISETP.GT.AND P0, PT, R6, R4, PT ;  /* 0x000000040600720c */ /* 0x000fda0003f04270 */
[----:B------:R-:W-:Y:S05]  /*25a40*/  @!P0 BRA `(.L_x_770) ;  /* 0xfffffffc004c8947 */ /* 0x000fea000383ffff */
.L_x_765:
        /* <DEDUP_REMOVED lines=8> */
.L_x_865:
[----:B------:R-:W-:Y:S01]  /*25ad0*/  ISETP.NE.AND P0, PT, R3, RZ, PT ;  /* 0x000000ff0300720c */ /* 0x000fe20003f05270 */
[----:B------:R-:W-:-:S12]  /*25ae0*/  IMAD.MOV.U32 R14, RZ, RZ, RZ ;  /* 0x000000ffff0e7224 */ /* 0x000fd800078e00ff */
[----:B------:R-:W-:Y:S05]  /*25af0*/  @!P0 BRA `(.L_x_772) ;  /* 0x0000000000108947 */ /* 0x000fea0003800000 */
[----:B------:R-:W-:Y:S01]  /*25b00*/  UMOV UR4, 0xffffffff ;  /* 0xffffffff00047882 */ /* 0x000fe20000000000 */
[----:B------:R-:W-:Y:S02]  /*25b10*/  VIADD R12, R5, 0xffffffff ;  /* 0xffffffff050c7836 */ /* 0x000fe40000000000 */
[----:B------:R-:W-:Y:S05]  /*25b20*/  BRA.DIV UR4, `(.L_x_773) ;  /* 0x0000001e04c47947 */ /* 0x000fea000b800000 */
[----:B------:R3:W4:Y:S02]  /*25b30*/  SHFL.IDX PT, R14, R2, R12, 0x1f ;  /* 0x00001f0c020e7589 */ /* 0x00072400000e0000 */
.L_x_772:
[----:B----4-:R-:W-:Y:S01]  /*25b40*/  IMAD R16, R14, R16, R6 ;  /* 0x000000100e107224 */ /* 0x010fe200078e0206 */
[----:B--2---:R-:W-:Y:S01]  /*25b50*/  IABS R6, R17 ;  /* 0x0000001100067213 */ /* 0x004fe20000000000 */
[----:B0--3--:R-:W-:Y:S02]  /*25b60*/  IMAD.MOV.U32 R2, RZ, RZ, RZ ;  /* 0x000000ffff027224 */ /* 0x009fe400078e00ff */
[----:B------:R-:W-:Y:S01]  /*25b70*/  IMAD.IADD R19, R5, 0x1, R19 ;  /* 0x0000000105137824 */ /* 0x000fe200078e0213 */
[----:B------:R-:W0:Y:S08]  /*25b80*/  I2F.RP R7, R6 ;  /* 0x0000000600077306 */ /* 0x000e300000209400 */
[----:B0-----:R-:W0:Y:S02]  /*25b90*/  MUFU.RCP R7, R7 ;  /* 0x0000000700077308 */ /* 0x001e240000001000 */
[----:B0-----:R-:W-:-:S06]  /*25ba0*/  VIADD R8, R7, 0xffffffe ;  /* 0x0ffffffe07087836 */ /* 0x001fcc0000000000 */
[----:B------:R-:W0:Y:S02]  /*25bb0*/  F2I.FTZ.U32.TRUNC.NTZ R3, R8 ;  /* 0x0000000800037305 */ /* 0x000e24000021f000 */
[----:B0-----:R-:W-:-:S04]  /*25bc0*/  IMAD.MOV R9, RZ, RZ, -R3 ;  /* 0x000000ffff097224 */ /* 0x001fc800078e0a03 */
[----:B------:R-:W-:-:S04]  /*25bd0*/  IMAD R9, R9, R6, RZ ;  /* 0x0000000609097224 */ /* 0x000fc800078e02ff */
[----:B------:R-:W-:Y:S01]  /*25be0*/  IMAD.HI.U32 R3, R3, R9, R2 ;  /* 0x0000000903037227 */ /* 0x000fe200078e0002 */
[----:B------:R-:W-:Y:S02]  /*25bf0*/  IADD3 R2, R4, -R16, RZ ;  /* 0x8000001004027210 */ /* 0x000fe40007ffe0ff */
[----:B------:R-:W-:Y:S02]  /*25c00*/  IABS R9, R17 ;  /* 0x0000001100097213 */ /* 0x000fe40000000000 */
[----:B------:R-:W-:-:S03]  /*25c10*/  IABS R4, R2 ;  /* 0x0000000200047213 */ /* 0x000fc60000000000 */
[----:B------:R-:W-:Y:S02]  /*25c20*/  IMAD.MOV R7, RZ, RZ, -R9 ;  /* 0x000000ffff077224 */ /* 0x000fe400078e0a09 */
[----:B------:R-:W-:-:S04]  /*25c30*/  IMAD.HI.U32 R3, R3, R4, RZ ;  /* 0x0000000403037227 */ /* 0x000fc800078e00ff */
[----:B------:R-:W-:Y:S01]  /*25c40*/  IMAD R7, R3, R7, R4 ;  /* 0x0000000703077224 */ /* 0x000fe200078e0204 */
[----:B------:R-:W-:-:S04]  /*25c50*/  LOP3.LUT R4, R2, R17, RZ, 0x3c, !PT ;  /* 0x0000001102047212 */ /* 0x000fc800078e3cff */
[----:B------:R-:W-:-:S13]  /*25c60*/  ISETP.GT.U32.AND P0, PT, R6, R7, PT ;  /* 0x000000070600720c */ /* 0x000fda0003f04070 */
[----:B------:R-:W-:Y:S02]  /*25c70*/  @!P0 IMAD.IADD R7, R7, 0x1, -R6 ;  /* 0x0000000107078824 */ /* 0x000fe400078e0a06 */
[----:B------:R-:W-:-:S03]  /*25c80*/  @!P0 VIADD R3, R3, 0x1 ;  /* 0x0000000103038836 */ /* 0x000fc60000000000 */
[----:B------:R-:W-:-:S13]  /*25c90*/  ISETP.GE.U32.AND P0, PT, R7, R6, PT ;  /* 0x000000060700720c */ /* 0x000fda0003f06070 */
        /* <DEDUP_REMOVED lines=9> */
.L_x_766:
[----:B------:R-:W-:Y:S01]  /*25d30*/  UMOV UR4, URZ ;  /* 0x0000003f00047c82 */ /* 0x000fe20008000000 */
[----:B------:R-:W-:Y:S01]  /*25d40*/  UMOV UR5, URZ ;  /* 0x0000003f00057c82 */ /* 0x000fe20008000000 */
[----:B------:R-:W-:Y:S01]  /*25d50*/  ULDC UR6, c[0x0][0xc14] ;  /* 0x0003050000067ab9 */ /* 0x000fe20000000800 */
[----:B------:R-:W-:Y:S01]  /*25d60*/  IMAD.MOV.U32 R16, RZ, RZ, R4 ;  /* 0x000000ffff107224 */ /* 0x000fe200078e0004 */
[----:B------:R-:W-:Y:S01]  /*25d70*/  MOV R19, UR6 ;  /* 0x0000000600137c02 */ /* 0x000fe20008000f00 */
[----:B------:R-:W-:Y:S02]  /*25d80*/  IMAD.U32 R17, RZ, RZ, UR4 ;  /* 0x00000004ff117e24 */ /* 0x000fe4000f8e00ff */
[----:B------:R-:W-:-:S07]  /*25d90*/  IMAD.U32 R18, RZ, RZ, UR5 ;  /* 0x00000005ff127e24 */ /* 0x000fce000f8e00ff */
.L_x_774:
        /* <DEDUP_REMOVED lines=12> */
.L_x_690:
[----:B0-----:R-:W3:Y:S01]  /*25e60*/  LDL.LU R0, [R1+0x30] ;  /* 0x0000300001007983 */ /* 0x001ee20000300800 */
[----:B------:R-:W-:Y:S01]  /*25e70*/  BSSY B0, `(.L_x_776) ;  /* 0x000000b000007945 */ /* 0x000fe20003800000 */
[----:B-1----:R-:W0:Y:S01]  /*25e80*/  S2R R5, SR_CgaCtaId ;  /* 0x0000000000057919 */ /* 0x002e220000008800 */
[----:B---3--:R-:W-:-:S05]  /*25e90*/  VIADD R0, R0, 0x1 ;  /* 0x0000000100007836 */ /* 0x008fca0000000000 */
[----:B--2---:R-:W-:-:S04]  /*25ea0*/  LEA.HI R2, R0, R0, RZ, 0x1 ;  /* 0x0000000000027211 */ /* 0x004fc800078f08ff */
[----:B------:R-:W-:-:S05]  /*25eb0*/  LOP3.LUT R3, R2, 0xfffffffe, RZ, 0xc0, !PT ;  /* 0xfffffffe02037812 */ /* 0x000fca00078ec0ff */
[----:B------:R-:W-:Y:S01]  /*25ec0*/  IMAD.IADD R3, R0, 0x1, -R3 ;  /* 0x0000000100037824 */ /* 0x000fe200078e0a03 */
[----:B------:R-:W-:-:S04]  /*25ed0*/  MOV R0, 0x400 ;  /* 0x0000040000007802 */ /* 0x000fc80000000f00 */
[----:B0-----:R-:W-:Y:S02]  /*25ee0*/  LEA R0, R5, R0, 0x18 ;  /* 0x0000000005007211 */ /* 0x001fe400078ec0ff */
[----:B------:R-:W-:-:S04]  /*25ef0*/  SHF.L.U32 R3, R3, 0x1f, RZ ;  /* 0x0000001f03037819 */ /* 0x000fc800000006ff */
[----:B------:R-:W0:Y:S02]  /*25f00*/  SYNCS.PHASECHK.TRANS64.TRYWAIT P0, [R0+URZ+0x38820], R3 ;  /* 0x03882003000075a7 */ /* 0x000e24000800017f */
[----:B0-----:R-:W-:Y:S05]  /*25f10*/  @!P0 BRA `(.L_x_777) ;  /* 0x0000001800ec8947 */ /* 0x001fea0003800000 */
.L_x_868:
[----:B------:R-:W-:Y:S05]  /*25f20*/  BSYNC B0 ;  /* 0x0000000000007941 */ /* 0x000fea0003800000 */
.L_x_776:
[----:B------:R-:W-:-:S03]  /*25f30*/  UMOV UR4, 0xffffffff ;  /* 0xffffffff00047882 */ /* 0x000fc60000000000 */
[----:B------:R-:W-:Y:S05]  /*25f40*/  BRA.DIV UR4, `(.L_x_778) ;  /* 0x0000001a04f47947 */ /* 0x000fea000b800000 */
[----:B------:R-:W1:Y:S02]  /*25f50*/  S2R R2, SR_TID.X ;  /* 0x0000000000027919 */ /* 0x000e640000002100 */
[----:B-1----:R-:W-:-:S04]  /*25f60*/  SHF.R.U32.HI R2, RZ, 0x5, R2 ;  /* 0x00000005ff027819 */ /* 0x002fc80000011602 */
[----:B------:R-:W-:-:S05]  /*25f70*/  LOP3.LUT R2, R2, 0x3, RZ, 0xc0, !PT ;  /* 0x0000000302027812 */ /* 0x000fca00078ec0ff */
[----:B------:R1:W2:Y:S02]  /*25f80*/  SHFL.IDX PT, R14, R2, RZ, 0x1f ;  /* 0x00001fff020e7589 */ /* 0x0002a400000e0000 */
.L_x_871:
[----:B--2---:R-:W-:-:S13]  /*25f90*/  ISETP.NE.AND P0, PT, R14, RZ, PT ;  /* 0x000000ff0e00720c */ /* 0x004fda0003f05270 */
[----:B------:R-:W-:Y:S05]  /*25fa0*/  @P0 BRA `(.L_x_451) ;  /* 0x0000000000940947 */ /* 0x000fea0003800000 */
[----:B------:R-:W-:-:S03]  /*25fb0*/  UMOV UR4, 0xffffffff ;  /* 0xffffffff00047882 */ /* 0x000fc60000000000 */
[----:B------:R-:W-:Y:S05]  /*25fc0*/  BRA.DIV UR4, `(.L_x_779) ;  /* 0x0000001e04087947 */ /* 0x000fea000b800000 */
[----:B------:R-:W-:-:S13]  /*25fd0*/  ELECT P6, URZ, PT ;  /* 0x00000000003f782f */ /* 0x000fda00038c0000 */
.L_x_874:
[----:B------:R-:W-:Y:S05]  /*25fe0*/  @!P6 BRA `(.L_x_451) ;  /* 0x000000000084e947 */ /* 0x000fea0003800000 */
[----:B-1----:R-:W2:Y:S02]  /*25ff0*/  LDL.LU R2, [R1+0x3c] ;  /* 0x00003c0001027983 */ /* 0x002ea40000300800 */
[----:B--2---:R-:W-:-:S04]  /*26000*/  LOP3.LUT R2, R2, 0x2, RZ, 0xfc, !PT ;  /* 0x0000000202027812 */ /* 0x004fc800078efcff */
[----:B------:R-:W-:-:S13]  /*26010*/  ISETP.NE.AND P2, PT, R2, 0x3, PT ;  /* 0x000000030200780c */ /* 0x000fda0003f45270 */
[----:B------:R-:W-:Y:S05]  /*26020*/  @!P2 BRA `(.L_x_780) ;  /* 0x000000000004a947 */ /* 0x000fea0003800000 */
[----:B------:R-:W-:Y:S01]  /*26030*/  BPT.TRAP 0x1 ;  /* 0x000000040000795c */ /* 0x000fe20000300000 */
.L_x_780:
        /* <DEDUP_REMOVED lines=14> */
.L_x_875:
[----:B------:R-:W1:Y:S02]  /*26120*/  SYNCS.PHASECHK.TRANS64.TRYWAIT P0, [R7+URZ], R2 ;  /* 0x00000002070075a7 */ /* 0x000e64000800017f */
[----:B-1----:R-:W-:Y:S05]  /*26130*/  @!P0 BRA `(.L_x_782) ;  /* 0x0000001800e08947 */ /* 0x002fea0003800000 */
.L_x_876:
[----:B------:R-:W-:Y:S05]  /*26140*/  @!P2 BRA `(.L_x_783) ;  /* 0x000000000004a947 */ /* 0x000fea0003800000 */
[----:B------:R-:W-:Y:S01]  /*26150*/  BPT.TRAP 0x1 ;  /* 0x000000040000795c */ /* 0x000fe20000300000 */
.L_x_783:
[----:B------:R-:W2:Y:S01]  /*26160*/  LDL.LU R4, [R1] ;  /* 0x0000000001047983 */ /* 0x000ea20000300800 */
[----:B------:R-:W-:-:S04]  /*26170*/  VIADD R0, R0, 0x38860 ;  /* 0x0003886000007836 */ /* 0x000fc80000000000 */
[----:B--2---:R-:W-:-:S04]  /*26180*/  IMAD R4, R4, 0x8, R0 ;  /* 0x0000000804047824 */ /* 0x004fc800078e0200 */
[----:B------:R-:W2:Y:S02]  /*26190*/  SYNCS.PHASECHK.TRANS64.TRYWAIT P0, [R4+URZ], R5 ;  /* 0x00000005040075a7 */ /* 0x000ea4000800017f */
[----:B--2---:R-:W-:Y:S05]  /*261a0*/  @!P0 BRA `(.L_x_784) ;  /* 0x0000001800d88947 */ /* 0x004fea0003800000 */
.L_x_877:
[----:B------:R-:W-:-:S07]  /*261b0*/  IMAD R3, R3, 0x8, R0 ;  /* 0x0000000803037824 */ /* 0x000fce00078e0200 */
.L_x_785:
[----:B---3--:R3:W4:Y:S02]  /*261c0*/  SYNCS.PHASECHK.TRANS64.TRYWAIT P0, [R3+URZ], R2 ;  /* 0x00000002030075a7 */ /* 0x008724000800017f */
[----:B----4-:R-:W-:Y:S05]  /*261d0*/  @!P0 NANOSLEEP.SYNCS 0x989680 ;  /* 0x009896800000895d */ /* 0x010fea0003900000 */
[----:B------:R-:W4:Y:S02]  /*261e0*/  @!P0 SYNCS.PHASECHK.TRANS64 P0, [R3+URZ], R2 ;  /* 0x00000002030085a7 */ /* 0x000f24000800007f */
[----:B----4-:R-:W-:Y:S05]  /*261f0*/  @!P0 BRA `(.L_x_785) ;  /* 0xfffffffc00f08947 */ /* 0x010fea000383ffff */
.L_x_451:
[----:B------:R-:W-:Y:S05]  /*26200*/  BSYNC B7 ;  /* 0x0000000000077941 */ /* 0x000fea0003800000 */
.L_x_448:
[----:B------:R-:W-:Y:S05]  /*26210*/  EXIT ;  /* 0x000000000000794d */ /* 0x000fea0003800000 */
.L_x_471:
[----:B0-----:R0:W1:Y:S02]  /*26220*/  SYNCS.PHASECHK.TRANS64.TRYWAIT P6, [R0+URZ+0x38890], R115 ;  /* 0x03889073000075a7 */ /* 0x00106400080c017f */
[----:B-1----:R-:W-:Y:S05]  /*26230*/  @!P6 NANOSLEEP.SYNCS 0x989680 ;  /* 0x009896800000e95d */ /* 0x002fea0003900000 */
[----:B------:R-:W1:Y:S02]  /*26240*/  @!P6 SYNCS.PHASECHK.TRANS64 P6, [R0+URZ+0x38890], R115 ;  /* 0x038890730000e5a7 */ /* 0x000e6400080c007f */
[----:B-1----:R-:W-:Y:S05]  /*26250*/  @!P6 BRA `(.L_x_471) ;  /* 0xfffffffc00f0e947 */ /* 0x002fea000383ffff */
[----:B------:R-:W-:Y:S05]  /*26260*/  BRA `(.L_x_786) ;  /* 0xfffffdd400087947 */ /* 0x000fea000383ffff */
.L_x_527:
[----:B-1----:R1:W3:Y:S02]  /*26270*/  SYNCS.PHASECHK.TRANS64.TRYWAIT P6, [R0+URZ+0x38890], R115 ;  /* 0x03889073000075a7 */ /* 0x0022e400080c017f */
[----:B---3--:R-:W-:Y:S05]  /*26280*/  @!P6 NANOSLEEP.SYNCS 0x989680 ;  /* 0x009896800000e95d */ /* 0x008fea0003900000 */
[----:B------:R-:W3:Y:S02]  /*26290*/  @!P6 SYNCS.PHASECHK.TRANS64 P6, [R0+URZ+0x38890], R115 ;  /* 0x038890730000e5a7 */ /* 0x000ee400080c007f */
[----:B---3--:R-:W-:Y:S05]  /*262a0*/  @!P6 BRA `(.L_x_527) ;  /* 0xfffffffc00f0e947 */ /* 0x008fea000383ffff */
[----:B------:R-:W-:Y:S05]  /*262b0*/  BRA `(.L_x_787) ;  /* 0xfffffe0800a87947 */ /* 0x000fea000383ffff */
.L_x_552:
[----:B0-----:R0:W1:Y:S02]  /*262c0*/  SYNCS.PHASECHK.TRANS64.TRYWAIT P3, [R0+URZ+0x38890], R115 ;  /* 0x03889073000075a7 */ /* 0x001064000806017f */
[----:B-1----:R-:W-:Y:S05]  /*262d0*/  @!P3 NANOSLEEP.SYNCS 0x989680 ;  /* 0x009896800000b95d */ /* 0x002fea0003900000 */
[----:B------:R-:W1:Y:S02]  /*262e0*/  @!P3 SYNCS.PHASECHK.TRANS64 P3, [R0+URZ+0x38890], R115 ;  /* 0x038890730000b5a7 */ /* 0x000e64000806007f */
[----:B-1----:R-:W-:Y:S05]  /*262f0*/  @!P3 BRA `(.L_x_552) ;  /* 0xfffffffc00f0b947 */ /* 0x002fea000383ffff */
[----:B------:R-:W-:Y:S05]  /*26300*/  BRA `(.L_x_788) ;  /* 0xfffffe3c006c7947 */ /* 0x000fea000383ffff */
.L_x_560:
[----:B--2---:R2:W3:Y:S02]  /*26310*/  SYNCS.PHASECHK.TRANS64.TRYWAIT P2, [R0+URZ+0x388b0], R115 ;  /* 0x0388b073000075a7 */ /* 0x0044e4000804017f */
[----:B---3--:R-:W-:Y:S05]  /*26320*/  @!P2 NANOSLEEP.SYNCS 0x989680 ;  /* 0x009896800000a95d */ /* 0x008fea0003900000 */
[----:B------:R-:W3:Y:S02]  /*26330*/  @!P2 SYNCS.PHASECHK.TRANS64 P2, [R0+URZ+0x388b0], R115 ;  /* 0x0388b0730000a5a7 */ /* 0x000ee4000804007f */
[----:B---3--:R-:W-:Y:S05]  /*26340*/  @!P2 BRA `(.L_x_560) ;  /* 0xfffffffc00f0a947 */ /* 0x008fea000383ffff */
[----:B------:R-:W-:Y:S05]  /*26350*/  BRA `(.L_x_789) ;  /* 0xfffffe4000887947 */ /* 0x000fea000383ffff */
.L_x_582:
[----:B------:R-:W-:Y:S01]  /*26360*/  BSSY B1, `(.L_x_790) ;  /* 0x0000008000017945 */ /* 0x000fe20003800000 */
[----:B------:R-:W-:Y:S01]  /*26370*/  IMAD.MOV.U32 R13, RZ, RZ, R29 ;  /* 0x000000ffff0d7224 */ /* 0x000fe200078e001d */
[----:B------:R-:W-:Y:S01]  /*26380*/  MOV R11, 0x181f ;  /* 0x0000181f000b7802 */ /* 0x000fe20000000f00 */
[----:B------:R-:W-:Y:S02]  /*26390*/  IMAD.MOV.U32 R12, RZ, RZ, RZ ;  /* 0x000000ffff0c7224 */ /* 0x000fe400078e00ff */
[----:B------:R-:W-:-:S07]  /*263a0*/  IMAD.MOV.U32 R15, RZ, RZ, -0x1 ;  /* 0xffffffffff0f7424 */ /* 0x000fce00078e00ff */
[----:B------:R-:W-:Y:S05]  /*263b0*/  WARPSYNC.COLLECTIVE R15, `(.L_x_791) ;  /* 0x000000000f087348 */ /* 0x000fea0003c00000 */
[----:B------:R0:W1:Y:S02]  /*263c0*/  SHFL.IDX P6, R14, R13, R12, R11 ;  /* 0x0000000c0d0e7389 */ /* 0x00006400000c000b */
[----:B01----:R-:W-:Y:S01]  /*263d0*/  ENDCOLLECTIVE ;  /* 0x000000000000791b */ /* 0x003fe20003800000 */
.L_x_791:
[----:B------:R-:W-:Y:S05]  /*263e0*/  BSYNC B1 ;  /* 0x0000000000017941 */ /* 0x000fea0003800000 */
.L_x_790:
[----:B------:R-:W-:Y:S05]  /*263f0*/  BRA `(.L_x_792) ;  /* 0xfffffe5400d07947 */ /* 0x000fea000383ffff */
.L_x_583:
[----:B------:R-:W-:Y:S01]  /*26400*/  BSSY B1, `(.L_x_793) ;  /* 0x0000008000017945 */ /* 0x000fe20003800000 */
[----:B------:R-:W-:Y:S02]  /*26410*/  IMAD.MOV.U32 R13, RZ, RZ, R28 ;  /* 0x000000ffff0d7224 */ /* 0x000fe400078e001c */
[----:B------:R-:W-:Y:S02]  /*26420*/  IMAD.MOV.U32 R12, RZ, RZ, RZ ;  /* 0x000000ffff0c7224 */ /* 0x000fe400078e00ff */
[----:B------:R-:W-:Y:S02]  /*26430*/  IMAD.MOV.U32 R11, RZ, RZ, 0x181f ;  /* 0x0000181fff0b7424 */ /* 0x000fe400078e00ff */
[----:B------:R-:W-:-:S07]  /*26440*/  IMAD.MOV.U32 R15, RZ, RZ, -0x1 ;  /* 0xffffffffff0f7424 */ /* 0x000fce00078e00ff */
[----:B------:R-:W-:Y:S05]  /*26450*/  WARPSYNC.COLLECTIVE R15, `(.L_x_794) ;  /* 0x000000000f087348 */ /* 0x000fea0003c00000 */
[----:B------:R0:W1:Y:S02]  /*26460*/  SHFL.IDX P6, R14, R13, R12, R11 ;  /* 0x0000000c0d0e7389 */ /* 0x00006400000c000b */
[----:B01----:R-:W-:Y:S01]  /*26470*/  ENDCOLLECTIVE ;  /* 0x000000000000791b */ /* 0x003fe20003800000 */
.L_x_794:
[----:B------:R-:W-:Y:S05]  /*26480*/  BSYNC B1 ;  /* 0x0000000000017941 */ /* 0x000fea0003800000 */
.L_x_793:
[----:B------:R-:W-:Y:S05]  /*26490*/  BRA `(.L_x_795) ;  /* 0xfffffe5400b47947 */ /* 0x000fea000383ffff */
.L_x_584:
        /* <DEDUP_REMOVED lines=8> */
.L_x_797:
[----:B------:R-:W-:Y:S05]  /*26520*/  BSYNC B1 ;  /* 0x0000000000017941 */ /* 0x000fea0003800000 */
.L_x_796:
[----:B------:R-:W-:Y:S05]  /*26530*/  BRA `(.L_x_798) ;  /* 0xfffffe5400987947 */ /* 0x000fea000383ffff */
.L_x_585:
        /* <DEDUP_REMOVED lines=8> */
.L_x_800:
[----:B------:R-:W-:Y:S05]  /*265c0*/  BSYNC B1 ;  /* 0x0000000000017941 */ /* 0x000fea0003800000 */
.L_x_799:
[----:B------:R-:W-:Y:S05]  /*265d0*/  BRA `(.L_x_801) ;  /* 0xfffffe54007c7947 */ /* 0x000fea000383ffff */
.L_x_587:
[----:B0-----:R0:W1:Y:S02]  /*265e0*/  SYNCS.PHASECHK.TRANS64.TRYWAIT P1, [R16+URZ+0x38800], R7 ;  /* 0x03880007100075a7 */ /* 0x001064000802017f */
[----:B-1----:R-:W-:Y:S05]  /*265f0*/  @!P1 NANOSLEEP.SYNCS 0x989680 ;  /* 0x009896800000995d */ /* 0x002fea0003900000 */
[----:B------:R-:W1:Y:S02]  /*26600*/  @!P1 SYNCS.PHASECHK.TRANS64 P1, [R16+URZ+0x38800], R7 ;  /* 0x03880007100095a7 */ /* 0x000e64000802007f */
[----:B-1----:R-:W-:Y:S05]  /*26610*/  @!P1 BRA `(.L_x_587) ;  /* 0xfffffffc00f09947 */ /* 0x002fea000383ffff */
[----:B------:R-:W-:Y:S05]  /*26620*/  BRA `(.L_x_802) ;  /* 0xfffffe5400c47947 */ /* 0x000fea000383ffff */
.L_x_621:
        /* <DEDUP_REMOVED lines=8> */
.L_x_804:
[----:B------:R-:W-:Y:S05]  /*266b0*/  BSYNC B1 ;  /* 0x0000000000017941 */ /* 0x000fea0003800000 */
.L_x_803:
[----:B------:R-:W-:Y:S05]  /*266c0*/  BRA `(.L_x_805) ;  /* 0xfffffe84004c7947 */ /* 0x000fea000383ffff */
.L_x_622:
        /* <DEDUP_REMOVED lines=8> */
.L_x_807:
[----:B------:R-:W-:Y:S05]  /*26750*/  BSYNC B1 ;  /* 0x0000000000017941 */ /* 0x000fea0003800000 */
.L_x_806:
[----:B------:R-:W-:Y:S05]  /*26760*/  BRA `(.L_x_808) ;  /* 0xfffffe8400307947 */ /* 0x000fea000383ffff */
.L_x_623:
        /* <DEDUP_REMOVED lines=8> */
.L_x_810:
[----:B------:R-:W-:Y:S05]  /*267f0*/  BSYNC B1 ;  /* 0x0000000000017941 */ /* 0x000fea0003800000 */
.L_x_809:
[----:B------:R-:W-:Y:S05]  /*26800*/  BRA `(.L_x_811) ;  /* 0xfffffe8400147947 */ /* 0x000fea000383ffff */
.L_x_624:
        /* <DEDUP_REMOVED lines=8> */
.L_x_813:
[----:B------:R-:W-:Y:S05]  /*26890*/  BSYNC B1 ;  /* 0x0000000000017941 */ /* 0x000fea0003800000 */
.L_x_812:
[----:B------:R-:W-:Y:S05]  /*268a0*/  BRA `(.L_x_814) ;  /* 0xfffffe8000f87947 */ /* 0x000fea000383ffff */
.L_x_626:
[----:B0-----:R0:W1:Y:S02]  /*268b0*/  SYNCS.PHASECHK.TRANS64.TRYWAIT P0, [R16+URZ+0x38800], R5 ;  /* 0x03880005100075a7 */ /* 0x001064000800017f */
[----:B-1----:R-:W-:Y:S05]  /*268c0*/  @!P0 NANOSLEEP.SYNCS 0x989680 ;  /* 0x009896800000895d */ /* 0x002fea0003900000 */
[----:B------:R-:W1:Y:S02]  /*268d0*/  @!P0 SYNCS.PHASECHK.TRANS64 P0, [R16+URZ+0x38800], R5 ;  /* 0x03880005100085a7 */ /* 0x000e64000800007f */
[----:B-1----:R-:W-:Y:S05]  /*268e0*/  @!P0 BRA `(.L_x_626) ;  /* 0xfffffffc00f08947 */ /* 0x002fea000383ffff */
[----:B------:R-:W-:Y:S05]  /*268f0*/  BRA `(.L_x_815) ;  /* 0xfffffe8400387947 */ /* 0x000fea000383ffff */
.L_x_644:
[----:B-1----:R1:W2:Y:S02]  /*26900*/  SYNCS.PHASECHK.TRANS64.TRYWAIT P1, [R0+URZ+0x38830], R3 ;  /* 0x03883003000075a7 */ /* 0x0022a4000802017f */
[----:B--2---:R-:W-:Y:S05]  /*26910*/  @!P1 NANOSLEEP.SYNCS 0x989680 ;  /* 0x009896800000995d */ /* 0x004fea0003900000 */
[----:B------:R-:W2:Y:S02]  /*26920*/  @!P1 SYNCS.PHASECHK.TRANS64 P1, [R0+URZ+0x38830], R3 ;  /* 0x03883003000095a7 */ /* 0x000ea4000802007f */
[----:B--2---:R-:W-:Y:S05]  /*26930*/  @!P1 BRA `(.L_x_644) ;  /* 0xfffffffc00f09947 */ /* 0x004fea000383ffff */
[----:B------:R-:W-:Y:S05]  /*26940*/  BRA `(.L_x_643) ;  /* 0xfffffeb400947947 */ /* 0x000fea000383ffff */
.L_x_651:
[----:B-1----:R1:W2:Y:S02]  /*26950*/  SYNCS.PHASECHK.TRANS64.TRYWAIT P2, [R11+URZ+0x38830], R4 ;  /* 0x038830040b0075a7 */ /* 0x0022a4000804017f */
[----:B--2---:R-:W-:Y:S05]  /*26960*/  @!P2 NANOSLEEP.SYNCS 0x989680 ;  /* 0x009896800000a95d */ /* 0x004fea0003900000 */
[----:B------:R-:W2:Y:S02]  /*26970*/  @!P2 SYNCS.PHASECHK.TRANS64 P2, [R11+URZ+0x38830], R4 ;  /* 0x038830040b00a5a7 */ /* 0x000ea4000804007f */
[----:B--2---:R-:W-:Y:S05]  /*26980*/  @!P2 BRA `(.L_x_651) ;  /* 0xfffffffc00f0a947 */ /* 0x004fea000383ffff */
[----:B------:R-:W-:Y:S05]  /*26990*/  BRA `(.L_x_650) ;  /* 0xffffff0800687947 */ /* 0x000fea000383ffff */
.L_x_656:
[----:B-1----:R1:W2:Y:S02]  /*269a0*/  SYNCS.PHASECHK.TRANS64.TRYWAIT P2, [R9+URZ+0x38850], R0 ;  /* 0x03885000090075a7 */ /* 0x0022a4000804017f */
[----:B--2---:R-:W-:Y:S05]  /*269b0*/  @!P2 NANOSLEEP.SYNCS 0x989680 ;  /* 0x009896800000a95d */ /* 0x004fea0003900000 */
[----:B------:R-:W2:Y:S02]  /*269c0*/  @!P2 SYNCS.PHASECHK.TRANS64 P2, [R9+URZ+0x38850], R0 ;  /* 0x038850000900a5a7 */ /* 0x000ea4000804007f */
[----:B--2---:R-:W-:Y:S05]  /*269d0*/  @!P2 BRA `(.L_x_656) ;  /* 0xfffffffc00f0a947 */ /* 0x004fea000383ffff */
[----:B------:R-:W-:Y:S05]  /*269e0*/  BRA `(.L_x_655) ;  /* 0xffffff4000347947 */ /* 0x000fea000383ffff */
.L_x_662:
[----:B-1----:R1:W2:Y:S02]  /*269f0*/  SYNCS.PHASECHK.TRANS64.TRYWAIT P0, [R0+URZ+0x38850], R7 ;  /* 0x03885007000075a7 */ /* 0x0022a4000800017f */
[----:B--2---:R-:W-:Y:S05]  /*26a00*/  @!P0 NANOSLEEP.SYNCS 0x989680 ;  /* 0x009896800000895d */ /* 0x004fea0003900000 */
[----:B------:R-:W2:Y:S02]  /*26a10*/  @!P0 SYNCS.PHASECHK.TRANS64 P0, [R0+URZ+0x38850], R7 ;  /* 0x03885007000085a7 */ /* 0x000ea4000800007f */
[----:B--2---:R-:W-:Y:S05]  /*26a20*/  @!P0 BRA `(.L_x_662) ;  /* 0xfffffffc00f08947 */ /* 0x004fea000383ffff */
[----:B------:R-:W-:Y:S05]  /*26a30*/  BRA `(.L_x_661) ;  /* 0xffffff5c00947947 */ /* 0x000fea000383ffff */
.L_x_694:
[----:B------:R-:W0:Y:S01]  /*26a40*/  S2R R11, SR_TID.X ;  /* 0x00000000000b7919 */ /* 0x000e220000002100 */
[----:B------:R-:W-:Y:S01]  /*26a50*/  BSSY B1, `(.L_x_816) ;  /* 0x000000a000017945 */ /* 0x000fe20003800000 */
[----:B------:R-:W-:Y:S02]  /*26a60*/  IMAD.MOV.U32 R12, RZ, RZ, RZ ;  /* 0x000000ffff0c7224 */ /* 0x000fe400078e00ff */
[----:B------:R-:W-:Y:S01]  /*26a70*/  IMAD.MOV.U32 R15, RZ, RZ, -0x1 ;  /* 0xffffffffff0f7424 */ /* 0x000fe200078e00ff */
[----:B0-----:R-:W-:-:S04]  /*26a80*/  SHF.R.U32.HI R11, RZ, 0x5, R11 ;  /* 0x00000005ff0b7819 */ /* 0x001fc8000001160b */
[----:B------:R-:W-:-:S05]  /*26a90*/  LOP3.LUT R11, R11, 0x3, RZ, 0xc0, !PT ;  /* 0x000000030b0b7812 */ /* 0x000fca00078ec0ff */
[----:B------:R-:W-:Y:S02]  /*26aa0*/  IMAD.MOV.U32 R13, RZ, RZ, R11 ;  /* 0x000000ffff0d7224 */ /* 0x000fe400078e000b */
[----:B------:R-:W-:-:S07]  /*26ab0*/  IMAD.MOV.U32 R11, RZ, RZ, 0x1f ;  /* 0x0000001fff0b7424 */ /* 0x000fce00078e00ff */
[----:B-----5:R-:W-:Y:S05]  /*26ac0*/  WARPSYNC.COLLECTIVE R15, `(.L_x_817) ;  /* 0x000000000f087348 */ /* 0x020fea0003c00000 */
[----:B------:R0:W1:Y:S02]  /*26ad0*/  SHFL.IDX P6, R14, R13, R12, R11 ;  /* 0x0000000c0d0e7389 */ /* 0x00006400000c000b */
[----:B01---5:R-:W-:Y:S01]  /*26ae0*/  ENDCOLLECTIVE ;  /* 0x000000000000791b */ /* 0x023fe20003800000 */
.L_x_817:
[----:B------:R-:W-:Y:S05]  /*26af0*/  BSYNC B1 ;  /* 0x0000000000017941 */ /* 0x000fea0003800000 */
.L_x_816:
[----:B------:R-:W-:Y:S05]  /*26b00*/  BRA `(.L_x_818) ;  /* 0xffffffa4003c7947 */ /* 0x000fea000383ffff */
.L_x_695:
[----:B------:R-:W-:Y:S01]  /*26b10*/  BSSY B1, `(.L_x_819) ;  /* 0x0000006000017945 */ /* 0x000fe20003800000 */
[----:B------:R-:W-:-:S07]  /*26b20*/  IMAD.MOV.U32 R15, RZ, RZ, -0x1 ;  /* 0xffffffffff0f7424 */ /* 0x000fce00078e00ff */
[----:B-----5:R-:W-:Y:S05]  /*26b30*/  WARPSYNC.COLLECTIVE R15, `(.L_x_820) ;  /* 0x000000000f0c7348 */ /* 0x020fea0003c00000 */
[----:B------:R-:W-:Y:S02]  /*26b40*/  ELECT P6, UR62, PT ;  /* 0x00000000003e782f */ /* 0x000fe400038c0000 */
[----:B------:R-:W-:Y:S01]  /*26b50*/  MOV R14, UR62 ;  /* 0x0000003e000e7c02 */ /* 0x000fe20008000f00 */
[----:B-----5:R-:W-:Y:S10]  /*26b60*/  ENDCOLLECTIVE ;  /* 0x000000000000791b */ /* 0x020ff40003800000 */
.L_x_820:
[----:B------:R-:W-:Y:S05]  /*26b70*/  BSYNC B1 ;  /* 0x0000000000017941 */ /* 0x000fea0003800000 */
.L_x_819:
[----:B------:R-:W-:Y:S05]  /*26b80*/  BRA `(.L_x_821) ;  /* 0xffffffa400287947 */ /* 0x000fea000383ffff */
.L_x_697:
[----:B0-----:R0:W1:Y:S02]  /*26b90*/  SYNCS.PHASECHK.TRANS64.TRYWAIT P0, [R9+URZ+0x38820], R5 ;  /* 0x03882005090075a7 */ /* 0x001064000800017f */
[----:B-1----:R-:W-:Y:S05]  /*26ba0*/  @!P0 NANOSLEEP.SYNCS 0x989680 ;  /* 0x009896800000895d */ /* 0x002fea0003900000 */
[----:B------:R-:W1:Y:S02]  /*26bb0*/  @!P0 SYNCS.PHASECHK.TRANS64 P0, [R9+URZ+0x38820], R5 ;  /* 0x03882005090085a7 */ /* 0x000e64000800007f */
[----:B-1----:R-:W-:Y:S05]  /*26bc0*/  @!P0 BRA `(.L_x_697) ;  /* 0xfffffffc00f08947 */ /* 0x002fea000383ffff */
[----:B------:R-:W-:Y:S05]  /*26bd0*/  BRA `(.L_x_822) ;  /* 0xffffffa400447947 */ /* 0x000fea000383ffff */
.L_x_700:
[----:B0-----:R0:W1:Y:S02]  /*26be0*/  SYNCS.PHASECHK.TRANS64.TRYWAIT P0, [R5+URZ+0x388a0], R10 ;  /* 0x0388a00a050075a7 */ /* 0x001064000800017f */
[----:B-1----:R-:W-:Y:S05]  /*26bf0*/  @!P0 NANOSLEEP.SYNCS 0x989680 ;  /* 0x009896800000895d */ /* 0x002fea0003900000 */
[----:B------:R-:W1:Y:S02]  /*26c00*/  @!P0 SYNCS.PHASECHK.TRANS64 P0, [R5+URZ+0x388a0], R10 ;  /* 0x0388a00a050085a7 */ /* 0x000e64000800007f */
[----:B-1----:R-:W-:Y:S05]  /*26c10*/  @!P0 BRA `(.L_x_700) ;  /* 0xfffffffc00f08947 */ /* 0x002fea000383ffff */
[----:B------:R-:W-:Y:S05]  /*26c20*/  BRA `(.L_x_823) ;  /* 0xffffffa400547947 */ /* 0x000fea000383ffff */
.L_x_702:
[----:B-1----:R1:W2:Y:S02]  /*26c30*/  SYNCS.PHASECHK.TRANS64.TRYWAIT P0, [R5+URZ+0x388c0], R10 ;  /* 0x0388c00a050075a7 */ /* 0x0022a4000800017f */
[----:B--2---:R-:W-:Y:S05]  /*26c40*/  @!P0 NANOSLEEP.SYNCS 0x989680 ;  /* 0x009896800000895d */ /* 0x004fea0003900000 */
[----:B------:R-:W2:Y:S02]  /*26c50*/  @!P0 SYNCS.PHASECHK.TRANS64 P0, [R5+URZ+0x388c0], R10 ;  /* 0x0388c00a050085a7 */ /* 0x000ea4000800007f */
[----:B--2---:R-:W-:Y:S05]  /*26c60*/  @!P0 BRA `(.L_x_702) ;  /* 0xfffffffc00f08947 */ /* 0x004fea000383ffff */
[----:B------:R-:W-:Y:S05]  /*26c70*/  BRA `(.L_x_824) ;  /* 0xffffffa400f47947 */ /* 0x000fea000383ffff */
.L_x_706:
[----:B0-----:R0:W1:Y:S02]  /*26c80*/  SYNCS.PHASECHK.TRANS64.TRYWAIT P0, [R6+URZ+0x388a0], R7 ;  /* 0x0388a007060075a7 */ /* 0x001064000800017f */
[----:B-1----:R-:W-:Y:S05]  /*26c90*/  @!P0 NANOSLEEP.SYNCS 0x989680 ;  /* 0x009896800000895d */ /* 0x002fea0003900000 */
[----:B------:R-:W1:Y:S02]  /*26ca0*/  @!P0 SYNCS.PHASECHK.TRANS64 P0, [R6+URZ+0x388a0], R7 ;  /* 0x0388a007060085a7 */ /* 0x000e64000800007f */
[----:B-1----:R-:W-:Y:S05]  /*26cb0*/  @!P0 BRA `(.L_x_706) ;  /* 0xfffffffc00f08947 */ /* 0x002fea000383ffff */
[----:B------:R-:W-:Y:S05]  /*26cc0*/  BRA `(.L_x_825) ;  /* 0xffffffa800dc7947 */ /* 0x000fea000383ffff */
.L_x_708:
[----:B-1----:R1:W2:Y:S02]  /*26cd0*/  SYNCS.PHASECHK.TRANS64.TRYWAIT P1, [R6+URZ+0x388c0], R7 ;  /* 0x0388c007060075a7 */ /* 0x0022a4000802017f */
[----:B--2---:R-:W-:Y:S05]  /*26ce0*/  @!P1 NANOSLEEP.SYNCS 0x989680 ;  /* 0x009896800000995d */ /* 0x004fea0003900000 */
[----:B------:R-:W2:Y:S02]  /*26cf0*/  @!P1 SYNCS.PHASECHK.TRANS64 P1, [R6+URZ+0x388c0], R7 ;  /* 0x0388c007060095a7 */ /* 0x000ea4000802007f */
[----:B--2---:R-:W-:Y:S05]  /*26d00*/  @!P1 BRA `(.L_x_708) ;  /* 0xfffffffc00f09947 */ /* 0x004fea000383ffff */
[----:B------:R-:W-:Y:S05]  /*26d10*/  BRA `(.L_x_826) ;  /* 0xffffffac00747947 */ /* 0x000fea000383ffff */
.L_x_721:
        /* <DEDUP_REMOVED lines=11> */
.L_x_828:
[----:B------:R-:W-:Y:S05]  /*26dd0*/  BSYNC B0 ;  /* 0x0000000000007941 */ /* 0x000fea0003800000 */
.L_x_827:
[----:B------:R-:W-:Y:S05]  /*26de0*/  BRA `(.L_x_829) ;  /* 0xffffffb800d47947 */ /* 0x000fea000383ffff */
.L_x_722:
[----:B------:R-:W-:Y:S01]  /*26df0*/  BSSY B0, `(.L_x_830) ;  /* 0x0000006000007945 */ /* 0x000fe20003800000 */
[----:B------:R-:W-:-:S07]  /*26e00*/  IMAD.MOV.U32 R15, RZ, RZ, -0x1 ;  /* 0xffffffffff0f7424 */ /* 0x000fce00078e00ff */
[----:B------:R-:W-:Y:S05]  /*26e10*/  WARPSYNC.COLLECTIVE R15, `(.L_x_831) ;  /* 0x000000000f0c7348 */ /* 0x000fea0003c00000 */
[----:B------:R-:W-:Y:S02]  /*26e20*/  ELECT P6, UR62, PT ;  /* 0x00000000003e782f */ /* 0x000fe400038c0000 */
[----:B------:R-:W-:Y:S01]  /*26e30*/  MOV R14, UR62 ;  /* 0x0000003e000e7c02 */ /* 0x000fe20008000f00 */
[----:B------:R-:W-:Y:S10]  /*26e40*/  ENDCOLLECTIVE ;  /* 0x000000000000791b */ /* 0x000ff40003800000 */
.L_x_831:
[----:B------:R-:W-:Y:S05]  /*26e50*/  BSYNC B0 ;  /* 0x0000000000007941 */ /* 0x000fea0003800000 */
.L_x_830:
[----:B------:R-:W-:Y:S05]  /*26e60*/  BRA `(.L_x_832) ;  /* 0xffffffb800cc7947 */ /* 0x000fea000383ffff */
.L_x_725:
[----:B0-----:R0:W1:Y:S02]  /*26e70*/  SYNCS.PHASECHK.TRANS64.TRYWAIT P0, [R6+URZ+0x38840], R7 ;  /* 0x03884007060075a7 */ /* 0x001064000800017f */
[----:B-1----:R-:W-:Y:S05]  /*26e80*/  @!P0 NANOSLEEP.SYNCS 0x989680 ;  /* 0x009896800000895d */ /* 0x002fea0003900000 */
[----:B------:R-:W1:Y:S02]  /*26e90*/  @!P0 SYNCS.PHASECHK.TRANS64 P0, [R6+URZ+0x38840], R7 ;  /* 0x03884007060085a7 */ /* 0x000e64000800007f */
[----:B-1----:R-:W-:Y:S05]  /*26ea0*/  @!P0 BRA `(.L_x_725) ;  /* 0xfffffffc00f08947 */ /* 0x002fea000383ffff */
[----:B------:R-:W-:Y:S05]  /*26eb0*/  BRA `(.L_x_833) ;  /* 0xffffffbc00407947 */ /* 0x000fea000383ffff */
.L_x_728:
        /* <DEDUP_REMOVED lines=8> */
.L_x_736:
[----:B0-----:R0:W1:Y:S02]  /*26f40*/  SYNCS.PHASECHK.TRANS64.TRYWAIT P0, [R8+URZ+0x38840], R9 ;  /* 0x03884009080075a7 */ /* 0x001064000800017f */
[----:B-1----:R-:W-:Y:S05]  /*26f50*/  @!P0 NANOSLEEP.SYNCS 0x989680 ;  /* 0x009896800000895d */ /* 0x002fea0003900000 */
[----:B------:R-:W1:Y:S02]  /*26f60*/  @!P0 SYNCS.PHASECHK.TRANS64 P0, [R8+URZ+0x38840], R9 ;  /* 0x03884009080085a7 */ /* 0x000e64000800007f */
[----:B-1----:R-:W-:Y:S05]  /*26f70*/  @!P0 BRA `(.L_x_736) ;  /* 0xfffffffc00f08947 */ /* 0x002fea000383ffff */
[----:B------:R-:W-:Y:S05]  /*26f80*/  BRA `(.L_x_835) ;  /* 0xffffffc400847947 */ /* 0x000fea000383ffff */
.L_x_738:
[----:B0-----:R0:W1:Y:S02]  /*26f90*/  SYNCS.PHASECHK.TRANS64.TRYWAIT P0, [R9+URZ+0x60], R8 ;  /* 0x00006008090075a7 */ /* 0x001064000800017f */
[----:B-1----:R-:W-:Y:S05]  /*26fa0*/  @!P0 NANOSLEEP.SYNCS 0x989680 ;  /* 0x009896800000895d */ /* 0x002fea0003900000 */
[----:B------:R-:W1:Y:S02]  /*26fb0*/  @!P0 SYNCS.PHASECHK.TRANS64 P0, [R9+URZ+0x60], R8 ;  /* 0x00006008090085a7 */ /* 0x000e64000800007f */
[----:B-1----:R-:W-:Y:S05]  /*26fc0*/  @!P0 BRA `(.L_x_738) ;  /* 0xfffffffc00f08947 */ /* 0x002fea000383ffff */
[----:B------:R-:W-:Y:S05]  /*26fd0*/  BRA `(.L_x_836) ;  /* 0xffffffc800447947 */ /* 0x000fea000383ffff */
.L_x_743:
[----:B-1----:R1:W2:Y:S02]  /*26fe0*/  SYNCS.PHASECHK.TRANS64.TRYWAIT P0, [R2+URZ+0x38840], R3 ;  /* 0x03884003020075a7 */ /* 0x0022a4000800017f */
[----:B--2---:R-:W-:Y:S05]  /*26ff0*/  @!P0 NANOSLEEP.SYNCS 0x989680 ;  /* 0x009896800000895d */ /* 0x004fea0003900000 */
[----:B------:R-:W2:Y:S02]  /*27000*/  @!P0 SYNCS.PHASECHK.TRANS64 P0, [R2+URZ+0x38840], R3 ;  /* 0x03884003020085a7 */ /* 0x000ea4000800007f */
[----:B--2---:R-:W-:Y:S05]  /*27010*/  @!P0 BRA `(.L_x_743) ;  /* 0xfffffffc00f08947 */ /* 0x004fea000383ffff */
[----:B------:R-:W-:Y:S05]  /*27020*/  BRA `(.L_x_837) ;  /* 0xffffffcc00d07947 */ /* 0x000fea000383ffff */
.L_x_745:
[----:B0-----:R0:W1:Y:S02]  /*27030*/  SYNCS.PHASECHK.TRANS64.TRYWAIT P1, [R3+URZ+0x60], R2 ;  /* 0x00006002030075a7 */ /* 0x001064000802017f */
[----:B-1----:R-:W-:Y:S05]  /*27040*/  @!P1 NANOSLEEP.SYNCS 0x989680 ;  /* 0x009896800000995d */ /* 0x002fea0003900000 */
[----:B------:R-:W1:Y:S02]  /*27050*/  @!P1 SYNCS.PHASECHK.TRANS64 P1, [R3+URZ+0x60], R2 ;  /* 0x00006002030095a7 */ /* 0x000e64000802007f */
[----:B-1----:R-:W-:Y:S05]  /*27060*/  @!P1 BRA `(.L_x_745) ;  /* 0xfffffffc00f09947 */ /* 0x002fea000383ffff */
[----:B------:R-:W-:Y:S05]  /*27070*/  BRA `(.L_x_838) ;  /* 0xffffffd000907947 */ /* 0x000fea000383ffff */
.L_x_750:
[----:B--2---:R2:W3:Y:S02]  /*27080*/  SYNCS.PHASECHK.TRANS64.TRYWAIT P0, [R2+URZ+0x38840], R3 ;  /* 0x03884003020075a7 */ /* 0x0044e4000800017f */
[----:B---3--:R-:W-:Y:S05]  /*27090*/  @!P0 NANOSLEEP.SYNCS 0x989680 ;  /* 0x009896800000895d */ /* 0x008fea0003900000 */
[----:B------:R-:W3:Y:S02]  /*270a0*/  @!P0 SYNCS.PHASECHK.TRANS64 P0, [R2+URZ+0x38840], R3 ;  /* 0x03884003020085a7 */ /* 0x000ee4000800007f */
[----:B---3--:R-:W-:Y:S05]  /*270b0*/  @!P0 BRA `(.L_x_750) ;  /* 0xfffffffc00f08947 */ /* 0x008fea000383ffff */
[----:B------:R-:W-:Y:S05]  /*270c0*/  BRA `(.L_x_839) ;  /* 0xffffffd400dc7947 */ /* 0x000fea000383ffff */
.L_x_752:
[----:B0-----:R0:W1:Y:S02]  /*270d0*/  SYNCS.PHASECHK.TRANS64.TRYWAIT P1, [R2+URZ+0x60], R8 ;  /* 0x00006008020075a7 */ /* 0x001064000802017f */
[----:B-1----:R-:W-:Y:S05]  /*270e0*/  @!P1 NANOSLEEP.SYNCS 0x989680 ;  /* 0x009896800000995d */ /* 0x002fea0003900000 */
[----:B------:R-:W1:Y:S02]  /*270f0*/  @!P1 SYNCS.PHASECHK.TRANS64 P1, [R2+URZ+0x60], R8 ;  /* 0x00006008020095a7 */ /* 0x000e64000802007f */
[----:B-1----:R-:W-:Y:S05]  /*27100*/  @!P1 BRA `(.L_x_752) ;  /* 0xfffffffc00f09947 */ /* 0x002fea000383ffff */
[----:B------:R-:W-:Y:S05]  /*27110*/  BRA `(.L_x_840) ;  /* 0xffffffd8009c7947 */ /* 0x000fea000383ffff */
.L_x_759:
[----:B-1----:R1:W2:Y:S02]  /*27120*/  SYNCS.PHASECHK.TRANS64.TRYWAIT P0, [R3+URZ+0x38860], R0 ;  /* 0x03886000030075a7 */ /* 0x0022a4000800017f */
[----:B--2---:R-:W-:Y:S05]  /*27130*/  @!P0 NANOSLEEP.SYNCS 0x989680 ;  /* 0x009896800000895d */ /* 0x004fea0003900000 */
[----:B------:R-:W2:Y:S02]  /*27140*/  @!P0 SYNCS.PHASECHK.TRANS64 P0, [R3+URZ+0x38860], R0 ;  /* 0x03886000030085a7 */ /* 0x000ea4000800007f */
[----:B--2---:R-:W-:Y:S05]  /*27150*/  @!P0 BRA `(.L_x_759) ;  /* 0xfffffffc00f08947 */ /* 0x004fea000383ffff */
[----:B------:R-:W-:Y:S05]  /*27160*/  BRA `(.L_x_841) ;  /* 0xffffffdc00d07947 */ /* 0x000fea000383ffff */
.L_x_761:
[----:B------:R-:W-:Y:S01]  /*27170*/  BSSY B0, `(.L_x_842) ;  /* 0x0000008000007945 */ /* 0x000fe20003800000 */
[----:B0-----:R-:W-:Y:S02]  /*27180*/  IMAD.MOV.U32 R13, RZ, RZ, R16 ;  /* 0x000000ffff0d7224 */ /* 0x001fe400078e0010 */
[----:B------:R-:W-:Y:S02]  /*27190*/  IMAD.MOV.U32 R12, RZ, RZ, RZ ;  /* 0x000000ffff0c7224 */ /* 0x000fe400078e00ff */
[----:B------:R-:W-:Y:S02]  /*271a0*/  IMAD.MOV.U32 R11, RZ, RZ, 0x1f ;  /* 0x0000001fff0b7424 */ /* 0x000fe400078e00ff */
[----:B------:R-:W-:-:S07]  /*271b0*/  IMAD.MOV.U32 R15, RZ, RZ, -0x1 ;  /* 0xffffffffff0f7424 */ /* 0x000fce00078e00ff */
[----:B-1---5:R-:W-:Y:S05]  /*271c0*/  WARPSYNC.COLLECTIVE R15, `(.L_x_843) ;  /* 0x000000000f087348 */ /* 0x022fea0003c00000 */
[----:B------:R0:W2:Y:S02]  /*271d0*/  SHFL.IDX P6, R14, R13, R12, R11 ;  /* 0x0000000c0d0e7389 */ /* 0x0000a400000c000b */
[----:B012--5:R-:W-:Y:S01]  /*271e0*/  ENDCOLLECTIVE ;  /* 0x000000000000791b */ /* 0x027fe20003800000 */
.L_x_843:
[----:B------:R-:W-:Y:S05]  /*271f0*/  BSYNC B0 ;  /* 0x0000000000007941 */ /* 0x000fea0003800000 */
.L_x_842:
        /* <DEDUP_REMOVED lines=8> */
.L_x_844:
[----:B------:R-:W-:Y:S01]  /*27280*/  IMAD.MOV.U32 R6, RZ, RZ, R14 ;  /* 0x000000ffff067224 */ /* 0x000fe200078e000e */
[----:B------:R-:W-:Y:S06]  /*27290*/  BRA `(.L_x_845) ;  /* 0xffffffe000847947 */ /* 0x000fec000383ffff */
.L_x_764:
        /* <DEDUP_REMOVED lines=8> */
.L_x_847:
[----:B------:R-:W-:Y:S05]  /*27320*/  BSYNC B0 ;  /* 0x0000000000007941 */ /* 0x000fea0003800000 */
.L_x_846:
[----:B------:R-:W-:Y:S01]  /*27330*/  ISETP.NE.AND P0, PT, R8, RZ, PT ;  /* 0x000000ff0800720c */ /* 0x000fe20003f05270 */
[----:B------:R-:W-:Y:S02]  /*27340*/  IMAD.MOV.U32 R12, RZ, RZ, 0x2 ;  /* 0x00000002ff0c7424 */ /* 0x000fe400078e00ff */
[----:B------:R-:W-:Y:S01]  /*27350*/  IMAD.MOV.U32 R11, RZ, RZ, RZ ;  /* 0x000000ffff0b7224 */ /* 0x000fe200078e00ff */
[----:B------:R-:W-:Y:S01]  /*27360*/  SEL R14, R14, RZ, P0 ;  /* 0x000000ff0e0e7207 */ /* 0x000fe20000000000 */
[----:B------:R-:W-:Y:S01]  /*27370*/  IMAD.MOV.U32 R15, RZ, RZ, -0x1 ;  /* 0xffffffffff0f7424 */ /* 0x000fe200078e00ff */
[----:B------:R-:W-:-:S03]  /*27380*/  ISETP.GE.U32.AND P0, PT, R8, 0x2, PT ;  /* 0x000000020800780c */ /* 0x000fc60003f06070 */
[----:B------:R-:W-:-:S10]  /*27390*/  IMAD.IADD R13, R17, 0x1, R14 ;  /* 0x00000001110d7824 */ /* 0x000fd400078e020e */
[----:B------:R-:W-:Y:S05]  /*273a0*/  WARPSYNC.COLLECTIVE R15, `(.L_x_848) ;  /* 0x000000000f087348 */ /* 0x000fea0003c00000 */
[----:B------:R0:W1:Y:S02]  /*273b0*/  SHFL.UP P6, R14, R13, R12, R11 ;  /* 0x0400000c0d0e7389 */ /* 0x00006400000c000b */
[----:B01----:R-:W-:Y:S01]  /*273c0*/  ENDCOLLECTIVE ;  /* 0x000000000000791b */ /* 0x003fe20003800000 */
.L_x_848:
        /* <DEDUP_REMOVED lines=8> */
.L_x_849:
        /* <DEDUP_REMOVED lines=8> */
.L_x_850:
        /* <DEDUP_REMOVED lines=8> */
.L_x_851:
        /* <DEDUP_REMOVED lines=8> */
.L_x_852:
[----:B------:R-:W-:Y:S05]  /*275d0*/  BRA `(.L_x_853) ;  /* 0xffffffe0004c7947 */ /* 0x000fea000383ffff */
.L_x_769:
[----:B------:R-:W-:Y:S01]  /*275e0*/  BSSY B0, `(.L_x_854) ;  /* 0x0000008000007945 */ /* 0x000fe20003800000 */
[----:B-----5:R-:W-:Y:S01]  /*275f0*/  IMAD.MOV.U32 R13, RZ, RZ, R17 ;  /* 0x000000ffff0d7224 */ /* 0x020fe200078e0011 */
[----:B------:R-:W-:Y:S01]  /*27600*/  MOV R12, 0x1 ;  /* 0x00000001000c7802 */ /* 0x000fe20000000f00 */
[----:B------:R-:W-:Y:S02]  /*27610*/  IMAD.MOV.U32 R11, RZ, RZ, RZ ;  /* 0x000000ffff0b7224 */ /* 0x000fe400078e00ff */
[----:B------:R-:W-:-:S07]  /*27620*/  IMAD.MOV.U32 R15, RZ, RZ, -0x1 ;  /* 0xffffffffff0f7424 */ /* 0x000fce00078e00ff */
[----:B01----:R-:W-:Y:S05]  /*27630*/  WARPSYNC.COLLECTIVE R15, `(.L_x_855) ;  /* 0x000000000f087348 */ /* 0x003fea0003c00000 */
[----:B------:R2:W3:Y:S02]  /*27640*/  SHFL.UP P6, R14, R13, R12, R11 ;  /* 0x0400000c0d0e7389 */ /* 0x0004e400000c000b */
[----:B0123--:R-:W-:Y:S01]  /*27650*/  ENDCOLLECTIVE ;  /* 0x000000000000791b */ /* 0x00ffe20003800000 */
.L_x_855:
[----:B------:R-:W-:Y:S05]  /*27660*/  BSYNC B0 ;  /* 0x0000000000007941 */ /* 0x000fea0003800000 */
.L_x_854:
        /* <DEDUP_REMOVED lines=10> */
.L_x_856:
        /* <DEDUP_REMOVED lines=8> */
.L_x_857:
        /* <DEDUP_REMOVED lines=8> */
.L_x_858:
        /* <DEDUP_REMOVED lines=8> */
.L_x_859:
        /* <DEDUP_REMOVED lines=8> */
.L_x_860:
[----:B------:R-:W-:Y:S05]  /*27910*/  BRA `(.L_x_861) ;  /* 0xffffffe000347947 */ /* 0x000fea000383ffff */
.L_x_771:
[----:B------:R-:W-:Y:S01]  /*27920*/  BSSY B0, `(.L_x_862) ;  /* 0x0000006000007945 */ /* 0x000fe20003800000 */
[----:B------:R-:W-:Y:S01]  /*27930*/  PLOP3.LUT P6, PT, P6, PT, PT, 0x8, 0x0 ;  /* 0x000000000000781c */ /* 0x000fe200037ce170 */
[----:B------:R-:W-:-:S12]  /*27940*/  IMAD.MOV.U32 R15, RZ, RZ, -0x1 ;  /* 0xffffffffff0f7424 */ /* 0x000fd800078e00ff */
[----:B0-----:R-:W-:Y:S05]  /*27950*/  WARPSYNC.COLLECTIVE R15, `(.L_x_863) ;  /* 0x000000000f087348 */ /* 0x001fea0003c00000 */
[----:B------:R-:W-:Y:S01]  /*27960*/  VOTE.ANY R14, PT, P6 ;  /* 0x00000000000e7806 */ /* 0x000fe200030e0100 */
[----:B0-----:R-:W-:Y:S06]  /*27970*/  ENDCOLLECTIVE ;  /* 0x000000000000791b */ /* 0x001fec0003800000 */
.L_x_863:
[----:B------:R-:W-:Y:S05]  /*27980*/  BSYNC B0 ;  /* 0x0000000000007941 */ /* 0x000fea0003800000 */
.L_x_862:
        /* <DEDUP_REMOVED lines=9> */
.L_x_864:
[----:B------:R-:W-:Y:S01]  /*27a20*/  IMAD.MOV.U32 R17, RZ, RZ, R14 ;  /* 0x000000ffff117224 */ /* 0x000fe200078e000e */
[----:B------:R-:W-:Y:S06]  /*27a30*/  BRA `(.L_x_865) ;  /* 0xffffffe000247947 */ /* 0x000fec000383ffff */
.L_x_773:
[----:B------:R-:W-:Y:S01]  /*27a40*/  BSSY B0, `(.L_x_866) ;  /* 0x0000007000007945 */ /* 0x000fe20003800000 */
[----:B------:R-:W-:Y:S02]  /*27a50*/  IMAD.MOV.U32 R13, RZ, RZ, R2 ;  /* 0x000000ffff0d7224 */ /* 0x000fe400078e0002 */
[----:B------:R-:W-:Y:S02]  /*27a60*/  IMAD.MOV.U32 R11, RZ, RZ, 0x1f ;  /* 0x0000001fff0b7424 */ /* 0x000fe400078e00ff */
[----:B------:R-:W-:-:S07]  /*27a70*/  IMAD.MOV.U32 R15, RZ, RZ, -0x1 ;  /* 0xffffffffff0f7424 */ /* 0x000fce00078e00ff */
[----:B012---:R-:W-:Y:S05]  /*27a80*/  WARPSYNC.COLLECTIVE R15, `(.L_x_867) ;  /* 0x000000000f087348 */ /* 0x007fea0003c00000 */
[----:B------:R3:W4:Y:S02]  /*27a90*/  SHFL.IDX P6, R14, R13, R12, R11 ;  /* 0x0000000c0d0e7389 */ /* 0x00072400000c000b */
[----:B01234-:R-:W-:Y:S01]  /*27aa0*/  ENDCOLLECTIVE ;  /* 0x000000000000791b */ /* 0x01ffe20003800000 */
.L_x_867:
[----:B------:R-:W-:Y:S05]  /*27ab0*/  BSYNC B0 ;  /* 0x0000000000007941 */ /* 0x000fea0003800000 */
.L_x_866:
[----:B------:R-:W-:Y:S05]  /*27ac0*/  BRA `(.L_x_772) ;  /* 0xffffffe0001c7947 */ /* 0x000fea000383ffff */
.L_x_777:
[----:B0-----:R0:W1:Y:S02]  /*27ad0*/  SYNCS.PHASECHK.TRANS64.TRYWAIT P0, [R0+URZ+0x38820], R3 ;  /* 0x03882003000075a7 */ /* 0x001064000800017f */
[----:B-1----:R-:W-:Y:S05]  /*27ae0*/  @!P0 NANOSLEEP.SYNCS 0x989680 ;  /* 0x009896800000895d */ /* 0x002fea0003900000 */
[----:B------:R-:W1:Y:S02]  /*27af0*/  @!P0 SYNCS.PHASECHK.TRANS64 P0, [R0+URZ+0x38820], R3 ;  /* 0x03882003000085a7 */ /* 0x000e64000800007f */
[----:B-1----:R-:W-:Y:S05]  /*27b00*/  @!P0 BRA `(.L_x_777) ;  /* 0xfffffffc00f08947 */ /* 0x002fea000383ffff */
[----:B------:R-:W-:Y:S05]  /*27b10*/  BRA `(.L_x_868) ;  /* 0xffffffe400007947 */ /* 0x000fea000383ffff */
.L_x_778:
[----:B------:R-:W1:Y:S01]  /*27b20*/  S2R R2, SR_TID.X ;  /* 0x0000000000027919 */ /* 0x000e620000002100 */
[----:B------:R-:W-:Y:S01]  /*27b30*/  BSSY B0, `(.L_x_869) ;  /* 0x000000a000007945 */ /* 0x000fe20003800000 */
[----:B------:R-:W-:Y:S02]  /*27b40*/  IMAD.MOV.U32 R12, RZ, RZ, RZ ;  /* 0x000000ffff0c7224 */ /* 0x000fe400078e00ff */
[----:B------:R-:W-:Y:S02]  /*27b50*/  IMAD.MOV.U32 R11, RZ, RZ, 0x1f ;  /* 0x0000001fff0b7424 */ /* 0x000fe400078e00ff */
[----:B------:R-:W-:Y:S01]  /*27b60*/  IMAD.MOV.U32 R15, RZ, RZ, -0x1 ;  /* 0xffffffffff0f7424 */ /* 0x000fe200078e00ff */
[----:B-1----:R-:W-:-:S04]  /*27b70*/  SHF.R.U32.HI R2, RZ, 0x5, R2 ;  /* 0x00000005ff027819 */ /* 0x002fc80000011602 */
[----:B------:R-:W-:-:S05]  /*27b80*/  LOP3.LUT R2, R2, 0x3, RZ, 0xc0, !PT ;  /* 0x0000000302027812 */ /* 0x000fca00078ec0ff */
[----:B------:R-:W-:-:S07]  /*27b90*/  IMAD.MOV.U32 R13, RZ, RZ, R2 ;  /* 0x000000ffff0d7224 */ /* 0x000fce00078e0002 */
[----:B0-----:R-:W-:Y:S05]  /*27ba0*/  WARPSYNC.COLLECTIVE R15, `(.L_x_870) ;  /* 0x000000000f087348 */ /* 0x001fea0003c00000 */
[----:B------:R1:W2:Y:S02]  /*27bb0*/  SHFL.IDX P6, R14, R13, R12, R11 ;  /* 0x0000000c0d0e7389 */ /* 0x0002a400000c000b */
[----:B012---:R-:W-:Y:S01]  /*27bc0*/  ENDCOLLECTIVE ;  /* 0x000000000000791b */ /* 0x007fe20003800000 */
.L_x_870:
[----:B------:R-:W-:Y:S05]  /*27bd0*/  BSYNC B0 ;  /* 0x0000000000007941 */ /* 0x000fea0003800000 */
.L_x_869:
[----:B------:R-:W-:Y:S05]  /*27be0*/  BRA `(.L_x_871) ;  /* 0xffffffe000e87947 */ /* 0x000fea000383ffff */
.L_x_779:
[----:B------:R-:W-:Y:S01]  /*27bf0*/  BSSY B0, `(.L_x_872) ;  /* 0x0000006000007945 */ /* 0x000fe20003800000 */
[----:B------:R-:W-:-:S07]  /*27c00*/  IMAD.MOV.U32 R15, RZ, RZ, -0x1 ;  /* 0xffffffffff0f7424 */ /* 0x000fce00078e00ff */
[----:B01----:R-:W-:Y:S05]  /*27c10*/  WARPSYNC.COLLECTIVE R15, `(.L_x_873) ;  /* 0x000000000f0c7348 */ /* 0x003fea0003c00000 */
[----:B------:R-:W-:Y:S02]  /*27c20*/  ELECT P6, UR62, PT ;  /* 0x00000000003e782f */ /* 0x000fe400038c0000 */
[----:B------:R-:W-:Y:S01]  /*27c30*/  MOV R14, UR62 ;  /* 0x0000003e000e7c02 */ /* 0x000fe20008000f00 */
[----:B01----:R-:W-:Y:S10]  /*27c40*/  ENDCOLLECTIVE ;  /* 0x000000000000791b */ /* 0x003ff40003800000 */
.L_x_873:
[----:B------:R-:W-:Y:S05]  /*27c50*/  BSYNC B0 ;  /* 0x0000000000007941 */ /* 0x000fea0003800000 */
.L_x_872:
[----:B------:R-:W-:Y:S05]  /*27c60*/  BRA `(.L_x_874) ;  /* 0xffffffe000dc7947 */ /* 0x000fea000383ffff */
.L_x_781:
[----:B0-----:R0:W1:Y:S02]  /*27c70*/  SYNCS.PHASECHK.TRANS64.TRYWAIT P0, [R6+URZ], R5 ;  /* 0x00000005060075a7 */ /* 0x001064000800017f */
[----:B-1----:R-:W-:Y:S05]  /*27c80*/  @!P0 NANOSLEEP.SYNCS 0x989680 ;  /* 0x009896800000895d */ /* 0x002fea0003900000 */
[----:B------:R-:W1:Y:S02]  /*27c90*/  @!P0 SYNCS.PHASECHK.TRANS64 P0, [R6+URZ], R5 ;  /* 0x00000005060085a7 */ /* 0x000e64000800007f */
[----:B-1----:R-:W-:Y:S05]  /*27ca0*/  @!P0 BRA `(.L_x_781) ;  /* 0xfffffffc00f08947 */ /* 0x002fea000383ffff */
[----:B------:R-:W-:Y:S05]  /*27cb0*/  BRA `(.L_x_875) ;  /* 0xffffffe400187947 */ /* 0x000fea000383ffff */
.L_x_782:
[----:B-1----:R1:W2:Y:S02]  /*27cc0*/  SYNCS.PHASECHK.TRANS64.TRYWAIT P0, [R7+URZ], R2 ;  /* 0x00000002070075a7 */ /* 0x0022a4000800017f */
[----:B--2---:R-:W-:Y:S05]  /*27cd0*/  @!P0 NANOSLEEP.SYNCS 0x989680 ;  /* 0x009896800000895d */ /* 0x004fea0003900000 */
[----:B------:R-:W2:Y:S02]  /*27ce0*/  @!P0 SYNCS.PHASECHK.TRANS64 P0, [R7+URZ], R2 ;  /* 0x00000002070085a7 */ /* 0x000ea4000800007f */
[----:B--2---:R-:W-:Y:S05]  /*27cf0*/  @!P0 BRA `(.L_x_782) ;  /* 0xfffffffc00f08947 */ /* 0x004fea000383ffff */
[----:B------:R-:W-:Y:S05]  /*27d00*/  BRA `(.L_x_876) ;  /* 0xffffffe4000c7947 */ /* 0x000fea000383ffff */
.L_x_784:
[----:B--2---:R2:W3:Y:S02]  /*27d10*/  SYNCS.PHASECHK.TRANS64.TRYWAIT P0, [R4+URZ], R5 ;  /* 0x00000005040075a7 */ /* 0x0044e4000800017f */
[----:B---3--:R-:W-:Y:S05]  /*27d20*/  @!P0 NANOSLEEP.SYNCS 0x989680 ;  /* 0x009896800000895d */ /* 0x008fea0003900000 */
[----:B------:R-:W3:Y:S02]  /*27d30*/  @!P0 SYNCS.PHASECHK.TRANS64 P0, [R4+URZ], R5 ;  /* 0x00000005040085a7 */ /* 0x000ee4000800007f */
[----:B---3--:R-:W-:Y:S05]  /*27d40*/  @!P0 BRA `(.L_x_784) ;  /* 0xfffffffc00f08947 */ /* 0x008fea000383ffff */
[----:B------:R-:W-:Y:S05]  /*27d50*/  BRA `(.L_x_877) ;  /* 0xffffffe400147947 */ /* 0x000fea000383ffff */
.L_x_878:
        /* <DEDUP_REMOVED lines=10> */
.L_x_2841:


//--------------------- .text._ZN7cutlass13device_kernelIN5flash11enable_sm90INS1_16FlashAttnFwdSm90INS1_25CollectiveMainloopFwdSm90ILi2EN4cute5tupleIJNS5_1CILi1EEES8_S8_EEENS6_IJNS7_ILi128EEENS7_ILi64EEENS7_ILi256EEEEEELi256ENS_10bfloat16_tEfNS_4arch4Sm90ELb0ELb1ELb1ELb0ELb0ELb0ELb0ELb1ELb1ELb0ELb0ELb0EEENS1_21CollectiveEpilogueFwdINS6_IJSA_SC_SB_EEES9_SE_SG_Li256ELb0ELb0ELb0ELb0EEENS1_30DynamicPersistentTileSchedulerILi256ELi32ELb0ELb0ELb1EEEEEEEEEvNT_6ParamsE --------------------------
	.section	.text._ZN7cutlass13device_kernelIN5flash11enable_sm90INS1_16FlashAttnFwdSm90INS1_25CollectiveMainloopFwdSm90ILi2EN4cute5tupleIJNS5_1CILi1EEES8_S8_EEENS6_IJNS7_ILi128EEENS7_ILi64EEENS7_ILi256EEEEEELi256ENS_10bfloat16_tEfNS_4arch4Sm90ELb0ELb1ELb1ELb0ELb0ELb0ELb0ELb1ELb1ELb0ELb0ELb0EEENS1_21CollectiveEpilogueFwdINS6_IJSA_SC_SB_EEES9_SE_SG_Li256ELb0ELb0ELb0ELb0EEENS1_30DynamicPersistentTileSchedulerILi256ELi32ELb0ELb0ELb1EEEEEEEEEvNT_6ParamsE,"ax",@progbits
	.align	128
.text._ZN7cutlass13device_kernelIN5flash11enable_sm90INS1_16FlashAttnFwdSm90INS1_25CollectiveMainloopFwdSm90ILi2EN4cute5tupleIJNS5_1CILi1EEES8_S8_EEENS6_IJNS7_ILi128EEENS7_ILi64EEENS7_ILi256EEEEEELi256ENS_10bfloat16_tEfNS_4arch4Sm90ELb0ELb1ELb1ELb0ELb0ELb0ELb0ELb1ELb1ELb0ELb0ELb0EEENS1_21CollectiveEpilogueFwdINS6_IJSA_SC_SB_EEES9_SE_SG_Li256ELb0ELb0ELb0ELb0EEENS1_30DynamicPersistentTileSchedulerILi256ELi32ELb0ELb0ELb1EEEEEEEEEvNT_6ParamsE:
        .type           _ZN7cutlass13device_kernelIN5flash11enable_sm90INS1_16FlashAttnFwdSm90INS1_25CollectiveMainloopFwdSm90ILi2EN4cute5tupleIJNS5_1CILi1EEES8_S8_EEENS6_IJNS7_ILi128EEENS7_ILi64EEENS7_ILi256EEEEEELi256ENS_10bfloat16_tEfNS_4arch4Sm90ELb0ELb1ELb1ELb0ELb0ELb0ELb0ELb1ELb1ELb0ELb0ELb0EEENS1_21CollectiveEpilogueFwdINS6_IJSA_SC_SB_EEES9_SE_SG_Li256ELb0ELb0ELb0ELb0EEENS1_30DynamicPersistentTileSchedulerILi256ELi32ELb0ELb0ELb1EEEEEEEEEvNT_6ParamsE,@function
        .size           _ZN7cutlass13device_kernelIN5flash11enable_sm90INS1_16FlashAttnFwdSm90INS1_25CollectiveMainloopFwdSm90ILi2EN4cute5tupleIJNS5_1CILi1EEES8_S8_EEENS6_IJNS7_ILi128EEENS7_ILi64EEENS7_ILi256EEEEEELi256ENS_10bfloat16_tEfNS_4arch4Sm90ELb0ELb1ELb1ELb0ELb0ELb0ELb0ELb1ELb1ELb0ELb0ELb0EEENS1_21CollectiveEpilogueFwdINS6_IJSA_SC_SB_EEES9_SE_SG_Li256ELb0ELb0ELb0ELb0EEENS1_30DynamicPersistentTileSchedulerILi256ELi32ELb0ELb0ELb1EEEEEEEEEvNT_6ParamsE,(.L_x_2842 - _ZN7cutlass13device_kernelIN5flash11enable_sm90INS1_16FlashAttnFwdSm90INS1_25CollectiveMainloopFwdSm90ILi2EN4cute5tupleIJNS5_1CILi1EEES8_S8_EEENS6_IJNS7_ILi128EEENS7_ILi64EEENS7_ILi256EEEEEELi256ENS_10bfloat16_tEfNS_4arch4Sm90ELb0ELb1ELb1ELb0ELb0ELb0ELb0ELb1ELb1ELb0ELb0ELb0EEENS1_21CollectiveEpilogueFwdINS6_IJSA_SC_SB_EEES9_SE_SG_Li256ELb0ELb0ELb0ELb0EEENS1_30DynamicPersistentTileSchedulerILi256ELi32ELb0ELb0ELb1EEEEEEEEEvNT_6ParamsE)
        .other          _ZN7cutlass13device_kernelIN5flash11enable_sm90INS1_16FlashAttnFwdSm90INS1_25CollectiveMainloopFwdSm90ILi2EN4cute5tupleIJNS5_1CILi1EEES8_S8_EEENS6_IJNS7_ILi128EEENS7_ILi64EEENS7_ILi256EEEEEELi256ENS_10bfloat16_tEfNS_4arch4Sm90ELb0ELb1ELb1ELb0ELb0ELb0ELb0ELb1ELb1ELb0ELb0ELb0EEENS1_21CollectiveEpilogueFwdINS6_IJSA_SC_SB_EEES9_SE_SG_Li256ELb0ELb0ELb0ELb0EEENS1_30DynamicPersistentTileSchedulerILi256ELi32ELb0ELb0ELb1EEEEEEEEEvNT_6ParamsE,@"STO_CUDA_ENTRY STV_DEFAULT"
_ZN7cutlass13device_kernelIN5flash11enable_sm90INS1_16FlashAttnFwdSm90INS1_25CollectiveMainloopFwdSm90ILi2EN4cute5tupleIJNS5_1CILi1EEES8_S8_EEENS6_IJNS7_ILi128EEENS7_ILi64EEENS7_ILi256EEEEEELi256ENS_10bfloat16_tEfNS_4arch4Sm90ELb0ELb1ELb1ELb0ELb0ELb0ELb0ELb1ELb1ELb0ELb0ELb0EEENS1_21CollectiveEpilogueFwdINS6_IJSA_SC_SB_EEES9_SE_SG_Li256ELb0ELb0ELb0ELb0EEENS1_30DynamicPersistentTileSchedulerILi256ELi32ELb0ELb0ELb1EEEEEEEEEvNT_6ParamsE:
        /* <DEDUP_REMOVED lines=24> */
.L_x_880:
[----:B------:R-:W-:Y:S05]  /*0180*/  BSYNC B0 ;  /* 0x0000000000007941 */ /* 0x000fea0003800000 */
.L_x_879:
[----:B------:R-:W-:Y:S01]  /*0190*/  VOTEU.ANY UP0, P0 ;  /* 0x00000000003f7886 */ /* 0x000fe20000000100 */
[----:B------:R-:W1:Y:S01]  /*01a0*/  SHFL.IDX PT, R2, R2, RZ, 0x1f ;  /* 0x00001fff02027589 */ /* 0x000e6200000e0000 */
[----:B------:R-:W-:Y:S01]  /*01b0*/  UMOV UR4, 0x1 ;  /* 0x0000000100047882 */ /* 0x000fe20000000000 */
[----:B------:R-:W-:Y:S01]  /*01c0*/  VOTEU.ANY UP1, P0 ;  /* 0x00000000003f7886 */ /* 0x000fe20000020100 */
[----:B------:R-:W-:Y:S01]  /*01d0*/  VOTEU.ANY UP2, P0 ;  /* 0x00000000003f7886 */ /* 0x000fe20000040100 */
[----:B------:R-:W2:Y:S01]  /*01e0*/  @UP0 S2UR UR7, SR_CgaCtaId ;  /* 0x00000000000709c3 */ /* 0x000ea20000008800 */
[----:B------:R-:W3:Y:S01]  /*01f0*/  SHFL.IDX PT, R3, R0, RZ, 0x1f ;  /* 0x00001fff00037589 */ /* 0x000ee200000e0000 */
[----:B------:R-:W-:Y:S01]  /*0200*/  @UP0 UMOV UR6, 0x400 ;  /* 0x0000040000060882 */ /* 0x000fe20000000000 */
[----:B------:R-:W-:-:S04]  /*0210*/  @UP0 UIADD3 UR4, -UR4, 0x100000, URZ ;  /* 0x0010000004040890 */ /* 0x000fc8000fffe13f */
[----:B------:R-:W-:Y:S02]  /*0220*/  @UP0 USHF.L.U32 UR5, UR4, 0xb, URZ ;  /* 0x0000000b04050899 */ /* 0x000fe4000800063f */
[----:B------:R-:W-:Y:S01]  /*0230*/  @UP0 USHF.L.U32 UR4, UR4, 0x1, URZ ;  /* 0x0000000104040899 */ /* 0x000fe2000800063f */
[----:B-1----:R-:W-:Y:S01]  /*0240*/  R2UR UR8, R2 ;  /* 0x00000000020872ca */ /* 0x002fe200000e0000 */
[----:B--2---:R-:W-:Y:S01]  /*0250*/  @UP0 ULEA UR6, UR7, UR6, 0x18 ;  /* 0x0000000607060291 */ /* 0x004fe2000f8ec03f */
[----:B---3--:R-:W-:-:S11]  /*0260*/  ISETP.NE.AND P1, PT, R3, RZ, PT ;  /* 0x000000ff0300720c */ /* 0x008fd60003f25270 */
[----:B------:R-:W-:Y:S01]  /*0270*/  UISETP.NE.AND UP0, UPT, UR8, URZ, UPT ;  /* 0x0000003f0800728c */ /* 0x000fe2000bf05270 */
[----:B------:R-:W1:Y:S02]  /*0280*/  FENCE.VIEW.ASYNC.S ;  /* 0x00000000000073c6 */ /* 0x000e640000000000 */
[----:B-1----:R1:W2:Y:S01]  /*0290*/  @UP1 SYNCS.EXCH.64 URZ, [UR6+0x30800], UR4 ;  /* 0x03080004063f15b2 */ /* 0x0022a20008000100 */
[----:B------:R1:W3:Y:S01]  /*02a0*/  @UP2 SYNCS.EXCH.64 URZ, [UR6+0x30820], UR4 ;  /* 0x03082004063f25b2 */ /* 0x0002e20008000100 */
[----:B------:R-:W-:Y:S06]  /*02b0*/  @P1 BRA `(.L_x_881) ;  /* 0x0000000000481947 */ /* 0x000fec0003800000 */
        /* <DEDUP_REMOVED lines=18> */
.L_x_881:
        /* <DEDUP_REMOVED lines=22> */
.L_x_882:
        /* <DEDUP_REMOVED lines=14> */
[----:B------:R4:W1:Y:S01]  /*0620*/  SYNCS.EXCH.64 URZ, [UR6+0x30880], UR4 ;  /* 0x03088004063f75b2 */ /* 0x0008620008000100 */
[----:B------:R4:W1:Y:S01]  /*0630*/  SYNCS.EXCH.64 URZ, [UR6+0x30878], UR4 ;  /* 0x03087804063f75b2 */ /* 0x0008620008000100 */
[----:B------:R4:W1:Y:S02]  /*0640*/  SYNCS.EXCH.64 URZ, [UR6+0x30888], UR4 ;  /* 0x03088804063f75b2 */ /* 0x0008640008000100 */
[----:B----4-:R-:W-:Y:S01]  /*0650*/  NOP ;  /* 0x0000000000007918 */ /* 0x010fe20000000000 */
.L_x_883:
        /* <DEDUP_REMOVED lines=22> */
.L_x_884:
        /* <DEDUP_REMOVED lines=22> */
.L_x_885:
[----:B-1----:R-:W-:Y:S01]  /*0920*/  UMOV UR4, 0x1 ;  /* 0x0000000100047882 */ /* 0x002fe20000000000 */
[----:B------:R-:W-:Y:S01]  /*0930*/  PLOP3.LUT P0, PT, PT, PT, UP0, 0x80, 0x0 ;  /* 0x000000000000781c */ /* 0x000fe20003f0f008 */
[----:B------:R-:W-:Y:S01]  /*0940*/  USEL UR4, UR4, 0x2, !UP0 ;  /* 0x0000000204047887 */ /* 0x000fe2000c000000 */
[----:B------:R-:W-:-:S05]  /*0950*/  NOP ;  /* 0x0000000000007918 */ /* 0x000fca0000000000 */
[----:B------:R-:W-:-:S05]  /*0960*/  IMAD.U32 R2, RZ, RZ, UR4 ;  /* 0x00000004ff027e24 */ /* 0x000fca000f8e00ff */
[----:B------:R1:W-:Y:S01]  /*0970*/  STL [R1], R2 ;  /* 0x0000000201007387 */ /* 0x0003e20000100800 */
[----:B--23--:R-:W-:Y:S06]  /*0980*/  BAR.SYNC.DEFER_BLOCKING 0x0 ;  /* 0x0000000000007b1d */ /* 0x00cfec0000010000 */
[----:B------:R-:W-:Y:S05]  /*0990*/  @!P0 BRA `(.L_x_886) ;  /* 0x000000e4005c8947 */ /* 0x000fea0003800000 */
.L_x_887:
[----:B------:R-:W-:-:S08]  /*09a0*/  NOP ;  /* 0x0000000000007918 */ /* 0x000fd00000000000 */
[----:B------:R-:W2:Y:S02]  /*09b0*/  USETMAXREG.TRY_ALLOC.CTAPOOL UP0, 0xf0 ;  /* 0x000000f0000079c8 */ /* 0x000ea40008000600 */
[----:B--2---:R-:W-:-:S13]  /*09c0*/  PLOP3.LUT P0, PT, PT, PT, UP0, 0x80, 0x0 ;  /* 0x000000000000781c */ /* 0x004fda0003f0f008 */
[----:B------:R-:W-:Y:S05]  /*09d0*/  @!P0 BRA `(.L_x_887) ;  /* 0xfffffffc00f08947 */ /* 0x000fea000383ffff */
[----:B------:R-:W2:Y:S08]  /*09e0*/  S2UR UR7, SR_CTAID.X ;  /* 0x00000000000779c3 */ /* 0x000eb00000002500 */
[----:B------:R-:W-:Y:S08]  /*09f0*/  BAR.ARV 0x4, 0x120 ;  /* 0x0104800000007b1d */ /* 0x000ff00000002000 */
[----:B------:R-:W2:Y:S08]  /*0a00*/  LDC R0, c[0x0][0xda8] ;  /* 0x00036a00ff007b82 */ /* 0x000eb00000000800 */
[----:B------:R-:W-:Y:S06]  /*0a10*/  BAR.ARV 0x8, 0x120 ;  /* 0x0204800000007b1d */ /* 0x000fec0000002000 */
[----:B--2---:R-:W-:-:S13]  /*0a20*/  ISETP.LE.AND P0, PT, R0, UR7, PT ;  /* 0x0000000700007c0c */ /* 0x004fda000bf03270 */
[----:B------:R-:W-:Y:S05]  /*0a30*/  @P0 EXIT ;  /* 0x000000000000094d */ /* 0x000fea0003800000 */
[----:B------:R-:W2:Y:S01]  /*0a40*/  LDL R3, [R1] ;  /* 0x0000000001037983 */ /* 0x000ea20000100800 */
[----:B------:R-:W3:Y:S01]  /*0a50*/  S2UR UR4, SR_CgaCtaId ;  /* 0x00000000000479c3 */ /* 0x000ee20000008800 */
[----:B------:R-:W-:Y:S01]  /*0a60*/  UMOV UR38, 0x400 ;  /* 0x0000040000267882 */ /* 0x000fe20000000000 */
[----:B------:R-:W-:Y:S01]  /*0a70*/  UMOV UR46, URZ ;  /* 0x0000003f002e7c82 */ /* 0x000fe20008000000 */
[----:B-1----:R-:W1:Y:S01]  /*0a80*/  S2R R2, SR_TID.X ;  /* 0x0000000000027919 */ /* 0x002e620000002100 */
[----:B------:R-:W-:-:S04]  /*0a90*/  UMOV UR36, URZ ;  /* 0x0000003f00247c82 */ /* 0x000fc80008000000 */
[----:B------:R-:W4:Y:S01]  /*0aa0*/  S2UR UR6, SR_SWINHI ;  /* 0x00000000000679c3 */ /* 0x000f220000002f00 */
[----:B---3--:R-:W-:-:S07]  /*0ab0*/  ULEA UR38, UR4, UR38, 0x18 ;  /* 0x0000002604267291 */ /* 0x008fce000f8ec03f */
[----:B------:R-:W-:Y:S01]  /*0ac0*/  UMOV UR4, UR38 ;  /* 0x0000002600047c82 */ /* 0x000fe20008000000 */
[----:B----4-:R-:W-:Y:S02]  /*0ad0*/  UMOV UR5, UR6 ;  /* 0x0000000600057c82 */ /* 0x010fe40008000000 */
[----:B------:R-:W-:Y:S02]  /*0ae0*/  IMAD.U32 R201, RZ, RZ, UR5 ;  /* 0x00000005ffc97e24 */ /* 0x000fe4000f8e00ff */
[----:B-1----:R-:W-:Y:S02]  /*0af0*/  VIADD R213, R2, 0xffffff80 ;  /* 0xffffff8002d57836 */ /* 0x002fe40000000000 */
[----:B------:R-:W-:Y:S01]  /*0b00*/  IMAD.U32 R200, RZ, RZ, UR4 ;  /* 0x00000004ffc87e24 */ /* 0x000fe2000f8e00ff */
[----:B------:R-:W-:Y:S02]  /*0b10*/  UMOV UR4, UR7 ;  /* 0x0000000700047c82 */ /* 0x000fe40008000000 */
[----:B------:R-:W-:-:S04]  /*0b20*/  SHF.R.S32.HI R0, RZ, 0x1f, R213 ;  /* 0x0000001fff007819 */ /* 0x000fc800000114d5 */
[CC--:B------:R-:W-:Y:S02]  /*0b30*/  LEA.HI R2, R0.reuse, R213.reuse, RZ, 0x4 ;  /* 0x000000d500027211 */ /* 0x0c0fe400078f20ff */
[----:B------:R-:W-:Y:S02]  /*0b40*/  LEA.HI R211, R0, R213, RZ, 0x5 ;  /* 0x000000d500d37211 */ /* 0x000fe400078f28ff */
[----:B------:R-:W-:Y:S02]  /*0b50*/  SHF.R.S32.HI R5, RZ, 0x4, R2 ;  /* 0x00000004ff057819 */ /* 0x000fe40000011402 */
[----:B------:R-:W-:Y:S02]  /*0b60*/  SHF.R.S32.HI R211, RZ, 0x5, R211 ;  /* 0x00000005ffd37819 */ /* 0x000fe400000114d3 */
[C---:B------:R-:W-:Y:S02]  /*0b70*/  LEA.HI R4, R2.reuse, R5, RZ, 0x1 ;  /* 0x0000000502047211 */ /* 0x040fe400078f08ff */
[----:B------:R-:W-:-:S02]  /*0b80*/  LOP3.LUT R2, R2, 0x3fffff0, RZ, 0xc0, !PT ;  /* 0x03fffff002027812 */ /* 0x000fc400078ec0ff */
[----:B------:R-:W-:-:S03]  /*0b90*/  LOP3.LUT R4, R4, 0x1ffffffe, RZ, 0xc0, !PT ;  /* 0x1ffffffe04047812 */ /* 0x000fc600078ec0ff */
[----:B------:R-:W-:Y:S02]  /*0ba0*/  IMAD.IADD R2, R213, 0x1, -R2 ;  /* 0x00000001d5027824 */ /* 0x000fe400078e0a02 */
[----:B------:R-:W-:Y:S02]  /*0bb0*/  IMAD.IADD R4, R5, 0x1, -R4 ;  /* 0x0000000105047824 */ /* 0x000fe400078e0a04 */
[----:B------:R-:W-:-:S05]  /*0bc0*/  IMAD R9, R211, 0x10, R2 ;  /* 0x00000010d3097824 */ /* 0x000fca00078e0202 */
[----:B------:R-:W-:Y:S02]  /*0bd0*/  LEA R4, R9, R4, 0x3 ;  /* 0x0000000409047211 */ /* 0x000fe400078e18ff */
[----:B--2---:R-:W-:Y:S02]  /*0be0*/  R2UR UR8, R3 ;  /* 0x00000000030872ca */ /* 0x004fe400000e0000 */
[CC--:B------:R-:W-:Y:S02]  /*0bf0*/  LEA.HI R3, R0.reuse, R213.reuse, RZ, 0x7 ;  /* 0x000000d500037211 */ /* 0x0c0fe400078f38ff */
[----:B------:R-:W-:Y:S02]  /*0c00*/  LEA.HI R0, R0, R213, RZ, 0x3 ;  /* 0x000000d500007211 */ /* 0x000fe400078f18ff */
[----:B------:R-:W-:Y:S02]  /*0c10*/  LOP3.LUT R208, R3, 0xffffff80, RZ, 0xc0, !PT ;  /* 0xffffff8003d07812 */ /* 0x000fe400078ec0ff */
[----:B------:R-:W-:-:S02]  /*0c20*/  SHF.R.S32.HI R210, RZ, 0x7, R3 ;  /* 0x00000007ffd27819 */ /* 0x000fc40000011403 */
[----:B------:R-:W-:Y:S02]  /*0c30*/  IADD3 R208, R213, -R208, RZ ;  /* 0x800000d0d5d07210 */ /* 0x000fe40007ffe0ff */
[----:B------:R-:W-:Y:S01]  /*0c40*/  LEA.HI R3, R3, R210, RZ, 0x1 ;  /* 0x000000d203037211 */ /* 0x000fe200078f08ff */
[----:B------:R-:W-:Y:S01]  /*0c50*/  ULOP3.LUT UR5, UR8, 0x1, URZ, 0xfc, !UPT ;  /* 0x0000000108057892 */ /* 0x000fe2000f8efc3f */
[----:B------:R-:W-:Y:S02]  /*0c60*/  SHF.R.S32.HI R7, RZ, 0x1f, R208 ;  /* 0x0000001fff077819 */ /* 0x000fe400000114d0 */
[----:B------:R-:W-:Y:S02]  /*0c70*/  LOP3.LUT R2, R0, 0x1ffffff8, RZ, 0xc0, !PT ;  /* 0x1ffffff800027812 */ /* 0x000fe400078ec0ff */
[CC--:B------:R-:W-:Y:S01]  /*0c80*/  LEA.HI R6, R7.reuse, R208.reuse, RZ, 0x2 ;  /* 0x000000d007067211 */ /* 0x0c0fe200078f10ff */
[----:B------:R-:W-:Y:S01]  /*0c90*/  IMAD.U32 R212, RZ, RZ, UR5 ;  /* 0x00000005ffd47e24 */ /* 0x000fe2000f8e00ff */
[----:B------:R-:W-:Y:S01]  /*0ca0*/  LEA.HI R7, R7, R208, RZ, 0x5 ;  /* 0x000000d007077211 */ /* 0x000fe200078f28ff */
[----:B------:R-:W-:Y:S01]  /*0cb0*/  UMOV UR5, URZ ;  /* 0x0000003f00057c82 */ /* 0x000fe20008000000 */
[--C-:B------:R-:W-:Y:S01]  /*0cc0*/  SHF.R.S32.HI R5, RZ, 0x2, R6.reuse ;  /* 0x00000002ff057819 */ /* 0x100fe20000011406 */
[----:B------:R-:W-:Y:S01]  /*0cd0*/  IMAD.U32 R207, RZ, RZ, UR5 ;  /* 0x00000005ffcf7e24 */ /* 0x000fe2000f8e00ff */
[----:B------:R-:W-:-:S02]  /*0ce0*/  SHF.R.S32.HI R8, RZ, 0x1f, R6 ;  /* 0x0000001fff087819 */ /* 0x000fc40000011406 */
[----:B------:R-:W-:Y:S02]  /*0cf0*/  SHF.R.S32.HI R7, RZ, 0x5, R7 ;  /* 0x00000005ff077819 */ /* 0x000fe40000011407 */
[----:B------:R-:W-:Y:S02]  /*0d00*/  LEA.HI R8, R8, R5, RZ, 0x3 ;  /* 0x0000000508087211 */ /* 0x000fe400078f18ff */
[----:B------:R-:W-:Y:S02]  /*0d10*/  IADD3 R2, R213, -R2, RZ ;  /* 0x80000002d5027210 */ /* 0x000fe40007ffe0ff */
[----:B------:R-:W-:Y:S02]  /*0d20*/  LOP3.LUT R8, R8, 0xfffffff8, RZ, 0xc0, !PT ;  /* 0xfffffff808087812 */ /* 0x000fe400078ec0ff */
[----:B------:R-:W-:Y:S01]  /*0d30*/  SHF.R.S32.HI R204, RZ, 0x3, R0 ;  /* 0x00000003ffcc7819 */ /* 0x000fe20000011400 */
[----:B------:R-:W-:Y:S02]  /*0d40*/  IMAD.SHL.U32 R202, R2, 0x8, RZ ;  /* 0x0000000802ca7824 */ /* 0x000fe400078e00ff */
[----:B------:R-:W-:Y:S01]  /*0d50*/  IMAD.IADD R8, R5, 0x1, -R8 ;  /* 0x0000000105087824 */ /* 0x000fe200078e0a08 */
[----:B------:R-:W-:-:S02]  /*0d60*/  LOP3.LUT R5, R3, 0x3fffffe, RZ, 0xc0, !PT ;  /* 0x03fffffe03057812 */ /* 0x000fc400078ec0ff */
[----:B------:R-:W-:Y:S01]  /*0d70*/  SHF.L.U32 R3, R4, 0x3, RZ ;  /* 0x0000000304037819 */ /* 0x000fe200000006ff */
[----:B------:R-:W-:Y:S02]  /*0d80*/  IMAD R8, R7, 0x10, R8 ;  /* 0x0000001007087824 */ /* 0x000fe400078e0208 */
[----:B------:R-:W-:Y:S02]  /*0d90*/  IMAD.IADD R5, R210, 0x1, -R5 ;  /* 0x00000001d2057824 */ /* 0x000fe400078e0a05 */
[----:B------:R-:W-:Y:S01]  /*0da0*/  IMAD.WIDE R200, R3, 0x2, R200 ;  /* 0x0000000203c87825 */ /* 0x000fe200078e02c8 */
[----:B------:R-:W-:-:S03]  /*0db0*/  LOP3.LUT R3, R6, 0x7ffffffc, RZ, 0xc0, !PT ;  /* 0x7ffffffc06037812 */ /* 0x000fc600078ec0ff */
[----:B------:R-:W-:Y:S01]  /*0dc0*/  IMAD R209, R5, 0x40, R8 ;  /* 0x0000004005d17824 */ /* 0x000fe200078e0208 */
[----:B------:R-:W-:-:S07]  /*0dd0*/  IADD3 R22, R208, -R3, RZ ;  /* 0x80000003d0167210 */ /* 0x000fce0007ffe0ff */
.L_x_980:
[----:B------:R-:W-:Y:S01]  /*0de0*/  ULDC UR5, c[0x0][0xdd0] ;  /* 0x0003740000057ab9 */ /* 0x000fe20000000800 */
[----:B-1----:R-:W1:Y:S01]  /*0df0*/  LDC R0, c[0x0][0xde8] ;  /* 0x00037a00ff007b82 */ /* 0x002e620000000800 */
[----:B------:R-:W-:Y:S01]  /*0e00*/  UISETP.NE.AND UP0, UPT, UR5, 0x1, UPT ;  /* 0x000000010500788c */ /* 0x000fe2000bf05270 */
[----:B------:R-:W-:-:S10]  /*0e10*/  UMOV UR8, UR4 ;  /* 0x0000000400087c82 */ /* 0x000fd40008000000 */
[----:B------:R-:W-:Y:S01]  /*0e20*/  @UP0 ULDC UR6, c[0x0][0xdd4] ;  /* 0x0003750000060ab9 */ /* 0x000fe20000000800 */
[----:B------:R-:W-:Y:S01]  /*0e30*/  @UP0 ULDC UR9, c[0x0][0xdd8] ;  /* 0x0003760000090ab9 */ /* 0x000fe20000000800 */
[----:B------:R-:W-:-:S04]  /*0e40*/  UIMAD.WIDE.U32 UR6, UR4, UR6, URZ ;  /* 0x00000006040672a5 */ /* 0x000fc8000f8e003f */
[----:B------:R-:W-:-:S04]  /*0e50*/  @UP0 USHF.R.U32.HI UR8, URZ, UR9, UR7 ;  /* 0x000000093f080299 */ /* 0x000fc80008011607 */
[----:B------:R-:W-:Y:S02]  /*0e60*/  UIADD3 UR6, -UR8, URZ, URZ ;  /* 0x0000003f08067290 */ /* 0x000fe4000fffe13f */
[----:B-1----:R-:W-:Y:S02]  /*0e70*/  ISETP.LE.AND P0, PT, R0, UR8, PT ;  /* 0x0000000800007c0c */ /* 0x002fe4000bf03270 */
[----:B------:R-:W-:-:S11]  /*0e80*/  UIMAD UR7, UR5, UR6, UR4 ;  /* 0x00000006050772a4 */ /* 0x000fd6000f8e0204 */
[----:B--234-:R-:W-:Y:S05]  /*0e90*/  @!P0 BRA `(.L_x_888) ;  /* 0x0000000000248947 */ /* 0x01cfea0003800000 */
[----:B------:R-:W-:Y:S01]  /*0ea0*/  ULDC UR6, c[0x0][0xddc] ;  /* 0x0003770000067ab9 */ /* 0x000fe20000000800 */
[----:B------:R-:W-:Y:S01]  /*0eb0*/  UMOV UR9, UR7 ;  /* 0x0000000700097c82 */ /* 0x000fe20008000000 */
[----:B------:R-:W-:-:S11]  /*0ec0*/  UISETP.NE.AND UP0, UPT, UR6, 0x1, UPT ;  /* 0x000000010600788c */ /* 0x000fd6000bf05270 */
[----:B------:R-:W-:Y:S02]  /*0ed0*/  @UP0 ULDC.64 UR10, c[0x0][0xde0] ;  /* 0x00037800000a0ab9 */ /* 0x000fe40000000a00 */
[----:B------:R-:W-:-:S04]  /*0ee0*/  UIMAD.WIDE.U32 UR4, UR7, UR10, URZ ;  /* 0x0000000a070472a5 */ /* 0x000fc8000f8e003f */
[----:B------:R-:W-:-:S04]  /*0ef0*/  @UP0 USHF.R.U32.HI UR9, URZ, UR11, UR5 ;  /* 0x0000000b3f090299 */ /* 0x000fc80008011605 */
[----:B------:R-:W-:Y:S02]  /*0f00*/  UIMAD UR4, UR9, UR6, URZ ;  /* 0x00000006090472a4 */ /* 0x000fe4000f8e023f */
[----:B------:R-:W-:Y:S01]  /*0f10*/  IMAD.U32 R206, RZ, RZ, UR9 ;  /* 0x00000009ffce7e24 */ /* 0x000fe2000f8e00ff */
[----:B------:R-:W-:Y:S09]  /*0f20*/  BRA `(.L_x_889) ;  /* 0x0000000000207947 */ /* 0x000ff20003800000 */
.L_x_888:
[----:B------:R-:W-:Y:S01]  /*0f30*/  ULDC UR6, c[0x0][0xdc4] ;  /* 0x0003710000067ab9 */ /* 0x000fe20000000800 */
[----:B------:R-:W-:Y:S01]  /*0f40*/  UMOV UR9, UR7 ;  /* 0x0000000700097c82 */ /* 0x000fe20008000000 */
[----:B------:R-:W-:-:S11]  /*0f50*/  UISETP.NE.AND UP0, UPT, UR6, 0x1, UPT ;  /* 0x000000010600788c */ /* 0x000fd6000bf05270 */
[----:B------:R-:W-:Y:S02]  /*0f60*/  @UP0 ULDC.64 UR10, c[0x0][0xdc8] ;  /* 0x00037200000a0ab9 */ /* 0x000fe40000000a00 */
[----:B------:R-:W-:-:S04]  /*0f70*/  UIMAD.WIDE.U32 UR4, UR7, UR10, URZ ;  /* 0x0000000a070472a5 */ /* 0x000fc8000f8e003f */
[----:B------:R-:W-:-:S04]  /*0f80*/  @UP0 USHF.R.U32.HI UR9, URZ, UR11, UR5 ;  /* 0x0000000b3f090299 */ /* 0x000fc80008011605 */
[----:B------:R-:W-:Y:S02]  /*0f90*/  UIMAD UR4, UR9, UR6, URZ ;  /* 0x00000006090472a4 */ /* 0x000fe4000f8e023f */
[----:B------:R-:W-:-:S10]  /*0fa0*/  IMAD.U32 R206, RZ, RZ, UR9 ;  /* 0x00000009ffce7e24 */ /* 0x000fd4000f8e00ff */
.L_x_889:
[----:B------:R-:W-:Y:S01]  /*0fb0*/  R2UR UR5, R206 ;  /* 0x00000000ce0572ca */ /* 0x000fe200000e0000 */
[----:B------:R-:W-:Y:S01]  /*0fc0*/  UIADD3 UR6, UR7, -UR4, URZ ;  /* 0x8000000407067290 */ /* 0x000fe2000fffe03f */
[----:B------:R-:W-:Y:S01]  /*0fd0*/  ULDC UR43, c[0x0][0xdb8] ;  /* 0x00036e00002b7ab9 */ /* 0x000fe20000000800 */
[----:B------:R-:W-:Y:S01]  /*0fe0*/  ULDC.64 UR12, c[0x0][0x3f8] ;  /* 0x0000fe00000c7ab9 */ /* 0x000fe20000000a00 */
[----:B------:R-:W-:Y:S01]  /*0ff0*/  UISETP.NE.AND UP1, UPT, UR43, 0x1, UPT ;  /* 0x000000012b00788c */ /* 0x000fe2000bf25270 */
[----:B------:R-:W-:Y:S01]  /*1000*/  ULDC UR42, c[0x0][0xdac] ;  /* 0x00036b00002a7ab9 */ /* 0x000fe20000000800 */
[----:B------:R-:W-:Y:S01]  /*1010*/  UISETP.NE.U32.AND UP0, UPT, UR12, URZ, UPT ;  /* 0x0000003f0c00728c */ /* 0x000fe2000bf05070 */
[----:B------:R-:W-:Y:S01]  /*1020*/  ULDC UR11, c[0x0][0xdc4] ;  /* 0x00037100000b7ab9 */ /* 0x000fe20000000800 */
[----:B------:R-:W-:Y:S02]  /*1030*/  ULDC UR47, c[0x0][0x404] ;  /* 0x00010100002f7ab9 */ /* 0x000fe40000000800 */
[----:B------:R-:W-:-:S03]  /*1040*/  UISETP.NE.AND.EX UP0, UPT, UR13, URZ, UPT, UP0 ;  /* 0x0000003f0d00728c */ /* 0x000fc6000bf05300 */
[----:B------:R-:W-:Y:S01]  /*1050*/  ULOP3.LUT UR7, URZ, UR5, URZ, 0x33, !UPT ;  /* 0x000000053f077292 */ /* 0x000fe2000f8e333f */
[----:B------:R-:W-:Y:S02]  /*1060*/  ULDC UR9, c[0x0][0x288] ;  /* 0x0000a20000097ab9 */ /* 0x000fe40000000800 */
[----:B------:R-:W-:Y:S01]  /*1070*/  ULDC.64 UR4, c[0x0][0x9e0] ;  /* 0x0002780000047ab9 */ /* 0x000fe20000000a00 */
[----:B------:R-:W-:Y:S02]  /*1080*/  UIADD3 UR42, UR7, UR42, URZ ;  /* 0x0000002a072a7290 */ /* 0x000fe4000fffe03f */
[----:B------:R-:W-:Y:S02]  /*1090*/  UISETP.GE.AND UP2, UPT, UR5, 0x1, UPT ;  /* 0x000000010500788c */ /* 0x000fe4000bf46270 */
[----:B------:R-:W-:Y:S02]  /*10a0*/  USHF.L.U32 UR42, UR42, 0x7, URZ ;  /* 0x000000072a2a7899 */ /* 0x000fe4000800063f */
[----:B------:R-:W-:-:S02]  /*10b0*/  UIMAD UR8, UR8, UR11, UR6 ;  /* 0x0000000b080872a4 */ /* 0x000fc4000f8e0206 */
[----:B------:R-:W-:Y:S01]  /*10c0*/  USEL UR47, UR47, 0x1, UP0 ;  /* 0x000000012f2f7887 */ /* 0x000fe20008000000 */
[----:B------:R-:W-:Y:S01]  /*10d0*/  PLOP3.LUT P1, PT, PT, PT, UP2, 0x80, 0x0 ;  /* 0x000000000000781c */ /* 0x000fe20003f2f028 */
[----:B------:R-:W-:Y:S01]  /*10e0*/  @UP1 ULDC UR6, c[0x0][0xdbc] ;  /* 0x00036f0000061ab9 */ /* 0x000fe20000000800 */
[----:B------:R-:W-:Y:S01]  /*10f0*/  UIADD3 UR61, UR42, 0x80, -UR9 ;  /* 0x000000802a3d7890 */ /* 0x000fe2000fffe809 */
[----:B------:R-:W-:Y:S01]  /*1100*/  ULDC UR10, c[0x0][0x2e0] ;  /* 0x0000b800000a7ab9 */ /* 0x000fe20000000800 */
[----:B------:R-:W-:Y:S01]  /*1110*/  UIMAD.WIDE.U32 UR6, UR8, UR6, URZ ;  /* 0x00000006080672a5 */ /* 0x000fe2000f8e003f */
[----:B------:R-:W-:Y:S01]  /*1120*/  @UP1 ULDC UR11, c[0x0][0xdc0] ;  /* 0x00037000000b1ab9 */ /* 0x000fe20000000800 */
[----:B------:R-:W-:Y:S01]  /*1130*/  UIMAD UR61, UR47, UR10, UR61 ;  /* 0x0000000a2f3d72a4 */ /* 0x000fe2000f8e023d */
[----:B------:R-:W-:Y:S01]  /*1140*/  UMOV UR44, UR8 ;  /* 0x00000008002c7c82 */ /* 0x000fe20008000000 */
[----:B------:R-:W-:Y:S02]  /*1150*/  @UP1 USHF.R.U32.HI UR44, URZ, UR11, UR7 ;  /* 0x0000000b3f2c1299 */ /* 0x000fe40008011607 */
[----:B------:R-:W-:-:S02]  /*1160*/  UIADD3 UR4, UR61, UR4, URZ ;  /* 0x000000043d047290 */ /* 0x000fc4000fffe03f */
[----:B------:R-:W-:-:S04]  /*1170*/  UIADD3 UR6, -UR44, URZ, URZ ;  /* 0x0000003f2c067290 */ /* 0x000fc8000fffe13f */
[----:B------:R-:W-:Y:S01]  /*1180*/  UIMAD UR43, UR43, UR6, UR8 ;  /* 0x000000062b2b72a4 */ /* 0x000fe2000f8e0208 */
[----:B------:R-:W-:Y:S01]  /*1190*/  IMAD.U32 R0, RZ, RZ, UR4 ;  /* 0x00000004ff007e24 */ /* 0x000fe2000f8e00ff */
[----:B------:R-:W-:Y:S10]  /*11a0*/  @!P1 BRA `(.L_x_890) ;  /* 0x0000000000409947 */ /* 0x000ff40003800000 */
[----:B------:R-:W-:Y:S01]  /*11b0*/  ISETP.LT.AND P0, PT, RZ, UR61, PT ;  /* 0x0000003dff007c0c */ /* 0x000fe2000bf01270 */
[----:B------:R-:W-:-:S12]  /*11c0*/  UIADD3 UR4, UR61, -0x1, URZ ;  /* 0xffffffff3d047890 */ /* 0x000fd8000fffe03f */
[----:B------:R-:W-:Y:S05]  /*11d0*/  @P0 BRA `(.L_x_891) ;  /* 0x00000000001c0947 */ /* 0x000fea0003800000 */
[----:B------:R-:W-:Y:S02]  /*11e0*/  UISETP.NE.AND UP0, UPT, UR5, 0x1, UPT ;  /* 0x000000010500788c */ /* 0x000fe4000bf05270 */
[----:B------:R-:W-:-:S09]  /*11f0*/  UIADD3 UR4, -UR61, URZ, URZ ;  /* 0x0000003f3d047290 */ /* 0x000fd2000fffe13f */
[----:B------:R-:W-:Y:S02]  /*1200*/  @UP0 ULDC.64 UR12, c[0x0][0x9e8] ;  /* 0x00027a00000c0ab9 */ /* 0x000fe40000000a00 */
[----:B------:R-:W-:-:S04]  /*1210*/  UIMAD.WIDE.U32 UR6, UR4, UR12, URZ ;  /* 0x0000000c040672a5 */ /* 0x000fc8000f8e003f */
[----:B------:R-:W-:-:S04]  /*1220*/  @UP0 USHF.R.U32.HI UR4, URZ, UR13, UR7 ;  /* 0x0000000d3f040299 */ /* 0x000fc80008011607 */
[----:B------:R-:W-:Y:S01]  /*1230*/  ULOP3.LUT UR4, URZ, UR4, URZ, 0x33, !UPT ;  /* 0x000000043f047292 */ /* 0x000fe2000f8e333f */
[----:B------:R-:W-:Y:S11]  /*1240*/  BRA `(.L_x_892) ;  /* 0x0000000000107947 */ /* 0x000ff60003800000 */
.L_x_891:
[----:B------:R-:W-:-:S11]  /*1250*/  UISETP.NE.AND UP0, UPT, UR5, 0x1, UPT ;  /* 0x000000010500788c */ /* 0x000fd6000bf05270 */
[----:B------:R-:W-:Y:S02]  /*1260*/  @UP0 ULDC.64 UR12, c[0x0][0x9e8] ;  /* 0x00027a00000c0ab9 */ /* 0x000fe40000000a00 */
[----:B------:R-:W-:-:S04]  /*1270*/  UIMAD.WIDE.U32 UR6, UR4, UR12, URZ ;  /* 0x0000000c040672a5 */ /* 0x000fc8000f8e003f */
[----:B------:R-:W-:-:S12]  /*1280*/  @UP0 USHF.R.U32.HI UR4, URZ, UR13, UR7 ;  /* 0x0000000d3f040299 */ /* 0x000fd80008011607 */
.L_x_892:
[----:B------:R-:W-:-:S06]  /*1290*/  UIMAD UR4, UR4, UR5, UR5 ;  /* 0x00000005040472a4 */ /* 0x000fcc000f8e0205 */
[----:B------:R-:W-:-:S07]  /*12a0*/  VIMNMX R0, R0, UR4, PT ;  /* 0x0000000400007c48 */ /* 0x000fce000bfe0100 */
.L_x_890:
[----:B------:R-:W-:Y:S01]  /*12b0*/  UIMAD UR4, UR47, UR10, 0x3f ;  /* 0x0000003f2f0474a4 */ /* 0x000fe2000f8e020a */
[----:B------:R-:W-:Y:S01]  /*12c0*/  IADD3 R0, R0, 0x3f, RZ ;  /* 0x0000003f00007810 */ /* 0x000fe20007ffe0ff */
[----:B------:R-:W-:Y:S02]  /*12d0*/  UIADD3 UR7, UR42, -UR9, URZ ;  /* 0x800000092a077290 */ /* 0x000fe4000fffe03f */
[----:B------:R-:W-:Y:S01]  /*12e0*/  USHF.R.S32.HI UR6, URZ, 0x1f, UR4 ;  /* 0x0000001f3f067899 */ /* 0x000fe20008011404 */
[----:B------:R-:W-:Y:S01]  /*12f0*/  SHF.R.S32.HI R3, RZ, 0x1f, R0 ;  /* 0x0000001fff037819 */ /* 0x000fe20000011400 */
[----:B------:R-:W-:Y:S02]  /*1300*/  UIMAD UR7, UR47, UR10, UR7 ;  /* 0x0000000a2f0772a4 */ /* 0x000fe4000f8e0207 */
[----:B------:R-:W-:Y:S01]  /*1310*/  ULEA.HI UR6, UR6, UR4, URZ, 0x6 ;  /* 0x0000000406067291 */ /* 0x000fe2000f8f303f */
[----:B------:R-:W-:Y:S01]  /*1320*/  LEA.HI R3, R3, R0, RZ, 0x6 ;  /* 0x0000000003037211 */ /* 0x000fe200078f30ff */
[----:B------:R-:W-:-:S02]  /*1330*/  ULDC UR8, c[0x0][0x9dc] ;  /* 0x0002770000087ab9 */ /* 0x000fc40000000800 */
[----:B------:R-:W-:Y:S01]  /*1340*/  USHF.R.S32.HI UR6, URZ, 0x6, UR6 ;  /* 0x000000063f067899 */ /* 0x000fe20008011406 */
[----:B------:R-:W-:Y:S01]  /*1350*/  SHF.R.S32.HI R3, RZ, 0x6, R3 ;  /* 0x00000006ff037819 */ /* 0x000fe20000011403 */
[----:B------:R-:W-:-:S04]  /*1360*/  UIADD3 UR8, UR7, -UR8, URZ ;  /* 0x8000000807087290 */ /* 0x000fc8000fffe03f */
[----:B------:R-:W-:Y:S01]  /*1370*/  VIMNMX R103, R3, UR6, PT ;  /* 0x0000000603677c48 */ /* 0x000fe2000bfe0100 */
[----:B------:R-:W-:Y:S07]  /*1380*/  @!P1 BRA `(.L_x_893) ;  /* 0x0000000000489947 */ /* 0x000fee0003800000 */
[----:B------:R-:W-:Y:S02]  /*1390*/  UMOV UR4, UR7 ;  /* 0x0000000700047c82 */ /* 0x000fe40008000000 */
[----:B------:R-:W-:-:S06]  /*13a0*/  UISETP.GT.AND UP0, UPT, UR4, -0x1, UPT ;  /* 0xffffffff0400788c */ /* 0x000fcc000bf04270 */
[----:B------:R-:W-:-:S13]  /*13b0*/  PLOP3.LUT P0, PT, PT, PT, UP0, 0x80, 0x0 ;  /* 0x000000000000781c */ /* 0x000fda0003f0f008 */
[----:B------:R-:W-:Y:S05]  /*13c0*/  @P0 BRA `(.L_x_894) ;  /* 0x00000000001c0947 */ /* 0x000fea0003800000 */
[----:B------:R-:W-:Y:S02]  /*13d0*/  UISETP.NE.AND UP0, UPT, UR5, 0x1, UPT ;  /* 0x000000010500788c */ /* 0x000fe4000bf05270 */
[----:B------:R-:W-:-:S09]  /*13e0*/  ULOP3.LUT UR4, URZ, UR4, URZ, 0x33, !UPT ;  /* 0x000000043f047292 */ /* 0x000fd2000f8e333f */
[----:B------:R-:W-:Y:S02]  /*13f0*/  @UP0 ULDC.64 UR10, c[0x0][0x9e8] ;  /* 0x00027a00000a0ab9 */ /* 0x000fe40000000a00 */
[----:B------:R-:W-:-:S04]  /*1400*/  UIMAD.WIDE.U32 UR6, UR4, UR10, URZ ;  /* 0x0000000a040672a5 */ /* 0x000fc8000f8e003f */
[----:B------:R-:W-:-:S04]  /*1410*/  @UP0 USHF.R.U32.HI UR4, URZ, UR11, UR7 ;  /* 0x0000000b3f040299 */ /* 0x000fc80008011607 */
[----:B------:R-:W-:Y:S01]  /*1420*/  ULOP3.LUT UR4, URZ, UR4, URZ, 0x33, !UPT ;  /* 0x000000043f047292 */ /* 0x000fe2000f8e333f */
[----:B------:R-:W-:Y:S11]  /*1430*/  BRA `(.L_x_895) ;  /* 0x0000000000107947 */ /* 0x000ff60003800000 */
.L_x_894:
[----:B------:R-:W-:-:S11]  /*1440*/  UISETP.NE.AND UP0, UPT, UR5, 0x1, UPT ;  /* 0x000000010500788c */ /* 0x000fd6000bf05270 */
[----:B------:R-:W-:Y:S02]  /*1450*/  @UP0 ULDC.64 UR10, c[0x0][0x9e8] ;  /* 0x00027a00000a0ab9 */ /* 0x000fe40000000a00 */
[----:B------:R-:W-:-:S04]  /*1460*/  UIMAD.WIDE.U32 UR6, UR4, UR10, URZ ;  /* 0x0000000a040672a5 */ /* 0x000fc8000f8e003f */
[----:B------:R-:W-:-:S12]  /*1470*/  @UP0 USHF.R.U32.HI UR4, URZ, UR11, UR7 ;  /* 0x0000000b3f040299 */ /* 0x000fd80008011607 */
.L_x_895:
[----:B------:R-:W-:-:S04]  /*1480*/  UIMAD UR4, UR4, UR5, URZ ;  /* 0x00000005040472a4 */ /* 0x000fc8000f8e023f */
[----:B------:R-:W-:-:S04]  /*1490*/  UISETP.LT.AND UP0, UPT, UR8, UR4, UPT ;  /* 0x000000040800728c */ /* 0x000fc8000bf01270 */
[----:B------:R-:W-:-:S12]  /*14a0*/  USEL UR8, UR8, UR4, !UP0 ;  /* 0x0000000408087287 */ /* 0x000fd8000c000000 */
.L_x_893:
[----:B------:R-:W-:Y:S01]  /*14b0*/  USHF.R.S32.HI UR4, URZ, 0x1f, UR8 ;  /* 0x0000001f3f047899 */ /* 0x000fe20008011408 */
[----:B------:R-:W-:Y:S01]  /*14c0*/  PLOP3.LUT P0, PT, PT, PT, PT, 0x80, 0x0 ;  /* 0x000000000000781c */ /* 0x000fe20003f0f070 */
[----:B------:R-:W-:Y:S01]  /*14d0*/  IMAD.MOV.U32 R0, RZ, RZ, RZ ;  /* 0x000000ffff007224 */ /* 0x000fe200078e00ff */
[----:B------:R-:W-:Y:S01]  /*14e0*/  CS2R R2, SRZ ;  /* 0x0000000000027805 */ /* 0x000fe2000001ff00 */
[----:B------:R-:W-:Y:S01]  /*14f0*/  ULEA.HI UR4, UR4, UR8, URZ, 0x6 ;  /* 0x0000000804047291 */ /* 0x000fe2000f8f303f */
[----:B------:R-:W-:Y:S02]  /*1500*/  CS2R R150, SRZ ;  /* 0x0000000000967805 */ /* 0x000fe4000001ff00 */
[----:B------:R-:W-:Y:S02]  /*1510*/  CS2R R148, SRZ ;  /* 0x0000000000947805 */ /* 0x000fe4000001ff00 */
[----:B------:R-:W-:Y:S01]  /*1520*/  CS2R R146, SRZ ;  /* 0x0000000000927805 */ /* 0x000fe2000001ff00 */
[----:B------:R-:W-:Y:S01]  /*1530*/  USHF.R.S32.HI UR4, URZ, 0x6, UR4 ;  /* 0x000000063f047899 */ /* 0x000fe20008011404 */
[----:B------:R-:W-:-:S02]  /*1540*/  CS2R R144, SRZ ;  /* 0x0000000000907805 */ /* 0x000fc4000001ff00 */
[----:B------:R-:W-:Y:S02]  /*1550*/  CS2R R142, SRZ ;  /* 0x00000000008e7805 */ /* 0x000fe4000001ff00 */
[----:B------:R-:W-:Y:S01]  /*1560*/  CS2R R140, SRZ ;  /* 0x00000000008c7805 */ /* 0x000fe2000001ff00 */
[----:B------:R-:W-:Y:S01]  /*1570*/  UISETP.LT.AND UP0, UPT, URZ, UR4, UPT ;  /* 0x000000043f00728c */ /* 0x000fe2000bf01270 */
[----:B------:R-:W-:Y:S02]  /*1580*/  CS2R R138, SRZ ;  /* 0x00000000008a7805 */ /* 0x000fe4000001ff00 */
[----:B------:R-:W-:Y:S02]  /*1590*/  CS2R R136, SRZ ;  /* 0x0000000000887805 */ /* 0x000fe4000001ff00 */
[----:B------:R-:W-:Y:S01]  /*15a0*/  CS2R R134, SRZ ;  /* 0x0000000000867805 */ /* 0x000fe2000001ff00 */
[----:B------:R-:W-:Y:S01]  /*15b0*/  USEL UR60, URZ, UR4, !UP0 ;  /* 0x000000043f3c7287 */ /* 0x000fe2000c000000 */
[----:B------:R-:W-:-:S02]  /*15c0*/  CS2R R132, SRZ ;  /* 0x0000000000847805 */ /* 0x000fc4000001ff00 */
[----:B------:R-:W-:Y:S02]  /*15d0*/  CS2R R130, SRZ ;  /* 0x0000000000827805 */ /* 0x000fe4000001ff00 */
[----:B------:R-:W-:Y:S02]  /*15e0*/  CS2R R128, SRZ ;  /* 0x0000000000807805 */ /* 0x000fe4000001ff00 */
[----:B------:R-:W-:Y:S02]  /*15f0*/  CS2R R126, SRZ ;  /* 0x00000000007e7805 */ /* 0x000fe4000001ff00 */
[----:B------:R-:W-:Y:S02]  /*1600*/  CS2R R124, SRZ ;  /* 0x00000000007c7805 */ /* 0x000fe4000001ff00 */
[----:B------:R-:W-:Y:S02]  /*1610*/  ISETP.GT.AND P1, PT, R103, UR60, PT ;  /* 0x0000003c67007c0c */ /* 0x000fe4000bf24270 */
        /* <DEDUP_REMOVED lines=45> */
[----:B------:R-:W-:Y:S01]  /*18f0*/  IMAD.MOV.U32 R23, RZ, RZ, RZ ;  /* 0x000000ffff177224 */ /* 0x000fe200078e00ff */
[----:B------:R-:W-:Y:S02]  /*1900*/  CS2R R32, SRZ ;  /* 0x0000000000207805 */ /* 0x000fe4000001ff00 */
[----:B------:R-:W-:Y:S02]  /*1910*/  MOV R160, RZ ;  /* 0x000000ff00a07202 */ /* 0x000fe40000000f00 */
[----:B------:R-:W-:Y:S01]  /*1920*/  CS2R R6, SRZ ;  /* 0x0000000000067805 */ /* 0x000fe2000001ff00 */
[----:B------:R-:W-:Y:S01]  /*1930*/  IMAD.MOV.U32 R29, RZ, RZ, RZ ;  /* 0x000000ffff1d7224 */ /* 0x000fe200078e00ff */
[----:B------:R-:W-:Y:S01]  /*1940*/  CS2R R56, SRZ ;  /* 0x0000000000387805 */ /* 0x000fe2000001ff00 */
[----:B------:R-:W-:Y:S01]  /*1950*/  IMAD.MOV.U32 R4, RZ, RZ, RZ ;  /* 0x000000ffff047224 */ /* 0x000fe200078e00ff */
[----:B------:R-:W-:Y:S06]  /*1960*/  @!P1 BRA `(.L_x_896) ;  /* 0x000000b800c49947 */ /* 0x000fec0003800000 */
[----:B------:R-:W1:Y:S01]  /*1970*/  SHFL.IDX PT, R0, R210, RZ, 0x1f ;  /* 0x00001fffd2007589 */ /* 0x000e6200000e0000 */
[----:B------:R-:W-:-:S04]  /*1980*/  UIADD3 UR6, UR38, 0x10400, URZ ;  /* 0x0001040026067890 */ /* 0x000fc8000fffe03f */
[----:B------:R-:W-:-:S06]  /*1990*/  ULOP3.LUT UP0, URZ, UR6, 0x3ff, URZ, 0xc0, !UPT ;  /* 0x000003ff063f7892 */ /* 0x000fcc000f80c03f */
[----:B------:R-:W-:Y:S02]  /*19a0*/  PLOP3.LUT P0, PT, PT, PT, UP0, 0x80, 0x0 ;  /* 0x000000000000781c */ /* 0x000fe40003f0f008 */
[----:B-1----:R-:W-:-:S13]  /*19b0*/  R2UR UR4, R0 ;  /* 0x00000000000472ca */ /* 0x002fda00000e0000 */
[----:B------:R-:W-:-:S04]  /*19c0*/  ULEA.HI UR5, UR4, UR4, URZ, 0x1 ;  /* 0x0000000404057291 */ /* 0x000fc8000f8f083f */
        /* <DEDUP_REMOVED lines=22> */
.L_x_897:
[----:B------:R-:W-:Y:S02]  /*1b30*/  R2UR UR6, R207 ;  /* 0x00000000cf0672ca */ /* 0x000fe400000e0000 */
[----:B------:R-:W-:-:S11]  /*1b40*/  R2UR UR5, R212 ;  /* 0x00000000d40572ca */ /* 0x000fd600000e0000 */
[----:B------:R-:W-:Y:S02]  /*1b50*/  ULEA.HI UR4, UR6, UR6, URZ, 0x1 ;  /* 0x0000000606047291 */ /* 0x000fe4000f8f083f */
[----:B------:R-:W-:Y:S02]  /*1b60*/  IMAD.U32 R2, RZ, RZ, UR5 ;  /* 0x00000005ff027e24 */ /* 0x000fe4000f8e00ff */
[----:B------:R-:W-:-:S03]  /*1b70*/  ULOP3.LUT UR4, UR4, 0xfffffffe, URZ, 0xc0, !UPT ;  /* 0xfffffffe04047892 */ /* 0x000fc6000f8ec03f */
[----:B------:R-:W-:Y:S01]  /*1b80*/  ISETP.NE.AND P0, PT, R2, 0x3, PT ;  /* 0x000000030200780c */ /* 0x000fe20003f05270 */
[----:B------:R-:W-:-:S06]  /*1b90*/  UIADD3 UR4, UR6, -UR4, URZ ;  /* 0x8000000406047290 */ /* 0x000fcc000fffe03f */
[----:B------:R-:W-:-:S04]  /*1ba0*/  MOV R0, UR4 ;  /* 0x0000000400007c02 */ /* 0x000fc80008000f00 */
[----:B------:R-:W-:-:S04]  /*1bb0*/  SHF.L.U32 R0, R0, 0x1f, RZ ;  /* 0x0000001f00007819 */ /* 0x000fc800000006ff */
[----:B------:R-:W1:Y:S02]  /*1bc0*/  SYNCS.PHASECHK.TRANS64.TRYWAIT P1, [UR38+0x30800], R0 ;  /* 0x03080000ff0075a7 */ /* 0x000e640008020166 */
[----:B-1----:R-:W-:Y:S05]  /*1bd0*/  @!P1 BRA `(.L_x_898) ;  /* 0x0000010800f49947 */ /* 0x002fea0003800000 */
.L_x_1045:
[----:B------:R-:W-:Y:S05]  /*1be0*/  @!P0 BRA `(.L_x_899) ;  /* 0x0000000000048947 */ /* 0x000fea0003800000 */
[----:B------:R-:W-:Y:S01]  /*1bf0*/  BPT.TRAP 0x1 ;  /* 0x000000040000795c */ /* 0x000fe20000300000 */
.L_x_899:
[----:B-1----:R-:W-:Y:S02]  /*1c00*/  IMAD.U32 R3, RZ, RZ, UR36 ;  /* 0x00000024ff037e24 */ /* 0x002fe4000f8e00ff */
[----:B------:R-:W-:-:S03]  /*1c10*/  IMAD.U32 R0, RZ, RZ, UR46 ;  /* 0x0000002eff007e24 */ /* 0x000fc6000f8e00ff */
[----:B------:R-:W-:Y:S02]  /*1c20*/  LEA R3, R3, UR38, 0x3 ;  /* 0x0000002603037c11 */ /* 0x000fe4000f8e18ff */
[----:B------:R-:W-:-:S04]  /*1c30*/  SHF.L.U32 R0, R0, 0x1f, RZ ;  /* 0x0000001f00007819 */ /* 0x000fc800000006ff */
[----:B------:R1:W2:Y:S01]  /*1c40*/  SYNCS.PHASECHK.TRANS64.TRYWAIT P2, [R3+URZ+0x30830], R0 ;  /* 0x03083000030075a7 */ /* 0x0002a2000804017f */
[----:B------:R-:W-:Y:S05]  /*1c50*/  @!P0 BRA `(.L_x_900) ;  /* 0x0000000000048947 */ /* 0x000fea0003800000 */
[----:B------:R-:W-:Y:S01]  /*1c60*/  BPT.TRAP 0x1 ;  /* 0x000000040000795c */ /* 0x000fe20000300000 */
.L_x_900:
[----:B------:R-:W3:Y:S02]  /*1c70*/  S2R R2, SR_TID.X ;  /* 0x0000000000027919 */ /* 0x000ee40000002100 */
[----:B---3--:R-:W-:Y:S01]  /*1c80*/  LOP3.LUT P1, RZ, R2, 0x7f, RZ, 0xc0, !PT ;  /* 0x0000007f02ff7812 */ /* 0x008fe2000782c0ff */
[----:B--2---:R-:W-:-:S12]  /*1c90*/  @P2 BRA `(.L_x_901) ;  /* 0x0000000000082947 */ /* 0x004fd80003800000 */
[----:B------:R-:W2:Y:S02]  /*1ca0*/  SYNCS.PHASECHK.TRANS64.TRYWAIT P2, [R3+URZ+0x30830], R0 ;  /* 0x03083000030075a7 */ /* 0x000ea4000804017f */
[----:B--2---:R-:W-:Y:S05]  /*1cb0*/  @!P2 BRA `(.L_x_902) ;  /* 0x0000010800d4a947 */ /* 0x004fea0003800000 */
.L_x_901:
[----:B------:R-:W-:Y:S05]  /*1cc0*/  WARPSYNC.ALL ;  /* 0x0000000000007948 */ /* 0x000fea0003800000 */
[----:B------:R-:W-:Y:S01]  /*1cd0*/  UIADD3 UR4, UR38, 0x20400, URZ ;  /* 0x0002040026047890 */ /* 0x000fe2000fffe03f */
[----:B------:R-:W-:Y:S01]  /*1ce0*/  WARPGROUP.ARRIVE ;  /* 0x00000000000079c5 */ /* 0x000fe20000000000 */
[----:B------:R-:W-:Y:S01]  /*1cf0*/  ULOP3.LUT UR40, UR40, 0x10000, URZ, 0xfc, !UPT ;  /* 0x0001000028287892 */ /* 0x000fe2000f8efc3f */
[----:B------:R-:W3:Y:S01]  /*1d00*/  LDC R21, c[0x0][0x2e0] ;  /* 0x0000b800ff157b82 */ /* 0x000ee20000000800 */
[----:B------:R-:W-:Y:S01]  /*1d10*/  USHF.R.U32.HI UR4, URZ, 0x4, UR4 ;  /* 0x000000043f047899 */ /* 0x000fe20008011604 */
[----:B------:R-:W-:Y:S01]  /*1d20*/  MOV R4, 0xffffffc0 ;  /* 0xffffffc000047802 */ /* 0x000fe20000000f00 */
[----:B------:R-:W-:Y:S01]  /*1d30*/  UMOV UR9, 0x40000040 ;  /* 0x4000004000097882 */ /* 0x000fe20000000000 */
[----:B------:R-:W-:Y:S01]  /*1d40*/  UMOV UR11, 0x40000040 ;  /* 0x40000040000b7882 */ /* 0x000fe20000000000 */
[----:B------:R-:W-:Y:S01]  /*1d50*/  ULOP3.LUT UR4, UR4, 0x3fff, URZ, 0xc0, !UPT ;  /* 0x00003fff04047892 */ /* 0x000fe2000f8ec03f */
[----:B------:R-:W-:Y:S01]  /*1d60*/  IMAD.U32 R19, RZ, RZ, UR9 ;  /* 0x00000009ff137e24 */ /* 0x000fe2000f8e00ff */
[----:B------:R-:W-:Y:S01]  /*1d70*/  UMOV UR8, UR40 ;  /* 0x0000002800087c82 */ /* 0x000fe20008000000 */
[----:B------:R-:W-:Y:S01]  /*1d80*/  UMOV UR7, 0x40000040 ;  /* 0x4000004000077882 */ /* 0x000fe20000000000 */
[----:B------:R-:W-:Y:S01]  /*1d90*/  ULOP3.LUT UR37, UR4, 0x10000, URZ, 0xfc, !UPT ;  /* 0x0001000004257892 */ /* 0x000fe2000f8efc3f */
[----:B------:R-:W-:Y:S01]  /*1da0*/  MOV R18, UR8 ;  /* 0x0000000800127c02 */ /* 0x000fe20008000f00 */
[----:B------:R-:W-:Y:S01]  /*1db0*/  UIADD3 UR4, UR40, 0x2, URZ ;  /* 0x0000000228047890 */ /* 0x000fe2000fffe03f */
[----:B-12---:R-:W1:Y:S01]  /*1dc0*/  LDC R0, c[0x0][0x288] ;  /* 0x0000a200ff007b82 */ /* 0x006e620000000800 */
[----:B------:R-:W-:Y:S01]  /*1dd0*/  ULEA UR39, UR36, UR37, 0xb ;  /* 0x0000002524277291 */ /* 0x000fe2000f8e583f */
[----:B------:R-:W-:Y:S01]  /*1de0*/  IMAD R6, R103, R4, 0x40 ;  /* 0x0000004067067424 */ /* 0x000fe200078e0204 */
[----:B------:R-:W-:Y:S01]  /*1df0*/  UIADD3 UR12, UR40, 0x406, URZ ;  /* 0x00000406280c7890 */ /* 0x000fe2000fffe03f */
[----:B------:R-:W-:Y:S01]  /*1e00*/  @!P1 VIADD R2, R3, 0x30840 ;  /* 0x0003084003029836 */ /* 0x000fe20000000000 */
[----:B------:R-:W-:Y:S01]  /*1e10*/  UIADD3 UR5, UR39, 0x2, URZ ;  /* 0x0000000227057890 */ /* 0x000fe2000fffe03f */
[----:B------:R-:W-:Y:S01]  /*1e20*/  LEA R4, R103, 0xffffffc0, 0x6 ;  /* 0xffffffc067047811 */ /* 0x000fe200078e30ff */
[----:B------:R-:W-:-:S02]  /*1e30*/  UIADD3 UR6, UR39, 0x202, URZ ;  /* 0x0000020227067890 */ /* 0x000fc4000fffe03f */
[----:B------:R-:W-:Y:S01]  /*1e40*/  UMOV UR10, UR39 ;  /* 0x00000027000a7c82 */ /* 0x000fe20008000000 */
[----:B------:R-:W-:Y:S01]  /*1e50*/  UIADD3 UR14, UR39, 0x206, URZ ;  /* 0x00000206270e7890 */ /* 0x000fe2000fffe03f */
[----:B------:R-:W-:Y:S01]  /*1e60*/  HGMMA.64x64x16.F32.BF16 R24, gdesc[UR8], RZ, !UPT, gsb0 ;  /* 0x00e00000081879f0 */ /* 0x000fe2000c0018ff */
[----:B------:R-:W-:Y:S01]  /*1e70*/  UMOV UR8, UR4 ;  /* 0x0000000400087c82 */ /* 0x000fe20008000000 */
[----:B------:R-:W-:Y:S01]  /*1e80*/  UMOV UR9, 0x40000040 ;  /* 0x4000004000097882 */ /* 0x000fe20000000000 */
[----:B------:R-:W-:Y:S01]  /*1e90*/  UMOV UR10, UR5 ;  /* 0x00000005000a7c82 */ /* 0x000fe20008000000 */
[----:B------:R-:W-:Y:S01]  /*1ea0*/  UMOV UR11, 0x40000040 ;  /* 0x40000040000b7882 */ /* 0x000fe20000000000 */
[----:B------:R-:W-:Y:S01]  /*1eb0*/  UIADD3 UR4, UR40, 0x4, URZ ;  /* 0x0000000428047890 */ /* 0x000fe2000fffe03f */
[----:B------:R-:W-:Y:S01]  /*1ec0*/  IMAD.U32 R16, RZ, RZ, UR8 ;  /* 0x00000008ff107e24 */ /* 0x000fe2000f8e00ff */
[----:B------:R-:W-:Y:S01]  /*1ed0*/  UIADD3 UR5, UR39, 0x4, URZ ;  /* 0x0000000427057890 */ /* 0x000fe2000fffe03f */
[----:B------:R-:W-:Y:S01]  /*1ee0*/  IMAD.U32 R17, RZ, RZ, UR9 ;  /* 0x00000009ff117e24 */ /* 0x000fe2000f8e00ff */
[----:B------:R-:W-:Y:S01]  /*1ef0*/  UMOV UR13, 0x40000040 ;  /* 0x40000040000d7882 */ /* 0x000fe20000000000 */
[----:B------:R-:W-:Y:S01]  /*1f00*/  UMOV UR15, 0x40000040 ;  /* 0x40000040000f7882 */ /* 0x000fe20000000000 */
[----:B------:R-:W-:Y:S01]  /*1f10*/  UIADD3 UR16, UR40, 0x800, URZ ;  /* 0x0000080028107890 */ /* 0x000fe2000fffe03f */
[----:B---3--:R-:W-:Y:S01]  /*1f20*/  IMAD R3, R21, UR47, R6 ;  /* 0x0000002f15037c24 */ /* 0x008fe2000f8e0206 */
[----:B------:R-:W-:Y:S01]  /*1f30*/  UIADD3 UR18, UR39, 0x400, URZ ;  /* 0x0000040027127890 */ /* 0x000fe2000fffe03f */
[----:B------:R-:W-:Y:S01]  /*1f40*/  @!P1 PRMT R2, RZ, 0x654, R2 ;  /* 0x00000654ff029816 */ /* 0x000fe20000000002 */
[----:B------:R-:W-:Y:S01]  /*1f50*/  UMOV UR17, 0x40000040 ;  /* 0x4000004000117882 */ /* 0x000fe20000000000 */
[----:B------:R-:W-:Y:S01]  /*1f60*/  UMOV UR19, 0x40000040 ;  /* 0x4000004000137882 */ /* 0x000fe20000000000 */
[----:B------:R-:W-:Y:S01]  /*1f70*/  UIADD3 UR20, UR40, 0x802, URZ ;  /* 0x0000080228147890 */ /* 0x000fe2000fffe03f */
[----:B-1----:R-:W-:Y:S01]  /*1f80*/  IADD3 R5, R3, 0x1, -R0 ;  /* 0x0000000103057810 */ /* 0x002fe20007ffe800 */
[----:B------:R-:W-:Y:S01]  /*1f90*/  UIADD3 UR22, UR39, 0x402, URZ ;  /* 0x0000040227167890 */ /* 0x000fe2000fffe03f */
[----:B------:R-:W-:Y:S01]  /*1fa0*/  UMOV UR21, 0x40000040 ;  /* 0x4000004000157882 */ /* 0x000fe20000000000 */
[----:B------:R-:W-:Y:S01]  /*1fb0*/  UMOV UR23, 0x40000040 ;  /* 0x4000004000177882 */ /* 0x000fe20000000000 */
[----:B------:R-:W-:-:S02]  /*1fc0*/  UIADD3 UR24, UR40, 0x804, URZ ;  /* 0x0000080428187890 */ /* 0x000fc4000fffe03f */
[----:B------:R-:W-:Y:S01]  /*1fd0*/  UIADD3 UR26, UR39, 0x404, URZ ;  /* 0x00000404271a7890 */ /* 0x000fe2000fffe03f */
[----:B------:R-:W-:Y:S01]  /*1fe0*/  UMOV UR25, 0x40000040 ;  /* 0x4000004000197882 */ /* 0x000fe20000000000 */
[----:B------:R-:W-:Y:S01]  /*1ff0*/  UMOV UR27, 0x40000040 ;  /* 0x40000040001b7882 */ /* 0x000fe20000000000 */
[----:B------:R-:W-:Y:S02]  /*2000*/  UIADD3 UR28, UR40, 0x806, URZ ;  /* 0x00000806281c7890 */ /* 0x000fe4000fffe03f */
[----:B------:R-:W-:Y:S01]  /*2010*/  UIADD3 UR30, UR39, 0x406, URZ ;  /* 0x00000406271e7890 */ /* 0x000fe2000fffe03f */
[----:B------:R-:W-:Y:S01]  /*2020*/  UMOV UR29, 0x40000040 ;  /* 0x40000040001d7882 */ /* 0x000fe20000000000 */
[----:B------:R-:W-:Y:S01]  /*2030*/  UMOV UR31, 0x40000040 ;  /* 0x40000040001f7882 */ /* 0x000fe20000000000 */
[----:B------:R-:W-:Y:S02]  /*2040*/  UIADD3 UR32, UR40, 0xc00, URZ ;  /* 0x00000c0028207890 */ /* 0x000fe4000fffe03f */
        /* <DEDUP_REMOVED lines=11> */
[----:B------:R-:W-:Y:S01]  /*2100*/  UMOV UR57, 0x40000040 ;  /* 0x4000004000397882 */ /* 0x000fe20000000000 */
[----:B------:R-:W-:Y:S01]  /*2110*/  UMOV UR59, 0x40000040 ;  /* 0x40000040003b7882 */ /* 0x000fe20000000000 */
[----:B------:R-:W-:Y:S01]  /*2120*/  IMAD.U32 R9, RZ, RZ, UR57 ;  /* 0x00000039ff097e24 */ /* 0x000fe2000f8e00ff */
[----:B------:R-:W-:-:S02]  /*2130*/  WARPGROUP.DEPBAR.LE gsb0, 0x0 ;  /* 0x00008000000079c5 */ /* 0x000fc40000010000 */
[----:B------:R-:W-:-:S06]  /*2140*/  WARPGROUP.ARRIVE ;  /* 0x00000000000079c5 */ /* 0x000fcc0000000000 */
[----:B------:R-:W-:Y:S01]  /*2150*/  HGMMA.64x64x16.F32.BF16 R24, gdesc[UR8], R24, gsb0 ;  /* 0x00e00000081879f0 */ /* 0x000fe20008001818 */
[----:B------:R-:W-:Y:S01]  /*2160*/  UMOV UR8, UR4 ;  /* 0x0000000400087c82 */ /* 0x000fe20008000000 */
[----:B------:R-:W-:Y:S01]  /*2170*/  UMOV UR9, 0x40000040 ;  /* 0x4000004000097882 */ /* 0x000fe20000000000 */
[----:B------:R-:W-:Y:S01]  /*2180*/  UMOV UR10, UR5 ;  /* 0x00000005000a7c82 */ /* 0x000fe20008000000 */
[----:B------:R-:W-:Y:S01]  /*2190*/  UMOV UR11, 0x40000040 ;  /* 0x40000040000b7882 */ /* 0x000fe20000000000 */
[----:B------:R-:W-:Y:S01]  /*21a0*/  UIADD3 UR4, UR40, 0x6, URZ ;  /* 0x0000000628047890 */ /* 0x000fe2000fffe03f */
[----:B------:R-:W-:Y:S01]  /*21b0*/  MOV R14, UR8 ;  /* 0x00000008000e7c02 */ /* 0x000fe20008000f00 */
[----:B------:R-:W-:Y:S01]  /*21c0*/  UIADD3 UR5, UR39, 0x6, URZ ;  /* 0x0000000627057890 */ /* 0x000fe2000fffe03f */
[----:B------:R-:W-:Y:S01]  /*21d0*/  IMAD.U32 R15, RZ, RZ, UR9 ;  /* 0x00000009ff0f7e24 */ /* 0x000fe2000f8e00ff */
[----:B------:R-:W-:Y:S02]  /*21e0*/  WARPGROUP.DEPBAR.LE gsb0, 0x0 ;  /* 0x00008000000079c5 */ /* 0x000fe40000010000 */
[----:B------:R-:W-:-:S06]  /*21f0*/  WARPGROUP.ARRIVE ;  /* 0x00000000000079c5 */ /* 0x000fcc0000000000 */
[----:B------:R-:W-:Y:S01]  /*2200*/  HGMMA.64x64x16.F32.BF16 R24, gdesc[UR8], R24, gsb0 ;  /* 0x00e00000081879f0 */ /* 0x000fe20008001818 */
        /* <DEDUP_REMOVED lines=17> */
[----:B------:R-:W-:Y:S01]  /*2320*/  UMOV UR5, 0x40000040 ;  /* 0x4000004000057882 */ /* 0x000fe20000000000 */
[----:B------:R-:W-:Y:S01]  /*2330*/  IMAD.U32 R11, RZ, RZ, UR9 ;  /* 0x00000009ff0b7e24 */ /* 0x000fe2000f8e00ff */
[----:B------:R-:W-:Y:S02]  /*2340*/  WARPGROUP.DEPBAR.LE gsb0, 0x0 ;  /* 0x00008000000079c5 */ /* 0x000fe40000010000 */
[----:B------:R-:W-:-:S06]  /*2350*/  WARPGROUP.ARRIVE ;  /* 0x00000000000079c5 */ /* 0x000fcc0000000000 */
[----:B------:R-:W-:Y:S01]  /*2360*/  HGMMA.64x64x16.F32.BF16 R24, gdesc[UR8], R24, gsb0 ;  /* 0x00e00000081879f0 */ /* 0x000fe20008001818 */
[----:B------:R-:W-:Y:S02]  /*2370*/  UIADD3 UR8, UR40, 0x404, URZ ;  /* 0x0000040428087890 */ /* 0x000fe4000fffe03f */
[----:B------:R-:W-:Y:S01]  /*2380*/  UIADD3 UR10, UR39, 0x204, URZ ;  /* 0x00000204270a7890 */ /* 0x000fe2000fffe03f */
[----:B------:R-:W-:Y:S01]  /*2390*/  UMOV UR9, 0x40000040 ;  /* 0x4000004000097882 */ /* 0x000fe20000000000 */
[----:B------:R-:W-:Y:S01]  /*23a0*/  UMOV UR11, 0x40000040 ;  /* 0x40000040000b7882 */ /* 0x000fe20000000000 */
[----:B------:R-:W-:-:S07]  /*23b0*/  UIADD3 UR39, UR39, 0x606, URZ ;  /* 0x0000060627277890 */ /* 0x000fce000fffe03f */
[----:B------:R-:W-:Y:S01]  /*23c0*/  UMOV UR58, UR39 ;  /* 0x00000027003a7c82 */ /* 0x000fe20008000000 */
[----:B------:R-:W-:Y:S02]  /*23d0*/  WARPGROUP.DEPBAR.LE gsb0, 0x0 ;  /* 0x00008000000079c5 */ /* 0x000fe40000010000 */
[----:B------:R-:W-:-:S06]  /*23e0*/  WARPGROUP.ARRIVE ;  /* 0x00000000000079c5 */ /* 0x000fcc0000000000 */
[----:B------:R-:W-:Y:S01]  /*23f0*/  HGMMA.64x64x16.F32.BF16 R24, gdesc[UR4], R24, gsb0 ;  /* 0x00e00000041879f0 */ /* 0x000fe20008001818 */
[----:B------:R-:W-:-:S07]  /*2400*/  UIADD3 UR6, UR40, 0xc06, URZ ;  /* 0x00000c0628067890 */ /* 0x000fce000fffe03f */
[----:B------:R-:W-:Y:S01]  /*2410*/  UMOV UR56, UR6 ;  /* 0x0000000600387c82 */ /* 0x000fe20008000000 */
[----:B------:R-:W-:Y:S01]  /*2420*/  ULDC.64 UR6, c[0x0][0x9d8] ;  /* 0x0002760000067ab9 */ /* 0x000fe20000000a00 */
[----:B------:R-:W-:Y:S01]  /*2430*/  IMAD.U32 R8, RZ, RZ, UR56 ;  /* 0x00000038ff087e24 */ /* 0x000fe2000f8e00ff */
[----:B------:R-:W-:Y:S01]  /*2440*/  ULOP3.LUT UR45, URZ, UR7, URZ, 0x33, !UPT ;  /* 0x000000073f2d7292 */ /* 0x000fe2000f8e333f */
[----:B------:R-:W-:Y:S02]  /*2450*/  WARPGROUP.DEPBAR.LE gsb0, 0x0 ;  /* 0x00008000000079c5 */ /* 0x000fe40000010000 */
[----:B------:R-:W-:-:S06]  /*2460*/  WARPGROUP.ARRIVE ;  /* 0x00000000000079c5 */ /* 0x000fcc0000000000 */
[----:B------:R-:W-:Y:S01]  /*2470*/  HGMMA.64x64x16.F32.BF16 R24, gdesc[UR8], R24, gsb0 ;  /* 0x00e00000081879f0 */ /* 0x000fe20008001818 */
[----:B------:R-:W-:Y:S02]  /*2480*/  ULDC.64 UR10, c[0x0][0x9e0] ;  /* 0x00027800000a7ab9 */ /* 0x000fe40000000a00 */
[----:B------:R-:W-:-:S06]  /*2490*/  UISETP.GE.AND UP0, UPT, UR11, 0x1, UPT ;  /* 0x000000010b00788c */ /* 0x000fcc000bf06270 */
[----:B------:R-:W-:Y:S01]  /*24a0*/  PLOP3.LUT P2, PT, PT, PT, UP0, 0x40, 0x0 ;  /* 0x000000000000781c */ /* 0x000fe20003f4e808 */
[----:B------:R-:W-:Y:S02]  /*24b0*/  WARPGROUP.DEPBAR.LE gsb0, 0x0 ;  /* 0x00008000000079c5 */ /* 0x000fe40000010000 */
[----:B------:R-:W-:-:S06]  /*24c0*/  WARPGROUP.ARRIVE ;  /* 0x00000000000079c5 */ /* 0x000fcc0000000000 */
[----:B------:R-:W-:Y:S03]  /*24d0*/  HGMMA.64x64x16.F32.BF16 R24, gdesc[UR12], R24, gsb0 ;  /* 0x00e000000c1879f0 */ /* 0x000fe60008001818 */
        /* <DEDUP_REMOVED lines=25> */
[----:B------:R-:W-:Y:S01]  /*2670*/  FMUL.FTZ R24, R24, UR6 ;  /* 0x0000000618187c20 */ /* 0x000fe20008410000 */
        /* <DEDUP_REMOVED lines=29> */
[----:B------:R2:W-:Y:S01]  /*2850*/  @!P1 SYNCS.ARRIVE.TRANS64.RED.A1T0 RZ, [R2+URZ], RZ ;  /* 0x000000ff02ff99a7 */ /* 0x0005e2000810043f */
[----:B------:R-:W-:Y:S01]  /*2860*/  FMUL.FTZ R35, R35, UR6 ;  /* 0x0000000623237c20 */ /* 0x000fe20008410000 */
[----:B------:R-:W-:Y:S01]  /*2870*/  FMUL.FTZ R38, R38, UR6 ;  /* 0x0000000626267c20 */ /* 0x000fe20008410000 */
[----:B------:R-:W-:Y:S01]  /*2880*/  FMUL.FTZ R43, R43, UR6 ;  /* 0x000000062b2b7c20 */ /* 0x000fe20008410000 */
[----:B------:R-:W3:Y:S01]  /*2890*/  MUFU.TANH R25, R25 ;  /* 0x0000001900197308 */ /* 0x000ee20000002400 */
[----:B--2---:R-:W-:-:S02]  /*28a0*/  IMAD R2, R22, -0x2, R5 ;  /* 0xfffffffe16027824 */ /* 0x004fc400078e0205 */
[----:B------:R-:W-:-:S05]  /*28b0*/  VIADD R5, R209, UR42 ;  /* 0x0000002ad1057c36 */ /* 0x000fca0008000000 */
[----:B------:R-:W2:Y:S08]  /*28c0*/  MUFU.TANH R28, R28 ;  /* 0x0000001c001c7308 */ /* 0x000eb00000002400 */
[----:B------:R-:W4:Y:S08]  /*28d0*/  MUFU.TANH R29, R29 ;  /* 0x0000001d001d7308 */ /* 0x000f300000002400 */
[----:B------:R-:W1:Y:S08]  /*28e0*/  MUFU.TANH R31, R31 ;  /* 0x0000001f001f7308 */ /* 0x000e700000002400 */
        /* <DEDUP_REMOVED lines=24> */
[----:B------:R5:W1:Y:S08]  /*2a70*/  MUFU.TANH R26, R35 ;  /* 0x00000023001a7308 */ /* 0x000a700000002400 */
[----:B------:R3:W1:Y:S01]  /*2a80*/  MUFU.TANH R27, R38 ;  /* 0x00000026001b7308 */ /* 0x0006620000002400 */
[----:B-----5:R-:W-:-:S07]  /*2a90*/  IMAD R35, R22, -0x2, R3 ;  /* 0xfffffffe16237824 */ /* 0x020fce00078e0203 */
[----:B------:R5:W1:Y:S01]  /*2aa0*/  MUFU.TANH R30, R43 ;  /* 0x0000002b001e7308 */ /* 0x000a620000002400 */
[C---:B---3--:R-:W-:Y:S01]  /*2ab0*/  VIADD R38, R2.reuse, UR10 ;  /* 0x0000000a02267c36 */ /* 0x048fe20008000000 */
[----:B-----5:R-:W-:-:S04]  /*2ac0*/  IADD3 R43, R2, UR45, RZ ;  /* 0x0000002d022b7c10 */ /* 0x020fc8000fffe0ff */
[----:B------:R-:W-:Y:S01]  /*2ad0*/  VIADDMNMX R2, R5, R38, R35, PT ;  /* 0x0000002605027246 */ /* 0x000fe20003800123 */
[----:B------:R-:W-:Y:S01]  /*2ae0*/  IMAD.IADD R3, R43, 0x1, R5 ;  /* 0x000000012b037824 */ /* 0x000fe200078e0205 */
[----:B--2-4-:R-:W-:Y:S06]  /*2af0*/  @P2 BRA `(.L_x_903) ;  /* 0x00000000005c2947 */ /* 0x014fec0003800000 */
[----:B------:R-:W-:Y:S01]  /*2b00*/  IMAD R7, R21, UR47, R5 ;  /* 0x0000002f15077c24 */ /* 0x000fe2000f8e0205 */
[----:B------:R-:W-:Y:S03]  /*2b10*/  BSSY B0, `(.L_x_904) ;  /* 0x0000011000007945 */ /* 0x000fe60003800000 */
[----:B------:R-:W-:-:S05]  /*2b20*/  IMAD.IADD R7, R7, 0x1, -R0 ;  /* 0x0000000107077824 */ /* 0x000fca00078e0a00 */
[----:B------:R-:W-:-:S13]  /*2b30*/  ISETP.GT.AND P2, PT, R7, -0x1, PT ;  /* 0xffffffff0700780c */ /* 0x000fda0003f44270 */
[----:B------:R-:W-:Y:S05]  /*2b40*/  @P2 BRA `(.L_x_905) ;  /* 0x0000000000202947 */ /* 0x000fea0003800000 */
[----:B------:R-:W-:Y:S01]  /*2b50*/  UISETP.NE.AND UP1, UPT, UR11, 0x1, UPT ;  /* 0x000000010b00788c */ /* 0x000fe2000bf25270 */
[----:B------:R-:W-:-:S05]  /*2b60*/  LOP3.LUT R7, RZ, R7, RZ, 0x33, !PT ;  /* 0x00000007ff077212 */ /* 0x000fca00078e33ff */
[----:B------:R-:W-:-:S05]  /*2b70*/  PLOP3.LUT P2, PT, PT, PT, UP1, 0x80, 0x0 ;  /* 0x000000000000781c */ /* 0x000fca0003f4f018 */
[----:B------:R-:W-:-:S08]  /*2b80*/  @UP1 ULDC.64 UR6, c[0x0][0x9e8] ;  /* 0x00027a0000061ab9 */ /* 0x000fd00000000a00 */
[----:B------:R-:W-:-:S05]  /*2b90*/  @P2 IMAD.HI.U32 R57, R7, UR6, RZ ;  /* 0x0000000607392c27 */ /* 0x000fca000f8e00ff */
[----:B------:R-:W-:-:S04]  /*2ba0*/  @P2 SHF.R.U32.HI R7, RZ, UR7, R57 ;  /* 0x00000007ff072c19 */ /* 0x000fc80008011639 */
[----:B------:R-:W-:Y:S01]  /*2bb0*/  LOP3.LUT R7, RZ, R7, RZ, 0x33, !PT ;  /* 0x00000007ff077212 */ /* 0x000fe200078e33ff */
[----:B------:R-:W-:Y:S06]  /*2bc0*/  BRA `(.L_x_906) ;  /* 0x0000000000147947 */ /* 0x000fec0003800000 */
.L_x_905:
[----:B------:R-:W-:-:S06]  /*2bd0*/  UISETP.NE.AND UP1, UPT, UR11, 0x1, UPT ;  /* 0x000000010b00788c */ /* 0x000fcc000bf25270 */
[----:B------:R-:W-:-:S05]  /*2be0*/  PLOP3.LUT P2, PT, PT, PT, UP1, 0x80, 0x0 ;  /* 0x000000000000781c */ /* 0x000fca0003f4f018 */
[----:B------:R-:W-:-:S08]  /*2bf0*/  @UP1 ULDC.64 UR6, c[0x0][0x9e8] ;  /* 0x00027a0000061ab9 */ /* 0x000fd00000000a00 */
[----:B------:R-:W-:-:S05]  /*2c00*/  @P2 IMAD.HI.U32 R57, R7, UR6, RZ ;  /* 0x0000000607392c27 */ /* 0x000fca000f8e00ff */
[----:B------:R-:W-:-:S07]  /*2c10*/  @P2 SHF.R.U32.HI R7, RZ, UR7, R57 ;  /* 0x00000007ff072c19 */ /* 0x000fce0008011639 */
.L_x_906:
[----:B------:R-:W-:Y:S05]  /*2c20*/  BSYNC B0 ;  /* 0x0000000000007941 */ /* 0x000fea0003800000 */
.L_x_904:
[----:B------:R-:W-:-:S04]  /*2c30*/  IMAD R7, R7, UR11, -R4 ;  /* 0x0000000b07077c24 */ /* 0x000fc8000f8e0a04 */
[----:B------:R-:W-:-:S05]  /*2c40*/  IMAD R7, R22, -0x2, R7 ;  /* 0xfffffffe16077824 */ /* 0x000fca00078e0207 */
[----:B------:R-:W-:Y:S02]  /*2c50*/  VIMNMX R3, R3, R7, !PT ;  /* 0x0000000703037248 */ /* 0x000fe40007fe0100 */
[----:B------:R-:W-:-:S07]  /*2c60*/  VIADDMNMX R2, R7, UR11, R2, PT ;  /* 0x0000000b07027c46 */ /* 0x000fce000b800102 */
.L_x_903:
[C---:B------:R-:W-:Y:S02]  /*2c70*/  ISETP.GE.AND P2, PT, R6.reuse, 0x2, PT ;  /* 0x000000020600780c */ /* 0x040fe40003f46270 */
[C---:B------:R-:W-:Y:S02]  /*2c80*/  ISETP.GE.AND P6, PT, R6.reuse, 0xa, PT ;  /* 0x0000000a0600780c */ /* 0x040fe40003fc6270 */
[----:B------:R-:W-:Y:S02]  /*2c90*/  ISETP.GT.AND P4, PT, R3, 0x1, !P2 ;  /* 0x000000010300780c */ /* 0x000fe40005784270 */
[----:B------:R-:W-:Y:S02]  /*2ca0*/  ISETP.GE.AND P3, PT, R6, 0x9, PT ;  /* 0x000000090600780c */ /* 0x000fe40003f66270 */
[----:B------:R-:W-:Y:S02]  /*2cb0*/  ISETP.LT.OR P4, PT, R2, 0x2, P4 ;  /* 0x000000020200780c */ /* 0x000fe40002781670 */
[----:B------:R-:W-:-:S02]  /*2cc0*/  P2R R58, PR, RZ, 0x40 ;  /* 0x00000040ff3a7803 */ /* 0x000fc40000000000 */
[----:B------:R-:W-:Y:S02]  /*2cd0*/  FSEL R57, R25, -INF , !P4 ;  /* 0xff80000019397808 */ /* 0x000fe40006000000 */
[C---:B------:R-:W-:Y:S02]  /*2ce0*/  ISETP.GT.AND P4, PT, R3.reuse, 0x9, !P6 ;  /* 0x000000090300780c */ /* 0x040fe40007784270 */
[----:B------:R-:W-:Y:S02]  /*2cf0*/  ISETP.GT.AND P5, PT, R3, 0x8, !P3 ;  /* 0x000000080300780c */ /* 0x000fe40005fa4270 */
[----:B------:R-:W-:Y:S02]  /*2d00*/  ISETP.LT.OR P4, PT, R2, 0xa, P4 ;  /* 0x0000000a0200780c */ /* 0x000fe40002781670 */
[----:B------:R-:W-:Y:S02]  /*2d10*/  ISETP.GE.AND P6, PT, R6, 0x11, PT ;  /* 0x000000110600780c */ /* 0x000fe40003fc6270 */
[----:B------:R-:W-:-:S02]  /*2d20*/  FSEL R61, R29, -INF , !P4 ;  /* 0xff8000001d3d7808 */ /* 0x000fc40006000000 */
[----:B------:R-:W-:Y:S02]  /*2d30*/  ISETP.LT.OR P5, PT, R2, 0x9, P5 ;  /* 0x000000090200780c */ /* 0x000fe40002fa1670 */
[----:B------:R-:W-:Y:S02]  /*2d40*/  ISETP.GT.AND P4, PT, R3, 0x10, !P6 ;  /* 0x000000100300780c */ /* 0x000fe40007784270 */
[----:B------:R-:W-:Y:S02]  /*2d50*/  FSEL R59, R28, -INF , !P5 ;  /* 0xff8000001c3b7808 */ /* 0x000fe40006800000 */
[----:B------:R-:W-:Y:S02]  /*2d60*/  ISETP.LT.OR P4, PT, R2, 0x11, P4 ;  /* 0x000000110200780c */ /* 0x000fe40002781670 */
[----:B------:R-:W-:Y:S02]  /*2d70*/  ISETP.GE.AND P5, PT, R6, 0x12, PT ;  /* 0x000000120600780c */ /* 0x000fe40003fa6270 */
[----:B-1----:R-:W-:-:S02]  /*2d80*/  FSEL R63, R32, -INF , !P4 ;  /* 0xff800000203f7808 */ /* 0x002fc40006000000 */
[----:B------:R-:W-:Y:S02]  /*2d90*/  ISETP.GT.AND P4, PT, R3, 0x11, !P5 ;  /* 0x000000110300780c */ /* 0x000fe40006f84270 */
[----:B------:R-:W-:Y:S02]  /*2da0*/  P2R R29, PR, RZ, 0x20 ;  /* 0x00000020ff1d7803 */ /* 0x000fe40000000000 */
[----:B------:R-:W-:Y:S02]  /*2db0*/  ISETP.LT.OR P4, PT, R2, 0x12, P4 ;  /* 0x000000120200780c */ /* 0x000fe40002781670 */
[----:B------:R-:W-:Y:S02]  /*2dc0*/  ISETP.GE.AND P5, PT, R6, 0x19, PT ;  /* 0x000000190600780c */ /* 0x000fe40003fa6270 */
[----:B------:R-:W-:Y:S02]  /*2dd0*/  FSEL R65, R33, -INF , !P4 ;  /* 0xff80000021417808 */ /* 0x000fe40006000000 */
[----:B------:R-:W-:-:S02]  /*2de0*/  ISETP.GT.AND P4, PT, R3, 0x18, !P5 ;  /* 0x000000180300780c */ /* 0x000fc40006f84270 */
[----:B------:R-:W-:Y:S02]  /*2df0*/  P2R R32, PR, RZ, 0x20 ;  /* 0x00000020ff207803 */ /* 0x000fe40000000000 */
[----:B------:R-:W-:Y:S02]  /*2e00*/  ISETP.LT.OR P4, PT, R2, 0x19, P4 ;  /* 0x000000190200780c */ /* 0x000fe40002781670 */
[----:B------:R-:W-:Y:S02]  /*2e10*/  ISETP.GE.AND P5, PT, R6, 0x1a, PT ;  /* 0x0000001a0600780c */ /* 0x000fe40003fa6270 */
[----:B------:R-:W-:Y:S02]  /*2e20*/  FSEL R67, R36, -INF , !P4 ;  /* 0xff80000024437808 */ /* 0x000fe40006000000 */
[----:B------:R-:W-:Y:S02]  /*2e30*/  ISETP.GT.AND P4, PT, R3, 0x19, !P5 ;  /* 0x000000190300780c */ /* 0x000fe40006f84270 */
[----:B------:R-:W-:-:S02]  /*2e40*/  P2R R33, PR, RZ, 0x20 ;  /* 0x00000020ff217803 */ /* 0x000fc40000000000 */
[----:B------:R-:W-:Y:S02]  /*2e50*/  ISETP.LT.OR P4, PT, R2, 0x1a, P4 ;  /* 0x0000001a0200780c */ /* 0x000fe40002781670 */
[----:B------:R-:W-:Y:S02]  /*2e60*/  ISETP.GE.AND P5, PT, R6, 0x21, PT ;  /* 0x000000210600780c */ /* 0x000fe40003fa6270 */
[----:B------:R-:W-:Y:S02]  /*2e70*/  FSEL R69, R37, -INF , !P4 ;  /* 0xff80000025457808 */ /* 0x000fe40006000000 */
[----:B------:R-:W-:Y:S02]  /*2e80*/  ISETP.GT.AND P4, PT, R3, 0x20, !P5 ;  /* 0x000000200300780c */ /* 0x000fe40006f84270 */
[----:B------:R-:W-:Y:S02]  /*2e90*/  P2R R36, PR, RZ, 0x20 ;  /* 0x00000020ff247803 */ /* 0x000fe40000000000 */
[----:B------:R-:W-:-:S02]  /*2ea0*/  ISETP.LT.OR P4, PT, R2, 0x21, P4 ;  /* 0x000000210200780c */ /* 0x000fc40002781670 */
[----:B------:R-:W-:Y:S02]  /*2eb0*/  ISETP.GE.AND P5, PT, R6, 0x22, PT ;  /* 0x000000220600780c */ /* 0x000fe40003fa6270 */
[----:B------:R-:W-:Y:S02]  /*2ec0*/  FSEL R71, R40, -INF , !P4 ;  /* 0xff80000028477808 */ /* 0x000fe40006000000 */
[----:B------:R-:W-:Y:S02]  /*2ed0*/  ISETP.GT.AND P4, PT, R3, 0x21, !P5 ;  /* 0x000000210300780c */ /* 0x000fe40006f84270 */
[----:B------:R-:W-:Y:S02]  /*2ee0*/  P2R R40, PR, RZ, 0x20 ;  /* 0x00000020ff287803 */ /* 0x000fe40000000000 */
[----:B------:R-:W-:Y:S02]  /*2ef0*/  ISETP.LT.OR P4, PT, R2, 0x22, P4 ;  /* 0x000000220200780c */ /* 0x000fe40002781670 */
[----:B------:R-:W-:-:S02]  /*2f00*/  ISETP.GE.AND P5, PT, R6, 0x29, PT ;  /* 0x000000290600780c */ /* 0x000fc40003fa6270 */
[----:B------:R-:W-:Y:S02]  /*2f10*/  FSEL R73, R41, -INF , !P4 ;  /* 0xff80000029497808 */ /* 0x000fe40006000000 */
[----:B------:R-:W-:Y:S02]  /*2f20*/  ISETP.GT.AND P4, PT, R3, 0x28, !P5 ;  /* 0x000000280300780c */ /* 0x000fe40006f84270 */
[----:B------:R-:W-:Y:S02]  /*2f30*/  P2R R41, PR, RZ, 0x20 ;  /* 0x00000020ff297803 */ /* 0x000fe40000000000 */
[----:B------:R-:W-:Y:S02]  /*2f40*/  ISETP.LT.OR P4, PT, R2, 0x29, P4 ;  /* 0x000000290200780c */ /* 0x000fe40002781670 */
[----:B------:R-:W-:Y:S02]  /*2f50*/  ISETP.GE.AND P5, PT, R6, 0x2a, PT ;  /* 0x0000002a0600780c */ /* 0x000fe40003fa6270 */
[----:B------:R-:W-:-:S02]  /*2f60*/  FSEL R75, R44, -INF , !P4 ;  /* 0xff8000002c4b7808 */ /* 0x000fc40006000000 */
        /* <DEDUP_REMOVED lines=8> */
[----:B------:R-:W-:Y:S02]  /*2ff0*/  P2R R28, PR, RZ, 0x40 ;  /* 0x00000040ff1c7803 */ /* 0x000fe40000000000 */
[----:B------:R-:W-:Y:S02]  /*3000*/  FSEL R79, R48, -INF , !P4 ;  /* 0xff800000304f7808 */ /* 0x000fe40006000000 */
[----:B------:R-:W-:-:S04]  /*3010*/  ISETP.GE.AND P4, PT, R6, 0x32, PT ;  /* 0x000000320600780c */ /* 0x000fc80003f86270 */
[----:B------:R-:W-:-:S04]  /*3020*/  ISETP.GT.AND P5, PT, R3, 0x31, !P4 ;  /* 0x000000310300780c */ /* 0x000fc800067a4270 */
[----:B------:R-:W-:-:S04]  /*3030*/  ISETP.LT.OR P5, PT, R2, 0x32, P5 ;  /* 0x000000320200780c */ /* 0x000fc80002fa1670 */
[----:B------:R-:W-:Y:S02]  /*3040*/  FSEL R81, R49, -INF , !P5 ;  /* 0xff80000031517808 */ /* 0x000fe40006800000 */
[----:B------:R-:W-:-:S04]  /*3050*/  ISETP.GE.AND P5, PT, R6, 0x39, PT ;  /* 0x000000390600780c */ /* 0x000fc80003fa6270 */
[----:B------:R-:W-:-:S04]  /*3060*/  ISETP.GT.AND P6, PT, R3, 0x38, !P5 ;  /* 0x000000380300780c */ /* 0x000fc80006fc4270 */
[----:B------:R-:W-:-:S04]  /*3070*/  ISETP.LT.OR P6, PT, R2, 0x39, P6 ;  /* 0x000000390200780c */ /* 0x000fc800037c1670 */
[----:B------:R-:W-:Y:S02]  /*3080*/  FSEL R83, R52, -INF , !P6 ;  /* 0xff80000034537808 */ /* 0x000fe40007000000 */
[----:B------:R-:W-:-:S04]  /*3090*/  ISETP.GE.AND P6, PT, R6, 0x1, PT ;  /* 0x000000010600780c */ /* 0x000fc80003fc6270 */
[----:B------:R-:W-:Y:S02]  /*30a0*/  P2R R25, PR, RZ, 0x40 ;  /* 0x00000040ff197803 */ /* 0x000fe40000000000 */
[----:B------:R-:W-:-:S04]  /*30b0*/  ISETP.GT.AND P6, PT, R3, RZ, !P6 ;  /* 0x000000ff0300720c */ /* 0x000fc800077c4270 */
[----:B------:R-:W-:-:S04]  /*30c0*/  ISETP.LT.OR P6, PT, R2, 0x1, P6 ;  /* 0x000000010200780c */ /* 0x000fc800037c1670 */
[----:B------:R-:W-:Y:S02]  /*30d0*/  FSEL R37, R24, -INF , !P6 ;  /* 0xff80000018257808 */ /* 0x000fe40007000000 */
[----:B------:R-:W-:Y:S01]  /*30e0*/  ISETP.GE.AND P6, PT, R6, 0x3a, PT ;  /* 0x0000003a0600780c */ /* 0x000fe20003fc6270 */
[----:B------:R-:W-:-:S03]  /*30f0*/  VIADD R6, R5, 0x8 ;  /* 0x0000000805067836 */ /* 0x000fc60000000000 */
[----:B------:R-:W-:Y:S02]  /*3100*/  P2R R48, PR, RZ, 0x40 ;  /* 0x00000040ff307803 */ /* 0x000fe40000000000 */
[----:B------:R-:W-:Y:S02]  /*3110*/  ISETP.GT.AND P6, PT, R3, 0x39, !P6 ;  /* 0x000000390300780c */ /* 0x000fe400077c4270 */
[----:B------:R-:W-:Y:S02]  /*3120*/  IADD3 R3, R43, R6, RZ ;  /* 0x000000062b037210 */ /* 0x000fe40007ffe0ff */
[----:B------:R-:W-:Y:S02]  /*3130*/  ISETP.LT.OR P6, PT, R2, 0x3a, P6 ;  /* 0x0000003a0200780c */ /* 0x000fe400037c1670 */
[----:B------:R-:W-:Y:S02]  /*3140*/  VIADDMNMX R2, R6, R38, R35, PT ;  /* 0x0000002606027246 */ /* 0x000fe40003800123 */
[----:B------:R-:W-:-:S02]  /*3150*/  FSEL R53, R53, -INF , !P6 ;  /* 0xff80000035357808 */ /* 0x000fc40007000000 */
[----:B------:R-:W-:-:S13]  /*3160*/  PLOP3.LUT P6, PT, PT, PT, UP0, 0x40, 0x0 ;  /* 0x000000000000781c */ /* 0x000fda0003fce808 */
[----:B------:R-:W-:Y:S05]  /*3170*/  @P6 BRA `(.L_x_907) ;  /* 0x0000000000646947 */ /* 0x000fea0003800000 */
        /* <DEDUP_REMOVED lines=9> */
[----:B------:R-:W-:Y:S01]  /*3210*/  @P6 IMAD.HI.U32 R24, R7, UR6, RZ ;  /* 0x0000000607186c27 */ /* 0x000fe2000f8e00ff */
[----:B------:R-:W-:-:S13]  /*3220*/  PLOP3.LUT P6, PT, PT, PT, UP1, 0x80, 0x0 ;  /* 0x000000000000781c */ /* 0x000fda0003fcf018 */
[----:B------:R-:W-:-:S04]  /*3230*/  @P6 SHF.R.U32.HI R7, RZ, UR7, R24 ;  /* 0x00000007ff076c19 */ /* 0x000fc80008011618 */
[----:B------:R-:W-:Y:S01]  /*3240*/  LOP3.LUT R7, RZ, R7, RZ, 0x33, !PT ;  /* 0x00000007ff077212 */ /* 0x000fe200078e33ff */
[----:B------:R-:W-:Y:S06]  /*3250*/  BRA `(.L_x_910) ;  /* 0x0000000000187947 */ /* 0x000fec0003800000 */
.L_x_909:
[----:B------:R-:W-:-:S06]  /*3260*/  UISETP.NE.AND UP1, UPT, UR11, 0x1, UPT ;  /* 0x000000010b00788c */ /* 0x000fcc000bf25270 */
[----:B------:R-:W-:-:S05]  /*3270*/  PLOP3.LUT P6, PT, PT, PT, UP1, 0x80, 0x0 ;  /* 0x000000000000781c */ /* 0x000fca0003fcf018 */
[----:B------:R-:W-:-:S08]  /*3280*/  @UP1 ULDC.64 UR6, c[0x0][0x9e8] ;  /* 0x00027a0000061ab9 */ /* 0x000fd00000000a00 */
[----:B------:R-:W-:Y:S01]  /*3290*/  @P6 IMAD.HI.U32 R24, R7, UR6, RZ ;  /* 0x0000000607186c27 */ /* 0x000fe2000f8e00ff */
[----:B------:R-:W-:-:S13]  /*32a0*/  PLOP3.LUT P6, PT, PT, PT, UP1, 0x80, 0x0 ;  /* 0x000000000000781c */ /* 0x000fda0003fcf018 */
[----:B------:R-:W-:-:S07]  /*32b0*/  @P6 SHF.R.U32.HI R7, RZ, UR7, R24 ;  /* 0x00000007ff076c19 */ /* 0x000fce0008011618 */
.L_x_910:
[----:B------:R-:W-:Y:S05]  /*32c0*/  BSYNC B0 ;  /* 0x0000000000007941 */ /* 0x000fea0003800000 */
.L_x_908:
[----:B------:R-:W-:-:S04]  /*32d0*/  IMAD R7, R7, UR11, -R4 ;  /* 0x0000000b07077c24 */ /* 0x000fc8000f8e0a04 */
[----:B------:R-:W-:-:S05]  /*32e0*/  IMAD R7, R22, -0x2, R7 ;  /* 0xfffffffe16077824 */ /* 0x000fca00078e0207 */
[----:B------:R-:W-:Y:S02]  /*32f0*/  VIMNMX R3, R3, R7, !PT ;  /* 0x0000000703037248 */ /* 0x000fe40007fe0100 */
[----:B------:R-:W-:-:S07]  /*3300*/  VIADDMNMX R2, R7, UR11, R2, PT ;  /* 0x0000000b07027c46 */ /* 0x000fce000b800102 */
.L_x_907:
[----:B------:R-:W-:Y:S01]  /*3310*/  ISETP.GT.AND P2, PT, R3, 0x1, !P2 ;  /* 0x000000010300780c */ /* 0x000fe20005744270 */
[----:B------:R-:W-:Y:S01]  /*3320*/  ULDC UR6, c[0x0][0x988] ;  /* 0x0002620000067ab9 */ /* 0x000fe20000000800 */
[----:B------:R-:W-:Y:S01]  /*3330*/  FMNMX.FTZ R4, R37, R57, !PT ;  /* 0x0000003925047209 */ /* 0x000fe20007810000 */
[----:B------:R-:W-:Y:S01]  /*3340*/  IMAD R21, R21, UR47, -R0 ;  /* 0x0000002f15157c24 */ /* 0x000fe2000f8e0a00 */
[----:B------:R-:W-:Y:S02]  /*3350*/  ISETP.LT.OR P2, PT, R2, 0x2, P2 ;  /* 0x000000020200780c */ /* 0x000fe40001741670 */
[----:B------:R-:W-:Y:S02]  /*3360*/  ISETP.NE.AND P6, PT, R25, RZ, PT ;  /* 0x000000ff1900720c */ /* 0x000fe40003fc5270 */
[----:B------:R-:W-:Y:S02]  /*3370*/  FSEL R20, R20, -INF , !P2 ;  /* 0xff80000014147808 */ /* 0x000fe40005000000 */
[----:B------:R-:W-:-:S02]  /*3380*/  ISETP.NE.AND P2, PT, R58, RZ, PT ;  /* 0x000000ff3a00720c */ /* 0x000fc40003f45270 */
[----:B------:R-:W-:Y:S02]  /*3390*/  FMNMX.FTZ R4, R59, R4, !PT ;  /* 0x000000043b047209 */ /* 0x000fe40007810000 */
[----:B------:R-:W-:Y:S02]  /*33a0*/  ISETP.GT.AND P2, PT, R3, 0x9, !P2 ;  /* 0x000000090300780c */ /* 0x000fe40005744270 */
[----:B------:R-:W-:Y:S02]  /*33b0*/  FMNMX.FTZ R4, R61, R4, !PT ;  /* 0x000000043d047209 */ /* 0x000fe40007810000 */
[----:B------:R-:W-:Y:S02]  /*33c0*/  ISETP.LT.OR P2, PT, R2, 0xa, P2 ;  /* 0x0000000a0200780c */ /* 0x000fe40001741670 */
[----:B------:R-:W-:Y:S02]  /*33d0*/  FMNMX.FTZ R4, R63, R4, !PT ;  /* 0x000000043f047209 */ /* 0x000fe40007810000 */
[----:B------:R-:W-:-:S02]  /*33e0*/  FSEL R24, R31, -INF , !P2 ;  /* 0xff8000001f187808 */ /* 0x000fc40005000000 */
[----:B------:R-:W-:Y:S02]  /*33f0*/  ISETP.NE.AND P2, PT, R28, RZ, PT ;  /* 0x000000ff1c00720c */ /* 0x000fe40003f45270 */
[----:B------:R-:W-:Y:S02]  /*3400*/  FMNMX.FTZ R4, R65, R4, !PT ;  /* 0x0000000441047209 */ /* 0x000fe40007810000 */
[----:B------:R-:W-:Y:S02]  /*3410*/  ISETP.GT.AND P2, PT, R3, 0x10, !P2 ;  /* 0x000000100300780c */ /* 0x000fe40005744270 */
[----:B------:R-:W-:Y:S02]  /*3420*/  FMNMX.FTZ R4, R67, R4, !PT ;  /* 0x0000000443047209 */ /* 0x000fe40007810000 */
[----:B------:R-:W-:Y:S02]  /*3430*/  ISETP.LT.OR P2, PT, R2, 0x11, P2 ;  /* 0x000000110200780c */ /* 0x000fe40001741670 */
[----:B------:R-:W-:-:S02]  /*3440*/  FMNMX.FTZ R4, R69, R4, !PT ;  /* 0x0000000445047209 */ /* 0x000fc40007810000 */
[----:B------:R-:W-:Y:S02]  /*3450*/  FSEL R25, R34, -INF , !P2 ;  /* 0xff80000022197808 */ /* 0x000fe40005000000 */
[----:B------:R-:W-:Y:S02]  /*3460*/  ISETP.NE.AND P2, PT, R29, RZ, PT ;  /* 0x000000ff1d00720c */ /* 0x000fe40003f45270 */
[----:B------:R-:W-:Y:S02]  /*3470*/  FMNMX.FTZ R4, R71, R4, !PT ;  /* 0x0000000447047209 */ /* 0x000fe40007810000 */
[----:B------:R-:W-:Y:S02]  /*3480*/  ISETP.GT.AND P2, PT, R3, 0x11, !P2 ;  /* 0x000000110300780c */ /* 0x000fe40005744270 */
[----:B------:R-:W-:Y:S02]  /*3490*/  FMNMX.FTZ R4, R73, R4, !PT ;  /* 0x0000000449047209 */ /* 0x000fe40007810000 */
[----:B------:R-:W-:-:S02]  /*34a0*/  ISETP.LT.OR P2, PT, R2, 0x12, P2 ;  /* 0x000000120200780c */ /* 0x000fc40001741670 */
[----:B------:R-:W-:Y:S02]  /*34b0*/  FMNMX.FTZ R4, R75, R4, !PT ;  /* 0x000000044b047209 */ /* 0x000fe40007810000 */
[----:B------:R-:W-:Y:S02]  /*34c0*/  FSEL R26, R26, -INF , !P2 ;  /* 0xff8000001a1a7808 */ /* 0x000fe40005000000 */
[----:B------:R-:W-:Y:S02]  /*34d0*/  ISETP.NE.AND P2, PT, R32, RZ, PT ;  /* 0x000000ff2000720c */ /* 0x000fe40003f45270 */
[----:B------:R-:W-:Y:S02]  /*34e0*/  FMNMX.FTZ R4, R77, R4, !PT ;  /* 0x000000044d047209 */ /* 0x000fe40007810000 */
[----:B------:R-:W-:Y:S02]  /*34f0*/  ISETP.GT.AND P2, PT, R3, 0x18, !P2 ;  /* 0x000000180300780c */ /* 0x000fe40005744270 */
[----:B------:R-:W-:-:S02]  /*3500*/  FMNMX.FTZ R4, R79, R4, !PT ;  /* 0x000000044f047209 */ /* 0x000fc40007810000 */
[----:B------:R-:W-:Y:S02]  /*3510*/  ISETP.LT.OR P2, PT, R2, 0x19, P2 ;  /* 0x000000190200780c */ /* 0x000fe40001741670 */
[----:B------:R-:W-:Y:S02]  /*3520*/  FMNMX.FTZ R4, R81, R4, !PT ;  /* 0x0000000451047209 */ /* 0x000fe40007810000 */
[----:B------:R-:W-:Y:S02]  /*3530*/  FSEL R27, R27, -INF , !P2 ;  /* 0xff8000001b1b7808 */ /* 0x000fe40005000000 */
[----:B------:R-:W-:Y:S02]  /*3540*/  ISETP.NE.AND P2, PT, R33, RZ, PT ;  /* 0x000000ff2100720c */ /* 0x000fe40003f45270 */
[----:B------:R-:W-:Y:S02]  /*3550*/  FMNMX.FTZ R4, R83, R4, !PT ;  /* 0x0000000453047209 */ /* 0x000fe40007810000 */
[----:B------:R-:W-:-:S02]  /*3560*/  ISETP.GT.AND P2, PT, R3, 0x19, !P2 ;  /* 0x000000190300780c */ /* 0x000fc40005744270 */
[----:B------:R-:W-:Y:S02]  /*3570*/  ISETP.GT.AND P3, PT, R3, 0x8, !P3 ;  /* 0x000000080300780c */ /* 0x000fe40005f64270 */
[----:B------:R-:W-:Y:S02]  /*3580*/  ISETP.LT.OR P2, PT, R2, 0x1a, P2 ;  /* 0x0000001a0200780c */ /* 0x000fe40001741670 */
[----:B------:R-:W-:Y:S02]  /*3590*/  FMNMX.FTZ R34, R53, R4, !PT ;  /* 0x0000000435227209 */ /* 0x000fe40007810000 */
[----:B------:R-:W-:Y:S02]  /*35a0*/  FSEL R28, R39, -INF , !P2 ;  /* 0xff800000271c7808 */ /* 0x000fe40005000000 */
[----:B------:R-:W-:Y:S01]  /*35b0*/  ISETP.NE.AND P2, PT, R36, RZ, PT ;  /* 0x000000ff2400720c */ /* 0x000fe20003f45270 */
[----:B------:R-:W1:Y:S01]  /*35c0*/  SHFL.BFLY PT, R33, R34, 0x2, 0x1f ;  /* 0x0c401f0022217f89 */ /* 0x000e6200000e0000 */
[----:B------:R-:W-:-:S02]  /*35d0*/  ISETP.LT.OR P3, PT, R2, 0x9, P3 ;  /* 0x000000090200780c */ /* 0x000fc40001f61670 */
[----:B------:R-:W-:Y:S02]  /*35e0*/  ISETP.GT.AND P2, PT, R3, 0x20, !P2 ;  /* 0x000000200300780c */ /* 0x000fe40005744270 */
[----:B------:R-:W-:Y:S02]  /*35f0*/  FSEL R23, R23, -INF , !P3 ;  /* 0xff80000017177808 */ /* 0x000fe40005800000 */
[----:B------:R-:W-:Y:S02]  /*3600*/  ISETP.LT.OR P2, PT, R2, 0x21, P2 ;  /* 0x000000210200780c */ /* 0x000fe40001741670 */
[----:B------:R-:W-:Y:S02]  /*3610*/  ISETP.NE.AND P3, PT, R41, RZ, PT ;  /* 0x000000ff2900720c */ /* 0x000fe40003f65270 */
[----:B------:R-:W-:Y:S02]  /*3620*/  FSEL R29, R42, -INF , !P2 ;  /* 0xff8000002a1d7808 */ /* 0x000fe40005000000 */
[----:B------:R-:W-:-:S02]  /*3630*/  ISETP.NE.AND P2, PT, R40, RZ, PT ;  /* 0x000000ff2800720c */ /* 0x000fc40003f45270 */
[C---:B------:R-:W-:Y:S02]  /*3640*/  ISETP.GT.AND P4, PT, R3.reuse, 0x31, !P4 ;  /* 0x000000310300780c */ /* 0x040fe40006784270 */
[C---:B------:R-:W-:Y:S02]  /*3650*/  ISETP.GT.AND P2, PT, R3.reuse, 0x21, !P2 ;  /* 0x000000210300780c */ /* 0x040fe40005744270 */
[----:B------:R-:W-:Y:S02]  /*3660*/  ISETP.GT.AND P5, PT, R3, 0x38, !P5 ;  /* 0x000000380300780c */ /* 0x000fe40006fa4270 */
[C---:B------:R-:W-:Y:S02]  /*3670*/  ISETP.LT.OR P2, PT, R2.reuse, 0x22, P2 ;  /* 0x000000220200780c */ /* 0x040fe40001741670 */
[----:B------:R-:W-:Y:S02]  /*3680*/  ISETP.LT.OR P4, PT, R2, 0x32, P4 ;  /* 0x000000320200780c */ /* 0x000fe40002781670 */
[----:B------:R-:W-:-:S02]  /*3690*/  FSEL R30, R30, -INF , !P2 ;  /* 0xff8000001e1e7808 */ /* 0x000fc40005000000 */
[----:B------:R-:W-:Y:S02]  /*36a0*/  ISETP.GT.AND P2, PT, R3, 0x28, !P3 ;  /* 0x000000280300780c */ /* 0x000fe40005f44270 */
[----:B-1----:R-:W-:Y:S02]  /*36b0*/  FMNMX.FTZ R35, R34, R33, !PT ;  /* 0x0000002122237209 */ /* 0x002fe40007810000 */
[----:B------:R-:W-:Y:S02]  /*36c0*/  ISETP.LT.OR P2, PT, R2, 0x29, P2 ;  /* 0x000000290200780c */ /* 0x000fe40001741670 */
[----:B------:R-:W-:Y:S01]  /*36d0*/  ISETP.NE.AND P3, PT, R45, RZ, PT ;  /* 0x000000ff2d00720c */ /* 0x000fe20003f65270 */
[----:B------:R-:W1:Y:S01]  /*36e0*/  SHFL.BFLY PT, R36, R35, 0x1, 0x1f ;  /* 0x0c201f0023247f89 */ /* 0x000e6200000e0000 */
[----:B------:R-:W-:Y:S02]  /*36f0*/  FSEL R31, R46, -INF , !P2 ;  /* 0xff8000002e1f7808 */ /* 0x000fe40005000000 */
[----:B------:R-:W-:-:S02]  /*3700*/  ISETP.GT.AND P2, PT, R3, RZ, !P6 ;  /* 0x000000ff0300720c */ /* 0x000fc40007744270 */
[----:B------:R-:W-:Y:S02]  /*3710*/  ISETP.NE.AND P6, PT, R48, RZ, PT ;  /* 0x000000ff3000720c */ /* 0x000fe40003fc5270 */
[----:B------:R-:W-:Y:S02]  /*3720*/  ISETP.LT.OR P2, PT, R2, 0x1, P2 ;  /* 0x000000010200780c */ /* 0x000fe40001741670 */
[----:B------:R-:W-:Y:S02]  /*3730*/  ISETP.GT.AND P3, PT, R3, 0x30, !P3 ;  /* 0x000000300300780c */ /* 0x000fe40005f64270 */
[----:B------:R-:W-:Y:S02]  /*3740*/  FSEL R7, R56, -INF , !P2 ;  /* 0xff80000038077808 */ /* 0x000fe40005000000 */
[----:B------:R-:W-:Y:S02]  /*3750*/  ISETP.NE.AND P2, PT, R44, RZ, PT ;  /* 0x000000ff2c00720c */ /* 0x000fe40003f45270 */
[----:B------:R-:W-:-:S02]  /*3760*/  FMNMX.FTZ R4, R7, R20, !PT ;  /* 0x0000001407047209 */ /* 0x000fc40007810000 */
[----:B------:R-:W-:Y:S02]  /*3770*/  ISETP.GT.AND P2, PT, R3, 0x29, !P2 ;  /* 0x000000290300780c */ /* 0x000fe40005744270 */
[----:B------:R-:W-:Y:S02]  /*3780*/  FMNMX.FTZ R33, R23, R4, !PT ;  /* 0x0000000417217209 */ /* 0x000fe40007810000 */
[----:B------:R-:W-:Y:S02]  /*3790*/  ISETP.LT.OR P2, PT, R2, 0x2a, P2 ;  /* 0x0000002a0200780c */ /* 0x000fe40001741670 */
[----:B------:R-:W-:Y:S02]  /*37a0*/  FMNMX.FTZ R4, R24, R33, !PT ;  /* 0x0000002118047209 */ /* 0x000fe40007810000 */
[----:B------:R-:W-:Y:S02]  /*37b0*/  ISETP.LT.OR P3, PT, R2, 0x31, P3 ;  /* 0x000000310200780c */ /* 0x000fe40001f61670 */
[----:B------:R-:W-:-:S02]  /*37c0*/  FMNMX.FTZ R33, R25, R4, !PT ;  /* 0x0000000419217209 */ /* 0x000fc40007810000 */
[----:B-1----:R-:W-:Y:S02]  /*37d0*/  FMNMX.FTZ R4, R35, R36, !PT ;  /* 0x0000002423047209 */ /* 0x002fe40007810000 */
[----:B------:R-:W-:Y:S02]  /*37e0*/  FMNMX.FTZ R32, R26, R33, !PT ;  /* 0x000000211a207209 */ /* 0x000fe40007810000 */
[----:B------:R-:W-:Y:S01]  /*37f0*/  ISETP.LT.OR P5, PT, R2, 0x39, P5 ;  /* 0x000000390200780c */ /* 0x000fe20002fa1670 */
[----:B------:R-:W-:Y:S01]  /*3800*/  FMUL.FTZ R35, R4, UR6 ;  /* 0x0000000604237c20 */ /* 0x000fe20008410000 */
[----:B------:R-:W-:Y:S02]  /*3810*/  FMNMX.FTZ R33, R27, R32, !PT ;  /* 0x000000201b217209 */ /* 0x000fe40007810000 */
[----:B------:R-:W-:Y:S02]  /*3820*/  FSEL R32, R47, -INF , !P2 ;  /* 0xff8000002f207808 */ /* 0x000fe40005000000 */
[----:B------:R-:W-:-:S02]  /*3830*/  FMNMX.FTZ R34, R28, R33, !PT ;  /* 0x000000211c227209 */ /* 0x000fc40007810000 */
[----:B------:R-:W-:Y:S02]  /*3840*/  FSETP.NEU.FTZ.AND P2, PT, R4, -INF , PT ;  /* 0xff8000000400780b */ /* 0x000fe40003f5d000 */
[----:B------:R-:W-:Y:S02]  /*3850*/  FMNMX.FTZ R33, R29, R34, !PT ;  /* 0x000000221d217209 */ /* 0x000fe40007810000 */
[----:B------:R-:W-:Y:S02]  /*3860*/  FSEL R38, R35, RZ, P2 ;  /* 0x000000ff23267208 */ /* 0x000fe40001000000 */
[----:B------:R-:W-:Y:S02]  /*3870*/  FMNMX.FTZ R34, R30, R33, !PT ;  /* 0x000000211e227209 */ /* 0x000fe40007810000 */
[----:B------:R-:W-:Y:S01]  /*3880*/  ISETP.GT.AND P2, PT, R3, 0x39, !P6 ;  /* 0x000000390300780c */ /* 0x000fe20007744270 */
[--C-:B------:R-:W-:Y:S01]  /*3890*/  FFMA.FTZ R37, R37, UR6, -R38.reuse ;  /* 0x0000000625257c23 */ /* 0x100fe20008010826 */
[----:B------:R-:W-:Y:S01]  /*38a0*/  FMNMX.FTZ R3, R31, R34, !PT ;  /* 0x000000221f037209 */ /* 0x000fe20007810000 */
[--C-:B------:R-:W-:Y:S01]  /*38b0*/  FFMA.FTZ R40, R61, UR6, -R38.reuse ;  /* 0x000000063d287c23 */ /* 0x100fe20008010826 */
[----:B------:R-:W-:Y:S01]  /*38c0*/  FSEL R33, R50, -INF , !P3 ;  /* 0xff80000032217808 */ /* 0x000fe20005800000 */
[----:B------:R1:W-:Y:S01]  /*38d0*/  MUFU.EX2 R196, R37 ;  /* 0x0000002500c47308 */ /* 0x0003e20000000800 */
[----:B------:R-:W-:Y:S01]  /*38e0*/  FMNMX.FTZ R36, R32, R3, !PT ;  /* 0x0000000320247209 */ /* 0x000fe20007810000 */
[--C-:B------:R-:W-:Y:S01]  /*38f0*/  FFMA.FTZ R39, R57, UR6, -R38.reuse ;  /* 0x0000000639277c23 */ /* 0x100fe20008010826 */
[----:B------:R-:W-:Y:S01]  /*3900*/  FSEL R34, R51, -INF , !P4 ;  /* 0xff80000033227808 */ /* 0x000fe20006000000 */
[--C-:B------:R-:W-:Y:S01]  /*3910*/  FFMA.FTZ R42, R63, UR6, -R38.reuse ;  /* 0x000000063f2a7c23 */ /* 0x100fe20008010826 */
[----:B------:R-:W-:Y:S01]  /*3920*/  FMNMX.FTZ R3, R33, R36, !PT ;  /* 0x0000002421037209 */ /* 0x000fe20007810000 */
[--C-:B------:R-:W-:Y:S01]  /*3930*/  FFMA.FTZ R43, R65, UR6, -R38.reuse ;  /* 0x00000006412b7c23 */ /* 0x100fe20008010826 */
[----:B------:R-:W-:Y:S01]  /*3940*/  ISETP.LT.OR P2, PT, R2, 0x3a, P2 ;  /* 0x0000003a0200780c */ /* 0x000fe20001741670 */
[----:B------:R2:W-:Y:S01]  /*3950*/  MUFU.EX2 R41, R40 ;  /* 0x0000002800297308 */ /* 0x0005e20000000800 */
[----:B------:R-:W-:Y:S01]  /*3960*/  FSEL R2, R54, -INF , !P5 ;  /* 0xff80000036027808 */ /* 0x000fe20006800000 */
[--C-:B-1----:R-:W-:Y:S01]  /*3970*/  FFMA.FTZ R37, R59, UR6, -R38.reuse ;  /* 0x000000063b257c23 */ /* 0x102fe20008010826 */
[----:B------:R-:W-:Y:S01]  /*3980*/  FMNMX.FTZ R3, R34, R3, !PT ;  /* 0x0000000322037209 */ /* 0x000fe20007810000 */
[--C-:B------:R-:W-:Y:S01]  /*3990*/  FFMA.FTZ R44, R67, UR6, -R38.reuse ;  /* 0x00000006432c7c23 */ /* 0x100fe20008010826 */
[----:B------:R-:W-:Y:S01]  /*39a0*/  FSEL R35, R55, -INF , !P2 ;  /* 0xff80000037237808 */ /* 0x000fe20005000000 */
[--C-:B------:R-:W-:Y:S01]  /*39b0*/  FFMA.FTZ R45, R69, UR6, -R38.reuse ;  /* 0x00000006452d7c23 */ /* 0x100fe20008010826 */
[----:B------:R-:W-:Y:S01]  /*39c0*/  FMNMX.FTZ R36, R2, R3, !PT ;  /* 0x0000000302247209 */ /* 0x000fe20007810000 */
[----:B------:R1:W-:Y:S01]  /*39d0*/  MUFU.EX2 R198, R37 ;  /* 0x0000002500c67308 */ /* 0x0003e20000000800 */
[--C-:B--2---:R-:W-:Y:S01]  /*39e0*/  FFMA.FTZ R40, R73, UR6, -R38.reuse ;  /* 0x0000000649287c23 */ /* 0x104fe20008010826 */
[--C-:B------:R-:W-:Y:S01]  /*39f0*/  FFMA.FTZ R46, R71, UR6, -R38.reuse ;  /* 0x00000006472e7c23 */ /* 0x100fe20008010826 */
[----:B------:R-:W-:Y:S01]  /*3a00*/  FMNMX.FTZ R36, R35, R36, !PT ;  /* 0x0000002423247209 */ /* 0x000fe20007810000 */
[--C-:B------:R-:W-:Y:S01]  /*3a10*/  FFMA.FTZ R48, R75, UR6, -R38.reuse ;  /* 0x000000064b307c23 */ /* 0x100fe20008010826 */
[--C-:B------:R-:W-:Y:S01]  /*3a20*/  FFMA.FTZ R49, R77, UR6, -R38.reuse ;  /* 0x000000064d317c23 */ /* 0x100fe20008010826 */
[--C-:B------:R-:W-:Y:S01]  /*3a30*/  FFMA.FTZ R50, R79, UR6, -R38.reuse ;  /* 0x000000064f327c23 */ /* 0x100fe20008010826 */
[----:B------:R-:W-:Y:S01]  /*3a40*/  FFMA.FTZ R51, R81, UR6, -R38 ;  /* 0x0000000651337c23 */ /* 0x000fe20008010826 */
[----:B------:R-:W1:Y:S01]  /*3a50*/  SHFL.BFLY PT, R3, R36, 0x2, 0x1f ;  /* 0x0c401f0024037f89 */ /* 0x000e6200000e0000 */
[----:B------:R-:W-:Y:S01]  /*3a60*/  MUFU.EX2 R47, R40 ;  /* 0x00000028002f7308 */ /* 0x000fe20000000800 */
[----:B------:R-:W-:-:S07]  /*3a70*/  R2UR UR14, R21 ;  /* 0x00000000150e72ca */ /* 0x000fce00000e0000 */
[----:B------:R-:W-:Y:S06]  /*3a80*/  MUFU.EX2 R39, R39 ;  /* 0x0000002700277308 */ /* 0x000fec0000000800 */
[----:B------:R-:W-:Y:S02]  /*3a90*/  UIADD3 UR14, UR42, UR14, URZ ;  /* 0x0000000e2a0e7290 */ /* 0x000fe4000fffe03f */
[----:B------:R-:W-:Y:S02]  /*3aa0*/  MUFU.EX2 R42, R42 ;  /* 0x0000002a002a7308 */ /* 0x000fe40000000800 */
[----:B------:R-:W-:Y:S01]  /*3ab0*/  UIADD3 UR10, UR14, UR10, URZ ;  /* 0x0000000a0e0a7290 */ /* 0x000fe2000fffe03f */
[----:B-1----:R-:W-:-:S05]  /*3ac0*/  FMNMX.FTZ R37, R36, R3, !PT ;  /* 0x0000000324257209 */ /* 0x002fca0007810000 */
[----:B------:R-:W1:Y:S01]  /*3ad0*/  MUFU.EX2 R43, R43 ;  /* 0x0000002b002b7308 */ /* 0x000e620000000800 */
[----:B------:R-:W2:Y:S07]  /*3ae0*/  SHFL.BFLY PT, R36, R37, 0x1, 0x1f ;  /* 0x0c201f0025247f89 */ /* 0x000eae00000e0000 */
[----:B------:R-:W-:Y:S08]  /*3af0*/  MUFU.EX2 R44, R44 ;  /* 0x0000002c002c7308 */ /* 0x000ff00000000800 */
[----:B------:R-:W3:Y:S01]  /*3b00*/  MUFU.EX2 R45, R45 ;  /* 0x0000002d002d7308 */ /* 0x000ee20000000800 */
[----:B-1----:R-:W-:-:S07]  /*3b10*/  F2FP.BF16.F32.PACK_AB R192, R43, R42 ;  /* 0x0000002a2bc0723e */ /* 0x002fce00000010ff */
[----:B------:R-:W1:Y:S01]  /*3b20*/  MUFU.EX2 R46, R46 ;  /* 0x0000002e002e7308 */ /* 0x000e620000000800 */
[----:B--2---:R-:W-:Y:S01]  /*3b30*/  FMNMX.FTZ R3, R37, R36, !PT ;  /* 0x0000002425037209 */ /* 0x004fe20007810000 */
[--C-:B------:R-:W-:Y:S01]  /*3b40*/  FFMA.FTZ R36, R83, UR6, -R38.reuse ;  /* 0x0000000653247c23 */ /* 0x100fe20008010826 */
[----:B------:R-:W-:Y:S01]  /*3b50*/  FFMA.FTZ R38, R53, UR6, -R38 ;  /* 0x0000000635267c23 */ /* 0x000fe20008010826 */
[----:B------:R-:W-:Y:S01]  /*3b60*/  FADD.FTZ R53, R196, R39 ;  /* 0x00000027c4357221 */ /* 0x000fe20000010000 */
[C---:B------:R-:W-:Y:S01]  /*3b70*/  FSETP.NEU.FTZ.AND P2, PT, R3.reuse, -INF , PT ;  /* 0xff8000000300780b */ /* 0x040fe20003f5d000 */
[----:B------:R-:W-:Y:S02]  /*3b80*/  FMUL.FTZ R37, R3, UR6 ;  /* 0x0000000603257c20 */ /* 0x000fe40008410000 */
[----:B------:R-:W-:Y:S01]  /*3b90*/  MUFU.EX2 R48, R48 ;  /* 0x0000003000307308 */ /* 0x000fe20000000800 */
[----:B------:R-:W-:Y:S02]  /*3ba0*/  F2FP.BF16.F32.PACK_AB R196, R39, R196 ;  /* 0x000000c427c4723e */ /* 0x000fe400000010ff */
[----:B---3--:R-:W-:-:S02]  /*3bb0*/  F2FP.BF16.F32.PACK_AB R194, R45, R44 ;  /* 0x0000002c2dc2723e */ /* 0x008fc400000010ff */
[----:B------:R-:W-:Y:S02]  /*3bc0*/  FSEL R40, R37, RZ, P2 ;  /* 0x000000ff25287208 */ /* 0x000fe40001000000 */
[----:B------:R-:W-:Y:S01]  /*3bd0*/  PLOP3.LUT P2, PT, PT, PT, UP0, 0x40, 0x0 ;  /* 0x000000000000781c */ /* 0x000fe20003f4e808 */
[----:B------:R-:W-:Y:S01]  /*3be0*/  MUFU.EX2 R37, R38 ;  /* 0x0000002600257308 */ /* 0x000fe20000000800 */
[----:B-1----:R-:W-:Y:S01]  /*3bf0*/  F2FP.BF16.F32.PACK_AB R188, R47, R46 ;  /* 0x0000002e2fbc723e */ /* 0x002fe200000010ff */
        /* <DEDUP_REMOVED lines=12> */
[--C-:B------:R-:W-:Y:S01]  /*3cc0*/  FFMA.FTZ R32, R32, UR6, -R40.reuse ;  /* 0x0000000620207c23 */ /* 0x100fe20008010828 */
[--C-:B------:R-:W-:Y:S01]  /*3cd0*/  FFMA.FTZ R33, R33, UR6, -R40.reuse ;  /* 0x0000000621217c23 */ /* 0x100fe20008010828 */
[----:B------:R1:W2:Y:S01]  /*3ce0*/  MUFU.EX2 R52, R20 ;  /* 0x0000001400347308 */ /* 0x0002a20000000800 */
[--C-:B------:R-:W-:Y:S01]  /*3cf0*/  FFMA.FTZ R34, R34, UR6, -R40.reuse ;  /* 0x0000000622227c23 */ /* 0x100fe20008010828 */
[--C-:B------:R-:W-:Y:S01]  /*3d00*/  FFMA.FTZ R2, R2, UR6, -R40.reuse ;  /* 0x0000000602027c23 */ /* 0x100fe20008010828 */
[----:B------:R-:W-:-:S05]  /*3d10*/  FFMA.FTZ R35, R35, UR6, -R40 ;  /* 0x0000000623237c23 */ /* 0x000fca0008010828 */
[----:B------:R-:W3:Y:S01]  /*3d20*/  MUFU.EX2 R23, R23 ;  /* 0x0000001700177308 */ /* 0x000ee20000000800 */
[----:B-1----:R-:W-:Y:S01]  /*3d30*/  FADD.FTZ R20, R198, R53 ;  /* 0x00000035c6147221 */ /* 0x002fe20000010000 */
[----:B------:R-:W-:-:S03]  /*3d40*/  F2FP.BF16.F32.PACK_AB R198, R41, R198 ;  /* 0x000000c629c6723e */ /* 0x000fc600000010ff */
[----:B------:R-:W-:-:S03]  /*3d50*/  FADD.FTZ R53, R41, R20 ;  /* 0x0000001429357221 */ /* 0x000fc60000010000 */
[----:B------:R-:W1:Y:S01]  /*3d60*/  MUFU.EX2 R24, R24 ;  /* 0x0000001800187308 */ /* 0x000e620000000800 */
[----:B--2---:R-:W-:Y:S01]  /*3d70*/  FADD.FTZ R20, R7, R52 ;  /* 0x0000003407147221 */ /* 0x004fe20000010000 */
[----:B------:R-:W-:Y:S01]  /*3d80*/  FADD.FTZ R38, R42, R53 ;  /* 0x000000352a267221 */ /* 0x000fe20000010000 */
[----:B------:R-:W-:-:S03]  /*3d90*/  F2FP.BF16.F32.PACK_AB R197, R52, R7 ;  /* 0x0000000734c5723e */ /* 0x000fc600000010ff */
[----:B------:R-:W-:Y:S02]  /*3da0*/  FADD.FTZ R55, R43, R38 ;  /* 0x000000262b377221 */ /* 0x000fe40000010000 */
[----:B------:R-:W2:Y:S01]  /*3db0*/  MUFU.EX2 R25, R25 ;  /* 0x0000001900197308 */ /* 0x000ea20000000800 */
[----:B---3--:R-:W-:Y:S01]  /*3dc0*/  FADD.FTZ R53, R23, R20 ;  /* 0x0000001417357221 */ /* 0x008fe20000010000 */
[----:B------:R-:W-:-:S04]  /*3dd0*/  FADD.FTZ R20, R44, R55 ;  /* 0x000000372c147221 */ /* 0x000fc80000010000 */
[----:B------:R-:W-:Y:S02]  /*3de0*/  FADD.FTZ R55, R45, R20 ;  /* 0x000000142d377221 */ /* 0x000fe40000010000 */
[----:B------:R-:W3:Y:S01]  /*3df0*/  MUFU.EX2 R26, R26 ;  /* 0x0000001a001a7308 */ /* 0x000ee20000000800 */
[----:B-1----:R-:W-:Y:S01]  /*3e00*/  FADD.FTZ R0, R24, R53 ;  /* 0x0000003518007221 */ /* 0x002fe20000010000 */
[----:B------:R-:W-:Y:S01]  /*3e10*/  FADD.FTZ R20, R46, R55 ;  /* 0x000000372e147221 */ /* 0x000fe20000010000 */
[----:B------:R-:W-:Y:S01]  /*3e20*/  F2FP.BF16.F32.PACK_AB R199, R24, R23 ;  /* 0x0000001718c7723e */ /* 0x000fe200000010ff */
[----:B------:R-:W-:-:S04]  /*3e30*/  VIADD R23, R103, 0xfffffffe ;  /* 0xfffffffe67177836 */ /* 0x000fc80000000000 */
[----:B------:R-:W1:Y:S01]  /*3e40*/  MUFU.EX2 R27, R27 ;  /* 0x0000001b001b7308 */ /* 0x000e620000000800 */
[----:B--2---:R-:W-:-:S07]  /*3e50*/  FADD.FTZ R53, R25, R0 ;  /* 0x0000000019357221 */ /* 0x004fce0000010000 */
[----:B------:R-:W2:Y:S01]  /*3e60*/  MUFU.EX2 R28, R28 ;  /* 0x0000001c001c7308 */ /* 0x000ea20000000800 */
[C---:B---3--:R-:W-:Y:S01]  /*3e70*/  FADD.FTZ R0, R26.reuse, R53 ;  /* 0x000000351a007221 */ /* 0x048fe20000010000 */
[----:B------:R-:W-:Y:S01]  /*3e80*/  FADD.FTZ R53, R47, R20 ;  /* 0x000000142f357221 */ /* 0x000fe20000010000 */
[----:B------:R-:W-:-:S03]  /*3e90*/  F2FP.BF16.F32.PACK_AB R193, R26, R25 ;  /* 0x000000191ac1723e */ /* 0x000fc600000010ff */
[----:B------:R-:W-:Y:S02]  /*3ea0*/  FADD.FTZ R20, R48, R53 ;  /* 0x0000003530147221 */ /* 0x000fe40000010000 */
[----:B------:R-:W3:Y:S01]  /*3eb0*/  MUFU.EX2 R29, R29 ;  /* 0x0000001d001d7308 */ /* 0x000ee20000000800 */
[----:B-1----:R-:W-:-:S07]  /*3ec0*/  FADD.FTZ R39, R27, R0 ;  /* 0x000000001b277221 */ /* 0x002fce0000010000 */
[----:B------:R-:W1:Y:S01]  /*3ed0*/  MUFU.EX2 R30, R30 ;  /* 0x0000001e001e7308 */ /* 0x000e620000000800 */
[C---:B--2---:R-:W-:Y:S01]  /*3ee0*/  FADD.FTZ R0, R28.reuse, R39 ;  /* 0x000000271c007221 */ /* 0x044fe20000010000 */
[----:B------:R-:W-:-:S06]  /*3ef0*/  F2FP.BF16.F32.PACK_AB R195, R28, R27 ;  /* 0x0000001b1cc3723e */ /* 0x000fcc00000010ff */
[----:B------:R-:W2:Y:S01]  /*3f00*/  MUFU.EX2 R31, R31 ;  /* 0x0000001f001f7308 */ /* 0x000ea20000000800 */
[----:B---3--:R-:W-:-:S07]  /*3f10*/  FADD.FTZ R39, R29, R0 ;  /* 0x000000001d277221 */ /* 0x008fce0000010000 */
[----:B------:R-:W3:Y:S01]  /*3f20*/  MUFU.EX2 R49, R49 ;  /* 0x0000003100317308 */ /* 0x000ee20000000800 */
[C---:B-1----:R-:W-:Y:S01]  /*3f30*/  FADD.FTZ R0, R30.reuse, R39 ;  /* 0x000000271e007221 */ /* 0x042fe20000010000 */
[----:B------:R-:W-:-:S06]  /*3f40*/  F2FP.BF16.F32.PACK_AB R189, R30, R29 ;  /* 0x0000001d1ebd723e */ /* 0x000fcc00000010ff */
[----:B------:R-:W1:Y:S01]  /*3f50*/  MUFU.EX2 R32, R32 ;  /* 0x0000002000207308 */ /* 0x000e620000000800 */
[----:B--2---:R-:W-:-:S07]  /*3f60*/  FADD.FTZ R39, R31, R0 ;  /* 0x000000001f277221 */ /* 0x004fce0000010000 */
[----:B------:R-:W2:Y:S01]  /*3f70*/  MUFU.EX2 R50, R50 ;  /* 0x0000003200327308 */ /* 0x000ea20000000800 */
[C---:B---3--:R-:W-:Y:S01]  /*3f80*/  FADD.FTZ R41, R49.reuse, R20 ;  /* 0x0000001431297221 */ /* 0x048fe20000010000 */
[----:B------:R-:W-:-:S06]  /*3f90*/  F2FP.BF16.F32.PACK_AB R190, R49, R48 ;  /* 0x0000003031be723e */ /* 0x000fcc00000010ff */
[----:B------:R-:W3:Y:S01]  /*3fa0*/  MUFU.EX2 R33, R33 ;  /* 0x0000002100217308 */ /* 0x000ee20000000800 */
[C---:B-1----:R-:W-:Y:S01]  /*3fb0*/  FADD.FTZ R0, R32.reuse, R39 ;  /* 0x0000002720007221 */ /* 0x042fe20000010000 */
[----:B------:R-:W-:-:S06]  /*3fc0*/  F2FP.BF16.F32.PACK_AB R191, R32, R31 ;  /* 0x0000001f20bf723e */ /* 0x000fcc00000010ff */
[----:B------:R-:W1:Y:S01]  /*3fd0*/  MUFU.EX2 R51, R51 ;  /* 0x0000003300337308 */ /* 0x000e620000000800 */
[----:B--2---:R-:W-:-:S07]  /*3fe0*/  FADD.FTZ R20, R50, R41 ;  /* 0x0000002932147221 */ /* 0x004fce0000010000 */
[----:B------:R-:W2:Y:S01]  /*3ff0*/  MUFU.EX2 R34, R34 ;  /* 0x0000002200227308 */ /* 0x000ea20000000800 */
[----:B---3--:R-:W-:-:S07]  /*4000*/  FADD.FTZ R7, R33, R0 ;  /* 0x0000000021077221 */ /* 0x008fce0000010000 */
[----:B------:R-:W3:Y:S01]  /*4010*/  MUFU.EX2 R36, R36 ;  /* 0x0000002400247308 */ /* 0x000ee20000000800 */
[C---:B-1----:R-:W-:Y:S01]  /*4020*/  FADD.FTZ R41, R51.reuse, R20 ;  /* 0x0000001433297221 */ /* 0x042fe20000010000 */
[----:B------:R-:W-:-:S06]  /*4030*/  F2FP.BF16.F32.PACK_AB R184, R51, R50 ;  /* 0x0000003233b8723e */ /* 0x000fcc00000010ff */
[----:B------:R-:W1:Y:S01]  /*4040*/  MUFU.EX2 R2, R2 ;  /* 0x0000000200027308 */ /* 0x000e620000000800 */
[C---:B--2---:R-:W-:Y:S01]  /*4050*/  FADD.FTZ R7, R34.reuse, R7 ;  /* 0x0000000722077221 */ /* 0x044fe20000010000 */
[----:B------:R-:W-:-:S06]  /*4060*/  F2FP.BF16.F32.PACK_AB R185, R34, R33 ;  /* 0x0000002122b9723e */ /* 0x000fcc00000010ff */
[----:B------:R-:W2:Y:S01]  /*4070*/  MUFU.EX2 R35, R35 ;  /* 0x0000002300237308 */ /* 0x000ea20000000800 */
[----:B---3--:R-:W-:Y:S01]  /*4080*/  FADD.FTZ R20, R36, R41 ;  /* 0x0000002924147221 */ /* 0x008fe20000010000 */
[----:B------:R-:W-:-:S03]  /*4090*/  F2FP.BF16.F32.PACK_AB R186, R37, R36 ;  /* 0x0000002425ba723e */ /* 0x000fc600000010ff */
[----:B------:R-:W-:Y:S01]  /*40a0*/  FADD.FTZ R20, R37, R20 ;  /* 0x0000001425147221 */ /* 0x000fe20000010000 */
[----:B-1----:R-:W-:-:S04]  /*40b0*/  FADD.FTZ R0, R2, R7 ;  /* 0x0000000702007221 */ /* 0x002fc80000010000 */
[C---:B--2---:R-:W-:Y:S01]  /*40c0*/  FADD.FTZ R7, R35.reuse, R0 ;  /* 0x0000000023077221 */ /* 0x044fe20000010000 */
[----:B------:R-:W-:Y:S01]  /*40d0*/  F2FP.BF16.F32.PACK_AB R187, R35, R2 ;  /* 0x0000000223bb723e */ /* 0x000fe200000010ff */
[----:B------:R-:W-:Y:S06]  /*40e0*/  @P2 BRA `(.L_x_911) ;  /* 0x0000000000442947 */ /* 0x000fec0003800000 */
        /* <DEDUP_REMOVED lines=10> */
.L_x_912:
[----:B------:R-:W-:-:S11]  /*4190*/  UISETP.NE.AND UP1, UPT, UR11, 0x1, UPT ;  /* 0x000000010b00788c */ /* 0x000fd6000bf25270 */
[----:B------:R-:W-:Y:S02]  /*41a0*/  @UP1 ULDC.64 UR14, c[0x0][0x9e8] ;  /* 0x00027a00000e1ab9 */ /* 0x000fe40000000a00 */
[----:B------:R-:W-:-:S04]  /*41b0*/  UIMAD.WIDE.U32 UR18, UR7, UR14, URZ ;  /* 0x0000000e071272a5 */ /* 0x000fc8000f8e003f */
[----:B------:R-:W-:-:S12]  /*41c0*/  @UP1 USHF.R.U32.HI UR7, URZ, UR15, UR19 ;  /* 0x0000000f3f071299 */ /* 0x000fd80008011613 */
.L_x_913:
[----:B------:R-:W-:-:S04]  /*41d0*/  UIMAD UR7, UR7, UR11, UR11 ;  /* 0x0000000b070772a4 */ /* 0x000fc8000f8e020b */
[----:B------:R-:W-:-:S04]  /*41e0*/  UISETP.LT.AND UP1, UPT, UR10, UR7, UPT ;  /* 0x000000070a00728c */ /* 0x000fc8000bf21270 */
[----:B------:R-:W-:-:S12]  /*41f0*/  USEL UR10, UR10, UR7, UP1 ;  /* 0x000000070a0a7287 */ /* 0x000fd80008800000 */
.L_x_911:
[----:B------:R-:W-:Y:S01]  /*4200*/  USHF.R.S32.HI UR7, URZ, 0x1f, UR10 ;  /* 0x0000001f3f077899 */ /* 0x000fe2000801140a */
[----:B------:R-:W-:Y:S01]  /*4210*/  IMAD.MOV.U32 R2, RZ, RZ, 0x3f800000 ;  /* 0x3f800000ff027424 */ /* 0x000fe200078e00ff */
[----:B------:R-:W-:Y:S02]  /*4220*/  MOV R0, 0x3f800000 ;  /* 0x3f80000000007802 */ /* 0x000fe40000000f00 */
        /* <DEDUP_REMOVED lines=9> */
[----:B------:R-:W-:Y:S01]  /*42c0*/  UISETP.LT.AND UP1, UPT, UR60, UR7, UPT ;  /* 0x000000073c00728c */ /* 0x000fe2000bf21270 */
[----:B------:R-:W-:Y:S02]  /*42d0*/  CS2R R136, SRZ ;  /* 0x0000000000887805 */ /* 0x000fe4000001ff00 */
[----:B------:R-:W-:Y:S02]  /*42e0*/  CS2R R134, SRZ ;  /* 0x0000000000867805 */ /* 0x000fe4000001ff00 */
[----:B------:R-:W-:Y:S01]  /*42f0*/  CS2R R132, SRZ ;  /* 0x0000000000847805 */ /* 0x000fe2000001ff00 */
[----:B------:R-:W-:Y:S01]  /*4300*/  USEL UR41, UR60, UR7, !UP1 ;  /* 0x000000073c297287 */ /* 0x000fe2000c800000 */
[----:B------:R-:W-:-:S02]  /*4310*/  CS2R R130, SRZ ;  /* 0x0000000000827805 */ /* 0x000fc4000001ff00 */
[----:B------:R-:W-:Y:S02]  /*4320*/  CS2R R128, SRZ ;  /* 0x0000000000807805 */ /* 0x000fe4000001ff00 */
[----:B------:R-:W-:Y:S02]  /*4330*/  CS2R R126, SRZ ;  /* 0x00000000007e7805 */ /* 0x000fe4000001ff00 */
[----:B------:R-:W-:Y:S02]  /*4340*/  CS2R R124, SRZ ;  /* 0x00000000007c7805 */ /* 0x000fe4000001ff00 */
[----:B------:R-:W-:Y:S02]  /*4350*/  CS2R R122, SRZ ;  /* 0x00000000007a7805 */ /* 0x000fe4000001ff00 */
[----:B------:R-:W-:Y:S02]  /*4360*/  ISETP.GE.AND P2, PT, R23, UR41, PT ;  /* 0x0000002917007c0c */ /* 0x000fe4000bf46270 */
        /* <DEDUP_REMOVED lines=48> */
[----:B------:R-:W-:Y:S01]  /*4670*/  CS2R R24, SRZ ;  /* 0x0000000000187805 */ /* 0x000fe2000001ff00 */
[----:B------:R-:W-:Y:S06]  /*4680*/  @!P2 BRA `(.L_x_914) ;  /* 0x0000002800cca947 */ /* 0x000fec0003800000 */
[----:B------:R-:W-:Y:S02]  /*4690*/  IMAD.IADD R214, R5, 0x1, R21 ;  /* 0x0000000105d67824 */ /* 0x000fe400078e0215 */
[----:B------:R-:W-:Y:S02]  /*46a0*/  IMAD.MOV.U32 R2, RZ, RZ, 0x3f800000 ;  /* 0x3f800000ff027424 */ /* 0x000fe400078e00ff */
[----:B------:R-:W-:-:S07]  /*46b0*/  IMAD.MOV.U32 R151, RZ, RZ, RZ ;  /* 0x000000ffff977224 */ /* 0x000fce00078e00ff */
.L_x_931:
[----:B------:R-:W-:-:S04]  /*46c0*/  UIADD3 UR7, UR36, 0x1, URZ ;  /* 0x0000000124077890 */ /* 0x000fc8000fffe03f */
[----:B------:R-:W-:-:S04]  /*46d0*/  UISETP.NE.AND UP1, UPT, UR7, 0x2, UPT ;  /* 0x000000020700788c */ /* 0x000fc8000bf25270 */
[----:B------:R-:W-:Y:S02]  /*46e0*/  USEL UR40, URZ, 0x1, UP1 ;  /* 0x000000013f287887 */ /* 0x000fe40008800000 */
[----:B------:R-:W-:Y:S02]  /*46f0*/  USEL UR7, UR7, URZ, UP1 ;  /* 0x0000003f07077287 */ /* 0x000fe40008800000 */
[----:B------:R-:W-:Y:S01]  /*4700*/  ULOP3.LUT UR40, UR46, UR40, URZ, 0x3c, !UPT ;  /* 0x000000282e287292 */ /* 0x000fe2000f8e3c3f */
[----:B------:R-:W-:Y:S11]  /*4710*/  @!P0 BRA `(.L_x_915) ;  /* 0x0000000000048947 */ /* 0x000ff60003800000 */
[----:B------:R-:W-:Y:S01]  /*4720*/  BPT.TRAP 0x1 ;  /* 0x000000040000795c */ /* 0x000fe20000300000 */
.L_x_915:
[----:B------:R-:W-:Y:S01]  /*4730*/  ULEA UR39, UR7, UR38, 0x3 ;  /* 0x0000002607277291 */ /* 0x000fe2000f8e183f */
[----:B------:R-:W-:-:S04]  /*4740*/  MOV R152, UR40 ;  /* 0x0000002800987c02 */ /* 0x000fc80008000f00 */
[----:B------:R-:W-:-:S04]  /*4750*/  SHF.L.U32 R152, R152, 0x1f, RZ ;  /* 0x0000001f98987819 */ /* 0x000fc800000006ff */
[----:B------:R1:W2:Y:S01]  /*4760*/  SYNCS.PHASECHK.TRANS64.TRYWAIT P2, [UR39+0x30830], R152 ;  /* 0x03083098ff0075a7 */ /* 0x0002a20008040167 */
[----:B------:R-:W-:Y:S05]  /*4770*/  @!P0 BRA `(.L_x_916) ;  /* 0x0000000000048947 */ /* 0x000fea0003800000 */
[----:B------:R-:W-:Y:S01]  /*4780*/  BPT.TRAP 0x1 ;  /* 0x000000040000795c */ /* 0x000fe20000300000 */
.L_x_916:
[----:B--2---:R-:W-:Y:S05]  /*4790*/  @P2 BRA `(.L_x_917) ;  /* 0x0000000000082947 */ /* 0x004fea0003800000 */
[----:B------:R-:W2:Y:S02]  /*47a0*/  SYNCS.PHASECHK.TRANS64.TRYWAIT P2, [UR39+0x30830], R152 ;  /* 0x03083098ff0075a7 */ /* 0x000ea40008040167 */
[----:B--2---:R-:W-:Y:S05]  /*47b0*/  @!P2 BRA `(.L_x_918) ;  /* 0x000000e00028a947 */ /* 0x004fea0003800000 */
.L_x_917:
[----:B------:R-:W-:Y:S01]  /*47c0*/  R2UR UR56, R18 ;  /* 0x00000000123872ca */ /* 0x000fe200000e0000 */
[----:B------:R-:W-:Y:S01]  /*47d0*/  ULEA UR6, UR7, UR37, 0xb ;  /* 0x0000002507067291 */ /* 0x000fe2000f8e583f */
[----:B------:R-:W-:Y:S01]  /*47e0*/  R2UR UR57, R19 ;  /* 0x00000000133972ca */ /* 0x000fe200000e0000 */
[----:B-12---:R-:W-:Y:S01]  /*47f0*/  WARPGROUP.ARRIVE ;  /* 0x00000000000079c5 */ /* 0x006fe20000000000 */
[----:B------:R-:W-:Y:S01]  /*4800*/  UMOV UR59, 0x40000040 ;  /* 0x40000040003b7882 */ /* 0x000fe20000000000 */
[----:B------:R-:W-:Y:S01]  /*4810*/  UIADD3 UR10, UR6, 0x204, URZ ;  /* 0x00000204060a7890 */ /* 0x000fe2000fffe03f */
[-C--:B------:R-:W-:Y:S01]  /*4820*/  FMUL.FTZ R24, R24, R0.reuse ;  /* 0x0000000018187220 */ /* 0x080fe20000410000 */
[----:B------:R-:W-:Y:S01]  /*4830*/  UMOV UR11, 0x40000040 ;  /* 0x40000040000b7882 */ /* 0x000fe20000000000 */
[----:B------:R-:W-:Y:S01]  /*4840*/  UMOV UR58, UR6 ;  /* 0x00000006003a7c82 */ /* 0x000fe20008000000 */
[----:B------:R-:W-:Y:S01]  /*4850*/  UIADD3 UR14, UR6, 0x206, URZ ;  /* 0x00000206060e7890 */ /* 0x000fe2000fffe03f */
[-C--:B------:R-:W-:Y:S01]  /*4860*/  FMUL.FTZ R25, R25, R0.reuse ;  /* 0x0000000019197220 */ /* 0x080fe20000410000 */
[----:B------:R-:W-:Y:S01]  /*4870*/  UMOV UR15, 0x40000040 ;  /* 0x40000040000f7882 */ /* 0x000fe20000000000 */
[----:B------:R-:W-:Y:S01]  /*4880*/  UIADD3 UR18, UR6, 0x400, URZ ;  /* 0x0000040006127890 */ /* 0x000fe2000fffe03f */
[-C--:B------:R-:W-:Y:S01]  /*4890*/  FMUL.FTZ R28, R28, R0.reuse ;  /* 0x000000001c1c7220 */ /* 0x080fe20000410000 */
[----:B------:R-:W-:Y:S01]  /*48a0*/  UMOV UR19, 0x40000040 ;  /* 0x4000004000137882 */ /* 0x000fe20000000000 */
[----:B------:R-:W-:Y:S01]  /*48b0*/  HGMMA.64x64x16.F32.BF16 R152, gdesc[UR56], RZ, !UPT, gsb0 ;  /* 0x00e00000389879f0 */ /* 0x000fe2000c0018ff */
[----:B------:R-:W-:Y:S01]  /*48c0*/  R2UR UR56, R16 ;  /* 0x00000000103872ca */ /* 0x000fe200000e0000 */
[----:B------:R-:W-:Y:S01]  /*48d0*/  UIADD3 UR58, UR6, 0x2, URZ ;  /* 0x00000002063a7890 */ /* 0x000fe2000fffe03f */
[----:B------:R-:W-:Y:S01]  /*48e0*/  R2UR UR57, R17 ;  /* 0x00000000113972ca */ /* 0x000fe200000e0000 */
        /* <DEDUP_REMOVED lines=75> */
[----:B------:R-:W-:Y:S01]  /*4da0*/  FMUL.FTZ R149, R149, R0 ;  /* 0x0000000095957220 */ /* 0x000fe20000410000 */
[-C--:B------:R-:W-:Y:S01]  /*4db0*/  FMUL.FTZ R26, R26, R2.reuse ;  /* 0x000000021a1a7220 */ /* 0x080fe20000410000 */
[-C--:B------:R-:W-:Y:S01]  /*4dc0*/  FMUL.FTZ R27, R27, R2.reuse ;  /* 0x000000021b1b7220 */ /* 0x080fe20000410000 */
[-C--:B------:R-:W-:Y:S01]  /*4dd0*/  FMUL.FTZ R30, R30, R2.reuse ;  /* 0x000000021e1e7220 */ /* 0x080fe20000410000 */
[----:B------:R-:W-:Y:S01]  /*4de0*/  HGMMA.64x64x16.F32.BF16 R152, gdesc[UR56], R152, gsb0 ;  /* 0x00e00000389879f0 */ /* 0x000fe20008001898 */
[----:B------:R-:W-:Y:S01]  /*4df0*/  R2UR UR56, R14 ;  /* 0x000000000e3872ca */ /* 0x000fe200000e0000 */
[----:B------:R-:W-:Y:S01]  /*4e00*/  UIADD3 UR58, UR6, 0x4, URZ ;  /* 0x00000004063a7890 */ /* 0x000fe2000fffe03f */
[----:B------:R-:W-:Y:S01]  /*4e10*/  R2UR UR57, R15 ;  /* 0x000000000f3972ca */ /* 0x000fe200000e0000 */
        /* <DEDUP_REMOVED lines=64> */
[----:B------:R-:W-:Y:S01]  /*5220*/  HGMMA.64x64x16.F32.BF16 R152, gdesc[UR56], R152, gsb0 ;  /* 0x00e00000389879f0 */ /* 0x000fe20008001898 */
[----:B------:R-:W-:Y:S01]  /*5230*/  R2UR UR56, R12 ;  /* 0x000000000c3872ca */ /* 0x000fe200000e0000 */
[----:B------:R-:W-:Y:S01]  /*5240*/  UIADD3 UR58, UR6, 0x6, URZ ;  /* 0x00000006063a7890 */ /* 0x000fe2000fffe03f */
[----:B------:R-:W-:Y:S01]  /*5250*/  R2UR UR57, R13 ;  /* 0x000000000d3972ca */ /* 0x000fe200000e0000 */
[----:B------:R-:W-:Y:S01]  /*5260*/  UMOV UR59, 0x40000040 ;  /* 0x40000040003b7882 */ /* 0x000fe20000000000 */
[----:B------:R-:W-:Y:S02]  /*5270*/  WARPGROUP.DEPBAR.LE gsb0, 0x0 ;  /* 0x00008000000079c5 */ /* 0x000fe40000010000 */
[----:B------:R-:W-:-:S09]  /*5280*/  WARPGROUP.ARRIVE ;  /* 0x00000000000079c5 */ /* 0x000fd20000000000 */
        /* <DEDUP_REMOVED lines=8> */
[----:B------:R-:W-:Y:S01]  /*5310*/  UIADD3 UR58, UR6, 0x202, URZ ;  /* 0x00000202063a7890 */ /* 0x000fe2000fffe03f */
[----:B------:R-:W-:Y:S01]  /*5320*/  UMOV UR59, 0x40000040 ;  /* 0x40000040003b7882 */ /* 0x000fe20000000000 */
[----:B------:R-:W-:Y:S01]  /*5330*/  UMOV UR56, UR4 ;  /* 0x0000000400387c82 */ /* 0x000fe20008000000 */
[----:B------:R-:W-:Y:S01]  /*5340*/  UMOV UR57, UR5 ;  /* 0x0000000500397c82 */ /* 0x000fe20008000000 */
[----:B------:R-:W-:Y:S02]  /*5350*/  WARPGROUP.DEPBAR.LE gsb0, 0x0 ;  /* 0x00008000000079c5 */ /* 0x000fe40000010000 */
[----:B------:R-:W-:-:S06]  /*5360*/  WARPGROUP.ARRIVE ;  /* 0x00000000000079c5 */ /* 0x000fcc0000000000 */
[----:B------:R-:W-:Y:S01]  /*5370*/  HGMMA.64x64x16.F32.BF16 R152, gdesc[UR56], R152, gsb0 ;  /* 0x00e00000389879f0 */ /* 0x000fe20008001898 */
[----:B------:R-:W-:Y:S01]  /*5380*/  R2UR UR56, R8 ;  /* 0x00000000083872ca */ /* 0x000fe200000e0000 */
[----:B------:R-:W-:Y:S01]  /*5390*/  UIADD3 UR58, UR6, 0x606, URZ ;  /* 0x00000606063a7890 */ /* 0x000fe2000fffe03f */
[----:B------:R-:W-:Y:S01]  /*53a0*/  R2UR UR57, R9 ;  /* 0x00000000093972ca */ /* 0x000fe200000e0000 */
[----:B------:R-:W-:Y:S01]  /*53b0*/  UMOV UR59, 0x40000040 ;  /* 0x40000040003b7882 */ /* 0x000fe20000000000 */
        /* <DEDUP_REMOVED lines=31> */
[----:B------:R-:W-:Y:S05]  /*55b0*/  @!P0 BRA `(.L_x_919) ;  /* 0x0000000000048947 */ /* 0x000fea0003800000 */
[----:B------:R-:W-:Y:S01]  /*55c0*/  BPT.TRAP 0x1 ;  /* 0x000000040000795c */ /* 0x000fe20000300000 */
.L_x_919:
[----:B------:R-:W-:Y:S01]  /*55d0*/  ULEA UR10, UR36, UR38, 0x3 ;  /* 0x00000026240a7291 */ /* 0x000fe2000f8e183f */
[----:B------:R-:W-:-:S05]  /*55e0*/  IMAD.U32 R0, RZ, RZ, UR46 ;  /* 0x0000002eff007e24 */ /* 0x000fca000f8e00ff */
[----:B------:R-:W-:-:S04]  /*55f0*/  SHF.L.U32 R0, R0, 0x1f, RZ ;  /* 0x0000001f00007819 */ /* 0x000fc800000006ff */
[----:B------:R1:W2:Y:S01]  /*5600*/  SYNCS.PHASECHK.TRANS64.TRYWAIT P2, [UR10+0x30850], R0 ;  /* 0x03085000ff0075a7 */ /* 0x0002a2000804014a */
[----:B------:R-:W-:Y:S05]  /*5610*/  @!P0 BRA `(.L_x_920) ;  /* 0x0000000000048947 */ /* 0x000fea0003800000 */
[----:B------:R-:W-:Y:S01]  /*5620*/  BPT.TRAP 0x1 ;  /* 0x000000040000795c */ /* 0x000fe20000300000 */
.L_x_920:
[----:B--2---:R-:W-:Y:S05]  /*5630*/  @P2 BRA `(.L_x_921) ;  /* 0x0000000000082947 */ /* 0x004fea0003800000 */
[----:B------:R-:W2:Y:S02]  /*5640*/  SYNCS.PHASECHK.TRANS64.TRYWAIT P2, [UR10+0x30850], R0 ;  /* 0x03085000ff0075a7 */ /* 0x000ea4000804014a */
[----:B--2---:R-:W-:Y:S05]  /*5650*/  @!P2 BRA `(.L_x_922) ;  /* 0x000000d00098a947 */ /* 0x004fea0003800000 */
.L_x_921:
[----:B------:R-:W-:Y:S01]  /*5660*/  UIADD3 UR6, UR38, 0x400, URZ ;  /* 0x0000040026067890 */ /* 0x000fe2000fffe03f */
[----:B------:R-:W-:Y:S01]  /*5670*/  WARPGROUP.ARRIVE ;  /* 0x00000000000079c5 */ /* 0x000fe20000000000 */
[----:B------:R-:W-:Y:S01]  /*5680*/  UMOV UR15, 0x40000040 ;  /* 0x40000040000f7882 */ /* 0x000fe20000000000 */
[----:B------:R-:W-:Y:S01]  /*5690*/  ULDC UR11, c[0x0][0x9d8] ;  /* 0x00027600000b7ab9 */ /* 0x000fe20000000800 */
[----:B------:R-:W-:Y:S01]  /*56a0*/  USHF.R.U32.HI UR6, URZ, 0x4, UR6 ;  /* 0x000000043f067899 */ /* 0x000fe20008011606 */
[----:B-12---:R-:W-:Y:S01]  /*56b0*/  FMUL.FTZ R0, R154, UR11 ;  /* 0x0000000b9a007c20 */ /* 0x006fe20008410000 */
[----:B------:R-:W-:Y:S01]  /*56c0*/  FMUL.FTZ R2, R155, UR11 ;  /* 0x0000000b9b027c20 */ /* 0x000fe20008410000 */
[----:B------:R-:W-:Y:S01]  /*56d0*/  FMUL.FTZ R154, R158, UR11 ;  /* 0x0000000b9e9a7c20 */ /* 0x000fe20008410000 */
[----:B------:R-:W-:Y:S01]  /*56e0*/  ULOP3.LUT UR6, UR6, 0x3fff, URZ, 0xc0, !UPT ;  /* 0x00003fff06067892 */ /* 0x000fe2000f8ec03f */
[----:B------:R-:W-:Y:S01]  /*56f0*/  FMUL.FTZ R155, R159, UR11 ;  /* 0x0000000b9f9b7c20 */ /* 0x000fe20008410000 */
[----:B------:R-:W-:Y:S01]  /*5700*/  FMUL.FTZ R158, R166, UR11 ;  /* 0x0000000ba69e7c20 */ /* 0x000fe20008410000 */
[----:B------:R-:W-:Y:S01]  /*5710*/  FMUL.FTZ R159, R167, UR11 ;  /* 0x0000000ba79f7c20 */ /* 0x000fe20008410000 */
[----:B------:R-:W-:Y:S01]  /*5720*/  ULOP3.LUT UR6, UR6, 0x2000000, URZ, 0xfc, !UPT ;  /* 0x0200000006067892 */ /* 0x000fe2000f8efc3f */
[----:B------:R-:W-:Y:S01]  /*5730*/  FMUL.FTZ R176, R176, UR11 ;  /* 0x0000000bb0b07c20 */ /* 0x000fe20008410000 */
[----:B------:R-:W-:Y:S01]  /*5740*/  FMUL.FTZ R177, R177, UR11 ;  /* 0x0000000bb1b17c20 */ /* 0x000fe20008410000 */
[----:B------:R-:W-:Y:S01]  /*5750*/  FMUL.FTZ R166, R182, UR11 ;  /* 0x0000000bb6a67c20 */ /* 0x000fe20008410000 */
[----:B------:R-:W-:Y:S01]  /*5760*/  ULEA UR6, UR36, UR6, 0xb ;  /* 0x0000000624067291 */ /* 0x000fe2000f8e583f */
[----:B------:R-:W-:Y:S01]  /*5770*/  FMUL.FTZ R167, R183, UR11 ;  /* 0x0000000bb7a77c20 */ /* 0x000fe20008410000 */
[----:B------:R-:W-:Y:S01]  /*5780*/  PLOP3.LUT P2, PT, PT, PT, UP0, 0x40, 0x0 ;  /* 0x000000000000781c */ /* 0x000fe20003f4e808 */
[----:B------:R-:W1:Y:S04]  /*5790*/  MUFU.TANH R0, R0 ;  /* 0x0000000000007308 */ /* 0x000e680000002400 */
[----:B------:R-:W-:-:S02]  /*57a0*/  UMOV UR14, UR6 ;  /* 0x00000006000e7c82 */ /* 0x000fc40008000000 */
[----:B------:R-:W-:Y:S01]  /*57b0*/  HGMMA.64x256x16.F32.BF16 R24, R196, gdesc[UR12].tnspB, R24, gsb0 ;  /* 0x43e0000cc4187df0 */ /* 0x000fe20008001818 */
[----:B------:R-:W-:Y:S01]  /*57c0*/  UIADD3 UR14, UR6, 0x80, URZ ;  /* 0x00000080060e7890 */ /* 0x000fe2000fffe03f */
[----:B------:R-:W2:Y:S01]  /*57d0*/  MUFU.TANH R2, R2 ;  /* 0x0000000200027308 */ /* 0x000ea20000002400 */
[----:B------:R-:W-:-:S07]  /*57e0*/  UMOV UR15, 0x40000040 ;  /* 0x40000040000f7882 */ /* 0x000fce0000000000 */
[----:B------:R-:W3:Y:S08]  /*57f0*/  MUFU.TANH R154, R154 ;  /* 0x0000009a009a7308 */ /* 0x000ef00000002400 */
[----:B------:R-:W4:Y:S08]  /*5800*/  MUFU.TANH R155, R155 ;  /* 0x0000009b009b7308 */ /* 0x000f300000002400 */
[----:B------:R-:W1:Y:S08]  /*5810*/  MUFU.TANH R158, R158 ;  /* 0x0000009e009e7308 */ /* 0x000e700000002400 */
[----:B------:R-:W1:Y:S08]  /*5820*/  MUFU.TANH R159, R159 ;  /* 0x0000009f009f7308 */ /* 0x000e700000002400 */
[----:B------:R-:W1:Y:S08]  /*5830*/  MUFU.TANH R176, R176 ;  /* 0x000000b000b07308 */ /* 0x000e700000002400 */
[----:B------:R-:W1:Y:S08]  /*5840*/  MUFU.TANH R177, R177 ;  /* 0x000000b100b17308 */ /* 0x000e700000002400 */
[----:B------:R-:W1:Y:S08]  /*5850*/  MUFU.TANH R166, R166 ;  /* 0x000000a600a67308 */ /* 0x000e700000002400 */
[----:B------:R-:W1:Y:S01]  /*5860*/  MUFU.TANH R167, R167 ;  /* 0x000000a700a77308 */ /* 0x000e620000002400 */
[----:B------:R-:W-:-:S02]  /*5870*/  WARPGROUP.DEPBAR.LE gsb0, 0x0 ;  /* 0x00008000000079c5 */ /* 0x000fc40000010000 */
[----:B------:R-:W-:-:S06]  /*5880*/  WARPGROUP.ARRIVE ;  /* 0x00000000000079c5 */ /* 0x000fcc0000000000 */
[----:B------:R-:W-:Y:S01]  /*5890*/  HGMMA.64x256x16.F32.BF16 R24, R192, gdesc[UR12].tnspB, R24, gsb0 ;  /* 0x43e0000cc0187df0 */ /* 0x000fe20008001818 */
[----:B------:R-:W-:Y:S01]  /*58a0*/  UIADD3 UR14, UR6, 0x100, URZ ;  /* 0x00000100060e7890 */ /* 0x000fe2000fffe03f */
[----:B------:R-:W-:Y:S01]  /*58b0*/  UMOV UR15, 0x40000040 ;  /* 0x40000040000f7882 */ /* 0x000fe20000000000 */
[----:B------:R-:W-:Y:S02]  /*58c0*/  WARPGROUP.DEPBAR.LE gsb0, 0x0 ;  /* 0x00008000000079c5 */ /* 0x000fe40000010000 */
[----:B------:R-:W-:Y:S01]  /*58d0*/  WARPGROUP.ARRIVE ;  /* 0x00000000000079c5 */ /* 0x000fe20000000000 */
[----:B------:R-:W-:Y:S01]  /*58e0*/  FMUL.FTZ R192, R168, UR11 ;  /* 0x0000000ba8c07c20 */ /* 0x000fe20008410000 */
[----:B------:R-:W-:Y:S01]  /*58f0*/  FMUL.FTZ R193, R169, UR11 ;  /* 0x0000000ba9c17c20 */ /* 0x000fe20008410000 */
[----:B------:R-:W5:Y:S01]  /*5900*/  LDC R168, c[0x0][0x2e0] ;  /* 0x0000b800ffa87b82 */ /* 0x000f620000000800 */
[----:B------:R-:W-:Y:S01]  /*5910*/  FMUL.FTZ R194, R172, UR11 ;  /* 0x0000000bacc27c20 */ /* 0x000fe20008410000 */
[----:B------:R-:W-:-:S15]  /*5920*/  FMUL.FTZ R195, R173, UR11 ;  /* 0x0000000badc37c20 */ /* 0x000fde0008410000 */
[----:B------:R-:W-:-:S03]  /*5930*/  NOP ;  /* 0x0000000000007918 */ /* 0x000fc60000000000 */
[----:B------:R-:W-:Y:S01]  /*5940*/  HGMMA.64x256x16.F32.BF16 R24, R188, gdesc[UR12].tnspB, R24, gsb0 ;  /* 0x43e0000cbc187df0 */ /* 0x000fe20008001818 */
[----:B------:R-:W-:Y:S01]  /*5950*/  UIADD3 UR14, UR6, 0x180, URZ ;  /* 0x00000180060e7890 */ /* 0x000fe2000fffe03f */
[----:B------:R-:W1:Y:S01]  /*5960*/  MUFU.TANH R192, R192 ;  /* 0x000000c000c07308 */ /* 0x000e620000002400 */
[----:B------:R-:W-:Y:S01]  /*5970*/  UMOV UR15, 0x40000040 ;  /* 0x40000040000f7882 */ /* 0x000fe20000000000 */
[----:B------:R-:W-:-:S06]  /*5980*/  ULDC UR6, c[0x0][0x288] ;  /* 0x0000a20000067ab9 */ /* 0x000fcc0000000800 */
[----:B------:R-:W1:Y:S08]  /*5990*/  MUFU.TANH R193, R193 ;  /* 0x000000c100c17308 */ /* 0x000e700000002400 */
[----:B------:R-:W1:Y:S08]  /*59a0*/  MUFU.TANH R194, R194 ;  /* 0x000000c200c27308 */ /* 0x000e700000002400 */
[----:B------:R-:W1:Y:S01]  /*59b0*/  MUFU.TANH R195, R195 ;  /* 0x000000c300c37308 */ /* 0x000e620000002400 */
[----:B------:R-:W-:-:S02]  /*59c0*/  WARPGROUP.DEPBAR.LE gsb0, 0x0 ;  /* 0x00008000000079c5 */ /* 0x000fc40000010000 */
[----:B------:R-:W-:Y:S01]  /*59d0*/  WARPGROUP.ARRIVE ;  /* 0x00000000000079c5 */ /* 0x000fe20000000000 */
[----:B------:R-:W-:Y:S01]  /*59e0*/  FMUL.FTZ R189, R153, UR11 ;  /* 0x0000000b99bd7c20 */ /* 0x000fe20008410000 */
[----:B------:R-:W-:Y:S01]  /*59f0*/  FMUL.FTZ R190, R156, UR11 ;  /* 0x0000000b9cbe7c20 */ /* 0x000fe20008410000 */
[----:B------:R-:W-:Y:S01]  /*5a00*/  FMUL.FTZ R191, R165, UR11 ;  /* 0x0000000ba5bf7c20 */ /* 0x000fe20008410000 */
[----:B------:R-:W-:Y:S01]  /*5a10*/  FMUL.FTZ R156, R162, UR11 ;  /* 0x0000000ba29c7c20 */ /* 0x000fe20008410000 */
[----:B------:R-:W-:Y:S01]  /*5a20*/  FMUL.FTZ R165, R179, UR11 ;  /* 0x0000000bb3a57c20 */ /* 0x000fe20008410000 */
[----:B------:R-:W-:Y:S01]  /*5a30*/  HGMMA.64x256x16.F32.BF16 R24, R184, gdesc[UR12].tnspB, R24, gsb0 ;  /* 0x43e0000cb8187df0 */ /* 0x000fe20008001818 */
[----:B------:R-:W-:Y:S01]  /*5a40*/  FMUL.FTZ R188, R152, UR11 ;  /* 0x0000000b98bc7c20 */ /* 0x000fe20008410000 */
[----:B------:R-:W-:Y:S01]  /*5a50*/  FMUL.FTZ R162, R175, UR11 ;  /* 0x0000000bafa27c20 */ /* 0x000fe20008410000 */
[----:B------:R-:W-:Y:S01]  /*5a60*/  FMUL.FTZ R179, R181, UR11 ;  /* 0x0000000bb5b37c20 */ /* 0x000fe20008410000 */
[----:B------:R-:W-:Y:S01]  /*5a70*/  IMAD.U32 R152, RZ, RZ, UR39 ;  /* 0x00000027ff987e24 */ /* 0x000fe2000f8e00ff */
[----:B------:R-:W1:Y:S03]  /*5a80*/  MUFU.TANH R189, R189 ;  /* 0x000000bd00bd7308 */ /* 0x000e660000002400 */
[----:B------:R-:W-:-:S05]  /*5a90*/  @!P1 VIADD R152, R152, 0x30840 ;  /* 0x0003084098989836 */ /* 0x000fca0000000000 */
[----:B------:R-:W1:Y:S01]  /*5aa0*/  MUFU.TANH R188, R188 ;  /* 0x000000bc00bc7308 */ /* 0x000e620000002400 */
[----:B------:R-:W-:-:S07]  /*5ab0*/  @!P1 PRMT R152, RZ, 0x654, R152 ;  /* 0x00000654ff989816 */ /* 0x000fce0000000098 */
[----:B------:R-:W1:Y:S08]  /*5ac0*/  MUFU.TANH R190, R190 ;  /* 0x000000be00be7308 */ /* 0x000e700000002400 */
[----:B------:R-:W1:Y:S08]  /*5ad0*/  MUFU.TANH R156, R156 ;  /* 0x0000009c009c7308 */ /* 0x000e700000002400 */
[----:B------:R-:W1:Y:S08]  /*5ae0*/  MUFU.TANH R191, R191 ;  /* 0x000000bf00bf7308 */ /* 0x000e700000002400 */
[----:B------:R-:W1:Y:S08]  /*5af0*/  MUFU.TANH R162, R162 ;  /* 0x000000a200a27308 */ /* 0x000e700000002400 */
[----:B------:R-:W1:Y:S08]  /*5b00*/  MUFU.TANH R165, R165 ;  /* 0x000000a500a57308 */ /* 0x000e700000002400 */
[----:B------:R-:W1:Y:S01]  /*5b10*/  MUFU.TANH R179, R179 ;  /* 0x000000b300b37308 */ /* 0x000e620000002400 */
[----:B------:R-:W-:-:S02]  /*5b20*/  WARPGROUP.DEPBAR.LE gsb0, 0x0 ;  /* 0x00008000000079c5 */ /* 0x000fc40000010000 */
[----:B------:R-:W-:Y:S01]  /*5b30*/  FMUL.FTZ R187, R164, UR11 ;  /* 0x0000000ba4bb7c20 */ /* 0x000fe20008410000 */
[----:B------:R-:W-:Y:S01]  /*5b40*/  FMUL.FTZ R164, R178, UR11 ;  /* 0x0000000bb2a47c20 */ /* 0x000fe20008410000 */
[----:B------:R-:W-:Y:S01]  /*5b50*/  FMUL.FTZ R178, R180, UR11 ;  /* 0x0000000bb4b27c20 */ /* 0x000fe20008410000 */
[----:B------:R-:W-:Y:S01]  /*5b60*/  SHF.L.U32 R180, R23, 0x6, RZ ;  /* 0x0000000617b47819 */ /* 0x000fe200000006ff */
[----:B------:R-:W-:Y:S01]  /*5b70*/  FMUL.FTZ R184, R157, UR11 ;  /* 0x0000000b9db87c20 */ /* 0x000fe20008410000 */
[----:B------:R-:W-:Y:S01]  /*5b80*/  FMUL.FTZ R185, R160, UR11 ;  /* 0x0000000ba0b97c20 */ /* 0x000fe20008410000 */
[----:B------:R-:W-:Y:S01]  /*5b90*/  FMUL.FTZ R186, R161, UR11 ;  /* 0x0000000ba1ba7c20 */ /* 0x000fe20008410000 */
[----:B------:R-:W-:Y:S01]  /*5ba0*/  IADD3 R153, -R180, 0x1, RZ ;  /* 0x00000001b4997810 */ /* 0x000fe20007ffe1ff */
[----:B------:R-:W-:Y:S01]  /*5bb0*/  FMUL.FTZ R157, R163, UR11 ;  /* 0x0000000ba39d7c20 */ /* 0x000fe20008410000 */
[----:B------:R-:W-:Y:S01]  /*5bc0*/  FMUL.FTZ R160, R170, UR11 ;  /* 0x0000000baaa07c20 */ /* 0x000fe20008410000 */
[----:B------:R-:W-:Y:S01]  /*5bd0*/  FMUL.FTZ R161, R171, UR11 ;  /* 0x0000000baba17c20 */ /* 0x000fe20008410000 */
[----:B------:R-:W-:Y:S01]  /*5be0*/  FMUL.FTZ R163, R174, UR11 ;  /* 0x0000000baea37c20 */ /* 0x000fe20008410000 */
[----:B-----5:R-:W-:Y:S01]  /*5bf0*/  IMAD R153, R168, UR47, R153 ;  /* 0x0000002fa8997c24 */ /* 0x020fe2000f8e0299 */
[----:B------:R-:W1:Y:S01]  /*5c00*/  MUFU.TANH R184, R184 ;  /* 0x000000b800b87308 */ /* 0x000e620000002400 */
[----:B------:R1:W-:Y:S02]  /*5c10*/  @!P1 SYNCS.ARRIVE.TRANS64.RED.A1T0 RZ, [R152+URZ], RZ ;  /* 0x000000ff98ff99a7 */ /* 0x0003e4000810043f */
[----:B------:R-:W-:Y:S01]  /*5c20*/  VIADD R153, R153, -UR6 ;  /* 0x8000000699997c36 */ /* 0x000fe20008000000 */
[----:B------:R-:W-:-:S03]  /*5c30*/  ULDC UR6, c[0x0][0x9e0] ;  /* 0x0002780000067ab9 */ /* 0x000fc60000000800 */
[----:B------:R-:W-:Y:S01]  /*5c40*/  IMAD R153, R22, -0x2, R153 ;  /* 0xfffffffe16997824 */ /* 0x000fe200078e0299 */
[----:B------:R-:W1:Y:S03]  /*5c50*/  MUFU.TANH R185, R185 ;  /* 0x000000b900b97308 */ /* 0x000e660000002400 */
[C---:B------:R-:W-:Y:S01]  /*5c60*/  VIADD R197, R153.reuse, UR45 ;  /* 0x0000002d99c57c36 */ /* 0x040fe20008000000 */
[----:B------:R-:W-:Y:S01]  /*5c70*/  IADD3 R196, R153, UR6, RZ ;  /* 0x0000000699c47c10 */ /* 0x000fe2000fffe0ff */
[----:B------:R-:W-:-:S03]  /*5c80*/  ULDC UR6, c[0x0][0x9e4] ;  /* 0x0002790000067ab9 */ /* 0x000fc60000000800 */
[----:B------:R-:W1:Y:S01]  /*5c90*/  MUFU.TANH R186, R186 ;  /* 0x000000ba00ba7308 */ /* 0x000e620000002400 */
[C---:B------:R-:W-:Y:S01]  /*5ca0*/  IMAD.IADD R182, R5.reuse, 0x1, R196 ;  /* 0x0000000105b67824 */ /* 0x040fe200078e02c4 */
[----:B------:R-:W-:-:S06]  /*5cb0*/  IADD3 R183, R5, R197, RZ ;  /* 0x000000c505b77210 */ /* 0x000fcc0007ffe0ff */
[----:B------:R-:W1:Y:S08]  /*5cc0*/  MUFU.TANH R157, R157 ;  /* 0x0000009d009d7308 */ /* 0x000e700000002400 */
[----:B------:R-:W1:Y:S08]  /*5cd0*/  MUFU.TANH R187, R187 ;  /* 0x000000bb00bb7308 */ /* 0x000e700000002400 */
[----:B------:R-:W1:Y:S08]  /*5ce0*/  MUFU.TANH R160, R160 ;  /* 0x000000a000a07308 */ /* 0x000e700000002400 */
[----:B------:R-:W1:Y:S08]  /*5cf0*/  MUFU.TANH R161, R161 ;  /* 0x000000a100a17308 */ /* 0x000e700000002400 */
[----:B------:R-:W1:Y:S08]  /*5d00*/  MUFU.TANH R163, R163 ;  /* 0x000000a300a37308 */ /* 0x000e700000002400 */
[----:B------:R-:W1:Y:S08]  /*5d10*/  MUFU.TANH R164, R164 ;  /* 0x000000a400a47308 */ /* 0x000e700000002400 */
[----:B------:R-:W1:Y:S01]  /*5d20*/  MUFU.TANH R178, R178 ;  /* 0x000000b200b27308 */ /* 0x000e620000002400 */
[----:B--234-:R-:W-:Y:S05]  /*5d30*/  @P2 BRA `(.L_x_923) ;  /* 0x00000000005c2947 */ /* 0x01cfea0003800000 */
[----:B------:R-:W-:Y:S01]  /*5d40*/  ISETP.GT.AND P2, PT, R214, -0x1, PT ;  /* 0xffffffffd600780c */ /* 0x000fe20003f44270 */
[----:B------:R-:W-:-:S12]  /*5d50*/  BSSY B0, `(.L_x_924) ;  /* 0x0000011000007945 */ /* 0x000fd80003800000 */
[----:B------:R-:W-:Y:S05]  /*5d60*/  @P2 BRA `(.L_x_925) ;  /* 0x0000000000202947 */ /* 0x000fea0003800000 */
[----:B------:R-:W-:Y:S01]  /*5d70*/  IMAD.U32 R168, RZ, RZ, UR6 ;  /* 0x00000006ffa87e24 */ /* 0x000fe2000f8e00ff */
[----:B------:R-:W-:-:S04]  /*5d80*/  LOP3.LUT R169, RZ, R214, RZ, 0x33, !PT ;  /* 0x000000d6ffa97212 */ /* 0x000fc800078e33ff */
[----:B------:R-:W-:-:S13]  /*5d90*/  ISETP.NE.AND P2, PT, R168, 0x1, PT ;  /* 0x00000001a800780c */ /* 0x000fda0003f45270 */
[----:B-1----:R-:W1:Y:S02]  /*5da0*/  @P2 LDC.64 R152, c[0x0][0x9e8] ;  /* 0x00027a00ff982b82 */ /* 0x002e640000000a00 */
[----:B-1----:R-:W-:-:S05]  /*5db0*/  @P2 IMAD.HI.U32 R152, R169, R152, RZ ;  /* 0x00000098a9982227 */ /* 0x002fca00078e00ff */
[----:B------:R-:W-:-:S04]  /*5dc0*/  @P2 SHF.R.U32.HI R169, RZ, R153, R152 ;  /* 0x00000099ffa92219 */ /* 0x000fc80000011698 */
[----:B------:R-:W-:Y:S01]  /*5dd0*/  LOP3.LUT R169, RZ, R169, RZ, 0x33, !PT ;  /* 0x000000a9ffa97212 */ /* 0x000fe200078e33ff */
[----:B------:R-:W-:Y:S06]  /*5de0*/  BRA `(.L_x_926) ;  /* 0x00000000001c7947 */ /* 0x000fec0003800000 */
.L_x_925:
[----:B------:R-:W-:-:S05]  /*5df0*/  IMAD.U32 R168, RZ, RZ, UR6 ;  /* 0x00000006ffa87e24 */ /* 0x000fca000f8e00ff */
[----:B------:R-:W-:-:S13]  /*5e00*/  ISETP.NE.AND P2, PT, R168, 0x1, PT ;  /* 0x00000001a800780c */ /* 0x000fda0003f45270 */
[----:B-1----:R-:W1:Y:S01]  /*5e10*/  @P2 LDC.64 R152, c[0x0][0x9e8] ;  /* 0x00027a00ff982b82 */ /* 0x002e620000000a00 */
[----:B------:R-:W-:-:S05]  /*5e20*/  @P2 IADD3 R169, R5, R21, RZ ;  /* 0x0000001505a92210 */ /* 0x000fca0007ffe0ff */
[----:B-1----:R-:W-:-:S04]  /*5e30*/  @P2 IMAD.HI.U32 R152, R169, R152, RZ ;  /* 0x00000098a9982227 */ /* 0x002fc800078e00ff */
[----:B------:R-:W-:Y:S01]  /*5e40*/  IMAD.MOV.U32 R169, RZ, RZ, R214 ;  /* 0x000000ffffa97224 */ /* 0x000fe200078e00d6 */
[----:B------:R-:W-:-:S07]  /*5e50*/  @P2 SHF.R.U32.HI R169, RZ, R153, R152 ;  /* 0x00000099ffa92219 */ /* 0x000fce0000011698 */
.L_x_926:
[----:B------:R-:W-:Y:S05]  /*5e60*/  BSYNC B0 ;  /* 0x0000000000007941 */ /* 0x000fea0003800000 */
.L_x_924:
[----:B------:R-:W-:-:S04]  /*5e70*/  IMAD R153, R169, R168, -R180 ;  /* 0x000000a8a9997224 */ /* 0x000fc800078e0ab4 */
[----:B------:R-:W-:-:S05]  /*5e80*/  IMAD R153, R22, -0x2, R153 ;  /* 0xfffffffe16997824 */ /* 0x000fca00078e0299 */
[----:B------:R-:W-:Y:S02]  /*5e90*/  VIADDMNMX R182, R153, R168, R182, PT ;  /* 0x000000a899b67246 */ /* 0x000fe400038001b6 */
[----:B------:R-:W-:-:S07]  /*5ea0*/  VIMNMX R183, R183, R153, !PT ;  /* 0x00000099b7b77248 */ /* 0x000fce0007fe0100 */
.L_x_923:
[----:B------:R-:W-:-:S04]  /*5eb0*/  ISETP.GT.AND P2, PT, R23, -0x1, PT ;  /* 0xffffffff1700780c */ /* 0x000fc80003f44270 */
[C---:B------:R-:W-:Y:S02]  /*5ec0*/  ISETP.GT.AND P5, PT, R183.reuse, RZ, P2 ;  /* 0x000000ffb700720c */ /* 0x040fe400017a4270 */
[C---:B------:R-:W-:Y:S02]  /*5ed0*/  ISETP.GT.AND P4, PT, R183.reuse, 0x1, P2 ;  /* 0x00000001b700780c */ /* 0x040fe40001784270 */
[----:B------:R-:W-:Y:S02]  /*5ee0*/  ISETP.LT.OR P5, PT, R182, 0x1, P5 ;  /* 0x00000001b600780c */ /* 0x000fe40002fa1670 */
[C---:B------:R-:W-:Y:S02]  /*5ef0*/  ISETP.GT.AND P6, PT, R183.reuse, 0x8, P2 ;  /* 0x00000008b700780c */ /* 0x040fe400017c4270 */
[----:B-1----:R-:W-:Y:S02]  /*5f00*/  FSEL R181, R188, -INF , !P5 ;  /* 0xff800000bcb57808 */ /* 0x002fe40006800000 */
[----:B------:R-:W-:-:S02]  /*5f10*/  ISETP.GT.AND P5, PT, R183, 0x10, P2 ;  /* 0x00000010b700780c */ /* 0x000fc400017a4270 */
[----:B------:R-:W-:Y:S02]  /*5f20*/  ISETP.GT.AND P3, PT, R183, 0x9, P2 ;  /* 0x00000009b700780c */ /* 0x000fe40001764270 */
[C---:B------:R-:W-:Y:S02]  /*5f30*/  ISETP.LT.OR P5, PT, R182.reuse, 0x11, P5 ;  /* 0x00000011b600780c */ /* 0x040fe40002fa1670 */
[C---:B------:R-:W-:Y:S02]  /*5f40*/  ISETP.LT.OR P4, PT, R182.reuse, 0x2, P4 ;  /* 0x00000002b600780c */ /* 0x040fe40002781670 */
[----:B------:R-:W-:Y:S02]  /*5f50*/  FSEL R168, R185, -INF , !P5 ;  /* 0xff800000b9a87808 */ /* 0x000fe40006800000 */
[----:B------:R-:W-:Y:S02]  /*5f60*/  ISETP.GT.AND P5, PT, R183, 0x20, P2 ;  /* 0x00000020b700780c */ /* 0x000fe400017a4270 */
[----:B------:R-:W-:-:S02]  /*5f70*/  ISETP.LT.OR P6, PT, R182, 0x9, P6 ;  /* 0x00000009b600780c */ /* 0x000fc400037c1670 */
[C---:B------:R-:W-:Y:S02]  /*5f80*/  ISETP.LT.OR P3, PT, R182.reuse, 0xa, P3 ;  /* 0x0000000ab600780c */ /* 0x040fe40001f61670 */
[----:B------:R-:W-:Y:S02]  /*5f90*/  ISETP.LT.OR P5, PT, R182, 0x21, P5 ;  /* 0x00000021b600780c */ /* 0x000fe40002fa1670 */
[----:B------:R-:W-:Y:S02]  /*5fa0*/  FSEL R189, R189, -INF , !P4 ;  /* 0xff800000bdbd7808 */ /* 0x000fe40006000000 */
[----:B------:R-:W-:Y:S02]  /*5fb0*/  FSEL R190, R190, -INF , !P6 ;  /* 0xff800000bebe7808 */ /* 0x000fe40007000000 */
[----:B------:R-:W-:Y:S02]  /*5fc0*/  FSEL R184, R184, -INF , !P3 ;  /* 0xff800000b8b87808 */ /* 0x000fe40005800000 */
[----:B------:R-:W-:-:S02]  /*5fd0*/  ISETP.GT.AND P4, PT, R183, 0x11, P2 ;  /* 0x00000011b700780c */ /* 0x000fc40001784270 */
[C---:B------:R-:W-:Y:S02]  /*5fe0*/  ISETP.GT.AND P6, PT, R183.reuse, 0x18, P2 ;  /* 0x00000018b700780c */ /* 0x040fe400017c4270 */
[C---:B------:R-:W-:Y:S02]  /*5ff0*/  ISETP.GT.AND P3, PT, R183.reuse, 0x19, P2 ;  /* 0x00000019b700780c */ /* 0x040fe40001764270 */
[----:B------:R-:W-:Y:S02]  /*6000*/  FSEL R172, R192, -INF , !P5 ;  /* 0xff800000c0ac7808 */ /* 0x000fe40006800000 */
[----:B------:R-:W-:Y:S02]  /*6010*/  ISETP.GT.AND P5, PT, R183, 0x30, P2 ;  /* 0x00000030b700780c */ /* 0x000fe400017a4270 */
[C---:B------:R-:W-:Y:S02]  /*6020*/  ISETP.LT.OR P4, PT, R182.reuse, 0x12, P4 ;  /* 0x00000012b600780c */ /* 0x040fe40002781670 */
        /* <DEDUP_REMOVED lines=8> */
[----:B------:R-:W-:Y:S02]  /*60b0*/  ISETP.GT.AND P3, PT, R183, 0x29, P2 ;  /* 0x00000029b700780c */ /* 0x000fe40001764270 */
[----:B------:R-:W-:Y:S02]  /*60c0*/  FSEL R176, R176, -INF , !P5 ;  /* 0xff800000b0b07808 */ /* 0x000fe40006800000 */
[----:B------:R-:W-:Y:S02]  /*60d0*/  PLOP3.LUT P5, PT, PT, PT, UP0, 0x40, 0x0 ;  /* 0x000000000000781c */ /* 0x000fe40003fae808 */
[C---:B------:R-:W-:Y:S02]  /*60e0*/  ISETP.LT.OR P4, PT, R182.reuse, 0x22, P4 ;  /* 0x00000022b600780c */ /* 0x040fe40002781670 */
[----:B------:R-:W-:-:S02]  /*60f0*/  ISETP.LT.OR P6, PT, R182, 0x29, P6 ;  /* 0x00000029b600780c */ /* 0x000fc400037c1670 */
[----:B------:R-:W-:Y:S02]  /*6100*/  ISETP.LT.OR P3, PT, R182, 0x2a, P3 ;  /* 0x0000002ab600780c */ /* 0x000fe40001f61670 */
[----:B------:R-:W-:Y:S02]  /*6110*/  FSEL R173, R193, -INF , !P4 ;  /* 0xff800000c1ad7808 */ /* 0x000fe40006000000 */
[----:B------:R-:W-:Y:S02]  /*6120*/  FSEL R174, R194, -INF , !P6 ;  /* 0xff800000c2ae7808 */ /* 0x000fe40007000000 */
[----:B------:R-:W-:Y:S02]  /*6130*/  FSEL R175, R195, -INF , !P3 ;  /* 0xff800000c3af7808 */ /* 0x000fe40005800000 */
[C---:B------:R-:W-:Y:S02]  /*6140*/  ISETP.GT.AND P4, PT, R183.reuse, 0x31, P2 ;  /* 0x00000031b700780c */ /* 0x040fe40001784270 */
[----:B------:R-:W-:-:S02]  /*6150*/  ISETP.GT.AND P6, PT, R183, 0x38, P2 ;  /* 0x00000038b700780c */ /* 0x000fc400017c4270 */
[----:B------:R-:W-:Y:S02]  /*6160*/  ISETP.GT.AND P3, PT, R183, 0x39, P2 ;  /* 0x00000039b700780c */ /* 0x000fe40001764270 */
[C---:B------:R-:W-:Y:S02]  /*6170*/  ISETP.LT.OR P4, PT, R182.reuse, 0x32, P4 ;  /* 0x00000032b600780c */ /* 0x040fe40002781670 */
[C---:B------:R-:W-:Y:S02]  /*6180*/  ISETP.LT.OR P6, PT, R182.reuse, 0x39, P6 ;  /* 0x00000039b600780c */ /* 0x040fe400037c1670 */
[----:B------:R-:W-:Y:S01]  /*6190*/  ISETP.LT.OR P3, PT, R182, 0x3a, P3 ;  /* 0x0000003ab600780c */ /* 0x000fe20001f61670 */
[C---:B------:R-:W-:Y:S01]  /*61a0*/  IMAD.IADD R182, R6.reuse, 0x1, R196 ;  /* 0x0000000106b67824 */ /* 0x040fe200078e02c4 */
[----:B------:R-:W-:Y:S02]  /*61b0*/  IADD3 R183, R6, R197, RZ ;  /* 0x000000c506b77210 */ /* 0x000fe40007ffe0ff */
[----:B------:R-:W-:-:S02]  /*61c0*/  FSEL R177, R177, -INF , !P4 ;  /* 0xff800000b1b17808 */ /* 0x000fc40006000000 */
[----:B------:R-:W-:Y:S02]  /*61d0*/  FSEL R178, R178, -INF , !P6 ;  /* 0xff800000b2b27808 */ /* 0x000fe40007000000 */
[----:B------:R-:W-:Y:S01]  /*61e0*/  FSEL R179, R179, -INF , !P3 ;  /* 0xff800000b3b37808 */ /* 0x000fe20005800000 */
[----:B------:R-:W-:Y:S06]  /*61f0*/  @P5 BRA `(.L_x_927) ;  /* 0x0000000000585947 */ /* 0x000fec0003800000 */
[----:B------:R-:W-:Y:S01]  /*6200*/  IMAD.IADD R185, R6, 0x1, R21 ;  /* 0x0000000106b97824 */ /* 0x000fe200078e0215 */
[----:B------:R-:W-:Y:S04]  /*6210*/  BSSY B0, `(.L_x_928) ;  /* 0x0000010000007945 */ /* 0x000fe80003800000 */
[----:B------:R-:W-:-:S13]  /*6220*/  ISETP.GT.AND P3, PT, R185, -0x1, PT ;  /* 0xffffffffb900780c */ /* 0x000fda0003f64270 */
[----:B------:R-:W-:Y:S05]  /*6230*/  @P3 BRA `(.L_x_929) ;  /* 0x0000000000203947 */ /* 0x000fea0003800000 */
[----:B------:R-:W-:Y:S01]  /*6240*/  IMAD.U32 R186, RZ, RZ, UR6 ;  /* 0x00000006ffba7e24 */ /* 0x000fe2000f8e00ff */
[----:B------:R-:W-:-:S04]  /*6250*/  LOP3.LUT R185, RZ, R185, RZ, 0x33, !PT ;  /* 0x000000b9ffb97212 */ /* 0x000fc800078e33ff */
[----:B------:R-:W-:-:S13]  /*6260*/  ISETP.NE.AND P3, PT, R186, 0x1, PT ;  /* 0x00000001ba00780c */ /* 0x000fda0003f65270 */
[----:B------:R-:W1:Y:S02]  /*6270*/  @P3 LDC.64 R152, c[0x0][0x9e8] ;  /* 0x00027a00ff983b82 */ /* 0x000e640000000a00 */
[----:B-1----:R-:W-:-:S05]  /*6280*/  @P3 IMAD.HI.U32 R152, R185, R152, RZ ;  /* 0x00000098b9983227 */ /* 0x002fca00078e00ff */
[----:B------:R-:W-:-:S04]  /*6290*/  @P3 SHF.R.U32.HI R185, RZ, R153, R152 ;  /* 0x00000099ffb93219 */ /* 0x000fc80000011698 */
[----:B------:R-:W-:Y:S01]  /*62a0*/  LOP3.LUT R185, RZ, R185, RZ, 0x33, !PT ;  /* 0x000000b9ffb97212 */ /* 0x000fe200078e33ff */
[----:B------:R-:W-:Y:S06]  /*62b0*/  BRA `(.L_x_930) ;  /* 0x0000000000147947 */ /* 0x000fec0003800000 */
.L_x_929:
[----:B------:R-:W-:-:S04]  /*62c0*/  MOV R186, UR6 ;  /* 0x0000000600ba7c02 */ /* 0x000fc80008000f00 */
[----:B------:R-:W-:-:S13]  /*62d0*/  ISETP.NE.AND P3, PT, R186, 0x1, PT ;  /* 0x00000001ba00780c */ /* 0x000fda0003f65270 */
[----:B------:R-:W1:Y:S02]  /*62e0*/  @P3 LDC.64 R152, c[0x0][0x9e8] ;  /* 0x00027a00ff983b82 */ /* 0x000e640000000a00 */
[----:B-1----:R-:W-:-:S05]  /*62f0*/  @P3 IMAD.HI.U32 R152, R185, R152, RZ ;  /* 0x00000098b9983227 */ /* 0x002fca00078e00ff */
[----:B------:R-:W-:-:S07]  /*6300*/  @P3 SHF.R.U32.HI R185, RZ, R153, R152 ;  /* 0x00000099ffb93219 */ /* 0x000fce0000011698 */
.L_x_930:
[----:B------:R-:W-:Y:S05]  /*6310*/  BSYNC B0 ;  /* 0x0000000000007941 */ /* 0x000fea0003800000 */
.L_x_928:
[----:B------:R-:W-:-:S04]  /*6320*/  IMAD R185, R185, R186, -R180 ;  /* 0x000000bab9b97224 */ /* 0x000fc800078e0ab4 */
[----:B------:R-:W-:-:S05]  /*6330*/  IMAD R185, R22, -0x2, R185 ;  /* 0xfffffffe16b97824 */ /* 0x000fca00078e02b9 */
[----:B------:R-:W-:Y:S02]  /*6340*/  VIADDMNMX R182, R185, R186, R182, PT ;  /* 0x000000bab9b67246 */ /* 0x000fe400038001b6 */
[----:B------:R-:W-:-:S07]  /*6350*/  VIMNMX R183, R183, R185, !PT ;  /* 0x000000b9b7b77248 */ /* 0x000fce0007fe0100 */
.L_x_927:
[----:B------:R-:W-:Y:S01]  /*6360*/  FMNMX.FTZ R152, R181, R4, !PT ;  /* 0x00000004b5987209 */ /* 0x000fe20007810000 */
[----:B------:R-:W-:Y:S01]  /*6370*/  ULDC UR6, c[0x0][0x988] ;  /* 0x0002620000067ab9 */ /* 0x000fe20000000800 */
[----:B------:R-:W-:Y:S01]  /*6380*/  ISETP.GT.AND P4, PT, R183, RZ, P2 ;  /* 0x000000ffb700720c */ /* 0x000fe20001784270 */
[----:B------:R-:W-:Y:S01]  /*6390*/  UMOV UR46, UR40 ;  /* 0x00000028002e7c82 */ /* 0x000fe20008000000 */
[----:B------:R-:W-:Y:S01]  /*63a0*/  FMNMX.FTZ R153, R189, R152, !PT ;  /* 0x00000098bd997209 */ /* 0x000fe20007810000 */
[----:B------:R-:W-:Y:S01]  /*63b0*/  UMOV UR36, UR7 ;  /* 0x0000000700247c82 */ /* 0x000fe20008000000 */
[----:B------:R-:W-:Y:S02]  /*63c0*/  ISETP.GT.AND P3, PT, R183, 0x1, P2 ;  /* 0x00000001b700780c */ /* 0x000fe40001764270 */
[----:B------:R-:W-:Y:S02]  /*63d0*/  FMNMX.FTZ R153, R190, R153, !PT ;  /* 0x00000099be997209 */ /* 0x000fe40007810000 */
[----:B------:R-:W-:-:S02]  /*63e0*/  ISETP.LT.OR P4, PT, R182, 0x1, P4 ;  /* 0x00000001b600780c */ /* 0x000fc40002781670 */
[----:B------:R-:W-:Y:S02]  /*63f0*/  FMNMX.FTZ R153, R184, R153, !PT ;  /* 0x00000099b8997209 */ /* 0x000fe40007810000 */
[----:B------:R-:W-:Y:S02]  /*6400*/  ISETP.GT.AND P5, PT, R183, 0x8, P2 ;  /* 0x00000008b700780c */ /* 0x000fe400017a4270 */
[----:B------:R-:W-:Y:S02]  /*6410*/  FMNMX.FTZ R152, R168, R153, !PT ;  /* 0x00000099a8987209 */ /* 0x000fe40007810000 */
[----:B------:R-:W-:Y:S02]  /*6420*/  ISETP.LT.OR P3, PT, R182, 0x2, P3 ;  /* 0x00000002b600780c */ /* 0x000fe40001f61670 */
[----:B------:R-:W-:Y:S02]  /*6430*/  FMNMX.FTZ R153, R169, R152, !PT ;  /* 0x00000098a9997209 */ /* 0x000fe40007810000 */
[----:B------:R-:W-:-:S02]  /*6440*/  ISETP.GT.AND P6, PT, R183, 0x9, P2 ;  /* 0x00000009b700780c */ /* 0x000fc400017c4270 */
[----:B------:R-:W-:Y:S02]  /*6450*/  FMNMX.FTZ R152, R170, R153, !PT ;  /* 0x00000099aa987209 */ /* 0x000fe40007810000 */
[----:B------:R-:W-:Y:S02]  /*6460*/  ISETP.LT.OR P5, PT, R182, 0x9, P5 ;  /* 0x00000009b600780c */ /* 0x000fe40002fa1670 */
[----:B------:R-:W-:Y:S02]  /*6470*/  FMNMX.FTZ R153, R171, R152, !PT ;  /* 0x00000098ab997209 */ /* 0x000fe40007810000 */
[----:B------:R-:W-:Y:S02]  /*6480*/  FSEL R2, R2, -INF , !P3 ;  /* 0xff80000002027808 */ /* 0x000fe40005800000 */
        /* <DEDUP_REMOVED lines=9> */
[----:B------:R-:W-:Y:S02]  /*6520*/  FSEL R155, R155, -INF , !P6 ;  /* 0xff8000009b9b7808 */ /* 0x000fe40007000000 */
[----:B------:R-:W-:Y:S02]  /*6530*/  FMNMX.FTZ R153, R177, R152, !PT ;  /* 0x00000098b1997209 */ /* 0x000fe40007810000 */
[----:B------:R-:W-:Y:S02]  /*6540*/  ISETP.LT.OR P3, PT, R182, 0x11, P3 ;  /* 0x00000011b600780c */ /* 0x000fe40001f61670 */
[----:B------:R-:W-:Y:S02]  /*6550*/  FMNMX.FTZ R152, R178, R153, !PT ;  /* 0x00000099b2987209 */ /* 0x000fe40007810000 */
[----:B------:R-:W-:-:S02]  /*6560*/  ISETP.GT.AND P6, PT, R183, 0x18, P2 ;  /* 0x00000018b700780c */ /* 0x000fc400017c4270 */
[----:B------:R-:W-:Y:S02]  /*6570*/  FMNMX.FTZ R153, R179, R152, !PT ;  /* 0x00000098b3997209 */ /* 0x000fe40007810000 */
[----:B------:R-:W-:Y:S02]  /*6580*/  ISETP.LT.OR P5, PT, R182, 0x12, P5 ;  /* 0x00000012b600780c */ /* 0x000fe40002fa1670 */
[----:B------:R-:W-:Y:S01]  /*6590*/  FSEL R156, R156, -INF , !P3 ;  /* 0xff8000009c9c7808 */ /* 0x000fe20005800000 */
[----:B------:R-:W1:Y:S01]  /*65a0*/  SHFL.BFLY PT, R152, R153, 0x2, 0x1f ;  /* 0x0c401f0099987f89 */ /* 0x000e6200000e0000 */
[----:B------:R-:W-:Y:S02]  /*65b0*/  ISETP.LT.OR P6, PT, R182, 0x19, P6 ;  /* 0x00000019b600780c */ /* 0x000fe400037c1670 */
[----:B------:R-:W-:Y:S02]  /*65c0*/  FSEL R157, R157, -INF , !P5 ;  /* 0xff8000009d9d7808 */ /* 0x000fe40006800000 */
[----:B------:R-:W-:-:S02]  /*65d0*/  ISETP.GT.AND P3, PT, R183, 0x20, P2 ;  /* 0x00000020b700780c */ /* 0x000fc40001764270 */
[----:B------:R-:W-:Y:S02]  /*65e0*/  FSEL R158, R158, -INF , !P6 ;  /* 0xff8000009e9e7808 */ /* 0x000fe40007000000 */
[C---:B------:R-:W-:Y:S02]  /*65f0*/  ISETP.GT.AND P5, PT, R183.reuse, 0x21, P2 ;  /* 0x00000021b700780c */ /* 0x040fe400017a4270 */
[C---:B------:R-:W-:Y:S02]  /*6600*/  ISETP.LT.OR P3, PT, R182.reuse, 0x21, P3 ;  /* 0x00000021b600780c */ /* 0x040fe40001f61670 */
[----:B------:R-:W-:Y:S02]  /*6610*/  ISETP.GT.AND P6, PT, R183, 0x28, P2 ;  /* 0x00000028b700780c */ /* 0x000fe400017c4270 */
[----:B------:R-:W-:Y:S02]  /*6620*/  ISETP.LT.OR P5, PT, R182, 0x22, P5 ;  /* 0x00000022b600780c */ /* 0x000fe40002fa1670 */
[----:B------:R-:W-:-:S02]  /*6630*/  FSEL R160, R160, -INF , !P3 ;  /* 0xff800000a0a07808 */ /* 0x000fc40005800000 */
[----:B------:R-:W-:Y:S02]  /*6640*/  ISETP.GT.AND P3, PT, R183, 0x29, P2 ;  /* 0x00000029b700780c */ /* 0x000fe40001764270 */
[----:B------:R-:W-:Y:S02]  /*6650*/  FSEL R161, R161, -INF , !P5 ;  /* 0xff800000a1a17808 */ /* 0x000fe40006800000 */
[C---:B------:R-:W-:Y:S02]  /*6660*/  ISETP.LT.OR P6, PT, R182.reuse, 0x29, P6 ;  /* 0x00000029b600780c */ /* 0x040fe400037c1670 */
[----:B-1----:R-:W-:Y:S02]  /*6670*/  FMNMX.FTZ R180, R153, R152, !PT ;  /* 0x0000009899b47209 */ /* 0x002fe40007810000 */
[----:B------:R-:W-:Y:S02]  /*6680*/  ISETP.GT.AND P5, PT, R183, 0x30, P2 ;  /* 0x00000030b700780c */ /* 0x000fe400017a4270 */
[----:B------:R-:W-:Y:S01]  /*6690*/  ISETP.LT.OR P3, PT, R182, 0x2a, P3 ;  /* 0x0000002ab600780c */ /* 0x000fe20001f61670 */
[----:B------:R-:W1:Y:S01]  /*66a0*/  SHFL.BFLY PT, R185, R180, 0x1, 0x1f ;  /* 0x0c201f00b4b97f89 */ /* 0x000e6200000e0000 */
[----:B------:R-:W-:-:S02]  /*66b0*/  FSEL R163, R163, -INF , !P6 ;  /* 0xff800000a3a37808 */ /* 0x000fc40007000000 */
[C---:B------:R-:W-:Y:S02]  /*66c0*/  ISETP.GT.AND P6, PT, R183.reuse, 0x31, P2 ;  /* 0x00000031b700780c */ /* 0x040fe400017c4270 */
[----:B------:R-:W-:Y:S02]  /*66d0*/  FSEL R162, R162, -INF , !P3 ;  /* 0xff800000a2a27808 */ /* 0x000fe40005800000 */
[C---:B------:R-:W-:Y:S02]  /*66e0*/  ISETP.LT.OR P5, PT, R182.reuse, 0x31, P5 ;  /* 0x00000031b600780c */ /* 0x040fe40002fa1670 */
[----:B------:R-:W-:Y:S02]  /*66f0*/  ISETP.GT.AND P3, PT, R183, 0x38, P2 ;  /* 0x00000038b700780c */ /* 0x000fe40001764270 */
[----:B------:R-:W-:Y:S02]  /*6700*/  ISETP.LT.OR P6, PT, R182, 0x32, P6 ;  /* 0x00000032b600780c */ /* 0x000fe400037c1670 */
[----:B------:R-:W-:-:S02]  /*6710*/  FSEL R164, R164, -INF , !P5 ;  /* 0xff800000a4a47808 */ /* 0x000fc40006800000 */
[----:B------:R-:W-:Y:S02]  /*6720*/  ISETP.LT.OR P3, PT, R182, 0x39, P3 ;  /* 0x00000039b600780c */ /* 0x000fe40001f61670 */
[----:B------:R-:W-:Y:S02]  /*6730*/  FSEL R165, R165, -INF , !P6 ;  /* 0xff800000a5a57808 */ /* 0x000fe40007000000 */
[----:B------:R-:W-:Y:S02]  /*6740*/  FSEL R166, R166, -INF , !P3 ;  /* 0xff800000a6a67808 */ /* 0x000fe40005800000 */
[----:B-1----:R-:W-:Y:S02]  /*6750*/  FMNMX.FTZ R152, R180, R185, !PT ;  /* 0x000000b9b4987209 */ /* 0x002fe40007810000 */
[----:B------:R-:W-:Y:S02]  /*6760*/  FSEL R180, R0, -INF , !P4 ;  /* 0xff80000000b47808 */ /* 0x000fe40006000000 */
[----:B------:R-:W-:Y:S01]  /*6770*/  ISETP.GT.AND P4, PT, R183, 0x19, P2 ;  /* 0x00000019b700780c */ /* 0x000fe20001784270 */
[----:B------:R-:W-:Y:S01]  /*6780*/  FMUL.FTZ R185, R152, UR6 ;  /* 0x0000000698b97c20 */ /* 0x000fe20008410000 */
[----:B------:R-:W-:-:S02]  /*6790*/  FMNMX.FTZ R153, R180, R3, !PT ;  /* 0x00000003b4997209 */ /* 0x000fc40007810000 */
[----:B------:R-:W-:Y:S02]  /*67a0*/  ISETP.LT.OR P4, PT, R182, 0x1a, P4 ;  /* 0x0000001ab600780c */ /* 0x000fe40002781670 */
[----:B------:R-:W-:Y:S02]  /*67b0*/  FMNMX.FTZ R153, R2, R153, !PT ;  /* 0x0000009902997209 */ /* 0x000fe40007810000 */
[----:B------:R-:W-:Y:S02]  /*67c0*/  FSEL R159, R159, -INF , !P4 ;  /* 0xff8000009f9f7808 */ /* 0x000fe40006000000 */
[----:B------:R-:W-:Y:S02]  /*67d0*/  FMNMX.FTZ R0, R154, R153, !PT ;  /* 0x000000999a007209 */ /* 0x000fe40007810000 */
[----:B------:R-:W-:Y:S02]  /*67e0*/  FSETP.NEU.FTZ.AND P4, PT, R152, -INF , PT ;  /* 0xff8000009800780b */ /* 0x000fe40003f9d000 */
[----:B------:R-:W-:-:S02]  /*67f0*/  FMNMX.FTZ R153, R155, R0, !PT ;  /* 0x000000009b997209 */ /* 0x000fc40007810000 */
[----:B------:R-:W-:Y:S02]  /*6800*/  ISETP.GT.AND P2, PT, R183, 0x39, P2 ;  /* 0x00000039b700780c */ /* 0x000fe40001744270 */
[----:B------:R-:W-:Y:S02]  /*6810*/  FMNMX.FTZ R0, R156, R153, !PT ;  /* 0x000000999c007209 */ /* 0x000fe40007810000 */
[----:B------:R-:W-:Y:S02]  /*6820*/  ISETP.LT.OR P2, PT, R182, 0x3a, P2 ;  /* 0x0000003ab600780c */ /* 0x000fe40001741670 */
[----:B------:R-:W-:Y:S02]  /*6830*/  FMNMX.FTZ R153, R157, R0, !PT ;  /* 0x000000009d997209 */ /* 0x000fe40007810000 */
[----:B------:R-:W-:Y:S02]  /*6840*/  FSEL R0, R185, RZ, P4 ;  /* 0x000000ffb9007208 */ /* 0x000fe40002000000 */
[----:B------:R-:W-:-:S02]  /*6850*/  FMNMX.FTZ R186, R158, R153, !PT ;  /* 0x000000999eba7209 */ /* 0x000fc40007810000 */
[----:B------:R-:W-:Y:S01]  /*6860*/  FSEL R185, R152, RZ, P4 ;  /* 0x000000ff98b97208 */ /* 0x000fe20002000000 */
[--C-:B------:R-:W-:Y:S01]  /*6870*/  FFMA.FTZ R153, R181, UR6, -R0.reuse ;  /* 0x00000006b5997c23 */ /* 0x100fe20008010800 */
[----:B------:R-:W-:Y:S01]  /*6880*/  FMNMX.FTZ R181, R159, R186, !PT ;  /* 0x000000ba9fb57209 */ /* 0x000fe20007810000 */
[--C-:B------:R-:W-:Y:S01]  /*6890*/  FFMA.FTZ R192, R168, UR6, -R0.reuse ;  /* 0x00000006a8c07c23 */ /* 0x100fe20008010800 */
[----:B------:R-:W-:Y:S01]  /*68a0*/  FFMA.FTZ R184, R184, UR6, -R0 ;  /* 0x00000006b8b87c23 */ /* 0x000fe20008010800 */
[----:B------:R-:W-:Y:S01]  /*68b0*/  FADD.FTZ R185, -R185, R4 ;  /* 0x00000004b9b97221 */ /* 0x000fe20000010100 */
[----:B------:R-:W-:Y:S01]  /*68c0*/  FMNMX.FTZ R186, R160, R181, !PT ;  /* 0x000000b5a0ba7209 */ /* 0x000fe20007810000 */
[--C-:B------:R-:W-:Y:S01]  /*68d0*/  FFMA.FTZ R196, R189, UR6, -R0.reuse ;  /* 0x00000006bdc47c23 */ /* 0x100fe20008010800 */
[--C-:B------:R-:W-:Y:S01]  /*68e0*/  FFMA.FTZ R198, R190, UR6, -R0.reuse ;  /* 0x00000006bec67c23 */ /* 0x100fe20008010800 */
[----:B------:R-:W-:Y:S01]  /*68f0*/  FMUL.FTZ R185, R185, UR6 ;  /* 0x00000006b9b97c20 */ /* 0x000fe20008410000 */
[----:B------:R-:W-:Y:S01]  /*6900*/  FMNMX.FTZ R186, R161, R186, !PT ;  /* 0x000000baa1ba7209 */ /* 0x000fe20007810000 */
[--C-:B------:R-:W-:Y:S01]  /*6910*/  FFMA.FTZ R169, R169, UR6, -R0.reuse ;  /* 0x00000006a9a97c23 */ /* 0x100fe20008010800 */
[--C-:B------:R-:W-:Y:S01]  /*6920*/  FFMA.FTZ R194, R170, UR6, -R0.reuse ;  /* 0x00000006aac27c23 */ /* 0x100fe20008010800 */
[--C-:B------:R-:W-:Y:S01]  /*6930*/  FFMA.FTZ R171, R171, UR6, -R0.reuse ;  /* 0x00000006abab7c23 */ /* 0x100fe20008010800 */
[----:B------:R-:W-:Y:S01]  /*6940*/  FMNMX.FTZ R181, R163, R186, !PT ;  /* 0x000000baa3b57209 */ /* 0x000fe20007810000 */
[--C-:B------:R-:W-:Y:S01]  /*6950*/  FFMA.FTZ R188, R172, UR6, -R0.reuse ;  /* 0x00000006acbc7c23 */ /* 0x100fe20008010800 */
[--C-:B------:R-:W-:Y:S01]  /*6960*/  FFMA.FTZ R173, R173, UR6, -R0.reuse ;  /* 0x00000006adad7c23 */ /* 0x100fe20008010800 */
[--C-:B------:R-:W-:Y:S01]  /*6970*/  FFMA.FTZ R190, R174, UR6, -R0.reuse ;  /* 0x00000006aebe7c23 */ /* 0x100fe20008010800 */
[----:B------:R-:W-:Y:S01]  /*6980*/  FMNMX.FTZ R181, R162, R181, !PT ;  /* 0x000000b5a2b57209 */ /* 0x000fe20007810000 */
[--C-:B------:R-:W-:Y:S01]  /*6990*/  FFMA.FTZ R175, R175, UR6, -R0.reuse ;  /* 0x00000006afaf7c23 */ /* 0x100fe20008010800 */
[--C-:B------:R-:W-:Y:S01]  /*69a0*/  FFMA.FTZ R177, R177, UR6, -R0.reuse ;  /* 0x00000006b1b17c23 */ /* 0x100fe20008010800 */
[----:B------:R-:W-:Y:S01]  /*69b0*/  FFMA.FTZ R179, R179, UR6, -R0 ;  /* 0x00000006b3b37c23 */ /* 0x000fe20008010800 */
[----:B------:R-:W-:Y:S01]  /*69c0*/  FMNMX.FTZ R186, R164, R181, !PT ;  /* 0x000000b5a4ba7209 */ /* 0x000fe20007810000 */
[----:B------:R-:W-:Y:S01]  /*69d0*/  MUFU.EX2 R153, R153 ;  /* 0x0000009900997308 */ /* 0x000fe20000000800 */
[----:B------:R-:W-:-:S02]  /*69e0*/  FSEL R181, R167, -INF , !P2 ;  /* 0xff800000a7b57808 */ /* 0x000fc40005000000 */
[----:B------:R-:W-:Y:S01]  /*69f0*/  FMNMX.FTZ R183, R165, R186, !PT ;  /* 0x000000baa5b77209 */ /* 0x000fe20007810000 */
[----:B------:R-:W-:-:S03]  /*6a00*/  FFMA.FTZ R186, R178, UR6, -R0 ;  /* 0x00000006b2ba7c23 */ /* 0x000fc60008010800 */
[----:B------:R-:W-:Y:S01]  /*6a10*/  FMNMX.FTZ R182, R166, R183, !PT ;  /* 0x000000b7a6b67209 */ /* 0x000fe20007810000 */
[----:B------:R1:W-:Y:S03]  /*6a20*/  MUFU.EX2 R167, R184 ;  /* 0x000000b800a77308 */ /* 0x0003e60000000800 */
[----:B------:R-:W-:-:S05]  /*6a30*/  FMNMX.FTZ R182, R181, R182, !PT ;  /* 0x000000b6b5b67209 */ /* 0x000fca0007810000 */
[----:B------:R-:W2:Y:S01]  /*6a40*/  SHFL.BFLY PT, R183, R182, 0x2, 0x1f ;  /* 0x0c401f00b6b77f89 */ /* 0x000ea200000e0000 */
[----:B-1----:R-:W-:Y:S01]  /*6a50*/  FFMA.FTZ R184, R176, UR6, -R0 ;  /* 0x00000006b0b87c23 */ /* 0x002fe20008010800 */
[----:B------:R-:W-:Y:S08]  /*6a60*/  MUFU.EX2 R196, R196 ;  /* 0x000000c400c47308 */ /* 0x000ff00000000800 */
[----:B------:R-:W1:Y:S08]  /*6a70*/  MUFU.EX2 R0, R185 ;  /* 0x000000b900007308 */ /* 0x000e700000000800 */
[----:B------:R-:W3:Y:S01]  /*6a80*/  MUFU.EX2 R198, R198 ;  /* 0x000000c600c67308 */ /* 0x000ee20000000800 */
[----:B--2---:R-:W-:-:S07]  /*6a90*/  FMNMX.FTZ R183, R182, R183, !PT ;  /* 0x000000b7b6b77209 */ /* 0x004fce0007810000 */
[----:B------:R-:W2:Y:S01]  /*6aa0*/  MUFU.EX2 R192, R192 ;  /* 0x000000c000c07308 */ /* 0x000ea20000000800 */
[----:B------:R-:W4:Y:S07]  /*6ab0*/  SHFL.BFLY PT, R168, R183, 0x1, 0x1f ;  /* 0x0c201f00b7a87f89 */ /* 0x000f2e00000e0000 */
[----:B------:R-:W5:Y:S08]  /*6ac0*/  MUFU.EX2 R169, R169 ;  /* 0x000000a900a97308 */ /* 0x000f700000000800 */
[----:B------:R-:W-:Y:S08]  /*6ad0*/  MUFU.EX2 R194, R194 ;  /* 0x000000c200c27308 */ /* 0x000ff00000000800 */
[----:B------:R-:W-:Y:S01]  /*6ae0*/  MUFU.EX2 R171, R171 ;  /* 0x000000ab00ab7308 */ /* 0x000fe20000000800 */
[----:B----4-:R-:W-:-:S04]  /*6af0*/  FMNMX.FTZ R168, R183, R168, !PT ;  /* 0x000000a8b7a87209 */ /* 0x010fc80007810000 */
[C---:B------:R-:W-:Y:S01]  /*6b00*/  FSETP.NEU.FTZ.AND P2, PT, R168.reuse, -INF , PT ;  /* 0xff800000a800780b */ /* 0x040fe20003f5d000 */
[----:B------:R-:W-:Y:S02]  /*6b10*/  FMUL.FTZ R183, R168, UR6 ;  /* 0x00000006a8b77c20 */ /* 0x000fe40008410000 */
[----:B------:R-:W-:Y:S03]  /*6b20*/  MUFU.EX2 R188, R188 ;  /* 0x000000bc00bc7308 */ /* 0x000fe60000000800 */
[----:B------:R-:W-:-:S05]  /*6b30*/  FSEL R183, R183, RZ, P2 ;  /* 0x000000ffb7b77208 */ /* 0x000fca0001000000 */
[----:B------:R-:W-:Y:S01]  /*6b40*/  MUFU.EX2 R173, R173 ;  /* 0x000000ad00ad7308 */ /* 0x000fe20000000800 */
[--C-:B------:R-:W-:Y:S01]  /*6b50*/  FFMA.FTZ R4, R2, UR6, -R183.reuse ;  /* 0x0000000602047c23 */ /* 0x100fe200080108b7 */
[----:B------:R-:W-:Y:S01]  /*6b60*/  FSEL R2, R168, RZ, P2 ;  /* 0x000000ffa8027208 */ /* 0x000fe20001000000 */
[--C-:B------:R-:W-:Y:S01]  /*6b70*/  FFMA.FTZ R197, R180, UR6, -R183.reuse ;  /* 0x00000006b4c57c23 */ /* 0x100fe200080108b7 */
[--C-:B------:R-:W-:Y:S01]  /*6b80*/  FFMA.FTZ R199, R154, UR6, -R183.reuse ;  /* 0x000000069ac77c23 */ /* 0x100fe200080108b7 */
[--C-:B------:R-:W-:Y:S01]  /*6b90*/  FFMA.FTZ R154, R155, UR6, -R183.reuse ;  /* 0x000000069b9a7c23 */ /* 0x100fe200080108b7 */
[----:B------:R-:W-:Y:S01]  /*6ba0*/  FFMA.FTZ R193, R156, UR6, -R183 ;  /* 0x000000069cc17c23 */ /* 0x000fe200080108b7 */
[----:B------:R-:W-:Y:S01]  /*6bb0*/  FADD.FTZ R2, -R2, R3 ;  /* 0x0000000302027221 */ /* 0x000fe20000010100 */
[----:B------:R-:W-:Y:S01]  /*6bc0*/  MUFU.EX2 R4, R4 ;  /* 0x0000000400047308 */ /* 0x000fe20000000800 */
[----:B-1----:R-:W-:Y:S01]  /*6bd0*/  FFMA.FTZ R3, R0, R20, R153 ;  /* 0x0000001400037223 */ /* 0x002fe20000010099 */
[--C-:B------:R-:W-:Y:S01]  /*6be0*/  FFMA.FTZ R156, R157, UR6, -R183.reuse ;  /* 0x000000069d9c7c23 */ /* 0x100fe200080108b7 */
[----:B------:R-:W-:Y:S01]  /*6bf0*/  FMUL.FTZ R2, R2, UR6 ;  /* 0x0000000602027c20 */ /* 0x000fe20008410000 */
[----:B------:R-:W-:Y:S01]  /*6c00*/  FFMA.FTZ R195, R158, UR6, -R183 ;  /* 0x000000069ec37c23 */ /* 0x000fe200080108b7 */
[----:B------:R-:W-:Y:S01]  /*6c10*/  FADD.FTZ R3, R196, R3 ;  /* 0x00000003c4037221 */ /* 0x000fe20000010000 */
[--C-:B------:R-:W-:Y:S01]  /*6c20*/  FFMA.FTZ R158, R159, UR6, -R183.reuse ;  /* 0x000000069f9e7c23 */ /* 0x100fe200080108b7 */
[----:B------:R-:W-:Y:S01]  /*6c30*/  FFMA.FTZ R189, R160, UR6, -R183 ;  /* 0x00000006a0bd7c23 */ /* 0x000fe200080108b7 */
[----:B------:R-:W-:Y:S01]  /*6c40*/  MUFU.EX2 R197, R197 ;  /* 0x000000c500c57308 */ /* 0x000fe20000000800 */
[----:B---3--:R-:W-:Y:S01]  /*6c50*/  FADD.FTZ R20, R198, R3 ;  /* 0x00000003c6147221 */ /* 0x008fe20000010000 */
[--C-:B------:R-:W-:Y:S01]  /*6c60*/  FFMA.FTZ R160, R161, UR6, -R183.reuse ;  /* 0x00000006a1a07c23 */ /* 0x100fe200080108b7 */
[--C-:B------:R-:W-:Y:S01]  /*6c70*/  FFMA.FTZ R191, R163, UR6, -R183.reuse ;  /* 0x00000006a3bf7c23 */ /* 0x100fe200080108b7 */
[--C-:B------:R-:W-:Y:S01]  /*6c80*/  FFMA.FTZ R162, R162, UR6, -R183.reuse ;  /* 0x00000006a2a27c23 */ /* 0x100fe200080108b7 */
[----:B------:R-:W-:Y:S01]  /*6c90*/  FADD.FTZ R3, R167, R20 ;  /* 0x00000014a7037221 */ /* 0x000fe20000010000 */
[--C-:B------:R-:W-:Y:S01]  /*6ca0*/  FFMA.FTZ R185, R164, UR6, -R183.reuse ;  /* 0x00000006a4b97c23 */ /* 0x100fe200080108b7 */
[----:B------:R-:W-:Y:S01]  /*6cb0*/  FFMA.FTZ R165, R165, UR6, -R183 ;  /* 0x00000006a5a57c23 */ /* 0x000fe200080108b7 */
[----:B------:R-:W1:Y:S01]  /*6cc0*/  MUFU.EX2 R2, R2 ;  /* 0x0000000200027308 */ /* 0x000e620000000800 */
[----:B--2---:R-:W-:Y:S01]  /*6cd0*/  FADD.FTZ R170, R192, R3 ;  /* 0x00000003c0aa7221 */ /* 0x004fe20000010000 */
[--C-:B------:R-:W-:Y:S01]  /*6ce0*/  FFMA.FTZ R166, R166, UR6, -R183.reuse ;  /* 0x00000006a6a67c23 */ /* 0x100fe200080108b7 */
[----:B------:R-:W-:Y:S01]  /*6cf0*/  FFMA.FTZ R181, R181, UR6, -R183 ;  /* 0x00000006b5b57c23 */ /* 0x000fe200080108b7 */
[----:B------:R-:W-:Y:S01]  /*6d00*/  IMAD.U32 R155, RZ, RZ, UR10 ;  /* 0x0000000aff9b7e24 */ /* 0x000fe2000f8e00ff */
[----:B------:R-:W-:-:S02]  /*6d10*/  ISETP.GT.AND P2, PT, R23, UR41, PT ;  /* 0x0000002917007c0c */ /* 0x000fc4000bf44270 */
[----:B------:R-:W-:Y:S01]  /*6d20*/  F2FP.BF16.F32.PACK_AB R196, R196, R153 ;  /* 0x00000099c4c4723e */ /* 0x000fe200000010ff */
[----:B------:R-:W2:Y:S01]  /*6d30*/  MUFU.EX2 R199, R199 ;  /* 0x000000c700c77308 */ /* 0x000ea20000000800 */
[----:B------:R-:W-:Y:S01]  /*6d40*/  @!P1 VIADD R155, R155, 0x30860 ;  /* 0x000308609b9b9836 */ /* 0x000fe20000000000 */
[----:B------:R-:W-:Y:S02]  /*6d50*/  F2FP.BF16.F32.PACK_AB R198, R167, R198 ;  /* 0x000000c6a7c6723e */ /* 0x000fe400000010ff */
[----:B-----5:R-:W-:Y:S02]  /*6d60*/  F2FP.BF16.F32.PACK_AB R192, R169, R192 ;  /* 0x000000c0a9c0723e */ /* 0x020fe400000010ff */
[----:B------:R-:W-:Y:S02]  /*6d70*/  @!P1 PRMT R155, RZ, 0x654, R155 ;  /* 0x00000654ff9b9816 */ /* 0x000fe4000000009b */
[----:B------:R-:W3:Y:S01]  /*6d80*/  MUFU.EX2 R154, R154 ;  /* 0x0000009a009a7308 */ /* 0x000ee20000000800 */
[----:B-1----:R-:W-:Y:S01]  /*6d90*/  FFMA.FTZ R7, R2, R7, R197 ;  /* 0x0000000702077223 */ /* 0x002fe200000100c5 */
[----:B------:R1:W-:Y:S01]  /*6da0*/  @!P1 SYNCS.ARRIVE.TRANS64.RED.A1T0 RZ, [R155+URZ], RZ ;  /* 0x000000ff9bff99a7 */ /* 0x0003e2000810043f */
[----:B------:R-:W-:-:S02]  /*6db0*/  F2FP.BF16.F32.PACK_AB R197, R4, R197 ;  /* 0x000000c504c5723e */ /* 0x000fc400000010ff */
[----:B------:R-:W-:Y:S01]  /*6dc0*/  FADD.FTZ R20, R4, R7 ;  /* 0x0000000704147221 */ /* 0x000fe20000010000 */
[----:B------:R-:W-:Y:S01]  /*6dd0*/  FADD.FTZ R7, R169, R170 ;  /* 0x000000aaa9077221 */ /* 0x000fe20000010000 */
[----:B------:R-:W-:Y:S01]  /*6de0*/  IADD3 R23, R23, -0x1, RZ ;  /* 0xffffffff17177810 */ /* 0x000fe20007ffe0ff */
[----:B------:R-:W4:Y:S01]  /*6df0*/  MUFU.EX2 R193, R193 ;  /* 0x000000c100c17308 */ /* 0x000f220000000800 */
[----:B--2---:R-:W-:Y:S01]  /*6e00*/  FADD.FTZ R3, R199, R20 ;  /* 0x00000014c7037221 */ /* 0x004fe20000010000 */
[----:B------:R-:W-:Y:S01]  /*6e10*/  FADD.FTZ R170, R194, R7 ;  /* 0x00000007c2aa7221 */ /* 0x000fe20000010000 */
[C---:B------:R-:W-:Y:S01]  /*6e20*/  F2FP.BF16.F32.PACK_AB R194, R171.reuse, R194 ;  /* 0x000000c2abc2723e */ /* 0x040fe200000010ff */
[----:B------:R-:W-:Y:S02]  /*6e30*/  IMAD.MOV.U32 R4, RZ, RZ, R152 ;  /* 0x000000ffff047224 */ /* 0x000fe400078e0098 */
[----:B------:R-:W-:Y:S02]  /*6e40*/  FADD.FTZ R7, R171, R170 ;  /* 0x000000aaab077221 */ /* 0x000fe40000010000 */
[----:B------:R-:W2:Y:S01]  /*6e50*/  MUFU.EX2 R156, R156 ;  /* 0x0000009c009c7308 */ /* 0x000ea20000000800 */
[----:B---3--:R-:W-:Y:S01]  /*6e60*/  FADD.FTZ R20, R154, R3 ;  /* 0x000000039a147221 */ /* 0x008fe20000010000 */
[----:B------:R-:W-:Y:S01]  /*6e70*/  FADD.FTZ R164, R188, R7 ;  /* 0x00000007bca47221 */ /* 0x000fe20000010000 */
[----:B------:R-:W-:-:S02]  /*6e80*/  F2FP.BF16.F32.PACK_AB R188, R173, R188 ;  /* 0x000000bcadbc723e */ /* 0x000fc400000010ff */
[----:B------:R-:W-:Y:S01]  /*6e90*/  F2FP.BF16.F32.PACK_AB R199, R154, R199 ;  /* 0x000000c79ac7723e */ /* 0x000fe200000010ff */
[----:B------:R-:W-:Y:S02]  /*6ea0*/  FADD.FTZ R7, R173, R164 ;  /* 0x000000a4ad077221 */ /* 0x000fe40000010000 */
[----:B------:R-:W3:Y:S01]  /*6eb0*/  MUFU.EX2 R195, R195 ;  /* 0x000000c300c37308 */ /* 0x000ee20000000800 */
[----:B----4-:R-:W-:-:S07]  /*6ec0*/  FADD.FTZ R3, R193, R20 ;  /* 0x00000014c1037221 */ /* 0x010fce0000010000 */
[----:B------:R-:W4:Y:S01]  /*6ed0*/  MUFU.EX2 R158, R158 ;  /* 0x0000009e009e7308 */ /* 0x000f220000000800 */
[C---:B--2---:R-:W-:Y:S01]  /*6ee0*/  FADD.FTZ R20, R156.reuse, R3 ;  /* 0x000000039c147221 */ /* 0x044fe20000010000 */
[----:B------:R-:W-:-:S06]  /*6ef0*/  F2FP.BF16.F32.PACK_AB R193, R156, R193 ;  /* 0x000000c19cc1723e */ /* 0x000fcc00000010ff */
[----:B------:R-:W2:Y:S01]  /*6f00*/  MUFU.EX2 R190, R190 ;  /* 0x000000be00be7308 */ /* 0x000ea20000000800 */
[----:B---3--:R-:W-:-:S07]  /*6f10*/  FADD.FTZ R3, R195, R20 ;  /* 0x00000014c3037221 */ /* 0x008fce0000010000 */
[----:B------:R-:W3:Y:S01]  /*6f20*/  MUFU.EX2 R189, R189 ;  /* 0x000000bd00bd7308 */ /* 0x000ee20000000800 */
[C---:B----4-:R-:W-:Y:S01]  /*6f30*/  FADD.FTZ R20, R158.reuse, R3 ;  /* 0x000000039e147221 */ /* 0x050fe20000010000 */
[----:B------:R-:W-:-:S06]  /*6f40*/  F2FP.BF16.F32.PACK_AB R195, R158, R195 ;  /* 0x000000c39ec3723e */ /* 0x000fcc00000010ff */
[----:B------:R-:W4:Y:S01]  /*6f50*/  MUFU.EX2 R175, R175 ;  /* 0x000000af00af7308 */ /* 0x000f220000000800 */
[----:B--2---:R-:W-:-:S07]  /*6f60*/  FADD.FTZ R164, R190, R7 ;  /* 0x00000007bea47221 */ /* 0x004fce0000010000 */
[----:B------:R-:W2:Y:S01]  /*6f70*/  MUFU.EX2 R160, R160 ;  /* 0x000000a000a07308 */ /* 0x000ea20000000800 */
[----:B---3--:R-:W-:-:S07]  /*6f80*/  FADD.FTZ R3, R189, R20 ;  /* 0x00000014bd037221 */ /* 0x008fce0000010000 */
[----:B------:R-:W3:Y:S01]  /*6f90*/  MUFU.EX2 R184, R184 ;  /* 0x000000b800b87308 */ /* 0x000ee20000000800 */
[C---:B----4-:R-:W-:Y:S01]  /*6fa0*/  FADD.FTZ R7, R175.reuse, R164 ;  /* 0x000000a4af077221 */ /* 0x050fe20000010000 */
[----:B------:R-:W-:-:S06]  /*6fb0*/  F2FP.BF16.F32.PACK_AB R190, R175, R190 ;  /* 0x000000beafbe723e */ /* 0x000fcc00000010ff */
[----:B------:R-:W4:Y:S01]  /*6fc0*/  MUFU.EX2 R191, R191 ;  /* 0x000000bf00bf7308 */ /* 0x000f220000000800 */
[C---:B--2---:R-:W-:Y:S01]  /*6fd0*/  FADD.FTZ R20, R160.reuse, R3 ;  /* 0x00000003a0147221 */ /* 0x044fe20000010000 */
[----:B------:R-:W-:-:S06]  /*6fe0*/  F2FP.BF16.F32.PACK_AB R189, R160, R189 ;  /* 0x000000bda0bd723e */ /* 0x000fcc00000010ff */
[----:B------:R-:W2:Y:S01]  /*6ff0*/  MUFU.EX2 R177, R177 ;  /* 0x000000b100b17308 */ /* 0x000ea20000000800 */
[----:B---3--:R-:W-:-:S07]  /*7000*/  FADD.FTZ R164, R184, R7 ;  /* 0x00000007b8a47221 */ /* 0x008fce0000010000 */
[----:B------:R-:W3:Y:S01]  /*7010*/  MUFU.EX2 R162, R162 ;  /* 0x000000a200a27308 */ /* 0x000ee20000000800 */
[----:B----4-:R-:W-:-:S07]  /*7020*/  FADD.FTZ R3, R191, R20 ;  /* 0x00000014bf037221 */ /* 0x010fce0000010000 */
[----:B------:R-:W4:Y:S01]  /*7030*/  MUFU.EX2 R185, R185 ;  /* 0x000000b900b97308 */ /* 0x000f220000000800 */
[C---:B--2---:R-:W-:Y:S01]  /*7040*/  FADD.FTZ R7, R177.reuse, R164 ;  /* 0x000000a4b1077221 */ /* 0x044fe20000010000 */
[----:B------:R-:W-:-:S06]  /*7050*/  F2FP.BF16.F32.PACK_AB R184, R177, R184 ;  /* 0x000000b8b1b8723e */ /* 0x000fcc00000010ff */
[----:B------:R-:W2:Y:S01]  /*7060*/  MUFU.EX2 R165, R165 ;  /* 0x000000a500a57308 */ /* 0x000ea20000000800 */
[C---:B---3--:R-:W-:Y:S01]  /*7070*/  FADD.FTZ R164, R162.reuse, R3 ;  /* 0x00000003a2a47221 */ /* 0x048fe20000010000 */
[----:B------:R-:W-:Y:S01]  /*7080*/  F2FP.BF16.F32.PACK_AB R191, R162, R191 ;  /* 0x000000bfa2bf723e */ /* 0x000fe200000010ff */
[----:B------:R-:W-:-:S05]  /*7090*/  IMAD.MOV.U32 R3, RZ, RZ, R168 ;  /* 0x000000ffff037224 */ /* 0x000fca00078e00a8 */
        /* <DEDUP_REMOVED lines=8> */
[----:B----4-:R-:W-:Y:S01]  /*7120*/  FADD.FTZ R164, R187, R164 ;  /* 0x000000a4bba47221 */ /* 0x010fe20000010000 */
[C---:B--2---:R-:W-:Y:S01]  /*7130*/  FADD.FTZ R20, R179.reuse, R20 ;  /* 0x00000014b3147221 */ /* 0x044fe20000010000 */
[----:B------:R-:W-:Y:S02]  /*7140*/  F2FP.BF16.F32.PACK_AB R186, R179, R186 ;  /* 0x000000bab3ba723e */ /* 0x000fe400000010ff */
[C---:B---3--:R-:W-:Y:S01]  /*7150*/  FADD.FTZ R7, R181.reuse, R164 ;  /* 0x000000a4b5077221 */ /* 0x048fe20000010000 */
[----:B------:R-:W-:Y:S01]  /*7160*/  F2FP.BF16.F32.PACK_AB R187, R181, R187 ;  /* 0x000000bbb5bb723e */ /* 0x000fe200000010ff */
[----:B-1----:R-:W-:Y:S06]  /*7170*/  @P2 BRA `(.L_x_931) ;  /* 0xffffffd400502947 */ /* 0x002fec000383ffff */
[----:B------:R-:W-:Y:S01]  /*7180*/  MOV R3, R168 ;  /* 0x000000a800037202 */ /* 0x000fe20000000f00 */
[----:B------:R-:W-:Y:S01]  /*7190*/  IMAD.MOV.U32 R4, RZ, RZ, R152 ;  /* 0x000000ffff047224 */ /* 0x000fe200078e0098 */
[----:B------:R-:W-:Y:S01]  /*71a0*/  UMOV UR36, UR7 ;  /* 0x0000000700247c82 */ /* 0x000fe20008000000 */
[----:B------:R-:W-:-:S05]  /*71b0*/  UMOV UR46, UR40 ;  /* 0x00000028002e7c82 */ /* 0x000fca0008000000 */
.L_x_914:
[----:B------:R-:W-:Y:S01]  /*71c0*/  ULDC UR7, c[0x0][0x9e4] ;  /* 0x0002790000077ab9 */ /* 0x000fe20000000800 */
[----:B------:R-:W-:Y:S01]  /*71d0*/  ULDC UR18, c[0x0][0x9dc] ;  /* 0x0002770000127ab9 */ /* 0x000fe20000000800 */
[----:B------:R-:W-:Y:S02]  /*71e0*/  UISETP.GE.AND UP0, UPT, UR7, 0x1, UPT ;  /* 0x000000010700788c */ /* 0x000fe4000bf06270 */
[----:B------:R-:W-:-:S04]  /*71f0*/  UIADD3 UR18, UR61, -UR18, URZ ;  /* 0x800000123d127290 */ /* 0x000fc8000fffe03f */
[----:B------:R-:W-:-:S13]  /*7200*/  PLOP3.LUT P6, PT, PT, PT, UP0, 0x80, 0x0 ;  /* 0x000000000000781c */ /* 0x000fda0003fcf008 */
[----:B------:R-:W-:Y:S05]  /*7210*/  @!P6 BRA `(.L_x_932) ;  /* 0x000000000044e947 */ /* 0x000fea0003800000 */
        /* <DEDUP_REMOVED lines=10> */
.L_x_933:
[----:B------:R-:W-:-:S11]  /*72c0*/  UISETP.NE.AND UP0, UPT, UR7, 0x1, UPT ;  /* 0x000000010700788c */ /* 0x000fd6000bf05270 */
[----:B------:R-:W-:Y:S02]  /*72d0*/  @UP0 ULDC.64 UR10, c[0x0][0x9e8] ;  /* 0x00027a00000a0ab9 */ /* 0x000fe40000000a00 */
[----:B------:R-:W-:-:S04]  /*72e0*/  UIMAD.WIDE.U32 UR14, UR61, UR10, URZ ;  /* 0x0000000a3d0e72a5 */ /* 0x000fc8000f8e003f */
[----:B------:R-:W-:-:S12]  /*72f0*/  @UP0 USHF.R.U32.HI UR61, URZ, UR11, UR15 ;  /* 0x0000000b3f3d0299 */ /* 0x000fd8000801160f */
.L_x_934:
[----:B------:R-:W-:-:S04]  /*7300*/  UIMAD UR7, UR61, UR7, URZ ;  /* 0x000000073d0772a4 */ /* 0x000fc8000f8e023f */
[----:B------:R-:W-:-:S04]  /*7310*/  UISETP.LT.AND UP0, UPT, UR18, UR7, UPT ;  /* 0x000000071200728c */ /* 0x000fc8000bf01270 */
[----:B------:R-:W-:-:S12]  /*7320*/  USEL UR18, UR18, UR7, !UP0 ;  /* 0x0000000712127287 */ /* 0x000fd8000c000000 */
.L_x_932:
[----:B------:R-:W-:-:S04]  /*7330*/  UIADD3 UR18, UR18, 0x3f, URZ ;  /* 0x0000003f12127890 */ /* 0x000fc8000fffe03f */
[----:B------:R-:W-:-:S04]  /*7340*/  USHF.R.S32.HI UR7, URZ, 0x1f, UR18 ;  /* 0x0000001f3f077899 */ /* 0x000fc80008011412 */
[----:B------:R-:W-:-:S04]  /*7350*/  ULEA.HI UR7, UR7, UR18, URZ, 0x6 ;  /* 0x0000001207077291 */ /* 0x000fc8000f8f303f */
[----:B------:R-:W-:-:S04]  /*7360*/  USHF.R.S32.HI UR7, URZ, 0x6, UR7 ;  /* 0x000000063f077899 */ /* 0x000fc80008011407 */
[----:B------:R-:W-:-:S04]  /*7370*/  UISETP.LT.AND UP0, UPT, UR60, UR7, UPT ;  /* 0x000000073c00728c */ /* 0x000fc8000bf01270 */
[----:B------:R-:W-:-:S06]  /*7380*/  USEL UR40, UR60, UR7, !UP0 ;  /* 0x000000073c287287 */ /* 0x000fcc000c000000 */
[----:B------:R-:W-:-:S13]  /*7390*/  ISETP.GE.AND P2, PT, R23, UR40, PT ;  /* 0x0000002817007c0c */ /* 0x000fda000bf46270 */
[----:B------:R-:W-:Y:S05]  /*73a0*/  @!P2 BRA `(.L_x_935) ;  /* 0x000000200028a947 */ /* 0x000fea0003800000 */
[----:B------:R-:W-:Y:S01]  /*73b0*/  IMAD.MOV.U32 R214, RZ, RZ, R3 ;  /* 0x000000ffffd67224 */ /* 0x000fe200078e0003 */
[----:B------:R-:W-:Y:S01]  /*73c0*/  MOV R215, R4 ;  /* 0x0000000400d77202 */ /* 0x000fe20000000f00 */
[----:B------:R-:W-:Y:S01]  /*73d0*/  UMOV UR39, UR46 ;  /* 0x0000002e00277c82 */ /* 0x000fe20008000000 */
[----:B------:R-:W-:Y:S01]  /*73e0*/  UMOV UR7, UR36 ;  /* 0x0000002400077c82 */ /* 0x000fe20008000000 */
[----:B------:R-:W-:-:S05]  /*73f0*/  ULDC UR41, c[0x0][0x988] ;  /* 0x0002620000297ab9 */ /* 0x000fca0000000800 */
.L_x_944:
[----:B------:R-:W-:-:S04]  /*7400*/  UIADD3 UR36, UR7, 0x1, URZ ;  /* 0x0000000107247890 */ /* 0x000fc8000fffe03f */
[----:B------:R-:W-:-:S04]  /*7410*/  UISETP.NE.AND UP0, UPT, UR36, 0x2, UPT ;  /* 0x000000022400788c */ /* 0x000fc8000bf05270 */
[----:B------:R-:W-:Y:S02]  /*7420*/  USEL UR46, URZ, 0x1, UP0 ;  /* 0x000000013f2e7887 */ /* 0x000fe40008000000 */
[----:B------:R-:W-:Y:S02]  /*7430*/  USEL UR36, UR36, URZ, UP0 ;  /* 0x0000003f24247287 */ /* 0x000fe40008000000 */
[----:B------:R-:W-:Y:S01]  /*7440*/  ULOP3.LUT UR46, UR39, UR46, URZ, 0x3c, !UPT ;  /* 0x0000002e272e7292 */ /* 0x000fe2000f8e3c3f */
[----:B------:R-:W-:Y:S11]  /*7450*/  @!P0 BRA `(.L_x_936) ;  /* 0x0000000000048947 */ /* 0x000ff60003800000 */
[----:B------:R-:W-:Y:S01]  /*7460*/  BPT.TRAP 0x1 ;  /* 0x000000040000795c */ /* 0x000fe20000300000 */
.L_x_936:
[----:B------:R-:W-:Y:S01]  /*7470*/  ULEA UR6, UR36, UR38, 0x3 ;  /* 0x0000002624067291 */ /* 0x000fe2000f8e183f */
[----:B------:R-:W-:-:S05]  /*7480*/  IMAD.U32 R3, RZ, RZ, UR46 ;  /* 0x0000002eff037e24 */ /* 0x000fca000f8e00ff */
[----:B------:R-:W-:-:S04]  /*7490*/  SHF.L.U32 R3, R3, 0x1f, RZ ;  /* 0x0000001f03037819 */ /* 0x000fc800000006ff */
[----:B------:R1:W2:Y:S01]  /*74a0*/  SYNCS.PHASECHK.TRANS64.TRYWAIT P2, [UR6+0x30830], R3 ;  /* 0x03083003ff0075a7 */ /* 0x0002a20008040146 */
[----:B------:R-:W-:Y:S05]  /*74b0*/  @!P0 BRA `(.L_x_937) ;  /* 0x0000000000048947 */ /* 0x000fea0003800000 */
[----:B------:R-:W-:Y:S01]  /*74c0*/  BPT.TRAP 0x1 ;  /* 0x000000040000795c */ /* 0x000fe20000300000 */
.L_x_937:
[----:B--2---:R-:W-:Y:S05]  /*74d0*/  @P2 BRA `(.L_x_938) ;  /* 0x0000000000082947 */ /* 0x004fea0003800000 */
[----:B------:R-:W2:Y:S02]  /*74e0*/  SYNCS.PHASECHK.TRANS64.TRYWAIT P2, [UR6+0x30830], R3 ;  /* 0x03083003ff0075a7 */ /* 0x000ea40008040146 */
[----:B--2---:R-:W-:Y:S05]  /*74f0*/  @!P2 BRA `(.L_x_939) ;  /* 0x000000b40008a947 */ /* 0x004fea0003800000 */
.L_x_938:
[----:B------:R-:W-:Y:S01]  /*7500*/  R2UR UR56, R18 ;  /* 0x00000000123872ca */ /* 0x000fe200000e0000 */
[----:B------:R-:W-:Y:S01]  /*7510*/  ULEA UR6, UR36, UR37, 0xb ;  /* 0x0000002524067291 */ /* 0x000fe2000f8e583f */
[----:B------:R-:W-:Y:S01]  /*7520*/  R2UR UR57, R19 ;  /* 0x00000000133972ca */ /* 0x000fe200000e0000 */
[----:B------:R-:W-:Y:S01]  /*7530*/  WARPGROUP.ARRIVE ;  /* 0x00000000000079c5 */ /* 0x000fe20000000000 */
        /* <DEDUP_REMOVED lines=221> */
.L_x_940:
[----:B------:R-:W-:Y:S01]  /*8310*/  ULEA UR14, UR7, UR38, 0x3 ;  /* 0x00000026070e7291 */ /* 0x000fe2000f8e183f */
[----:B------:R-:W-:-:S05]  /*8320*/  IMAD.U32 R0, RZ, RZ, UR39 ;  /* 0x00000027ff007e24 */ /* 0x000fca000f8e00ff */
[----:B------:R-:W-:-:S04]  /*8330*/  SHF.L.U32 R0, R0, 0x1f, RZ ;  /* 0x0000001f00007819 */ /* 0x000fc800000006ff */
[----:B------:R3:W4:Y:S01]  /*8340*/  SYNCS.PHASECHK.TRANS64.TRYWAIT P2, [UR14+0x30850], R0 ;  /* 0x03085000ff0075a7 */ /* 0x000722000804014e */
[----:B------:R-:W-:Y:S05]  /*8350*/  @!P0 BRA `(.L_x_941) ;  /* 0x0000000000048947 */ /* 0x000fea0003800000 */
[----:B------:R-:W-:Y:S01]  /*8360*/  BPT.TRAP 0x1 ;  /* 0x000000040000795c */ /* 0x000fe20000300000 */
.L_x_941:
[----:B----4-:R-:W-:Y:S05]  /*8370*/  @P2 BRA `(.L_x_942) ;  /* 0x0000000000082947 */ /* 0x010fea0003800000 */
[----:B------:R-:W4:Y:S02]  /*8380*/  SYNCS.PHASECHK.TRANS64.TRYWAIT P2, [UR14+0x30850], R0 ;  /* 0x03085000ff0075a7 */ /* 0x000f24000804014e */
[----:B----4-:R-:W-:Y:S05]  /*8390*/  @!P2 BRA `(.L_x_943) ;  /* 0x000000a40078a947 */ /* 0x010fea0003800000 */
.L_x_942:
[----:B------:R-:W-:Y:S01]  /*83a0*/  UIADD3 UR6, UR38, 0x400, URZ ;  /* 0x0000040026067890 */ /* 0x000fe2000fffe03f */
[----:B------:R-:W-:Y:S01]  /*83b0*/  WARPGROUP.ARRIVE ;  /* 0x00000000000079c5 */ /* 0x000fe20000000000 */
[----:B------:R-:W-:Y:S01]  /*83c0*/  ULDC UR11, c[0x0][0x9d8] ;  /* 0x00027600000b7ab9 */ /* 0x000fe20000000800 */
[----:B------:R-:W-:Y:S01]  /*83d0*/  ISETP.GT.AND P2, PT, R23, UR40, PT ;  /* 0x0000002817007c0c */ /* 0x000fe2000bf44270 */
[----:B------:R-:W-:Y:S01]  /*83e0*/  USHF.R.U32.HI UR6, URZ, 0x4, UR6 ;  /* 0x000000043f067899 */ /* 0x000fe20008011606 */
[----:B------:R-:W-:Y:S01]  /*83f0*/  FMUL.FTZ R2, R152, UR11 ;  /* 0x0000000b98027c20 */ /* 0x000fe20008410000 */
[----:B-12---:R-:W-:Y:S01]  /*8400*/  FMUL.FTZ R3, R153, UR11 ;  /* 0x0000000b99037c20 */ /* 0x006fe20008410000 */
[----:B------:R-:W-:Y:S01]  /*8410*/  FMUL.FTZ R216, R173, UR11 ;  /* 0x0000000badd87c20 */ /* 0x000fe20008410000 */
[----:B------:R-:W-:Y:S01]  /*8420*/  ULOP3.LUT UR6, UR6, 0x3fff, URZ, 0xc0, !UPT ;  /* 0x00003fff06067892 */ /* 0x000fe2000f8ec03f */
[----:B------:R-:W-:Y:S01]  /*8430*/  FMUL.FTZ R173, R180, UR11 ;  /* 0x0000000bb4ad7c20 */ /* 0x000fe20008410000 */
[----:B------:R-:W-:Y:S01]  /*8440*/  FMUL.FTZ R152, R155, UR11 ;  /* 0x0000000b9b987c20 */ /* 0x000fe20008410000 */
[----:B------:R-:W3:Y:S01]  /*8450*/  MUFU.TANH R2, R2 ;  /* 0x0000000200027308 */ /* 0x000ee20000002400 */
[----:B------:R-:W-:Y:S01]  /*8460*/  ULOP3.LUT UR6, UR6, 0x2000000, URZ, 0xfc, !UPT ;  /* 0x0200000006067892 */ /* 0x000fe2000f8efc3f */
[----:B------:R-:W-:Y:S01]  /*8470*/  FMUL.FTZ R155, R159, UR11 ;  /* 0x0000000b9f9b7c20 */ /* 0x000fe20008410000 */
[----:B------:R-:W-:Y:S01]  /*8480*/  FMUL.FTZ R153, R154, UR11 ;  /* 0x0000000b9a997c20 */ /* 0x000fe20008410000 */
[----:B------:R-:W-:Y:S01]  /*8490*/  FMUL.FTZ R154, R158, UR11 ;  /* 0x0000000b9e9a7c20 */ /* 0x000fe20008410000 */
[----:B------:R-:W-:Y:S01]  /*84a0*/  ULEA UR10, UR7, UR6, 0xb ;  /* 0x00000006070a7291 */ /* 0x000fe2000f8e583f */
[----:B------:R-:W-:Y:S01]  /*84b0*/  FMUL.FTZ R158, R166, UR11 ;  /* 0x0000000ba69e7c20 */ /* 0x000fe20008410000 */
[----:B------:R-:W-:Y:S01]  /*84c0*/  FMUL.FTZ R166, R182, UR11 ;  /* 0x0000000bb6a67c20 */ /* 0x000fe20008410000 */
[----:B------:R-:W-:Y:S01]  /*84d0*/  UMOV UR7, 0x40000040 ;  /* 0x4000004000077882 */ /* 0x000fe20000000000 */
[----:B------:R-:W1:Y:S01]  /*84e0*/  MUFU.TANH R3, R3 ;  /* 0x0000000300037308 */ /* 0x000e620000002400 */
[----:B------:R-:W-:Y:S01]  /*84f0*/  UMOV UR39, UR46 ;  /* 0x0000002e00277c82 */ /* 0x000fe20008000000 */
[----:B------:R-:W-:Y:S01]  /*8500*/  VIADD R23, R23, 0xffffffff ;  /* 0xffffffff17177836 */ /* 0x000fe20000000000 */
[----:B------:R-:W-:-:S02]  /*8510*/  UMOV UR6, UR10 ;  /* 0x0000000a00067c82 */ /* 0x000fc40008000000 */
[----:B------:R-:W-:Y:S01]  /*8520*/  HGMMA.64x256x16.F32.BF16 R24, R196, gdesc[UR4].tnspB, R24, gsb0 ;  /* 0x43e00004c4187df0 */ /* 0x000fe20008001818 */
[----:B------:R-:W-:Y:S01]  /*8530*/  UIADD3 UR6, UR10, 0x80, URZ ;  /* 0x000000800a067890 */ /* 0x000fe2000fffe03f */
[----:B------:R-:W-:Y:S01]  /*8540*/  UMOV UR7, 0x40000040 ;  /* 0x4000004000077882 */ /* 0x000fe20000000000 */
[----:B---3--:R-:W-:Y:S01]  /*8550*/  FMNMX.FTZ R0, R2, R215, !PT ;  /* 0x000000d702007209 */ /* 0x008fe20007810000 */
        /* <DEDUP_REMOVED lines=16> */
[----:B------:R-:W-:Y:S01]  /*8660*/  UIADD3 UR6, UR10, 0x100, URZ ;  /* 0x000001000a067890 */ /* 0x000fe2000fffe03f */
[----:B------:R-:W-:Y:S01]  /*8670*/  MUFU.TANH R196, R196 ;  /* 0x000000c400c47308 */ /* 0x000fe20000002400 */
[----:B------:R-:W-:Y:S01]  /*8680*/  UMOV UR7, 0x40000040 ;  /* 0x4000004000077882 */ /* 0x000fe20000000000 */
[----:B------:R-:W-:Y:S01]  /*8690*/  FMUL.FTZ R172, R176, UR11 ;  /* 0x0000000bb0ac7c20 */ /* 0x000fe20008410000 */
[----:B------:R-:W-:Y:S01]  /*86a0*/  FMUL.FTZ R176, R177, UR11 ;  /* 0x0000000bb1b07c20 */ /* 0x000fe20008410000 */
[----:B------:R-:W-:Y:S01]  /*86b0*/  FMUL.FTZ R168, R181, UR11 ;  /* 0x0000000bb5a87c20 */ /* 0x000fe20008410000 */
[----:B------:R-:W-:Y:S01]  /*86c0*/  UIADD3 UR10, UR10, 0x180, URZ ;  /* 0x000001800a0a7890 */ /* 0x000fe2000fffe03f */
[----:B------:R-:W-:Y:S01]  /*86d0*/  FMUL.FTZ R164, R178, UR11 ;  /* 0x0000000bb2a47c20 */ /* 0x000fe20008410000 */
[----:B------:R-:W-:Y:S01]  /*86e0*/  FMUL.FTZ R165, R179, UR11 ;  /* 0x0000000bb3a57c20 */ /* 0x000fe20008410000 */
        /* <DEDUP_REMOVED lines=15> */
[----:B-1----:R-:W-:Y:S01]  /*87e0*/  FMNMX.FTZ R157, R3, R0, !PT ;  /* 0x00000000039d7209 */ /* 0x002fe20007810000 */
[----:B------:R-:W-:Y:S01]  /*87f0*/  HGMMA.64x256x16.F32.BF16 R24, R188, gdesc[UR4].tnspB, R24, gsb0 ;  /* 0x43e00004bc187df0 */ /* 0x000fe20008001818 */
[----:B------:R-:W1:Y:S01]  /*8800*/  MUFU.TANH R192, R192 ;  /* 0x000000c000c07308 */ /* 0x000e620000002400 */
[----:B------:R-:W-:Y:S01]  /*8810*/  FMUL.FTZ R156, R162, UR11 ;  /* 0x0000000ba29c7c20 */ /* 0x000fe20008410000 */
[----:B------:R-:W-:Y:S01]  /*8820*/  FMUL.FTZ R160, R170, UR11 ;  /* 0x0000000baaa07c20 */ /* 0x000fe20008410000 */
[----:B------:R-:W-:Y:S01]  /*8830*/  FMUL.FTZ R161, R171, UR11 ;  /* 0x0000000baba17c20 */ /* 0x000fe20008410000 */
[----:B------:R-:W-:Y:S01]  /*8840*/  FMUL.FTZ R162, R174, UR11 ;  /* 0x0000000baea27c20 */ /* 0x000fe20008410000 */
[----:B------:R-:W-:Y:S01]  /*8850*/  UMOV UR6, UR41 ;  /* 0x0000002900067c82 */ /* 0x000fe20008000000 */
[----:B------:R-:W-:-:S02]  /*8860*/  UMOV UR7, UR36 ;  /* 0x0000002400077c82 */ /* 0x000fc40008000000 */
[----:B------:R-:W2:Y:S08]  /*8870*/  MUFU.TANH R193, R193 ;  /* 0x000000c100c17308 */ /* 0x000eb00000002400 */
[----:B------:R-:W3:Y:S01]  /*8880*/  MUFU.TANH R194, R194 ;  /* 0x000000c200c27308 */ /* 0x000ee20000002400 */
[----:B-1----:R-:W-:-:S07]  /*8890*/  FMNMX.FTZ R0, R192, R157, !PT ;  /* 0x0000009dc0007209 */ /* 0x002fce0007810000 */
[----:B------:R-:W1:Y:S01]  /*88a0*/  MUFU.TANH R195, R195 ;  /* 0x000000c300c37308 */ /* 0x000e620000002400 */
[----:B--2---:R-:W-:-:S07]  /*88b0*/  FMNMX.FTZ R157, R193, R0, !PT ;  /* 0x00000000c19d7209 */ /* 0x004fce0007810000 */
[----:B------:R-:W2:Y:S01]  /*88c0*/  MUFU.TANH R156, R156 ;  /* 0x0000009c009c7308 */ /* 0x000ea20000002400 */
[----:B---3--:R-:W-:-:S07]  /*88d0*/  FMNMX.FTZ R0, R194, R157, !PT ;  /* 0x0000009dc2007209 */ /* 0x008fce0007810000 */
[----:B------:R-:W-:Y:S01]  /*88e0*/  MUFU.TANH R160, R160 ;  /* 0x000000a000a07308 */ /* 0x000fe20000002400 */
[----:B-1----:R-:W-:-:S04]  /*88f0*/  FMNMX.FTZ R157, R195, R0, !PT ;  /* 0x00000000c39d7209 */ /* 0x002fc80007810000 */
[----:B------:R-:W-:-:S03]  /*8900*/  FMNMX.FTZ R0, R196, R157, !PT ;  /* 0x0000009dc4007209 */ /* 0x000fc60007810000 */
[----:B------:R-:W-:Y:S01]  /*8910*/  MUFU.TANH R161, R161 ;  /* 0x000000a100a17308 */ /* 0x000fe20000002400 */
[----:B------:R-:W-:-:S04]  /*8920*/  FMNMX.FTZ R0, R199, R0, !PT ;  /* 0x00000000c7007209 */ /* 0x000fc80007810000 */
[----:B------:R-:W-:-:S03]  /*8930*/  FMNMX.FTZ R157, R197, R0, !PT ;  /* 0x00000000c59d7209 */ /* 0x000fc60007810000 */
[----:B------:R-:W-:Y:S01]  /*8940*/  MUFU.TANH R162, R162 ;  /* 0x000000a200a27308 */ /* 0x000fe20000002400 */
[----:B------:R-:W-:-:S04]  /*8950*/  FMNMX.FTZ R0, R198, R157, !PT ;  /* 0x0000009dc6007209 */ /* 0x000fc80007810000 */
[----:B------:R-:W-:-:S04]  /*8960*/  FMNMX.FTZ R157, R169, R0, !PT ;  /* 0x00000000a99d7209 */ /* 0x000fc80007810000 */
[----:B------:R-:W-:-:S04]  /*8970*/  FMNMX.FTZ R157, R216, R157, !PT ;  /* 0x0000009dd89d7209 */ /* 0x000fc80007810000 */
[----:B------:R-:W-:Y:S01]  /*8980*/  FMNMX.FTZ R159, R172, R157, !PT ;  /* 0x0000009dac9f7209 */ /* 0x000fe20007810000 */
[----:B------:R-:W-:-:S03]  /*8990*/  FMUL.FTZ R157, R163, UR11 ;  /* 0x0000000ba39d7c20 */ /* 0x000fc60008410000 */
[----:B------:R-:W-:-:S03]  /*89a0*/  FMNMX.FTZ R0, R176, R159, !PT ;  /* 0x0000009fb0007209 */ /* 0x000fc60007810000 */
[----:B------:R-:W1:Y:S01]  /*89b0*/  MUFU.TANH R157, R157 ;  /* 0x0000009d009d7308 */ /* 0x000e620000002400 */
[----:B------:R-:W-:-:S04]  /*89c0*/  FMNMX.FTZ R159, R173, R0, !PT ;  /* 0x00000000ad9f7209 */ /* 0x000fc80007810000 */
[----:B------:R-:W-:Y:S01]  /*89d0*/  FMNMX.FTZ R0, R168, R159, !PT ;  /* 0x0000009fa8007209 */ /* 0x000fe20007810000 */
[----:B------:R-:W-:Y:S01]  /*89e0*/  FMUL.FTZ R159, R167, UR11 ;  /* 0x0000000ba79f7c20 */ /* 0x000fe20008410000 */
[----:B------:R-:W-:-:S03]  /*89f0*/  FMNMX.FTZ R167, R153, R214, !PT ;  /* 0x000000d699a77209 */ /* 0x000fc60007810000 */
[----:B------:R-:W3:Y:S01]  /*8a00*/  SHFL.BFLY PT, R163, R0, 0x2, 0x1f ;  /* 0x0c401f0000a37f89 */ /* 0x000ee200000e0000 */
[----:B------:R-:W-:Y:S01]  /*8a10*/  FMNMX.FTZ R167, R152, R167, !PT ;  /* 0x000000a798a77209 */ /* 0x000fe20007810000 */
[----:B------:R-:W4:Y:S01]  /*8a20*/  MUFU.TANH R159, R159 ;  /* 0x0000009f009f7308 */ /* 0x000f220000002400 */
[----:B---3--:R-:W-:Y:S01]  /*8a30*/  FMNMX.FTZ R4, R0, R163, !PT ;  /* 0x000000a300047209 */ /* 0x008fe20007810000 */
[----:B------:R-:W-:Y:S01]  /*8a40*/  FMUL.FTZ R163, R175, UR11 ;  /* 0x0000000bafa37c20 */ /* 0x000fe20008410000 */
[----:B------:R-:W-:Y:S01]  /*8a50*/  FMNMX.FTZ R0, R154, R167, !PT ;  /* 0x000000a79a007209 */ /* 0x000fe20007810000 */
[----:B------:R-:W-:Y:S01]  /*8a60*/  FMUL.FTZ R167, R183, UR11 ;  /* 0x0000000bb7a77c20 */ /* 0x000fe20008410000 */
[----:B------:R-:W-:Y:S01]  /*8a70*/  UMOV UR11, 0x40000040 ;  /* 0x40000040000b7882 */ /* 0x000fe20000000000 */
[----:B------:R-:W3:Y:S01]  /*8a80*/  SHFL.BFLY PT, R175, R4, 0x1, 0x1f ;  /* 0x0c201f0004af7f89 */ /* 0x000ee200000e0000 */
[----:B------:R-:W-:Y:S01]  /*8a90*/  FMNMX.FTZ R171, R155, R0, !PT ;  /* 0x000000009bab7209 */ /* 0x000fe20007810000 */
[----:B------:R-:W5:Y:S03]  /*8aa0*/  MUFU.TANH R163, R163 ;  /* 0x000000a300a37308 */ /* 0x000f660000002400 */
[----:B--2---:R-:W-:-:S04]  /*8ab0*/  FMNMX.FTZ R0, R156, R171, !PT ;  /* 0x000000ab9c007209 */ /* 0x004fc80007810000 */
[----:B-1----:R-:W-:Y:S01]  /*8ac0*/  FMNMX.FTZ R171, R157, R0, !PT ;  /* 0x000000009dab7209 */ /* 0x002fe20007810000 */
[----:B------:R-:W1:Y:S01]  /*8ad0*/  MUFU.TANH R167, R167 ;  /* 0x000000a700a77308 */ /* 0x000e620000002400 */
[----:B---3--:R-:W-:-:S05]  /*8ae0*/  FMNMX.FTZ R4, R4, R175, !PT ;  /* 0x000000af04047209 */ /* 0x008fca0007810000 */
[C---:B------:R-:W-:Y:S01]  /*8af0*/  FADD.FTZ R170, -R4.reuse, R215 ;  /* 0x000000d704aa7221 */ /* 0x040fe20000010100 */
[----:B------:R-:W-:Y:S01]  /*8b00*/  FMUL.FTZ R183, R4, UR6 ;  /* 0x0000000604b77c20 */ /* 0x000fe20008410000 */
[----:B------:R-:W-:Y:S02]  /*8b10*/  MOV R215, R4 ;  /* 0x0000000400d77202 */ /* 0x000fe40000000f00 */
[----:B------:R-:W-:Y:S01]  /*8b20*/  FMUL.FTZ R0, R170, UR6 ;  /* 0x00000006aa007c20 */ /* 0x000fe20008410000 */
[----:B------:R-:W-:Y:S01]  /*8b30*/  FMNMX.FTZ R170, R158, R171, !PT ;  /* 0x000000ab9eaa7209 */ /* 0x000fe20007810000 */
[--C-:B------:R-:W-:Y:S01]  /*8b40*/  FFMA.FTZ R177, R2, UR6, -R183.reuse ;  /* 0x0000000602b17c23 */ /* 0x100fe200080108b7 */
[--C-:B------:R-:W-:Y:S01]  /*8b50*/  FFMA.FTZ R174, R192, UR6, -R183.reuse ;  /* 0x00000006c0ae7c23 */ /* 0x100fe200080108b7 */
[--C-:B------:R-:W-:Y:S01]  /*8b60*/  FFMA.FTZ R179, R199, UR6, -R183.reuse ;  /* 0x00000006c7b37c23 */ /* 0x100fe200080108b7 */
[----:B----4-:R-:W-:Y:S01]  /*8b70*/  FMNMX.FTZ R171, R159, R170, !PT ;  /* 0x000000aa9fab7209 */ /* 0x010fe20007810000 */
[--C-:B------:R-:W-:Y:S01]  /*8b80*/  FFMA.FTZ R170, R3, UR6, -R183.reuse ;  /* 0x0000000603aa7c23 */ /* 0x100fe200080108b7 */
[----:B------:R-:W-:Y:S01]  /*8b90*/  MUFU.EX2 R0, R0 ;  /* 0x0000000000007308 */ /* 0x000fe20000000800 */
[--C-:B------:R-:W-:Y:S01]  /*8ba0*/  FFMA.FTZ R192, R194, UR6, -R183.reuse ;  /* 0x00000006c2c07c23 */ /* 0x100fe200080108b7 */
[----:B------:R-:W-:Y:S01]  /*8bb0*/  FMNMX.FTZ R2, R160, R171, !PT ;  /* 0x000000aba0027209 */ /* 0x000fe20007810000 */
[--C-:B------:R-:W-:Y:S01]  /*8bc0*/  FFMA.FTZ R194, R196, UR6, -R183.reuse ;  /* 0x00000006c4c27c23 */ /* 0x100fe200080108b7 */
[----:B------:R-:W-:-:S02]  /*8bd0*/  FFMA.FTZ R181, R198, UR6, -R183 ;  /* 0x00000006c6b57c23 */ /* 0x000fc400080108b7 */
[----:B------:R-:W-:Y:S02]  /*8be0*/  FMNMX.FTZ R175, R161, R2, !PT ;  /* 0x00000002a1af7209 */ /* 0x000fe40007810000 */
[----:B------:R2:W-:Y:S02]  /*8bf0*/  MUFU.EX2 R171, R177 ;  /* 0x000000b100ab7308 */ /* 0x0005e40000000800 */
[----:B------:R-:W-:Y:S01]  /*8c00*/  FMNMX.FTZ R2, R162, R175, !PT ;  /* 0x000000afa2027209 */ /* 0x000fe20007810000 */
[----:B------:R-:W-:-:S03]  /*8c10*/  FFMA.FTZ R175, R193, UR6, -R183 ;  /* 0x00000006c1af7c23 */ /* 0x000fc600080108b7 */
[----:B-----5:R-:W-:Y:S02]  /*8c20*/  FMNMX.FTZ R3, R163, R2, !PT ;  /* 0x00000002a3037209 */ /* 0x020fe40007810000 */
[----:B------:R-:W3:Y:S01]  /*8c30*/  MUFU.EX2 R170, R170 ;  /* 0x000000aa00aa7308 */ /* 0x000ee20000000800 */
[----:B--2---:R-:W-:Y:S01]  /*8c40*/  FFMA.FTZ R177, R195, UR6, -R183 ;  /* 0x00000006c3b17c23 */ /* 0x004fe200080108b7 */
[----:B------:R-:W-:-:S04]  /*8c50*/  FMNMX.FTZ R2, R164, R3, !PT ;  /* 0x00000003a4027209 */ /* 0x000fc80007810000 */
[----:B------:R-:W-:Y:S02]  /*8c60*/  FMNMX.FTZ R3, R165, R2, !PT ;  /* 0x00000002a5037209 */ /* 0x000fe40007810000 */
[----:B------:R-:W-:Y:S02]  /*8c70*/  MUFU.EX2 R174, R174 ;  /* 0x000000ae00ae7308 */ /* 0x000fe40000000800 */
[----:B------:R-:W-:-:S04]  /*8c80*/  FMNMX.FTZ R2, R166, R3, !PT ;  /* 0x00000003a6027209 */ /* 0x000fc80007810000 */
[----:B-1----:R-:W-:Y:S02]  /*8c90*/  FMNMX.FTZ R2, R167, R2, !PT ;  /* 0x00000002a7027209 */ /* 0x002fe40007810000 */
[----:B------:R-:W1:Y:S01]  /*8ca0*/  MUFU.EX2 R175, R175 ;  /* 0x000000af00af7308 */ /* 0x000e620000000800 */
[----:B---3--:R-:W-:Y:S02]  /*8cb0*/  F2FP.BF16.F32.PACK_AB R196, R170, R171 ;  /* 0x000000abaac4723e */ /* 0x008fe400000010ff */
[----:B------:R-:W2:Y:S05]  /*8cc0*/  SHFL.BFLY PT, R3, R2, 0x2, 0x1f ;  /* 0x0c401f0002037f89 */ /* 0x000eaa00000e0000 */
[----:B------:R-:W-:Y:S08]  /*8cd0*/  MUFU.EX2 R192, R192 ;  /* 0x000000c000c07308 */ /* 0x000ff00000000800 */
[----:B------:R-:W-:Y:S01]  /*8ce0*/  MUFU.EX2 R177, R177 ;  /* 0x000000b100b17308 */ /* 0x000fe20000000800 */
[----:B-1----:R-:W-:-:S07]  /*8cf0*/  F2FP.BF16.F32.PACK_AB R198, R175, R174 ;  /* 0x000000aeafc6723e */ /* 0x002fce00000010ff */
[----:B------:R-:W-:Y:S01]  /*8d00*/  MUFU.EX2 R194, R194 ;  /* 0x000000c200c27308 */ /* 0x000fe20000000800 */
[----:B--2---:R-:W-:-:S05]  /*8d10*/  FMNMX.FTZ R3, R2, R3, !PT ;  /* 0x0000000302037209 */ /* 0x004fca0007810000 */
[----:B------:R-:W1:Y:S02]  /*8d20*/  SHFL.BFLY PT, R2, R3, 0x1, 0x1f ;  /* 0x0c201f0003027f89 */ /* 0x000e6400000e0000 */
[----:B------:R-:W-:Y:S08]  /*8d30*/  MUFU.EX2 R179, R179 ;  /* 0x000000b300b37308 */ /* 0x000ff00000000800 */
[----:B------:R-:W-:Y:S01]  /*8d40*/  MUFU.EX2 R181, R181 ;  /* 0x000000b500b57308 */ /* 0x000fe20000000800 */
[----:B-1----:R-:W-:-:S05]  /*8d50*/  FMNMX.FTZ R3, R3, R2, !PT ;  /* 0x0000000203037209 */ /* 0x002fca0007810000 */
[----:B------:R-:W-:Y:S01]  /*8d60*/  FADD.FTZ R2, -R3, R214 ;  /* 0x000000d603027221 */ /* 0x000fe20000010100 */
[----:B------:R-:W-:-:S03]  /*8d70*/  IMAD.MOV.U32 R214, RZ, RZ, R3 ;  /* 0x000000ffffd67224 */ /* 0x000fc600078e0003 */
[----:B------:R-:W-:-:S06]  /*8d80*/  FMUL.FTZ R2, R2, UR6 ;  /* 0x0000000602027c20 */ /* 0x000fcc0008410000 */
[----:B------:R-:W-:Y:S01]  /*8d90*/  MUFU.EX2 R2, R2 ;  /* 0x0000000200027308 */ /* 0x000fe20000000800 */
[----:B------:R-:W-:Y:S02]  /*8da0*/  WARPGROUP.DEPBAR.LE gsb0, 0x0 ;  /* 0x00008000000079c5 */ /* 0x000fe40000010000 */
[----:B------:R-:W-:Y:S01]  /*8db0*/  WARPGROUP.ARRIVE ;  /* 0x00000000000079c5 */ /* 0x000fe20000000000 */
[--C-:B------:R-:W-:Y:S01]  /*8dc0*/  FFMA.FTZ R188, R197, UR6, -R183.reuse ;  /* 0x00000006c5bc7c23 */ /* 0x100fe200080108b7 */
[--C-:B------:R-:W-:Y:S01]  /*8dd0*/  FFMA.FTZ R190, R169, UR6, -R183.reuse ;  /* 0x00000006a9be7c23 */ /* 0x100fe200080108b7 */
[----:B------:R-:W-:-:S03]  /*8de0*/  FFMA.FTZ R169, R216, UR6, -R183 ;  /* 0x00000006d8a97c23 */ /* 0x000fc600080108b7 */
[----:B------:R-:W-:Y:S01]  /*8df0*/  HGMMA.64x256x16.F32.BF16 R24, R184, gdesc[UR8].tnspB, R24, gsb0 ;  /* 0x43e00008b8187df0 */ /* 0x000fe20008001818 */
[----:B------:R-:W-:Y:S08]  /*8e00*/  MUFU.EX2 R188, R188 ;  /* 0x000000bc00bc7308 */ /* 0x000ff00000000800 */
[----:B------:R-:W-:Y:S08]  /*8e10*/  MUFU.EX2 R190, R190 ;  /* 0x000000be00be7308 */ /* 0x000ff00000000800 */
[----:B------:R-:W-:Y:S01]  /*8e20*/  MUFU.EX2 R169, R169 ;  /* 0x000000a900a97308 */ /* 0x000fe20000000800 */
[----:B------:R-:W-:-:S02]  /*8e30*/  WARPGROUP.DEPBAR.LE gsb0, 0x0 ;  /* 0x00008000000079c5 */ /* 0x000fc40000010000 */
[--C-:B------:R-:W-:Y:S01]  /*8e40*/  FFMA.FTZ R186, R173, UR6, -R183.reuse ;  /* 0x00000006adba7c23 */ /* 0x100fe200080108b7 */
[--C-:B------:R-:W-:Y:S01]  /*8e50*/  FFMA.FTZ R173, R168, UR6, -R183.reuse ;  /* 0x00000006a8ad7c23 */ /* 0x100fe200080108b7 */
[----:B------:R-:W-:Y:S01]  /*8e60*/  FMUL.FTZ R168, R3, UR6 ;  /* 0x0000000603a87c20 */ /* 0x000fe20008410000 */
[--C-:B------:R-:W-:Y:S01]  /*8e70*/  FFMA.FTZ R184, R172, UR6, -R183.reuse ;  /* 0x00000006acb87c23 */ /* 0x100fe200080108b7 */
[----:B------:R-:W-:Y:S02]  /*8e80*/  FFMA.FTZ R185, R176, UR6, -R183 ;  /* 0x00000006b0b97c23 */ /* 0x000fe400080108b7 */
[--C-:B------:R-:W-:Y:S01]  /*8e90*/  FFMA.FTZ R197, R153, UR6, -R168.reuse ;  /* 0x0000000699c57c23 */ /* 0x100fe200080108a8 */
[----:B------:R-:W-:Y:S01]  /*8ea0*/  MOV R153, UR36 ;  /* 0x0000002400997c02 */ /* 0x000fe20008000f00 */
[--C-:B------:R-:W-:Y:S01]  /*8eb0*/  FFMA.FTZ R152, R152, UR6, -R168.reuse ;  /* 0x0000000698987c23 */ /* 0x100fe200080108a8 */
[--C-:B------:R-:W-:Y:S01]  /*8ec0*/  FFMA.FTZ R199, R154, UR6, -R168.reuse ;  /* 0x000000069ac77c23 */ /* 0x100fe200080108a8 */
[--C-:B------:R-:W-:Y:S01]  /*8ed0*/  FFMA.FTZ R154, R155, UR6, -R168.reuse ;  /* 0x000000069b9a7c23 */ /* 0x100fe200080108a8 */
[----:B------:R-:W-:Y:S01]  /*8ee0*/  @!P1 LEA R153, R153, UR38, 0x3 ;  /* 0x0000002699999c11 */ /* 0x000fe2000f8e18ff */
[----:B------:R-:W1:Y:S01]  /*8ef0*/  MUFU.EX2 R197, R197 ;  /* 0x000000c500c57308 */ /* 0x000e620000000800 */
[--C-:B------:R-:W-:Y:S01]  /*8f00*/  FFMA.FTZ R193, R156, UR6, -R168.reuse ;  /* 0x000000069cc17c23 */ /* 0x100fe200080108a8 */
[--C-:B------:R-:W-:Y:S01]  /*8f10*/  FFMA.FTZ R156, R157, UR6, -R168.reuse ;  /* 0x000000069d9c7c23 */ /* 0x100fe200080108a8 */
[----:B------:R-:W-:Y:S01]  /*8f20*/  FFMA.FTZ R195, R158, UR6, -R168 ;  /* 0x000000069ec37c23 */ /* 0x000fe200080108a8 */
[----:B------:R-:W-:-:S02]  /*8f30*/  @!P1 VIADD R153, R153, 0x30840 ;  /* 0x0003084099999836 */ /* 0x000fc40000000000 */
[--C-:B------:R-:W-:Y:S01]  /*8f40*/  FFMA.FTZ R158, R159, UR6, -R168.reuse ;  /* 0x000000069f9e7c23 */ /* 0x100fe200080108a8 */
[--C-:B------:R-:W-:Y:S01]  /*8f50*/  FFMA.FTZ R191, R162, UR6, -R168.reuse ;  /* 0x00000006a2bf7c23 */ /* 0x100fe200080108a8 */
[--C-:B------:R-:W-:Y:S01]  /*8f60*/  FFMA.FTZ R189, R160, UR6, -R168.reuse ;  /* 0x00000006a0bd7c23 */ /* 0x100fe200080108a8 */
[----:B------:R-:W2:Y:S01]  /*8f70*/  MUFU.EX2 R152, R152 ;  /* 0x0000009800987308 */ /* 0x000ea20000000800 */
[----:B------:R-:W-:Y:S01]  /*8f80*/  @!P1 PRMT R153, RZ, 0x654, R153 ;  /* 0x00000654ff999816 */ /* 0x000fe20000000099 */
[--C-:B------:R-:W-:Y:S01]  /*8f90*/  FFMA.FTZ R160, R161, UR6, -R168.reuse ;  /* 0x00000006a1a07c23 */ /* 0x100fe200080108a8 */
[----:B------:R-:W-:Y:S02]  /*8fa0*/  IMAD.U32 R155, RZ, RZ, UR14 ;  /* 0x0000000eff9b7e24 */ /* 0x000fe4000f8e00ff */
[--C-:B------:R-:W-:Y:S01]  /*8fb0*/  FFMA.FTZ R163, R163, UR6, -R168.reuse ;  /* 0x00000006a3a37c23 */ /* 0x100fe200080108a8 */
[----:B------:R3:W-:Y:S01]  /*8fc0*/  @!P1 SYNCS.ARRIVE.TRANS64.RED.A1T0 RZ, [R153+URZ], RZ ;  /* 0x000000ff99ff99a7 */ /* 0x0007e2000810043f */
[--C-:B------:R-:W-:Y:S01]  /*8fd0*/  FFMA.FTZ R164, R164, UR6, -R168.reuse ;  /* 0x00000006a4a47c23 */ /* 0x100fe200080108a8 */
[--C-:B------:R-:W-:Y:S01]  /*8fe0*/  FFMA.FTZ R165, R165, UR6, -R168.reuse ;  /* 0x00000006a5a57c23 */ /* 0x100fe200080108a8 */
[----:B------:R-:W4:Y:S01]  /*8ff0*/  MUFU.EX2 R199, R199 ;  /* 0x000000c700c77308 */ /* 0x000f220000000800 */
[----:B-1----:R-:W-:Y:S01]  /*9000*/  FFMA.FTZ R7, R2, R7, R197 ;  /* 0x0000000702077223 */ /* 0x002fe200000100c5 */
[----:B------:R-:W-:Y:S01]  /*9010*/  @!P1 IADD3 R155, R155, 0x30860, RZ ;  /* 0x000308609b9b9810 */ /* 0x000fe20007ffe0ff */
[--C-:B------:R-:W-:Y:S01]  /*9020*/  FFMA.FTZ R166, R166, UR6, -R168.reuse ;  /* 0x00000006a6a67c23 */ /* 0x100fe200080108a8 */
[----:B------:R-:W-:Y:S01]  /*9030*/  FFMA.FTZ R167, R167, UR6, -R168 ;  /* 0x00000006a7a77c23 */ /* 0x000fe200080108a8 */
[----:B---3--:R-:W-:Y:S01]  /*9040*/  FFMA.FTZ R153, R0, R20, R171 ;  /* 0x0000001400997223 */ /* 0x008fe200000100ab */
[----:B------:R-:W-:-:S02]  /*9050*/  @!P1 PRMT R155, RZ, 0x654, R155 ;  /* 0x00000654ff9b9816 */ /* 0x000fc4000000009b */
[----:B------:R-:W1:Y:S01]  /*9060*/  MUFU.EX2 R154, R154 ;  /* 0x0000009a009a7308 */ /* 0x000e620000000800 */
[----:B------:R-:W-:Y:S01]  /*9070*/  FADD.FTZ R153, R170, R153 ;  /* 0x00000099aa997221 */ /* 0x000fe20000010000 */
[C---:B--2---:R-:W-:Y:S01]  /*9080*/  FADD.FTZ R20, R152.reuse, R7 ;  /* 0x0000000798147221 */ /* 0x044fe20000010000 */
[----:B------:R2:W-:Y:S01]  /*9090*/  @!P1 SYNCS.ARRIVE.TRANS64.RED.A1T0 RZ, [R155+URZ], RZ ;  /* 0x000000ff9bff99a7 */ /* 0x0005e2000810043f */
[----:B------:R-:W-:Y:S01]  /*90a0*/  F2FP.BF16.F32.PACK_AB R197, R152, R197 ;  /* 0x000000c598c5723e */ /* 0x000fe200000010ff */
[----:B------:R-:W-:-:S03]  /*90b0*/  FADD.FTZ R162, R174, R153 ;  /* 0x00000099aea27221 */ /* 0x000fc60000010000 */
[----:B------:R-:W3:Y:S01]  /*90c0*/  MUFU.EX2 R193, R193 ;  /* 0x000000c100c17308 */ /* 0x000ee20000000800 */
[----:B----4-:R-:W-:Y:S01]  /*90d0*/  FADD.FTZ R7, R199, R20 ;  /* 0x00000014c7077221 */ /* 0x010fe20000010000 */
[----:B------:R-:W-:-:S04]  /*90e0*/  FADD.FTZ R153, R175, R162 ;  /* 0x000000a2af997221 */ /* 0x000fc80000010000 */
[----:B------:R-:W-:Y:S01]  /*90f0*/  FADD.FTZ R162, R192, R153 ;  /* 0x00000099c0a27221 */ /* 0x000fe20000010000 */
[C---:B------:R-:W-:Y:S01]  /*9100*/  F2FP.BF16.F32.PACK_AB R192, R177.reuse, R192 ;  /* 0x000000c0b1c0723e */ /* 0x040fe200000010ff */
[----:B------:R-:W4:Y:S01]  /*9110*/  MUFU.EX2 R156, R156 ;  /* 0x0000009c009c7308 */ /* 0x000f220000000800 */
[C---:B-1----:R-:W-:Y:S01]  /*9120*/  FADD.FTZ R20, R154.reuse, R7 ;  /* 0x000000079a147221 */ /* 0x042fe20000010000 */
[----:B------:R-:W-:Y:S01]  /*9130*/  FADD.FTZ R153, R177, R162 ;  /* 0x000000a2b1997221 */ /* 0x000fe20000010000 */
[----:B------:R-:W-:-:S03]  /*9140*/  F2FP.BF16.F32.PACK_AB R199, R154, R199 ;  /* 0x000000c79ac7723e */ /* 0x000fc600000010ff */
[----:B------:R-:W-:Y:S01]  /*9150*/  FADD.FTZ R162, R194, R153 ;  /* 0x00000099c2a27221 */ /* 0x000fe20000010000 */
[----:B------:R-:W-:Y:S01]  /*9160*/  F2FP.BF16.F32.PACK_AB R194, R179, R194 ;  /* 0x000000c2b3c2723e */ /* 0x000fe200000010ff */
[----:B------:R-:W1:Y:S01]  /*9170*/  MUFU.EX2 R195, R195 ;  /* 0x000000c300c37308 */ /* 0x000e620000000800 */
[----:B---3--:R-:W-:Y:S01]  /*9180*/  FADD.FTZ R7, R193, R20 ;  /* 0x00000014c1077221 */ /* 0x008fe20000010000 */
[----:B------:R-:W-:-:S04]  /*9190*/  FADD.FTZ R153, R179, R162 ;  /* 0x000000a2b3997221 */ /* 0x000fc80000010000 */
[----:B------:R-:W-:Y:S01]  /*91a0*/  FADD.FTZ R152, R188, R153 ;  /* 0x00000099bc987221 */ /* 0x000fe20000010000 */
[C---:B------:R-:W-:Y:S01]  /*91b0*/  F2FP.BF16.F32.PACK_AB R188, R181.reuse, R188 ;  /* 0x000000bcb5bc723e */ /* 0x040fe200000010ff */
[----:B------:R-:W3:Y:S01]  /*91c0*/  MUFU.EX2 R158, R158 ;  /* 0x0000009e009e7308 */ /* 0x000ee20000000800 */
[C---:B----4-:R-:W-:Y:S01]  /*91d0*/  FADD.FTZ R20, R156.reuse, R7 ;  /* 0x000000079c147221 */ /* 0x050fe20000010000 */
[----:B------:R-:W-:Y:S01]  /*91e0*/  FADD.FTZ R153, R181, R152 ;  /* 0x00000098b5997221 */ /* 0x000fe20000010000 */
[----:B------:R-:W-:-:S03]  /*91f0*/  F2FP.BF16.F32.PACK_AB R193, R156, R193 ;  /* 0x000000c19cc1723e */ /* 0x000fc600000010ff */
[----:B------:R-:W-:Y:S01]  /*9200*/  FADD.FTZ R152, R190, R153 ;  /* 0x00000099be987221 */ /* 0x000fe20000010000 */
[----:B------:R-:W-:Y:S01]  /*9210*/  F2FP.BF16.F32.PACK_AB R190, R169, R190 ;  /* 0x000000bea9be723e */ /* 0x000fe200000010ff */
[----:B------:R-:W4:Y:S01]  /*9220*/  MUFU.EX2 R189, R189 ;  /* 0x000000bd00bd7308 */ /* 0x000f220000000800 */
[----:B-1----:R-:W-:-:S07]  /*9230*/  FADD.FTZ R7, R195, R20 ;  /* 0x00000014c3077221 */ /* 0x002fce0000010000 */
[----:B------:R-:W1:Y:S01]  /*9240*/  MUFU.EX2 R160, R160 ;  /* 0x000000a000a07308 */ /* 0x000e620000000800 */
[C---:B---3--:R-:W-:Y:S01]  /*9250*/  FADD.FTZ R20, R158.reuse, R7 ;  /* 0x000000079e147221 */ /* 0x048fe20000010000 */
[----:B------:R-:W-:-:S06]  /*9260*/  F2FP.BF16.F32.PACK_AB R195, R158, R195 ;  /* 0x000000c39ec3723e */ /* 0x000fcc00000010ff */
[----:B------:R-:W3:Y:S01]  /*9270*/  MUFU.EX2 R191, R191 ;  /* 0x000000bf00bf7308 */ /* 0x000ee20000000800 */
[----:B----4-:R-:W-:-:S07]  /*9280*/  FADD.FTZ R7, R189, R20 ;  /* 0x00000014bd077221 */ /* 0x010fce0000010000 */
[----:B------:R-:W4:Y:S01]  /*9290*/  MUFU.EX2 R163, R163 ;  /* 0x000000a300a37308 */ /* 0x000f220000000800 */
[C---:B-1----:R-:W-:Y:S01]  /*92a0*/  FADD.FTZ R20, R160.reuse, R7 ;  /* 0x00000007a0147221 */ /* 0x042fe20000010000 */
[----:B------:R-:W-:Y:S01]  /*92b0*/  FADD.FTZ R7, R169, R152 ;  /* 0x00000098a9077221 */ /* 0x000fe20000010000 */
[----:B------:R-:W-:-:S05]  /*92c0*/  F2FP.BF16.F32.PACK_AB R189, R160, R189 ;  /* 0x000000bda0bd723e */ /* 0x000fca00000010ff */
[----:B------:R-:W1:Y:S01]  /*92d0*/  MUFU.EX2 R184, R184 ;  /* 0x000000b800b87308 */ /* 0x000e620000000800 */
[----:B---3--:R-:W-:-:S07]  /*92e0*/  FADD.FTZ R20, R191, R20 ;  /* 0x00000014bf147221 */ /* 0x008fce0000010000 */
[----:B--2---:R-:W2:Y:S01]  /*92f0*/  MUFU.EX2 R155, R164 ;  /* 0x000000a4009b7308 */ /* 0x004ea20000000800 */
[C---:B----4-:R-:W-:Y:S01]  /*9300*/  FADD.FTZ R20, R163.reuse, R20 ;  /* 0x00000014a3147221 */ /* 0x050fe20000010000 */
[----:B------:R-:W-:-:S06]  /*9310*/  F2FP.BF16.F32.PACK_AB R191, R163, R191 ;  /* 0x000000bfa3bf723e */ /* 0x000fcc00000010ff */
[----:B------:R-:W3:Y:S01]  /*9320*/  MUFU.EX2 R185, R185 ;  /* 0x000000b900b97308 */ /* 0x000ee20000000800 */
[----:B-1----:R-:W-:-:S07]  /*9330*/  FADD.FTZ R152, R184, R7 ;  /* 0x00000007b8987221 */ /* 0x002fce0000010000 */
        /* <DEDUP_REMOVED lines=11> */
[----:B---3--:R-:W-:Y:S01]  /*93f0*/  FADD.FTZ R7, R187, R20 ;  /* 0x00000014bb077221 */ /* 0x008fe20000010000 */
[C---:B-1----:R-:W-:Y:S01]  /*9400*/  FADD.FTZ R20, R173.reuse, R152 ;  /* 0x00000098ad147221 */ /* 0x042fe20000010000 */
[----:B------:R-:W-:Y:S02]  /*9410*/  F2FP.BF16.F32.PACK_AB R186, R173, R186 ;  /* 0x000000baadba723e */ /* 0x000fe400000010ff */
[C---:B--2---:R-:W-:Y:S01]  /*9420*/  FADD.FTZ R7, R154.reuse, R7 ;  /* 0x000000079a077221 */ /* 0x044fe20000010000 */
[----:B------:R-:W-:Y:S01]  /*9430*/  F2FP.BF16.F32.PACK_AB R187, R154, R187 ;  /* 0x000000bb9abb723e */ /* 0x000fe200000010ff */
[----:B------:R-:W-:Y:S06]  /*9440*/  @P2 BRA `(.L_x_944) ;  /* 0xffffffdc00ec2947 */ /* 0x000fec000383ffff */
.L_x_935:
[----:B------:R-:W-:-:S13]  /*9450*/  ISETP.GE.AND P2, PT, R23, UR60, PT ;  /* 0x0000003c17007c0c */ /* 0x000fda000bf46270 */
[----:B------:R-:W-:Y:S05]  /*9460*/  @!P2 BRA `(.L_x_945) ;  /* 0x0000002800c0a947 */ /* 0x000fea0003800000 */
[----:B------:R-:W-:Y:S01]  /*9470*/  IMAD.MOV.U32 R216, RZ, RZ, R3 ;  /* 0x000000ffffd87224 */ /* 0x000fe200078e0003 */
[----:B------:R-:W-:Y:S01]  /*9480*/  IADD3 R214, R5, R21, RZ ;  /* 0x0000001505d67210 */ /* 0x000fe20007ffe0ff */
[----:B------:R-:W-:Y:S01]  /*9490*/  IMAD.MOV.U32 R215, RZ, RZ, R4 ;  /* 0x000000ffffd77224 */ /* 0x000fe200078e0004 */
[----:B------:R-:W-:Y:S01]  /*94a0*/  UMOV UR39, UR46 ;  /* 0x0000002e00277c82 */ /* 0x000fe20008000000 */
[----:B------:R-:W-:Y:S01]  /*94b0*/  UMOV UR7, UR36 ;  /* 0x0000002400077c82 */ /* 0x000fe20008000000 */
[----:B------:R-:W-:Y:S01]  /*94c0*/  ULDC UR40, c[0x0][0x9e4] ;  /* 0x0002790000287ab9 */ /* 0x000fe20000000800 */
[----:B------:R-:W-:-:S05]  /*94d0*/  ULDC UR41, c[0x0][0x288] ;  /* 0x0000a20000297ab9 */ /* 0x000fca0000000800 */
.L_x_962:
[----:B------:R-:W-:-:S04]  /*94e0*/  UIADD3 UR36, UR7, 0x1, URZ ;  /* 0x0000000107247890 */ /* 0x000fc8000fffe03f */
[----:B------:R-:W-:-:S04]  /*94f0*/  UISETP.NE.AND UP0, UPT, UR36, 0x2, UPT ;  /* 0x000000022400788c */ /* 0x000fc8000bf05270 */
[----:B------:R-:W-:Y:S02]  /*9500*/  USEL UR46, URZ, 0x1, UP0 ;  /* 0x000000013f2e7887 */ /* 0x000fe40008000000 */
[----:B------:R-:W-:Y:S02]  /*9510*/  USEL UR36, UR36, URZ, UP0 ;  /* 0x0000003f24247287 */ /* 0x000fe40008000000 */
[----:B------:R-:W-:Y:S01]  /*9520*/  ULOP3.LUT UR46, UR39, UR46, URZ, 0x3c, !UPT ;  /* 0x0000002e272e7292 */ /* 0x000fe2000f8e3c3f */
[----:B------:R-:W-:Y:S11]  /*9530*/  @!P0 BRA `(.L_x_946) ;  /* 0x0000000000048947 */ /* 0x000ff60003800000 */
[----:B------:R-:W-:Y:S01]  /*9540*/  BPT.TRAP 0x1 ;  /* 0x000000040000795c */ /* 0x000fe20000300000 */
.L_x_946:
[----:B------:R-:W-:Y:S01]  /*9550*/  ULEA UR6, UR36, UR38, 0x3 ;  /* 0x0000002624067291 */ /* 0x000fe2000f8e183f */
[----:B------:R-:W-:-:S05]  /*9560*/  IMAD.U32 R3, RZ, RZ, UR46 ;  /* 0x0000002eff037e24 */ /* 0x000fca000f8e00ff */
[----:B------:R-:W-:-:S04]  /*9570*/  SHF.L.U32 R3, R3, 0x1f, RZ ;  /* 0x0000001f03037819 */ /* 0x000fc800000006ff */
[----:B------:R1:W2:Y:S01]  /*9580*/  SYNCS.PHASECHK.TRANS64.TRYWAIT P2, [UR6+0x30830], R3 ;  /* 0x03083003ff0075a7 */ /* 0x0002a20008040146 */
[----:B------:R-:W-:Y:S05]  /*9590*/  @!P0 BRA `(.L_x_947) ;  /* 0x0000000000048947 */ /* 0x000fea0003800000 */
[----:B------:R-:W-:Y:S01]  /*95a0*/  BPT.TRAP 0x1 ;  /* 0x000000040000795c */ /* 0x000fe20000300000 */
.L_x_947:
[----:B--2---:R-:W-:Y:S05]  /*95b0*/  @P2 BRA `(.L_x_948) ;  /* 0x0000000000082947 */ /* 0x004fea0003800000 */
[----:B------:R-:W2:Y:S02]  /*95c0*/  SYNCS.PHASECHK.TRANS64.TRYWAIT P2, [UR6+0x30830], R3 ;  /* 0x03083003ff0075a7 */ /* 0x000ea40008040146 */
[----:B--2---:R-:W-:Y:S05]  /*95d0*/  @!P2 BRA `(.L_x_949) ;  /* 0x000000940000a947 */ /* 0x004fea0003800000 */
.L_x_948:
        /* <DEDUP_REMOVED lines=225> */
.L_x_950:
[----:B------:R-:W-:Y:S01]  /*a3f0*/  ULEA UR10, UR7, UR38, 0x3 ;  /* 0x00000026070a7291 */ /* 0x000fe2000f8e183f */
[----:B------:R-:W-:-:S05]  /*a400*/  IMAD.U32 R0, RZ, RZ, UR39 ;  /* 0x00000027ff007e24 */ /* 0x000fca000f8e00ff */
[----:B------:R-:W-:-:S04]  /*a410*/  SHF.L.U32 R0, R0, 0x1f, RZ ;  /* 0x0000001f00007819 */ /* 0x000fc800000006ff */
[----:B------:R3:W4:Y:S01]  /*a420*/  SYNCS.PHASECHK.TRANS64.TRYWAIT P2, [UR10+0x30850], R0 ;  /* 0x03085000ff0075a7 */ /* 0x000722000804014a */
[----:B------:R-:W-:Y:S05]  /*a430*/  @!P0 BRA `(.L_x_951) ;  /* 0x0000000000048947 */ /* 0x000fea0003800000 */
[----:B------:R-:W-:Y:S01]  /*a440*/  BPT.TRAP 0x1 ;  /* 0x000000040000795c */ /* 0x000fe20000300000 */
.L_x_951:
[----:B----4-:R-:W-:Y:S05]  /*a450*/  @P2 BRA `(.L_x_952) ;  /* 0x0000000000082947 */ /* 0x010fea0003800000 */
[----:B------:R-:W4:Y:S02]  /*a460*/  SYNCS.PHASECHK.TRANS64.TRYWAIT P2, [UR10+0x30850], R0 ;  /* 0x03085000ff0075a7 */ /* 0x000f24000804014a */
[----:B----4-:R-:W-:Y:S05]  /*a470*/  @!P2 BRA `(.L_x_953) ;  /* 0x000000840070a947 */ /* 0x010fea0003800000 */
.L_x_952:
[----:B------:R-:W-:Y:S01]  /*a480*/  UIADD3 UR6, UR38, 0x400, URZ ;  /* 0x0000040026067890 */ /* 0x000fe2000fffe03f */
[----:B------:R-:W-:Y:S01]  /*a490*/  WARPGROUP.ARRIVE ;  /* 0x00000000000079c5 */ /* 0x000fe20000000000 */
[----:B------:R-:W-:Y:S01]  /*a4a0*/  ULDC UR14, c[0x0][0x9d8] ;  /* 0x00027600000e7ab9 */ /* 0x000fe20000000800 */
[----:B------:R-:W-:Y:S01]  /*a4b0*/  MOV R2, UR36 ;  /* 0x0000002400027c02 */ /* 0x000fe20008000f00 */
[----:B------:R-:W-:Y:S01]  /*a4c0*/  USHF.R.U32.HI UR6, URZ, 0x4, UR6 ;  /* 0x000000043f067899 */ /* 0x000fe20008011606 */
[----:B--2---:R-:W-:Y:S01]  /*a4d0*/  FMUL.FTZ R4, R152, UR14 ;  /* 0x0000000e98047c20 */ /* 0x004fe20008410000 */
[----:B-1-3--:R-:W-:Y:S01]  /*a4e0*/  FMUL.FTZ R0, R154, UR14 ;  /* 0x0000000e9a007c20 */ /* 0x00afe20008410000 */
[----:B------:R-:W-:Y:S01]  /*a4f0*/  FMUL.FTZ R152, R155, UR14 ;  /* 0x0000000e9b987c20 */ /* 0x000fe20008410000 */
[----:B------:R-:W-:Y:S01]  /*a500*/  ULOP3.LUT UR6, UR6, 0x3fff, URZ, 0xc0, !UPT ;  /* 0x00003fff06067892 */ /* 0x000fe2000f8ec03f */
[----:B------:R-:W-:Y:S01]  /*a510*/  FMUL.FTZ R154, R159, UR14 ;  /* 0x0000000e9f9a7c20 */ /* 0x000fe20008410000 */
[----:B------:R-:W-:Y:S01]  /*a520*/  FMUL.FTZ R155, R162, UR14 ;  /* 0x0000000ea29b7c20 */ /* 0x000fe20008410000 */
[----:B------:R-:W-:Y:S01]  /*a530*/  FMUL.FTZ R159, R170, UR14 ;  /* 0x0000000eaa9f7c20 */ /* 0x000fe20008410000 */
[----:B------:R-:W-:Y:S01]  /*a540*/  ULOP3.LUT UR6, UR6, 0x2000000, URZ, 0xfc, !UPT ;  /* 0x0200000006067892 */ /* 0x000fe2000f8efc3f */
[----:B------:R-:W-:Y:S01]  /*a550*/  FMUL.FTZ R162, R174, UR14 ;  /* 0x0000000eaea27c20 */ /* 0x000fe20008410000 */
[----:B------:R-:W-:Y:S01]  /*a560*/  @!P1 LEA R2, R2, UR38, 0x3 ;  /* 0x0000002602029c11 */ /* 0x000fe2000f8e18ff */
[----:B------:R-:W1:Y:S01]  /*a570*/  MUFU.TANH R4, R4 ;  /* 0x0000000400047308 */ /* 0x000e620000002400 */
[----:B------:R-:W-:-:S03]  /*a580*/  ULEA UR11, UR7, UR6, 0xb ;  /* 0x00000006070b7291 */ /* 0x000fc6000f8e583f */
[----:B------:R-:W-:Y:S01]  /*a590*/  UMOV UR7, 0x40000040 ;  /* 0x4000004000077882 */ /* 0x000fe20000000000 */
[----:B------:R-:W-:-:S03]  /*a5a0*/  @!P1 VIADD R2, R2, 0x30840 ;  /* 0x0003084002029836 */ /* 0x000fc60000000000 */
[----:B------:R-:W-:Y:S01]  /*a5b0*/  UMOV UR6, UR11 ;  /* 0x0000000b00067c82 */ /* 0x000fe20008000000 */
[----:B------:R-:W2:Y:S01]  /*a5c0*/  MUFU.TANH R0, R0 ;  /* 0x0000000000007308 */ /* 0x000ea20000002400 */
[----:B------:R-:W-:Y:S01]  /*a5d0*/  HGMMA.64x256x16.F32.BF16 R24, R196, gdesc[UR4].tnspB, R24, gsb0 ;  /* 0x43e00004c4187df0 */ /* 0x000fe20008001818 */
[----:B------:R-:W-:Y:S01]  /*a5e0*/  UIADD3 UR6, UR11, 0x80, URZ ;  /* 0x000000800b067890 */ /* 0x000fe2000fffe03f */
[----:B------:R-:W-:Y:S01]  /*a5f0*/  @!P1 PRMT R2, RZ, 0x654, R2 ;  /* 0x00000654ff029816 */ /* 0x000fe20000000002 */
[----:B------:R-:W-:-:S04]  /*a600*/  UMOV UR7, 0x40000040 ;  /* 0x4000004000077882 */ /* 0x000fc80000000000 */
[----:B------:R-:W3:Y:S08]  /*a610*/  MUFU.TANH R152, R152 ;  /* 0x0000009800987308 */ /* 0x000ef00000002400 */
[----:B------:R-:W4:Y:S08]  /*a620*/  MUFU.TANH R154, R154 ;  /* 0x0000009a009a7308 */ /* 0x000f300000002400 */
        /* <DEDUP_REMOVED lines=12> */
[----:B------:R-:W-:-:S15]  /*a6f0*/  FMUL.FTZ R194, R173, UR14 ;  /* 0x0000000eadc27c20 */ /* 0x000fde0008410000 */
[----:B------:R-:W-:-:S05]  /*a700*/  NOP ;  /* 0x0000000000007918 */ /* 0x000fca0000000000 */
[----:B------:R-:W-:Y:S01]  /*a710*/  HGMMA.64x256x16.F32.BF16 R24, R188, gdesc[UR4].tnspB, R24, gsb0 ;  /* 0x43e00004bc187df0 */ /* 0x000fe20008001818 */
[----:B------:R-:W-:Y:S01]  /*a720*/  UIADD3 UR6, UR11, 0x180, URZ ;  /* 0x000001800b067890 */ /* 0x000fe2000fffe03f */
[----:B------:R-:W1:Y:S01]  /*a730*/  MUFU.TANH R192, R192 ;  /* 0x000000c000c07308 */ /* 0x000e620000002400 */
[----:B------:R-:W-:-:S07]  /*a740*/  UMOV UR7, 0x40000040 ;  /* 0x4000004000077882 */ /* 0x000fce0000000000 */
[----:B------:R-:W1:Y:S08]  /*a750*/  MUFU.TANH R193, R193 ;  /* 0x000000c100c17308 */ /* 0x000e700000002400 */
[----:B------:R-:W1:Y:S01]  /*a760*/  MUFU.TANH R194, R194 ;  /* 0x000000c200c27308 */ /* 0x000e620000002400 */
[----:B------:R-:W-:Y:S02]  /*a770*/  WARPGROUP.DEPBAR.LE gsb0, 0x0 ;  /* 0x00008000000079c5 */ /* 0x000fe40000010000 */
[----:B------:R-:W-:Y:S01]  /*a780*/  WARPGROUP.ARRIVE ;  /* 0x00000000000079c5 */ /* 0x000fe20000000000 */
[----:B------:R-:W-:Y:S01]  /*a790*/  FMUL.FTZ R189, R156, UR14 ;  /* 0x0000000e9cbd7c20 */ /* 0x000fe20008410000 */
[----:B------:R-:W-:Y:S01]  /*a7a0*/  FMUL.FTZ R188, R153, UR14 ;  /* 0x0000000e99bc7c20 */ /* 0x000fe20008410000 */
[----:B------:R-:W-:Y:S01]  /*a7b0*/  FMUL.FTZ R156, R163, UR14 ;  /* 0x0000000ea39c7c20 */ /* 0x000fe20008410000 */
[----:B------:R-:W-:Y:S01]  /*a7c0*/  FMUL.FTZ R153, R158, UR14 ;  /* 0x0000000e9e997c20 */ /* 0x000fe20008410000 */
[----:B------:R-:W-:-:S02]  /*a7d0*/  FMUL.FTZ R190, R165, UR14 ;  /* 0x0000000ea5be7c20 */ /* 0x000fc40008410000 */
[----:B------:R-:W-:Y:S01]  /*a7e0*/  HGMMA.64x256x16.F32.BF16 R24, R184, gdesc[UR4].tnspB, R24, gsb0 ;  /* 0x43e00004b8187df0 */ /* 0x000fe20008001818 */
[----:B------:R-:W-:Y:S01]  /*a7f0*/  FMUL.FTZ R163, R178, UR14 ;  /* 0x0000000eb2a37c20 */ /* 0x000fe20008410000 */
[----:B------:R-:W-:Y:S01]  /*a800*/  FMUL.FTZ R158, R167, UR14 ;  /* 0x0000000ea79e7c20 */ /* 0x000fe20008410000 */
[----:B------:R-:W-:Y:S01]  /*a810*/  FMUL.FTZ R191, R168, UR14 ;  /* 0x0000000ea8bf7c20 */ /* 0x000fe20008410000 */
[----:B------:R-:W-:Y:S01]  /*a820*/  FMUL.FTZ R178, R181, UR14 ;  /* 0x0000000eb5b27c20 */ /* 0x000fe20008410000 */
[----:B------:R-:W-:Y:S01]  /*a830*/  FMUL.FTZ R165, R182, UR14 ;  /* 0x0000000eb6a57c20 */ /* 0x000fe20008410000 */
[----:B------:R-:W1:Y:S01]  /*a840*/  MUFU.TANH R188, R188 ;  /* 0x000000bc00bc7308 */ /* 0x000e620000002400 */
[----:B------:R-:W-:-:S07]  /*a850*/  ULDC UR6, c[0x0][0x9e0] ;  /* 0x0002780000067ab9 */ /* 0x000fce0000000800 */
        /* <DEDUP_REMOVED lines=13> */
[----:B------:R-:W5:Y:S01]  /*a930*/  LDC R166, c[0x0][0x2e0] ;  /* 0x0000b800ffa67b82 */ /* 0x000f620000000800 */
[----:B------:R-:W-:Y:S01]  /*a940*/  FMUL.FTZ R164, R179, UR14 ;  /* 0x0000000eb3a47c20 */ /* 0x000fe20008410000 */
[----:B------:R-:W-:Y:S02]  /*a950*/  IMAD.SHL.U32 R179, R23, 0x40, RZ ;  /* 0x0000004017b37824 */ /* 0x000fe400078e00ff */
[----:B------:R-:W-:Y:S01]  /*a960*/  FMUL.FTZ R186, R161, UR14 ;  /* 0x0000000ea1ba7c20 */ /* 0x000fe20008410000 */
[----:B------:R-:W-:Y:S01]  /*a970*/  FMUL.FTZ R161, R175, UR14 ;  /* 0x0000000eafa17c20 */ /* 0x000fe20008410000 */
[----:B------:R-:W-:Y:S01]  /*a980*/  FMUL.FTZ R175, R176, UR14 ;  /* 0x0000000eb0af7c20 */ /* 0x000fe20008410000 */
[----:B------:R-:W-:Y:S01]  /*a990*/  FMUL.FTZ R185, R160, UR14 ;  /* 0x0000000ea0b97c20 */ /* 0x000fe20008410000 */
[----:B------:R-:W-:Y:S01]  /*a9a0*/  IADD3 R3, -R179, 0x1, RZ ;  /* 0x00000001b3037810 */ /* 0x000fe20007ffe1ff */
[----:B------:R-:W-:Y:S01]  /*a9b0*/  FMUL.FTZ R176, R177, UR14 ;  /* 0x0000000eb1b07c20 */ /* 0x000fe20008410000 */
[----:B------:R-:W-:Y:S01]  /*a9c0*/  FMUL.FTZ R160, R171, UR14 ;  /* 0x0000000eaba07c20 */ /* 0x000fe20008410000 */
[----:B------:R-:W-:Y:S01]  /*a9d0*/  FMUL.FTZ R177, R180, UR14 ;  /* 0x0000000eb4b17c20 */ /* 0x000fe20008410000 */
[----:B------:R-:W1:Y:S01]  /*a9e0*/  MUFU.TANH R184, R184 ;  /* 0x000000b800b87308 */ /* 0x000e620000002400 */
[----:B------:R1:W-:Y:S07]  /*a9f0*/  @!P1 SYNCS.ARRIVE.TRANS64.RED.A1T0 RZ, [R2+URZ], RZ ;  /* 0x000000ff02ff99a7 */ /* 0x0003ee000810043f */
[----:B------:R-:W1:Y:S01]  /*aa00*/  MUFU.TANH R185, R185 ;  /* 0x000000b900b97308 */ /* 0x000e620000002400 */
[----:B-----5:R-:W-:-:S02]  /*aa10*/  IMAD R3, R166, UR47, R3 ;  /* 0x0000002fa6037c24 */ /* 0x020fc4000f8e0203 */
[----:B------:R-:W-:-:S05]  /*aa20*/  FMUL.FTZ R166, R183, UR14 ;  /* 0x0000000eb7a67c20 */ /* 0x000fca0008410000 */
[----:B------:R-:W1:Y:S01]  /*aa30*/  MUFU.TANH R186, R186 ;  /* 0x000000ba00ba7308 */ /* 0x000e620000002400 */
[----:B------:R-:W-:-:S05]  /*aa40*/  IADD3 R3, R3, -UR41, RZ ;  /* 0x8000002903037c10 */ /* 0x000fca000fffe0ff */
[----:B------:R-:W-:Y:S02]  /*aa50*/  IMAD R3, R22, -0x2, R3 ;  /* 0xfffffffe16037824 */ /* 0x000fe400078e0203 */
[----:B------:R-:W1:Y:S02]  /*aa60*/  MUFU.TANH R187, R187 ;  /* 0x000000bb00bb7308 */ /* 0x000e640000002400 */
[C---:B------:R-:W-:Y:S02]  /*aa70*/  VIADD R183, R3.reuse, UR6 ;  /* 0x0000000603b77c36 */ /* 0x040fe40008000000 */
[----:B------:R-:W-:-:S04]  /*aa80*/  VIADD R195, R3, UR45 ;  /* 0x0000002d03c37c36 */ /* 0x000fc80008000000 */
[----:B------:R-:W1:Y:S01]  /*aa90*/  MUFU.TANH R157, R157 ;  /* 0x0000009d009d7308 */ /* 0x000e620000002400 */
[C---:B------:R-:W-:Y:S01]  /*aaa0*/  IADD3 R181, R5.reuse, R183, RZ ;  /* 0x000000b705b57210 */ /* 0x040fe20007ffe0ff */
[----:B------:R-:W-:-:S06]  /*aab0*/  IMAD.IADD R182, R5, 0x1, R195 ;  /* 0x0000000105b67824 */ /* 0x000fcc00078e02c3 */
[----:B------:R-:W1:Y:S08]  /*aac0*/  MUFU.TANH R160, R160 ;  /* 0x000000a000a07308 */ /* 0x000e700000002400 */
[----:B------:R-:W1:Y:S08]  /*aad0*/  MUFU.TANH R161, R161 ;  /* 0x000000a100a17308 */ /* 0x000e700000002400 */
[----:B------:R-:W1:Y:S08]  /*aae0*/  MUFU.TANH R175, R175 ;  /* 0x000000af00af7308 */ /* 0x000e700000002400 */
[----:B------:R-:W1:Y:S08]  /*aaf0*/  MUFU.TANH R176, R176 ;  /* 0x000000b000b07308 */ /* 0x000e700000002400 */
[----:B------:R-:W1:Y:S08]  /*ab00*/  MUFU.TANH R164, R164 ;  /* 0x000000a400a47308 */ /* 0x000e700000002400 */
[----:B------:R-:W1:Y:S08]  /*ab10*/  MUFU.TANH R177, R177 ;  /* 0x000000b100b17308 */ /* 0x000e700000002400 */
[----:B------:R-:W1:Y:S01]  /*ab20*/  MUFU.TANH R166, R166 ;  /* 0x000000a600a67308 */ /* 0x000e620000002400 */
[----:B--234-:R-:W-:Y:S05]  /*ab30*/  @!P6 BRA `(.L_x_954) ;  /* 0x00000000005ce947 */ /* 0x01cfea0003800000 */
        /* <DEDUP_REMOVED lines=11> */
.L_x_956:
[----:B------:R-:W-:-:S04]  /*abf0*/  MOV R168, UR40 ;  /* 0x0000002800a87c02 */ /* 0x000fc80008000f00 */
[----:B------:R-:W-:-:S13]  /*ac00*/  ISETP.NE.AND P2, PT, R168, 0x1, PT ;  /* 0x00000001a800780c */ /* 0x000fda0003f45270 */
[----:B-1----:R-:W1:Y:S01]  /*ac10*/  @P2 LDC.64 R2, c[0x0][0x9e8] ;  /* 0x00027a00ff022b82 */ /* 0x002e620000000a00 */
[----:B------:R-:W-:-:S04]  /*ac20*/  @P2 IMAD.IADD R167, R5, 0x1, R21 ;  /* 0x0000000105a72824 */ /* 0x000fc800078e0215 */
[----:B-1----:R-:W-:-:S04]  /*ac30*/  @P2 IMAD.HI.U32 R170, R167, R2, RZ ;  /* 0x00000002a7aa2227 */ /* 0x002fc800078e00ff */
[----:B------:R-:W-:Y:S01]  /*ac40*/  IMAD.MOV.U32 R2, RZ, RZ, R214 ;  /* 0x000000ffff027224 */ /* 0x000fe200078e00d6 */
[----:B------:R-:W-:-:S07]  /*ac50*/  @P2 SHF.R.U32.HI R2, RZ, R3, R170 ;  /* 0x00000003ff022219 */ /* 0x000fce00000116aa */
.L_x_957:
[----:B------:R-:W-:Y:S05]  /*ac60*/  BSYNC B0 ;  /* 0x0000000000007941 */ /* 0x000fea0003800000 */
.L_x_955:
[----:B------:R-:W-:-:S04]  /*ac70*/  IMAD R3, R2, R168, -R179 ;  /* 0x000000a802037224 */ /* 0x000fc800078e0ab3 */
[----:B------:R-:W-:-:S05]  /*ac80*/  IMAD R3, R22, -0x2, R3 ;  /* 0xfffffffe16037824 */ /* 0x000fca00078e0203 */
[----:B------:R-:W-:Y:S02]  /*ac90*/  VIADDMNMX R181, R3, R168, R181, PT ;  /* 0x000000a803b57246 */ /* 0x000fe400038001b5 */
[----:B------:R-:W-:-:S07]  /*aca0*/  VIMNMX R182, R182, R3, !PT ;  /* 0x00000003b6b67248 */ /* 0x000fce0007fe0100 */
.L_x_954:
[----:B------:R-:W-:-:S04]  /*acb0*/  ISETP.GT.AND P2, PT, R23, -0x1, PT ;  /* 0xffffffff1700780c */ /* 0x000fc80003f44270 */
[C---:B------:R-:W-:Y:S02]  /*acc0*/  ISETP.GT.AND P3, PT, R182.reuse, RZ, P2 ;  /* 0x000000ffb600720c */ /* 0x040fe40001764270 */
[C---:B------:R-:W-:Y:S02]  /*acd0*/  ISETP.GT.AND P5, PT, R182.reuse, 0x1, P2 ;  /* 0x00000001b600780c */ /* 0x040fe400017a4270 */
[----:B------:R-:W-:Y:S02]  /*ace0*/  ISETP.LT.OR P4, PT, R181, 0x1, P3 ;  /* 0x00000001b500780c */ /* 0x000fe40001f81670 */
[----:B------:R-:W-:Y:S02]  /*acf0*/  ISETP.GT.AND P3, PT, R182, 0x8, P2 ;  /* 0x00000008b600780c */ /* 0x000fe40001764270 */
[----:B-1----:R-:W-:Y:S02]  /*ad00*/  FSEL R180, R4, -INF , !P4 ;  /* 0xff80000004b47808 */ /* 0x002fe40006000000 */
[----:B------:R-:W-:-:S02]  /*ad10*/  ISETP.GT.AND P4, PT, R182, 0x9, P2 ;  /* 0x00000009b600780c */ /* 0x000fc40001784270 */
[C---:B------:R-:W-:Y:S02]  /*ad20*/  ISETP.LT.OR P5, PT, R181.reuse, 0x2, P5 ;  /* 0x00000002b500780c */ /* 0x040fe40002fa1670 */
[C---:B------:R-:W-:Y:S02]  /*ad30*/  ISETP.LT.OR P3, PT, R181.reuse, 0x9, P3 ;  /* 0x00000009b500780c */ /* 0x040fe40001f61670 */
[----:B------:R-:W-:Y:S02]  /*ad40*/  ISETP.LT.OR P4, PT, R181, 0xa, P4 ;  /* 0x0000000ab500780c */ /* 0x000fe40002781670 */
[----:B------:R-:W-:Y:S02]  /*ad50*/  FSEL R188, R188, -INF , !P5 ;  /* 0xff800000bcbc7808 */ /* 0x000fe40006800000 */
[----:B------:R-:W-:Y:S02]  /*ad60*/  FSEL R189, R189, -INF , !P3 ;  /* 0xff800000bdbd7808 */ /* 0x000fe40005800000 */
[----:B------:R-:W-:-:S02]  /*ad70*/  FSEL R184, R184, -INF , !P4 ;  /* 0xff800000b8b87808 */ /* 0x000fc40006000000 */
[C---:B------:R-:W-:Y:S02]  /*ad80*/  ISETP.GT.AND P5, PT, R182.reuse, 0x10, P2 ;  /* 0x00000010b600780c */ /* 0x040fe400017a4270 */
[C---:B------:R-:W-:Y:S02]  /*ad90*/  ISETP.GT.AND P3, PT, R182.reuse, 0x11, P2 ;  /* 0x00000011b600780c */ /* 0x040fe40001764270 */
[----:B------:R-:W-:Y:S02]  /*ada0*/  ISETP.GT.AND P4, PT, R182, 0x18, P2 ;  /* 0x00000018b600780c */ /* 0x000fe40001784270 */
[C---:B------:R-:W-:Y:S02]  /*adb0*/  ISETP.LT.OR P5, PT, R181.reuse, 0x11, P5 ;  /* 0x00000011b500780c */ /* 0x040fe40002fa1670 */
[C---:B------:R-:W-:Y:S02]  /*adc0*/  ISETP.LT.OR P3, PT, R181.reuse, 0x12, P3 ;  /* 0x00000012b500780c */ /* 0x040fe40001f61670 */
[----:B------:R-:W-:-:S02]  /*add0*/  ISETP.LT.OR P4, PT, R181, 0x19, P4 ;  /* 0x00000019b500780c */ /* 0x000fc40002781670 */
[----:B------:R-:W-:Y:S02]  /*ade0*/  FSEL R167, R185, -INF , !P5 ;  /* 0xff800000b9a77808 */ /* 0x000fe40006800000 */
[----:B------:R-:W-:Y:S02]  /*adf0*/  FSEL R168, R186, -INF , !P3 ;  /* 0xff800000baa87808 */ /* 0x000fe40005800000 */
[----:B------:R-:W-:Y:S02]  /*ae00*/  FSEL R169, R187, -INF , !P4 ;  /* 0xff800000bba97808 */ /* 0x000fe40006000000 */
[C---:B------:R-:W-:Y:S02]  /*ae10*/  ISETP.GT.AND P5, PT, R182.reuse, 0x19, P2 ;  /* 0x00000019b600780c */ /* 0x040fe400017a4270 */
[C---:B------:R-:W-:Y:S02]  /*ae20*/  ISETP.GT.AND P3, PT, R182.reuse, 0x20, P2 ;  /* 0x00000020b600780c */ /* 0x040fe40001764270 */
        /* <DEDUP_REMOVED lines=18> */
[----:B------:R-:W-:Y:S01]  /*af50*/  ISETP.GT.AND P4, PT, R182, 0x39, P2 ;  /* 0x00000039b600780c */ /* 0x000fe20001784270 */
[----:B------:R-:W-:Y:S01]  /*af60*/  IMAD.IADD R182, R6, 0x1, R195 ;  /* 0x0000000106b67824 */ /* 0x000fe200078e02c3 */
[----:B------:R-:W-:-:S02]  /*af70*/  ISETP.LT.OR P5, PT, R181, 0x32, P5 ;  /* 0x00000032b500780c */ /* 0x000fc40002fa1670 */
[C---:B------:R-:W-:Y:S02]  /*af80*/  ISETP.LT.OR P3, PT, R181.reuse, 0x39, P3 ;  /* 0x00000039b500780c */ /* 0x040fe40001f61670 */
[----:B------:R-:W-:Y:S02]  /*af90*/  ISETP.LT.OR P4, PT, R181, 0x3a, P4 ;  /* 0x0000003ab500780c */ /* 0x000fe40002781670 */
[----:B------:R-:W-:Y:S02]  /*afa0*/  IADD3 R181, R6, R183, RZ ;  /* 0x000000b706b57210 */ /* 0x000fe40007ffe0ff */
[----:B------:R-:W-:Y:S02]  /*afb0*/  FSEL R176, R176, -INF , !P5 ;  /* 0xff800000b0b07808 */ /* 0x000fe40006800000 */
[----:B------:R-:W-:Y:S02]  /*afc0*/  FSEL R177, R177, -INF , !P3 ;  /* 0xff800000b1b17808 */ /* 0x000fe40005800000 */
[----:B------:R-:W-:Y:S01]  /*afd0*/  FSEL R178, R178, -INF , !P4 ;  /* 0xff800000b2b27808 */ /* 0x000fe20006000000 */
[----:B------:R-:W-:Y:S06]  /*afe0*/  @!P6 BRA `(.L_x_958) ;  /* 0x000000000058e947 */ /* 0x000fec0003800000 */
[----:B------:R-:W-:Y:S01]  /*aff0*/  IMAD.IADD R4, R6, 0x1, R21 ;  /* 0x0000000106047824 */ /* 0x000fe200078e0215 */
[----:B------:R-:W-:Y:S04]  /*b000*/  BSSY B0, `(.L_x_959) ;  /* 0x0000010000007945 */ /* 0x000fe80003800000 */
[----:B------:R-:W-:-:S13]  /*b010*/  ISETP.GT.AND P3, PT, R4, -0x1, PT ;  /* 0xffffffff0400780c */ /* 0x000fda0003f64270 */
[----:B------:R-:W-:Y:S05]  /*b020*/  @P3 BRA `(.L_x_960) ;  /* 0x0000000000203947 */ /* 0x000fea0003800000 */
[----:B------:R-:W-:Y:S02]  /*b030*/  MOV R186, UR40 ;  /* 0x0000002800ba7c02 */ /* 0x000fe40008000f00 */
[----:B------:R-:W-:Y:S02]  /*b040*/  LOP3.LUT R183, RZ, R4, RZ, 0x33, !PT ;  /* 0x00000004ffb77212 */ /* 0x000fe400078e33ff */
[----:B------:R-:W-:-:S13]  /*b050*/  ISETP.NE.AND P3, PT, R186, 0x1, PT ;  /* 0x00000001ba00780c */ /* 0x000fda0003f65270 */
[----:B------:R-:W1:Y:S02]  /*b060*/  @P3 LDC.64 R2, c[0x0][0x9e8] ;  /* 0x00027a00ff023b82 */ /* 0x000e640000000a00 */
[----:B-1----:R-:W-:-:S05]  /*b070*/  @P3 IMAD.HI.U32 R2, R183, R2, RZ ;  /* 0x00000002b7023227 */ /* 0x002fca00078e00ff */
[----:B------:R-:W-:-:S04]  /*b080*/  @P3 SHF.R.U32.HI R183, RZ, R3, R2 ;  /* 0x00000003ffb73219 */ /* 0x000fc80000011602 */
[----:B------:R-:W-:Y:S01]  /*b090*/  LOP3.LUT R4, RZ, R183, RZ, 0x33, !PT ;  /* 0x000000b7ff047212 */ /* 0x000fe200078e33ff */
[----:B------:R-:W-:Y:S06]  /*b0a0*/  BRA `(.L_x_961) ;  /* 0x0000000000147947 */ /* 0x000fec0003800000 */
.L_x_960:
[----:B------:R-:W-:-:S05]  /*b0b0*/  IMAD.U32 R186, RZ, RZ, UR40 ;  /* 0x00000028ffba7e24 */ /* 0x000fca000f8e00ff */
[----:B------:R-:W-:-:S13]  /*b0c0*/  ISETP.NE.AND P3, PT, R186, 0x1, PT ;  /* 0x00000001ba00780c */ /* 0x000fda0003f65270 */
[----:B------:R-:W1:Y:S02]  /*b0d0*/  @P3 LDC.64 R2, c[0x0][0x9e8] ;  /* 0x00027a00ff023b82 */ /* 0x000e640000000a00 */
[----:B-1----:R-:W-:-:S05]  /*b0e0*/  @P3 IMAD.HI.U32 R2, R4, R2, RZ ;  /* 0x0000000204023227 */ /* 0x002fca00078e00ff */
[----:B------:R-:W-:-:S07]  /*b0f0*/  @P3 SHF.R.U32.HI R4, RZ, R3, R2 ;  /* 0x00000003ff043219 */ /* 0x000fce0000011602 */
.L_x_961:
[----:B------:R-:W-:Y:S05]  /*b100*/  BSYNC B0 ;  /* 0x0000000000007941 */ /* 0x000fea0003800000 */
.L_x_959:
[----:B------:R-:W-:-:S04]  /*b110*/  IMAD R179, R4, R186, -R179 ;  /* 0x000000ba04b37224 */ /* 0x000fc800078e0ab3 */
[----:B------:R-:W-:-:S05]  /*b120*/  IMAD R179, R22, -0x2, R179 ;  /* 0xfffffffe16b37824 */ /* 0x000fca00078e02b3 */
[----:B------:R-:W-:Y:S02]  /*b130*/  VIADDMNMX R181, R179, R186, R181, PT ;  /* 0x000000bab3b57246 */ /* 0x000fe400038001b5 */
[----:B------:R-:W-:-:S07]  /*b140*/  VIMNMX R182, R182, R179, !PT ;  /* 0x000000b3b6b67248 */ /* 0x000fce0007fe0100 */
.L_x_958:
[----:B------:R-:W-:Y:S01]  /*b150*/  FMNMX.FTZ R3, R180, R215, !PT ;  /* 0x000000d7b4037209 */ /* 0x000fe20007810000 */
[----:B------:R-:W-:Y:S01]  /*b160*/  ULDC UR6, c[0x0][0x988] ;  /* 0x0002620000067ab9 */ /* 0x000fe20000000800 */
[----:B------:R-:W-:Y:S01]  /*b170*/  ISETP.GT.AND P3, PT, R182, 0x1, P2 ;  /* 0x00000001b600780c */ /* 0x000fe20001764270 */
[----:B------:R-:W-:Y:S01]  /*b180*/  UMOV UR39, UR46 ;  /* 0x0000002e00277c82 */ /* 0x000fe20008000000 */
[----:B------:R-:W-:Y:S01]  /*b190*/  FMNMX.FTZ R2, R188, R3, !PT ;  /* 0x00000003bc027209 */ /* 0x000fe20007810000 */
[----:B------:R-:W-:Y:S01]  /*b1a0*/  UMOV UR7, UR36 ;  /* 0x0000002400077c82 */ /* 0x000fe20008000000 */
[----:B------:R-:W-:Y:S02]  /*b1b0*/  ISETP.LT.OR P3, PT, R181, 0x2, P3 ;  /* 0x00000002b500780c */ /* 0x000fe40001f61670 */
[----:B------:R-:W-:Y:S02]  /*b1c0*/  FMNMX.FTZ R3, R189, R2, !PT ;  /* 0x00000002bd037209 */ /* 0x000fe40007810000 */
[----:B------:R-:W-:-:S02]  /*b1d0*/  FSEL R152, R152, -INF , !P3 ;  /* 0xff80000098987808 */ /* 0x000fc40005800000 */
[----:B------:R-:W-:Y:S02]  /*b1e0*/  FMNMX.FTZ R2, R184, R3, !PT ;  /* 0x00000003b8027209 */ /* 0x000fe40007810000 */
[C---:B------:R-:W-:Y:S02]  /*b1f0*/  ISETP.GT.AND P3, PT, R182.reuse, RZ, P2 ;  /* 0x000000ffb600720c */ /* 0x040fe40001764270 */
[----:B------:R-:W-:Y:S02]  /*b200*/  FMNMX.FTZ R3, R167, R2, !PT ;  /* 0x00000002a7037209 */ /* 0x000fe40007810000 */
        /* <DEDUP_REMOVED lines=8> */
[----:B------:R-:W-:-:S02]  /*b290*/  ISETP.LT.OR P4, PT, R181, 0x9, P4 ;  /* 0x00000009b500780c */ /* 0x000fc40002781670 */
[----:B------:R-:W-:Y:S02]  /*b2a0*/  FMNMX.FTZ R2, R172, R3, !PT ;  /* 0x00000003ac027209 */ /* 0x000fe40007810000 */
[----:B------:R-:W-:Y:S02]  /*b2b0*/  FSEL R154, R154, -INF , !P5 ;  /* 0xff8000009a9a7808 */ /* 0x000fe40006800000 */
[----:B------:R-:W-:Y:S02]  /*b2c0*/  FMNMX.FTZ R3, R173, R2, !PT ;  /* 0x00000002ad037209 */ /* 0x000fe40007810000 */
[----:B------:R-:W-:Y:S02]  /*b2d0*/  ISETP.GT.AND P5, PT, R182, 0x11, P2 ;  /* 0x00000011b600780c */ /* 0x000fe400017a4270 */
        /* <DEDUP_REMOVED lines=9> */
[----:B------:R-:W-:-:S03]  /*b370*/  FSEL R159, R159, -INF , !P5 ;  /* 0xff8000009f9f7808 */ /* 0x000fc60006800000 */
[----:B------:R-:W1:Y:S02]  /*b380*/  SHFL.BFLY PT, R2, R3, 0x2, 0x1f ;  /* 0x0c401f0003027f89 */ /* 0x000e6400000e0000 */
[----:B-1----:R-:W-:Y:S02]  /*b390*/  FMNMX.FTZ R179, R3, R2, !PT ;  /* 0x0000000203b37209 */ /* 0x002fe40007810000 */
[----:B------:R-:W-:Y:S02]  /*b3a0*/  FSEL R2, R153, -INF , !P4 ;  /* 0xff80000099027808 */ /* 0x000fe40006000000 */
[----:B------:R-:W-:Y:S01]  /*b3b0*/  ISETP.GT.AND P4, PT, R182, 0x10, P2 ;  /* 0x00000010b600780c */ /* 0x000fe20001784270 */
[----:B------:R-:W1:Y:S03]  /*b3c0*/  SHFL.BFLY PT, R4, R179, 0x1, 0x1f ;  /* 0x0c201f00b3047f89 */ /* 0x000e6600000e0000 */
[----:B------:R-:W-:-:S04]  /*b3d0*/  ISETP.LT.OR P4, PT, R181, 0x11, P4 ;  /* 0x00000011b500780c */ /* 0x000fc80002781670 */
[----:B------:R-:W-:Y:S02]  /*b3e0*/  FSEL R155, R155, -INF , !P4 ;  /* 0xff8000009b9b7808 */ /* 0x000fe40006000000 */
[----:B------:R-:W-:-:S04]  /*b3f0*/  ISETP.GT.AND P4, PT, R182, 0x19, P2 ;  /* 0x00000019b600780c */ /* 0x000fc80001784270 */
[----:B------:R-:W-:-:S04]  /*b400*/  ISETP.LT.OR P4, PT, R181, 0x1a, P4 ;  /* 0x0000001ab500780c */ /* 0x000fc80002781670 */
[----:B------:R-:W-:Y:S02]  /*b410*/  FSEL R158, R158, -INF , !P4 ;  /* 0xff8000009e9e7808 */ /* 0x000fe40006000000 */
[----:B------:R-:W-:-:S04]  /*b420*/  ISETP.GT.AND P4, PT, R182, 0x28, P2 ;  /* 0x00000028b600780c */ /* 0x000fc80001784270 */
[----:B------:R-:W-:Y:S02]  /*b430*/  ISETP.LT.OR P4, PT, R181, 0x29, P4 ;  /* 0x00000029b500780c */ /* 0x000fe40002781670 */
[----:B-1----:R-:W-:Y:S02]  /*b440*/  FMNMX.FTZ R4, R179, R4, !PT ;  /* 0x00000004b3047209 */ /* 0x002fe40007810000 */
[----:B------:R-:W-:Y:S02]  /*b450*/  FSEL R179, R0, -INF , !P3 ;  /* 0xff80000000b37808 */ /* 0x000fe40005800000 */
[----:B------:R-:W-:Y:S01]  /*b460*/  ISETP.GT.AND P3, PT, R182, 0x18, P2 ;  /* 0x00000018b600780c */ /* 0x000fe20001764270 */
[----:B------:R-:W-:Y:S01]  /*b470*/  FMUL.FTZ R153, R4, UR6 ;  /* 0x0000000604997c20 */ /* 0x000fe20008410000 */
[----:B------:R-:W-:Y:S02]  /*b480*/  FMNMX.FTZ R3, R179, R216, !PT ;  /* 0x000000d8b3037209 */ /* 0x000fe40007810000 */
[----:B------:R-:W-:-:S02]  /*b490*/  ISETP.LT.OR P3, PT, R181, 0x19, P3 ;  /* 0x00000019b500780c */ /* 0x000fc40001f61670 */
[----:B------:R-:W-:Y:S02]  /*b4a0*/  FMNMX.FTZ R3, R152, R3, !PT ;  /* 0x0000000398037209 */ /* 0x000fe40007810000 */
[----:B------:R-:W-:Y:S02]  /*b4b0*/  FSETP.NEU.FTZ.AND P5, PT, R4, -INF , PT ;  /* 0xff8000000400780b */ /* 0x000fe40003fbd000 */
[----:B------:R-:W-:Y:S02]  /*b4c0*/  FMNMX.FTZ R3, R2, R3, !PT ;  /* 0x0000000302037209 */ /* 0x000fe40007810000 */
[----:B------:R-:W-:Y:S02]  /*b4d0*/  FSEL R157, R157, -INF , !P3 ;  /* 0xff8000009d9d7808 */ /* 0x000fe40005800000 */
[----:B------:R-:W-:Y:S02]  /*b4e0*/  FMNMX.FTZ R0, R154, R3, !PT ;  /* 0x000000039a007209 */ /* 0x000fe40007810000 */
[----:B------:R-:W-:-:S02]  /*b4f0*/  ISETP.GT.AND P3, PT, R182, 0x21, P2 ;  /* 0x00000021b600780c */ /* 0x000fc40001764270 */
[----:B------:R-:W-:Y:S02]  /*b500*/  FMNMX.FTZ R3, R155, R0, !PT ;  /* 0x000000009b037209 */ /* 0x000fe40007810000 */
[----:B------:R-:W-:Y:S02]  /*b510*/  ISETP.LT.OR P3, PT, R181, 0x22, P3 ;  /* 0x00000022b500780c */ /* 0x000fe40001f61670 */
[----:B------:R-:W-:Y:S02]  /*b520*/  FMNMX.FTZ R0, R156, R3, !PT ;  /* 0x000000039c007209 */ /* 0x000fe40007810000 */
[----:B------:R-:W-:Y:S02]  /*b530*/  FSEL R3, R153, RZ, P5 ;  /* 0x000000ff99037208 */ /* 0x000fe40002800000 */
[----:B------:R-:W-:Y:S02]  /*b540*/  FMNMX.FTZ R153, R157, R0, !PT ;  /* 0x000000009d997209 */ /* 0x000fe40007810000 */
[----:B------:R-:W-:Y:S01]  /*b550*/  FSEL R160, R160, -INF , !P3 ;  /* 0xff800000a0a07808 */ /* 0x000fe20005800000 */
[--C-:B------:R-:W-:Y:S01]  /*b560*/  FFMA.FTZ R196, R188, UR6, -R3.reuse ;  /* 0x00000006bcc47c23 */ /* 0x100fe20008010803 */
[----:B------:R-:W-:Y:S01]  /*b570*/  FMNMX.FTZ R0, R158, R153, !PT ;  /* 0x000000999e007209 */ /* 0x000fe20007810000 */
[--C-:B------:R-:W-:Y:S01]  /*b580*/  FFMA.FTZ R192, R167, UR6, -R3.reuse ;  /* 0x00000006a7c07c23 */ /* 0x100fe20008010803 */
[----:B------:R-:W-:Y:S01]  /*b590*/  ISETP.GT.AND P3, PT, R182, 0x29, P2 ;  /* 0x00000029b600780c */ /* 0x000fe20001764270 */
[--C-:B------:R-:W-:Y:S01]  /*b5a0*/  FFMA.FTZ R194, R169, UR6, -R3.reuse ;  /* 0x00000006a9c27c23 */ /* 0x100fe20008010803 */
[----:B------:R-:W-:Y:S01]  /*b5b0*/  FMNMX.FTZ R183, R159, R0, !PT ;  /* 0x000000009fb77209 */ /* 0x000fe20007810000 */
[--C-:B------:R-:W-:Y:S01]  /*b5c0*/  FFMA.FTZ R188, R171, UR6, -R3.reuse ;  /* 0x00000006abbc7c23 */ /* 0x100fe20008010803 */
[----:B------:R-:W-:Y:S01]  /*b5d0*/  FSEL R162, R162, -INF , !P4 ;  /* 0xff800000a2a27808 */ /* 0x000fe20006000000 */
[--C-:B------:R-:W-:Y:S01]  /*b5e0*/  FFMA.FTZ R190, R173, UR6, -R3.reuse ;  /* 0x00000006adbe7c23 */ /* 0x100fe20008010803 */
[----:B------:R-:W-:Y:S01]  /*b5f0*/  ISETP.GT.AND P4, PT, R182, 0x30, P2 ;  /* 0x00000030b600780c */ /* 0x000fe20001784270 */
[--C-:B------:R-:W-:Y:S01]  /*b600*/  FFMA.FTZ R186, R177, UR6, -R3.reuse ;  /* 0x00000006b1ba7c23 */ /* 0x100fe20008010803 */
[----:B------:R-:W-:Y:S01]  /*b610*/  ISETP.LT.OR P3, PT, R181, 0x2a, P3 ;  /* 0x0000002ab500780c */ /* 0x000fe20001f61670 */
[--C-:B------:R-:W-:Y:S01]  /*b620*/  FFMA.FTZ R180, R180, UR6, -R3.reuse ;  /* 0x00000006b4b47c23 */ /* 0x100fe20008010803 */
[----:B------:R-:W-:Y:S01]  /*b630*/  FMNMX.FTZ R183, R160, R183, !PT ;  /* 0x000000b7a0b77209 */ /* 0x000fe20007810000 */
[--C-:B------:R-:W-:Y:S01]  /*b640*/  FFMA.FTZ R198, R189, UR6, -R3.reuse ;  /* 0x00000006bdc67c23 */ /* 0x100fe20008010803 */
[----:B------:R-:W-:Y:S01]  /*b650*/  ISETP.LT.OR P4, PT, R181, 0x31, P4 ;  /* 0x00000031b500780c */ /* 0x000fe20002781670 */
[--C-:B------:R-:W-:Y:S01]  /*b660*/  FFMA.FTZ R167, R168, UR6, -R3.reuse ;  /* 0x00000006a8a77c23 */ /* 0x100fe20008010803 */
[----:B------:R-:W-:Y:S01]  /*b670*/  FSEL R161, R161, -INF , !P3 ;  /* 0xff800000a1a17808 */ /* 0x000fe20005800000 */
[--C-:B------:R-:W-:Y:S01]  /*b680*/  FFMA.FTZ R169, R170, UR6, -R3.reuse ;  /* 0x00000006aaa97c23 */ /* 0x100fe20008010803 */
[----:B------:R-:W-:Y:S01]  /*b690*/  ISETP.GT.AND P3, PT, R182, 0x31, P2 ;  /* 0x00000031b600780c */ /* 0x000fe20001764270 */
[--C-:B------:R-:W-:Y:S01]  /*b6a0*/  FFMA.FTZ R171, R172, UR6, -R3.reuse ;  /* 0x00000006acab7c23 */ /* 0x100fe20008010803 */
[----:B------:R-:W-:Y:S01]  /*b6b0*/  FMNMX.FTZ R0, R162, R183, !PT ;  /* 0x000000b7a2007209 */ /* 0x000fe20007810000 */
[--C-:B------:R-:W-:Y:S01]  /*b6c0*/  FFMA.FTZ R173, R174, UR6, -R3.reuse ;  /* 0x00000006aead7c23 */ /* 0x100fe20008010803 */
[----:B------:R-:W-:Y:S01]  /*b6d0*/  FSEL R163, R163, -INF , !P4 ;  /* 0xff800000a3a37808 */ /* 0x000fe20006000000 */
[----:B------:R-:W-:Y:S01]  /*b6e0*/  FFMA.FTZ R177, R178, UR6, -R3 ;  /* 0x00000006b2b17c23 */ /* 0x000fe20008010803 */
[----:B------:R-:W-:Y:S01]  /*b6f0*/  ISETP.GT.AND P4, PT, R182, 0x38, P2 ;  /* 0x00000038b600780c */ /* 0x000fe20001784270 */
[----:B------:R-:W-:Y:S01]  /*b700*/  MUFU.EX2 R153, R180 ;  /* 0x000000b400997308 */ /* 0x000fe20000000800 */
[----:B------:R-:W-:-:S02]  /*b710*/  ISETP.LT.OR P3, PT, R181, 0x32, P3 ;  /* 0x00000032b500780c */ /* 0x000fc40001f61670 */
[----:B------:R-:W-:Y:S02]  /*b720*/  FMNMX.FTZ R0, R161, R0, !PT ;  /* 0x00000000a1007209 */ /* 0x000fe40007810000 */
[----:B------:R-:W-:Y:S02]  /*b730*/  ISETP.GT.AND P2, PT, R182, 0x39, P2 ;  /* 0x00000039b600780c */ /* 0x000fe40001744270 */
[----:B------:R-:W-:Y:S01]  /*b740*/  ISETP.LT.OR P4, PT, R181, 0x39, P4 ;  /* 0x00000039b500780c */ /* 0x000fe20002781670 */
[----:B------:R-:W-:Y:S01]  /*b750*/  MUFU.EX2 R196, R196 ;  /* 0x000000c400c47308 */ /* 0x000fe20000000800 */
[----:B------:R-:W-:Y:S02]  /*b760*/  FSEL R164, R164, -INF , !P3 ;  /* 0xff800000a4a47808 */ /* 0x000fe40005800000 */
[----:B------:R-:W-:Y:S02]  /*b770*/  FMNMX.FTZ R183, R163, R0, !PT ;  /* 0x00000000a3b77209 */ /* 0x000fe40007810000 */
[----:B------:R-:W-:Y:S01]  /*b780*/  ISETP.LT.OR P2, PT, R181, 0x3a, P2 ;  /* 0x0000003ab500780c */ /* 0x000fe20001741670 */
[--C-:B------:R-:W-:Y:S01]  /*b790*/  FFMA.FTZ R181, R184, UR6, -R3.reuse ;  /* 0x00000006b8b57c23 */ /* 0x100fe20008010803 */
[----:B------:R-:W-:Y:S01]  /*b7a0*/  FSEL R165, R165, -INF , !P4 ;  /* 0xff800000a5a57808 */ /* 0x000fe20006000000 */
[--C-:B------:R-:W-:Y:S01]  /*b7b0*/  FFMA.FTZ R184, R175, UR6, -R3.reuse ;  /* 0x00000006afb87c23 */ /* 0x100fe20008010803 */
[----:B------:R-:W-:Y:S01]  /*b7c0*/  FMNMX.FTZ R0, R164, R183, !PT ;  /* 0x000000b7a4007209 */ /* 0x000fe20007810000 */
[----:B------:R-:W-:Y:S01]  /*b7d0*/  FFMA.FTZ R175, R176, UR6, -R3 ;  /* 0x00000006b0af7c23 */ /* 0x000fe20008010803 */
[----:B------:R-:W-:Y:S01]  /*b7e0*/  FSEL R166, R166, -INF , !P2 ;  /* 0xff800000a6a67808 */ /* 0x000fe20005000000 */
[----:B------:R-:W-:Y:S01]  /*b7f0*/  MUFU.EX2 R198, R198 ;  /* 0x000000c600c67308 */ /* 0x000fe20000000800 */
[----:B------:R-:W-:-:S02]  /*b800*/  FMNMX.FTZ R183, R165, R0, !PT ;  /* 0x00000000a5b77209 */ /* 0x000fc40007810000 */
[----:B------:R-:W-:Y:S02]  /*b810*/  FSEL R168, R4, RZ, P5 ;  /* 0x000000ff04a87208 */ /* 0x000fe40002800000 */
[----:B------:R-:W-:-:S03]  /*b820*/  FMNMX.FTZ R183, R166, R183, !PT ;  /* 0x000000b7a6b77209 */ /* 0x000fc60007810000 */
[----:B------:R-:W-:Y:S01]  /*b830*/  FADD.FTZ R168, -R168, R215 ;  /* 0x000000d7a8a87221 */ /* 0x000fe20000010100 */
[----:B------:R-:W-:Y:S01]  /*b840*/  MUFU.EX2 R181, R181 ;  /* 0x000000b500b57308 */ /* 0x000fe20000000800 */
[----:B------:R-:W1:Y:S01]  /*b850*/  SHFL.BFLY PT, R0, R183, 0x2, 0x1f ;  /* 0x0c401f00b7007f89 */ /* 0x000e6200000e0000 */
[----:B------:R-:W-:Y:S02]  /*b860*/  IMAD.MOV.U32 R215, RZ, RZ, R4 ;  /* 0x000000ffffd77224 */ /* 0x000fe400078e0004 */
[----:B------:R-:W-:-:S04]  /*b870*/  FMUL.FTZ R168, R168, UR6 ;  /* 0x00000006a8a87c20 */ /* 0x000fc80008410000 */
[----:B------:R-:W-:Y:S08]  /*b880*/  MUFU.EX2 R192, R192 ;  /* 0x000000c000c07308 */ /* 0x000ff00000000800 */
[----:B------:R-:W-:Y:S08]  /*b890*/  MUFU.EX2 R167, R167 ;  /* 0x000000a700a77308 */ /* 0x000ff00000000800 */
[----:B------:R-:W-:Y:S01]  /*b8a0*/  MUFU.EX2 R194, R194 ;  /* 0x000000c200c27308 */ /* 0x000fe20000000800 */
[----:B-1----:R-:W-:-:S05]  /*b8b0*/  FMNMX.FTZ R0, R183, R0, !PT ;  /* 0x00000000b7007209 */ /* 0x002fca0007810000 */
[----:B------:R-:W1:Y:S02]  /*b8c0*/  SHFL.BFLY PT, R183, R0, 0x1, 0x1f ;  /* 0x0c201f0000b77f89 */ /* 0x000e6400000e0000 */
[----:B------:R-:W-:Y:S08]  /*b8d0*/  MUFU.EX2 R169, R169 ;  /* 0x000000a900a97308 */ /* 0x000ff00000000800 */
[----:B------:R-:W-:Y:S08]  /*b8e0*/  MUFU.EX2 R188, R188 ;  /* 0x000000bc00bc7308 */ /* 0x000ff00000000800 */
[----:B------:R-:W-:Y:S01]  /*b8f0*/  MUFU.EX2 R171, R171 ;  /* 0x000000ab00ab7308 */ /* 0x000fe20000000800 */
[----:B-1----:R-:W-:-:S07]  /*b900*/  FMNMX.FTZ R3, R0, R183, !PT ;  /* 0x000000b700037209 */ /* 0x002fce0007810000 */
[----:B------:R-:W1:Y:S01]  /*b910*/  MUFU.EX2 R0, R168 ;  /* 0x000000a800007308 */ /* 0x000e620000000800 */
[C---:B------:R-:W-:Y:S01]  /*b920*/  FSETP.NEU.FTZ.AND P2, PT, R3.reuse, -INF , PT ;  /* 0xff8000000300780b */ /* 0x040fe20003f5d000 */
[----:B------:R-:W-:-:S05]  /*b930*/  FMUL.FTZ R183, R3, UR6 ;  /* 0x0000000603b77c20 */ /* 0x000fca0008410000 */
[----:B------:R-:W-:Y:S01]  /*b940*/  FSEL R183, R183, RZ, P2 ;  /* 0x000000ffb7b77208 */ /* 0x000fe20001000000 */
[----:B------:R-:W-:Y:S04]  /*b950*/  MUFU.EX2 R190, R190 ;  /* 0x000000be00be7308 */ /* 0x000fe80000000800 */
[--C-:B------:R-:W-:Y:S01]  /*b960*/  FFMA.FTZ R193, R155, UR6, -R183.reuse ;  /* 0x000000069bc17c23 */ /* 0x100fe200080108b7 */
[----:B------:R-:W-:Y:S01]  /*b970*/  FSEL R155, R3, RZ, P2 ;  /* 0x000000ff039b7208 */ /* 0x000fe20001000000 */
[--C-:B------:R-:W-:Y:S01]  /*b980*/  FFMA.FTZ R197, R179, UR6, -R183.reuse ;  /* 0x00000006b3c57c23 */ /* 0x100fe200080108b7 */
[--C-:B------:R-:W-:Y:S01]  /*b990*/  FFMA.FTZ R152, R152, UR6, -R183.reuse ;  /* 0x0000000698987c23 */ /* 0x100fe200080108b7 */
[--C-:B------:R-:W-:Y:S01]  /*b9a0*/  FFMA.FTZ R199, R2, UR6, -R183.reuse ;  /* 0x0000000602c77c23 */ /* 0x100fe200080108b7 */
[--C-:B------:R-:W-:Y:S01]  /*b9b0*/  FFMA.FTZ R154, R154, UR6, -R183.reuse ;  /* 0x000000069a9a7c23 */ /* 0x100fe200080108b7 */
[----:B------:R-:W-:Y:S01]  /*b9c0*/  FADD.FTZ R155, -R155, R216 ;  /* 0x000000d89b9b7221 */ /* 0x000fe20000010100 */
[----:B------:R-:W-:Y:S01]  /*b9d0*/  FFMA.FTZ R195, R157, UR6, -R183 ;  /* 0x000000069dc37c23 */ /* 0x000fe200080108b7 */
[----:B------:R-:W-:Y:S01]  /*b9e0*/  MUFU.EX2 R197, R197 ;  /* 0x000000c500c57308 */ /* 0x000fe20000000800 */
[----:B-1----:R-:W-:Y:S01]  /*b9f0*/  FFMA.FTZ R157, R0, R20, R153 ;  /* 0x00000014009d7223 */ /* 0x002fe20000010099 */
[----:B------:R-:W-:Y:S01]  /*ba00*/  FMUL.FTZ R155, R155, UR6 ;  /* 0x000000069b9b7c20 */ /* 0x000fe20008410000 */
[--C-:B------:R-:W-:Y:S01]  /*ba10*/  FFMA.FTZ R156, R156, UR6, -R183.reuse ;  /* 0x000000069c9c7c23 */ /* 0x100fe200080108b7 */
[----:B------:R-:W-:Y:S01]  /*ba20*/  FFMA.FTZ R158, R158, UR6, -R183 ;  /* 0x000000069e9e7c23 */ /* 0x000fe200080108b7 */
[----:B------:R-:W-:Y:S01]  /*ba30*/  FADD.FTZ R157, R196, R157 ;  /* 0x0000009dc49d7221 */ /* 0x000fe20000010000 */
[--C-:B------:R-:W-:Y:S01]  /*ba40*/  FFMA.FTZ R191, R162, UR6, -R183.reuse ;  /* 0x00000006a2bf7c23 */ /* 0x100fe200080108b7 */
[----:B------:R-:W-:Y:S01]  /*ba50*/  FFMA.FTZ R189, R159, UR6, -R183 ;  /* 0x000000069fbd7c23 */ /* 0x000fe200080108b7 */
[----:B------:R1:W2:Y:S01]  /*ba60*/  MUFU.EX2 R2, R155 ;  /* 0x0000009b00027308 */ /* 0x0002a20000000800 */
[----:B------:R-:W-:Y:S01]  /*ba70*/  FADD.FTZ R20, R198, R157 ;  /* 0x0000009dc6147221 */ /* 0x000fe20000010000 */
[--C-:B------:R-:W-:Y:S01]  /*ba80*/  FFMA.FTZ R160, R160, UR6, -R183.reuse ;  /* 0x00000006a0a07c23 */ /* 0x100fe200080108b7 */
[--C-:B------:R-:W-:Y:S01]  /*ba90*/  FFMA.FTZ R185, R163, UR6, -R183.reuse ;  /* 0x00000006a3b97c23 */ /* 0x100fe200080108b7 */
[--C-:B------:R-:W-:Y:S01]  /*baa0*/  FFMA.FTZ R164, R164, UR6, -R183.reuse ;  /* 0x00000006a4a47c23 */ /* 0x100fe200080108b7 */
[----:B------:R-:W-:Y:S01]  /*bab0*/  FADD.FTZ R157, R181, R20 ;  /* 0x00000014b59d7221 */ /* 0x000fe20000010000 */
[--C-:B------:R-:W-:Y:S01]  /*bac0*/  FFMA.FTZ R165, R165, UR6, -R183.reuse ;  /* 0x00000006a5a57c23 */ /* 0x100fe200080108b7 */
[----:B------:R-:W-:Y:S01]  /*bad0*/  FFMA.FTZ R166, R166, UR6, -R183 ;  /* 0x00000006a6a67c23 */ /* 0x000fe200080108b7 */
[----:B------:R-:W3:Y:S01]  /*bae0*/  MUFU.EX2 R152, R152 ;  /* 0x0000009800987308 */ /* 0x000ee20000000800 */
[----:B------:R-:W-:Y:S01]  /*baf0*/  FADD.FTZ R162, R192, R157 ;  /* 0x0000009dc0a27221 */ /* 0x000fe20000010000 */
[----:B------:R-:W-:Y:S01]  /*bb00*/  F2FP.BF16.F32.PACK_AB R196, R196, R153 ;  /* 0x00000099c4c4723e */ /* 0x000fe200000010ff */
[----:B------:R-:W-:Y:S01]  /*bb10*/  IMAD.U32 R157, RZ, RZ, UR10 ;  /* 0x0000000aff9d7e24 */ /* 0x000fe2000f8e00ff */
[----:B------:R-:W-:Y:S01]  /*bb20*/  ISETP.GT.AND P2, PT, R23, UR60, PT ;  /* 0x0000003c17007c0c */ /* 0x000fe2000bf44270 */
[----:B-1----:R-:W-:Y:S01]  /*bb30*/  FADD.FTZ R155, R167, R162 ;  /* 0x000000a2a79b7221 */ /* 0x002fe20000010000 */
[----:B------:R-:W-:Y:S01]  /*bb40*/  FFMA.FTZ R162, R161, UR6, -R183 ;  /* 0x00000006a1a27c23 */ /* 0x000fe200080108b7 */
[----:B------:R-:W-:Y:S01]  /*bb50*/  F2FP.BF16.F32.PACK_AB R198, R181, R198 ;  /* 0x000000c6b5c6723e */ /* 0x000fe200000010ff */
[----:B------:R-:W1:Y:S01]  /*bb60*/  MUFU.EX2 R199, R199 ;  /* 0x000000c700c77308 */ /* 0x000e620000000800 */
[----:B--2---:R-:W-:Y:S01]  /*bb70*/  FFMA.FTZ R7, R2, R7, R197 ;  /* 0x0000000702077223 */ /* 0x004fe200000100c5 */
[----:B------:R-:W-:Y:S01]  /*bb80*/  FADD.FTZ R168, R194, R155 ;  /* 0x0000009bc2a87221 */ /* 0x000fe20000010000 */
[----:B------:R-:W-:Y:S01]  /*bb90*/  @!P1 IADD3 R157, R157, 0x30860, RZ ;  /* 0x000308609d9d9810 */ /* 0x000fe20007ffe0ff */
[----:B------:R-:W-:Y:S01]  /*bba0*/  VIADD R23, R23, 0xffffffff ;  /* 0xffffffff17177836 */ /* 0x000fe20000000000 */
[----:B------:R-:W-:Y:S01]  /*bbb0*/  F2FP.BF16.F32.PACK_AB R192, R167, R192 ;  /* 0x000000c0a7c0723e */ /* 0x000fe200000010ff */
[C---:B------:R-:W-:Y:S01]  /*bbc0*/  FADD.FTZ R155, R169.reuse, R168 ;  /* 0x000000a8a99b7221 */ /* 0x040fe20000010000 */
[----:B------:R-:W-:Y:S01]  /*bbd0*/  @!P1 PRMT R157, RZ, 0x654, R157 ;  /* 0x00000654ff9d9816 */ /* 0x000fe2000000009d */
[----:B------:R-:W2:Y:S01]  /*bbe0*/  MUFU.EX2 R154, R154 ;  /* 0x0000009a009a7308 */ /* 0x000ea20000000800 */
[----:B---3--:R-:W-:Y:S01]  /*bbf0*/  FADD.FTZ R20, R152, R7 ;  /* 0x0000000798147221 */ /* 0x008fe20000010000 */
[----:B------:R-:W-:Y:S01]  /*bc00*/  FADD.FTZ R168, R188, R155 ;  /* 0x0000009bbca87221 */ /* 0x000fe20000010000 */
[----:B------:R3:W-:Y:S01]  /*bc10*/  @!P1 SYNCS.ARRIVE.TRANS64.RED.A1T0 RZ, [R157+URZ], RZ ;  /* 0x000000ff9dff99a7 */ /* 0x0007e2000810043f */
[----:B------:R-:W-:-:S02]  /*bc20*/  F2FP.BF16.F32.PACK_AB R194, R169, R194 ;  /* 0x000000c2a9c2723e */ /* 0x000fc400000010ff */
[C---:B------:R-:W-:Y:S01]  /*bc30*/  FADD.FTZ R155, R171.reuse, R168 ;  /* 0x000000a8ab9b7221 */ /* 0x040fe20000010000 */
[----:B------:R-:W-:Y:S01]  /*bc40*/  F2FP.BF16.F32.PACK_AB R188, R171, R188 ;  /* 0x000000bcabbc723e */ /* 0x000fe200000010ff */
[----:B------:R-:W4:Y:S01]  /*bc50*/  MUFU.EX2 R193, R193 ;  /* 0x000000c100c17308 */ /* 0x000f220000000800 */
[----:B-1----:R-:W-:Y:S01]  /*bc60*/  FADD.FTZ R7, R199, R20 ;  /* 0x00000014c7077221 */ /* 0x002fe20000010000 */
[----:B------:R-:W-:Y:S01]  /*bc70*/  FADD.FTZ R168, R190, R155 ;  /* 0x0000009bbea87221 */ /* 0x000fe20000010000 */
[----:B------:R-:W-:Y:S02]  /*bc80*/  F2FP.BF16.F32.PACK_AB R197, R152, R197 ;  /* 0x000000c598c5723e */ /* 0x000fe400000010ff */
[----:B------:R-:W-:-:S03]  /*bc90*/  MOV R216, R3 ;  /* 0x0000000300d87202 */ /* 0x000fc60000000f00 */
[----:B------:R-:W1:Y:S01]  /*bca0*/  MUFU.EX2 R156, R156 ;  /* 0x0000009c009c7308 */ /* 0x000e620000000800 */
[C---:B--2---:R-:W-:Y:S01]  /*bcb0*/  FADD.FTZ R20, R154.reuse, R7 ;  /* 0x000000079a147221 */ /* 0x044fe20000010000 */
[----:B------:R-:W-:-:S06]  /*bcc0*/  F2FP.BF16.F32.PACK_AB R199, R154, R199 ;  /* 0x000000c79ac7723e */ /* 0x000fcc00000010ff */
[----:B------:R-:W2:Y:S01]  /*bcd0*/  MUFU.EX2 R195, R195 ;  /* 0x000000c300c37308 */ /* 0x000ea20000000800 */
[----:B----4-:R-:W-:-:S07]  /*bce0*/  FADD.FTZ R7, R193, R20 ;  /* 0x00000014c1077221 */ /* 0x010fce0000010000 */
[----:B------:R-:W4:Y:S01]  /*bcf0*/  MUFU.EX2 R158, R158 ;  /* 0x0000009e009e7308 */ /* 0x000f220000000800 */
[C---:B-1----:R-:W-:Y:S01]  /*bd00*/  FADD.FTZ R20, R156.reuse, R7 ;  /* 0x000000079c147221 */ /* 0x042fe20000010000 */
[----:B------:R-:W-:-:S06]  /*bd10*/  F2FP.BF16.F32.PACK_AB R193, R156, R193 ;  /* 0x000000c19cc1723e */ /* 0x000fcc00000010ff */
[----:B------:R-:W1:Y:S01]  /*bd20*/  MUFU.EX2 R189, R189 ;  /* 0x000000bd00bd7308 */ /* 0x000e620000000800 */
[----:B--2---:R-:W-:-:S07]  /*bd30*/  FADD.FTZ R7, R195, R20 ;  /* 0x00000014c3077221 */ /* 0x004fce0000010000 */
[----:B------:R-:W2:Y:S01]  /*bd40*/  MUFU.EX2 R160, R160 ;  /* 0x000000a000a07308 */ /* 0x000ea20000000800 */
[C---:B----4-:R-:W-:Y:S01]  /*bd50*/  FADD.FTZ R20, R158.reuse, R7 ;  /* 0x000000079e147221 */ /* 0x050fe20000010000 */
[----:B------:R-:W-:-:S06]  /*bd60*/  F2FP.BF16.F32.PACK_AB R195, R158, R195 ;  /* 0x000000c39ec3723e */ /* 0x000fcc00000010ff */
[----:B------:R-:W4:Y:S01]  /*bd70*/  MUFU.EX2 R191, R191 ;  /* 0x000000bf00bf7308 */ /* 0x000f220000000800 */
[----:B-1----:R-:W-:-:S07]  /*bd80*/  FADD.FTZ R7, R189, R20 ;  /* 0x00000014bd077221 */ /* 0x002fce0000010000 */
        /* <DEDUP_REMOVED lines=8> */
[----:B------:R-:W-:Y:S01]  /*be10*/  MUFU.EX2 R185, R185 ;  /* 0x000000b900b97308 */ /* 0x000fe20000000800 */
[----:B--2---:R-:W-:-:S07]  /*be20*/  F2FP.BF16.F32.PACK_AB R191, R162, R191 ;  /* 0x000000bfa2bf723e */ /* 0x004fce00000010ff */
[----:B------:R-:W1:Y:S01]  /*be30*/  MUFU.EX2 R175, R175 ;  /* 0x000000af00af7308 */ /* 0x000e620000000800 */
[----:B----4-:R-:W-:-:S07]  /*be40*/  FADD.FTZ R168, R184, R153 ;  /* 0x00000099b8a87221 */ /* 0x010fce0000010000 */
[----:B------:R2:W4:Y:S08]  /*be50*/  MUFU.EX2 R155, R164 ;  /* 0x000000a4009b7308 */ /* 0x0005300000000800 */
[----:B------:R-:W5:Y:S01]  /*be60*/  MUFU.EX2 R186, R186 ;  /* 0x000000ba00ba7308 */ /* 0x000f620000000800 */
[----:B--2---:R-:W-:Y:S01]  /*be70*/  FADD.FTZ R164, R162, R7 ;  /* 0x00000007a2a47221 */ /* 0x004fe20000010000 */
[C---:B-1----:R-:W-:Y:S01]  /*be80*/  FADD.FTZ R153, R175.reuse, R168 ;  /* 0x000000a8af997221 */ /* 0x042fe20000010000 */
[----:B------:R-:W-:-:S02]  /*be90*/  F2FP.BF16.F32.PACK_AB R184, R175, R184 ;  /* 0x000000b8afb8723e */ /* 0x000fc400000010ff */
[----:B------:R-:W-:-:S03]  /*bea0*/  FADD.FTZ R164, R185, R164 ;  /* 0x000000a4b9a47221 */ /* 0x000fc60000010000 */
[----:B------:R-:W1:Y:S01]  /*beb0*/  MUFU.EX2 R165, R165 ;  /* 0x000000a500a57308 */ /* 0x000e620000000800 */
[C---:B----4-:R-:W-:Y:S01]  /*bec0*/  FADD.FTZ R164, R155.reuse, R164 ;  /* 0x000000a49ba47221 */ /* 0x050fe20000010000 */
[----:B------:R-:W-:-:S06]  /*bed0*/  F2FP.BF16.F32.PACK_AB R185, R155, R185 ;  /* 0x000000b99bb9723e */ /* 0x000fcc00000010ff */
[----:B------:R-:W2:Y:S01]  /*bee0*/  MUFU.EX2 R177, R177 ;  /* 0x000000b100b17308 */ /* 0x000ea20000000800 */
[----:B-----5:R-:W-:-:S07]  /*bef0*/  FADD.FTZ R20, R186, R153 ;  /* 0x00000099ba147221 */ /* 0x020fce0000010000 */
[----:B------:R-:W4:Y:S01]  /*bf00*/  MUFU.EX2 R166, R166 ;  /* 0x000000a600a67308 */ /* 0x000f220000000800 */
[----:B-1----:R-:W-:Y:S01]  /*bf10*/  FADD.FTZ R164, R165, R164 ;  /* 0x000000a4a5a47221 */ /* 0x002fe20000010000 */
[C---:B--2---:R-:W-:Y:S01]  /*bf20*/  FADD.FTZ R20, R177.reuse, R20 ;  /* 0x00000014b1147221 */ /* 0x044fe20000010000 */
[----:B------:R-:W-:Y:S02]  /*bf30*/  F2FP.BF16.F32.PACK_AB R186, R177, R186 ;  /* 0x000000bab1ba723e */ /* 0x000fe400000010ff */
[C---:B----4-:R-:W-:Y:S01]  /*bf40*/  FADD.FTZ R7, R166.reuse, R164 ;  /* 0x000000a4a6077221 */ /* 0x050fe20000010000 */
[----:B------:R-:W-:Y:S01]  /*bf50*/  F2FP.BF16.F32.PACK_AB R187, R166, R165 ;  /* 0x000000a5a6bb723e */ /* 0x000fe200000010ff */
[----:B---3--:R-:W-:Y:S06]  /*bf60*/  @P2 BRA `(.L_x_962) ;  /* 0xffffffd4005c2947 */ /* 0x008fec000383ffff */
.L_x_945:
        /* <DEDUP_REMOVED lines=131> */
.L_x_963:
[----:B------:R-:W-:Y:S01]  /*c7a0*/  ULEA UR5, UR36, UR38, 0x3 ;  /* 0x0000002624057291 */ /* 0x000fe2000f8e183f */
[----:B------:R-:W-:-:S05]  /*c7b0*/  IMAD.U32 R0, RZ, RZ, UR46 ;  /* 0x0000002eff007e24 */ /* 0x000fca000f8e00ff */
[----:B------:R-:W-:-:S04]  /*c7c0*/  SHF.L.U32 R0, R0, 0x1f, RZ ;  /* 0x0000001f00007819 */ /* 0x000fc800000006ff */
[----:B------:R1:W2:Y:S01]  /*c7d0*/  SYNCS.PHASECHK.TRANS64.TRYWAIT P2, [UR5+0x30850], R0 ;  /* 0x03085000ff0075a7 */ /* 0x0002a20008040145 */
[----:B------:R-:W-:Y:S05]  /*c7e0*/  @!P0 BRA `(.L_x_964) ;  /* 0x0000000000048947 */ /* 0x000fea0003800000 */
[----:B------:R-:W-:Y:S01]  /*c7f0*/  BPT.TRAP 0x1 ;  /* 0x000000040000795c */ /* 0x000fe20000300000 */
.L_x_964:
[----:B--2---:R-:W-:Y:S05]  /*c800*/  @P2 BRA `(.L_x_965) ;  /* 0x0000000000082947 */ /* 0x004fea0003800000 */
[----:B------:R-:W2:Y:S02]  /*c810*/  SYNCS.PHASECHK.TRANS64.TRYWAIT P0, [UR5+0x30850], R0 ;  /* 0x03085000ff0075a7 */ /* 0x000ea40008000145 */
[----:B--2---:R-:W-:Y:S05]  /*c820*/  @!P0 BRA `(.L_x_966) ;  /* 0x00000060009c8947 */ /* 0x004fea0003800000 */
.L_x_965:
[----:B------:R-:W-:Y:S01]  /*c830*/  UIADD3 UR38, UR38, 0x400, URZ ;  /* 0x0000040026267890 */ /* 0x000fe2000fffe03f */
[----:B------:R-:W-:Y:S01]  /*c840*/  WARPGROUP.ARRIVE ;  /* 0x00000000000079c5 */ /* 0x000fe20000000000 */
[----:B------:R-:W-:Y:S01]  /*c850*/  UMOV UR11, 0x40000040 ;  /* 0x40000040000b7882 */ /* 0x000fe20000000000 */
[----:B------:R-:W3:Y:S01]  /*c860*/  SHFL.BFLY PT, R2, R7, 0x2, 0x1f ;  /* 0x0c401f0007027f89 */ /* 0x000ee200000e0000 */
[----:B------:R-:W-:Y:S01]  /*c870*/  USHF.R.U32.HI UR38, URZ, 0x4, UR38 ;  /* 0x000000043f267899 */ /* 0x000fe20008011626 */
[----:B------:R-:W-:Y:S01]  /*c880*/  IMAD.MOV.U32 R21, RZ, RZ, RZ ;  /* 0x000000ffff157224 */ /* 0x000fe200078e00ff */
[----:B------:R-:W-:Y:S01]  /*c890*/  R2UR UR7, R207 ;  /* 0x00000000cf0772ca */ /* 0x000fe200000e0000 */
[----:B--2---:R-:W1:Y:S01]  /*c8a0*/  SHFL.BFLY PT, R5, R20, 0x2, 0x1f ;  /* 0x0c401f0014057f89 */ /* 0x004e6200000e0000 */
[----:B------:R-:W-:Y:S01]  /*c8b0*/  ULOP3.LUT UR38, UR38, 0x3fff, URZ, 0xc0, !UPT ;  /* 0x00003fff26267892 */ /* 0x000fe2000f8ec03f */
[----:B------:R-:W-:Y:S01]  /*c8c0*/  IMAD.U32 R12, RZ, RZ, UR5 ;  /* 0x00000005ff0c7e24 */ /* 0x000fe2000f8e00ff */
[----:B------:R-:W-:-:S02]  /*c8d0*/  MOV R11, UR6 ;  /* 0x00000006000b7c02 */ /* 0x000fc40008000f00 */
[----:B------:R-:W-:-:S04]  /*c8e0*/  ULOP3.LUT UR4, UR38, 0x2000000, URZ, 0xfc, !UPT ;  /* 0x0200000026047892 */ /* 0x000fc8000f8efc3f */
[----:B------:R-:W-:Y:S02]  /*c8f0*/  ULEA UR4, UR36, UR4, 0xb ;  /* 0x0000000424047291 */ /* 0x000fe4000f8e583f */
[----:B------:R-:W-:Y:S02]  /*c900*/  UIADD3 UR36, UR36, 0x1, URZ ;  /* 0x0000000124247890 */ /* 0x000fe4000fffe03f */
[----:B------:R-:W-:Y:S02]  /*c910*/  UIADD3 UR8, UR4, 0x80, URZ ;  /* 0x0000008004087890 */ /* 0x000fe4000fffe03f */
[----:B------:R-:W-:Y:S01]  /*c920*/  UIADD3 UR7, UR7, 0x1, URZ ;  /* 0x0000000107077890 */ /* 0x000fe2000fffe03f */
[----:B------:R-:W-:Y:S01]  /*c930*/  UMOV UR10, UR4 ;  /* 0x00000004000a7c82 */ /* 0x000fe20008000000 */
[----:B------:R-:W-:-:S05]  /*c940*/  UISETP.NE.AND UP0, UPT, UR36, 0x2, UPT ;  /* 0x000000022400788c */ /* 0x000fca000bf05270 */
[----:B------:R-:W-:Y:S01]  /*c950*/  HGMMA.64x256x16.F32.BF16 R24, R196, gdesc[UR8].tnspB, R24, gsb0 ;  /* 0x43e00008c4187df0 */ /* 0x000fe20008001818 */
[----:B------:R-:W-:Y:S01]  /*c960*/  UMOV UR10, UR8 ;  /* 0x00000008000a7c82 */ /* 0x000fe20008000000 */
[----:B------:R-:W-:Y:S01]  /*c970*/  UMOV UR11, 0x40000040 ;  /* 0x40000040000b7882 */ /* 0x000fe20000000000 */
[----:B------:R-:W-:Y:S01]  /*c980*/  UIADD3 UR8, UR4, 0x100, URZ ;  /* 0x0000010004087890 */ /* 0x000fe2000fffe03f */
[----:B---3--:R-:W-:Y:S01]  /*c990*/  FADD.FTZ R2, R2, R7 ;  /* 0x0000000702027221 */ /* 0x008fe20000010000 */
[----:B------:R-:W-:Y:S01]  /*c9a0*/  UIADD3 UR4, UR4, 0x180, URZ ;  /* 0x0000018004047890 */ /* 0x000fe2000fffe03f */
[----:B-1----:R-:W-:Y:S01]  /*c9b0*/  FADD.FTZ R0, R5, R20 ;  /* 0x0000001405007221 */ /* 0x002fe20000010000 */
[----:B------:R-:W-:Y:S01]  /*c9c0*/  IMAD.U32 R7, RZ, RZ, UR6 ;  /* 0x00000006ff077e24 */ /* 0x000fe2000f8e00ff */
[----:B------:R-:W-:Y:S01]  /*c9d0*/  USEL UR36, UR36, URZ, UP0 ;  /* 0x0000003f24247287 */ /* 0x000fe20008000000 */
[----:B------:R-:W1:Y:S01]  /*c9e0*/  SHFL.BFLY PT, R9, R2, 0x1, 0x1f ;  /* 0x0c201f0002097f89 */ /* 0x000e6200000e0000 */
[----:B------:R-:W-:-:S03]  /*c9f0*/  IMAD.U32 R207, RZ, RZ, UR7 ;  /* 0x00000007ffcf7e24 */ /* 0x000fc6000f8e00ff */
[----:B------:R-:W2:Y:S01]  /*ca00*/  SHFL.BFLY PT, R5, R0, 0x1, 0x1f ;  /* 0x0c201f0000057f89 */ /* 0x000ea200000e0000 */
[----:B-1----:R-:W-:Y:S01]  /*ca10*/  FADD.FTZ R9, R2, R9 ;  /* 0x0000000902097221 */ /* 0x002fe20000010000 */
[----:B------:R-:W-:Y:S02]  /*ca20*/  IMAD.MOV.U32 R2, RZ, RZ, -0x800000 ;  /* 0xff800000ff027424 */ /* 0x000fe400078e00ff */
[----:B--2---:R-:W-:Y:S02]  /*ca30*/  FADD.FTZ R10, R0, R5 ;  /* 0x00000005000a7221 */ /* 0x004fe40000010000 */
[----:B------:R-:W-:Y:S01]  /*ca40*/  FSETP.NE.FTZ.AND P2, PT, R9, RZ, PT ;  /* 0x000000ff0900720b */ /* 0x000fe20003f55000 */
[----:B------:R-:W-:Y:S01]  /*ca50*/  IMAD.MOV.U32 R0, RZ, RZ, -0x800000 ;  /* 0xff800000ff007424 */ /* 0x000fe200078e00ff */
[----:B------:R-:W-:Y:S02]  /*ca60*/  MOV R5, RZ ;  /* 0x000000ff00057202 */ /* 0x000fe40000000f00 */
[----:B------:R-:W-:-:S09]  /*ca70*/  FSETP.NE.FTZ.AND P0, PT, R10, RZ, PT ;  /* 0x000000ff0a00720b */ /* 0x000fd20003f15000 */
[----:B------:R-:W-:Y:S01]  /*ca80*/  @P2 MUFU.RCP R5, R9 ;  /* 0x0000000900052308 */ /* 0x000fe20000001000 */
[----:B------:R-:W-:-:S03]  /*ca90*/  @P2 FMUL.FTZ R11, R11, 0.69314718246459960938 ;  /* 0x3f3172180b0b2820 */ /* 0x000fc60000410000 */
[----:B------:R-:W-:-:S04]  /*caa0*/  @P0 FMUL.FTZ R7, R7, 0.69314718246459960938 ;  /* 0x3f31721807070820 */ /* 0x000fc80000410000 */
[----:B------:R-:W1:Y:S08]  /*cab0*/  @P0 MUFU.LG2 R6, R10 ;  /* 0x0000000a00060308 */ /* 0x000e700000000c00 */
[----:B------:R2:W3:Y:S08]  /*cac0*/  @P2 MUFU.LG2 R8, R9 ;  /* 0x0000000900082308 */ /* 0x0004f00000000c00 */
[----:B------:R-:W4:Y:S01]  /*cad0*/  @P0 MUFU.RCP R21, R10 ;  /* 0x0000000a00150308 */ /* 0x000f220000001000 */
[----:B-1----:R-:W-:Y:S01]  /*cae0*/  @P0 FMUL.FTZ R6, R6, 0.69314718246459960938 ;  /* 0x3f31721806060820 */ /* 0x002fe20000410000 */
[----:B--2---:R-:W-:-:S03]  /*caf0*/  @!P1 IADD3 R9, R12, 0x30860, RZ ;  /* 0x000308600c099810 */ /* 0x004fc60007ffe0ff */
[----:B------:R-:W-:Y:S01]  /*cb00*/  @P0 FFMA.FTZ R2, R7, R4, R6 ;  /* 0x0000000407020223 */ /* 0x000fe20000010006 */
[----:B------:R-:W-:Y:S02]  /*cb10*/  @!P1 PRMT R7, RZ, 0x654, R9 ;  /* 0x00000654ff079816 */ /* 0x000fe40000000009 */
[----:B------:R-:W-:Y:S01]  /*cb20*/  PLOP3.LUT P0, PT, PT, PT, PT, 0x8, 0x0 ;  /* 0x000000000000781c */ /* 0x000fe20003f0e170 */
[----:B---3--:R-:W-:-:S04]  /*cb30*/  @P2 FMUL.FTZ R8, R8, 0.69314718246459960938 ;  /* 0x3f31721808082820 */ /* 0x008fc80000410000 */
[----:B------:R-:W-:Y:S01]  /*cb40*/  @P2 FFMA.FTZ R0, R11, R3, R8 ;  /* 0x000000030b002223 */ /* 0x000fe20000010008 */
[----:B------:R-:W-:Y:S02]  /*cb50*/  WARPGROUP.DEPBAR.LE gsb0, 0x0 ;  /* 0x00008000000079c5 */ /* 0x000fe40000010000 */
[----:B------:R-:W-:-:S06]  /*cb60*/  WARPGROUP.ARRIVE ;  /* 0x00000000000079c5 */ /* 0x000fcc0000000000 */
        /* <DEDUP_REMOVED lines=9> */
[----:B------:R-:W-:-:S04]  /*cc00*/  USEL UR4, URZ, 0x1, UP0 ;  /* 0x000000013f047887 */ /* 0x000fc80008000000 */
[----:B------:R-:W-:Y:S01]  /*cc10*/  ULOP3.LUT UR46, UR46, UR4, URZ, 0x3c, !UPT ;  /* 0x000000042e2e7292 */ /* 0x000fe2000f8e3c3f */
[----:B------:R-:W-:Y:S02]  /*cc20*/  WARPGROUP.DEPBAR.LE gsb0, 0x0 ;  /* 0x00008000000079c5 */ /* 0x000fe40000010000 */
[----:B------:R-:W-:-:S15]  /*cc30*/  WARPGROUP.ARRIVE ;  /* 0x00000000000079c5 */ /* 0x000fde0000000000 */
[----:B------:R-:W-:-:S03]  /*cc40*/  NOP ;  /* 0x0000000000007918 */ /* 0x000fc60000000000 */
[----:B------:R-:W-:Y:S03]  /*cc50*/  HGMMA.64x256x16.F32.BF16 R24, R184, gdesc[UR8].tnspB, R24, gsb0 ;  /* 0x43e00008b8187df0 */ /* 0x000fe60008001818 */
[----:B------:R-:W-:Y:S02]  /*cc60*/  WARPGROUP.DEPBAR.LE gsb0, 0x0 ;  /* 0x00008000000079c5 */ /* 0x000fe40000010000 */
        /* <DEDUP_REMOVED lines=9> */
[----:B----4-:R-:W-:Y:S01]  /*cd00*/  FMUL.FTZ R4, R24, R21 ;  /* 0x0000001518047220 */ /* 0x010fe20000410000 */
[----:B------:R-:W-:Y:S01]  /*cd10*/  FMUL.FTZ R95, R99, R5 ;  /* 0x00000005635f7220 */ /* 0x000fe20000410000 */
[-C--:B------:R-:W-:Y:S01]  /*cd20*/  FMUL.FTZ R17, R56, R21.reuse ;  /* 0x0000001538117220 */ /* 0x080fe20000410000 */
[-C--:B------:R-:W-:Y:S01]  /*cd30*/  FMUL.FTZ R16, R57, R21.reuse ;  /* 0x0000001539107220 */ /* 0x080fe20000410000 */
[-C--:B------:R-:W-:Y:S01]  /*cd40*/  FMUL.FTZ R19, R60, R21.reuse ;  /* 0x000000153c137220 */ /* 0x080fe20000410000 */
[-C--:B------:R-:W-:Y:S01]  /*cd50*/  FMUL.FTZ R18, R61, R21.reuse ;  /* 0x000000153d127220 */ /* 0x080fe20000410000 */
[-C--:B------:R-:W-:Y:S01]  /*cd60*/  FMUL.FTZ R3, R64, R21.reuse ;  /* 0x0000001540037220 */ /* 0x080fe20000410000 */
[----:B------:R-:W-:Y:S01]  /*cd70*/  FMUL.FTZ R24, R65, R21 ;  /* 0x0000001541187220 */ /* 0x000fe20000410000 */
[----:B------:R1:W-:Y:S01]  /*cd80*/  @!P1 SYNCS.ARRIVE.TRANS64.RED.A1T0 RZ, [R7+URZ], RZ ;  /* 0x000000ff07ff99a7 */ /* 0x0003e2000810043f */
        /* <DEDUP_REMOVED lines=111> */
.L_x_896:
[----:B------:R-:W1:Y:S08]  /*d480*/  S2UR UR4, SR_CgaCtaId ;  /* 0x00000000000479c3 */ /* 0x000e700000008800 */
[----:B------:R-:W-:Y:S06]  /*d490*/  BAR.SYNC.DEFER_BLOCKING 0x5, 0x120 ;  /* 0x0144800000007b1d */ /* 0x000fec0000010000 */
[----:B------:R-:W-:-:S02]  /*d4a0*/  UMOV UR38, 0x400 ;  /* 0x0000040000267882 */ /* 0x000fc40000000000 */
[----:B-1----:R-:W-:-:S09]  /*d4b0*/  ULEA UR38, UR4, UR38, 0x18 ;  /* 0x0000002604267291 */ /* 0x002fd2000f8ec03f */
[----:B------:R-:W1:Y:S02]  /*d4c0*/  LDS R5, [UR38+0x308d0] ;  /* 0x0308d026ff057984 */ /* 0x000e640008000800 */
[----:B-1----:R-:W-:Y:S01]  /*d4d0*/  R2UR UR4, R5 ;  /* 0x00000000050472ca */ /* 0x002fe200000e0000 */
[----:B------:R-:W-:Y:S06]  /*d4e0*/  BAR.ARV 0x4, 0x120 ;  /* 0x0104800000007b1d */ /* 0x000fec0000002000 */
[----:B------:R-:W-:Y:S08]  /*d4f0*/  @P0 BRA `(.L_x_967) ;  /* 0x0000000c00e00947 */ /* 0x000ff00003800000 */
[C---:B------:R-:W-:Y:S01]  /*d500*/  IADD3 R21, P6, R200.reuse, 0x20, RZ ;  /* 0x00000020c8157810 */ /* 0x040fe20007fde0ff */
[----:B------:R-:W-:Y:S01]  /*d510*/  VIADD R103, R209, UR42 ;  /* 0x0000002ad1677c36 */ /* 0x000fe20008000000 */
[----:B------:R-:W-:Y:S01]  /*d520*/  IADD3 R27, P5, R200, 0x40, RZ ;  /* 0x00000040c81b7810 */ /* 0x000fe20007fbe0ff */
[----:B------:R-:W-:Y:S01]  /*d530*/  ULDC UR10, c[0x0][0xa88] ;  /* 0x0002a200000a7ab9 */ /* 0x000fe20000000800 */
[----:B------:R-:W-:Y:S01]  /*d540*/  LOP3.LUT R20, R21, 0x380, RZ, 0xc0, !PT ;  /* 0x0000038015147812 */ /* 0x000fe200078ec0ff */
[----:B------:R-:W-:Y:S01]  /*d550*/  USHF.R.S32.HI UR5, URZ, 0x1f, UR43 ;  /* 0x0000001f3f057899 */ /* 0x000fe2000801142b */
[----:B------:R-:W-:Y:S01]  /*d560*/  LOP3.LUT R26, R27, 0x380, RZ, 0xc0, !PT ;  /* 0x000003801b1a7812 */ /* 0x000fe200078ec0ff */
[----:B------:R-:W-:Y:S01]  /*d570*/  ULDC.64 UR6, c[0x0][0xb70] ;  /* 0x0002dc0000067ab9 */ /* 0x000fe20000000a00 */
[----:B------:R-:W-:Y:S01]  /*d580*/  SHF.R.U64 R20, R20, 0x3, RZ ;  /* 0x0000000314147819 */ /* 0x000fe200000012ff */
[----:B------:R-:W-:Y:S01]  /*d590*/  UIMAD UR5, UR5, UR6, URZ ;  /* 0x00000006050572a4 */ /* 0x000fe2000f8e023f */
[----:B------:R-:W-:Y:S01]  /*d5a0*/  SHF.R.U64 R26, R26, 0x3, RZ ;  /* 0x000000031a1a7819 */ /* 0x000fe200000012ff */
[----:B------:R-:W-:Y:S01]  /*d5b0*/  UIMAD.WIDE.U32 UR8, UR43, UR6, URZ ;  /* 0x000000062b0872a5 */ /* 0x000fe2000f8e003f */
[----:B------:R-:W-:Y:S01]  /*d5c0*/  LOP3.LUT R20, R20, R21, RZ, 0x3c, !PT ;  /* 0x0000001514147212 */ /* 0x000fe200078e3cff */
[--C-:B------:R-:W-:Y:S01]  /*d5d0*/  IMAD.X R21, RZ, RZ, R201.reuse, P6 ;  /* 0x000000ffff157224 */ /* 0x100fe200030e06c9 */
[C---:B------:R-:W-:Y:S01]  /*d5e0*/  IADD3 R41, P6, R200.reuse, 0x4040, RZ ;  /* 0x00004040c8297810 */ /* 0x040fe20007fde0ff */
[----:B------:R-:W-:Y:S01]  /*d5f0*/  UIMAD UR5, UR43, UR7, UR5 ;  /* 0x000000072b0572a4 */ /* 0x000fe2000f8e0205 */
[----:B------:R-:W-:Y:S01]  /*d600*/  IADD3 R31, P4, R200, 0x60, RZ ;  /* 0x00000060c81f7810 */ /* 0x000fe20007f9e0ff */
[----:B------:R-:W-:Y:S01]  /*d610*/  ULDC.64 UR12, c[0x0][0x208] ;  /* 0x00008200000c7ab9 */ /* 0x000fe20000000a00 */
[----:B------:R-:W-:Y:S01]  /*d620*/  LOP3.LUT R40, R41, 0x380, RZ, 0xc0, !PT ;  /* 0x0000038029287812 */ /* 0x000fe200078ec0ff */
[----:B------:R-:W-:Y:S01]  /*d630*/  UIADD3 UR5, UR9, UR5, URZ ;  /* 0x0000000509057290 */ /* 0x000fe2000fffe03f */
[----:B------:R-:W-:Y:S01]  /*d640*/  LOP3.LUT R26, R26, R27, RZ, 0x3c, !PT ;  /* 0x0000001b1a1a7212 */ /* 0x000fe200078e3cff */
[----:B------:R-:W-:Y:S01]  /*d650*/  IMAD.X R27, RZ, RZ, R201, P5 ;  /* 0x000000ffff1b7224 */ /* 0x000fe200028e06c9 */
[----:B------:R-:W-:Y:S01]  /*d660*/  SHF.R.U64 R40, R40, 0x3, RZ ;  /* 0x0000000328287819 */ /* 0x000fe200000012ff */
[----:B------:R-:W-:Y:S01]  /*d670*/  ULDC.64 UR6, c[0x0][0xb40] ;  /* 0x0002d00000067ab9 */ /* 0x000fe20000000a00 */
[----:B------:R-:W-:-:S02]  /*d680*/  LOP3.LUT P0, RZ, R208, 0x3, RZ, 0xc0, !PT ;  /* 0x00000003d0ff7812 */ /* 0x000fc4000780c0ff */
[----:B------:R-:W-:Y:S02]  /*d690*/  IADD3 R5, R103, 0x8, RZ ;  /* 0x0000000867057810 */ /* 0x000fe40007ffe0ff */
[C---:B------:R-:W-:Y:S02]  /*d6a0*/  IADD3 R35, P3, R200.reuse, 0x4000, RZ ;  /* 0x00004000c8237810 */ /* 0x040fe40007f7e0ff */
[C---:B------:R-:W-:Y:S02]  /*d6b0*/  IADD3 R43, P5, R200.reuse, 0x4060, RZ ;  /* 0x00004060c82b7810 */ /* 0x040fe40007fbe0ff */
[----:B------:R-:W-:Y:S02]  /*d6c0*/  LOP3.LUT R30, R31, 0x380, RZ, 0xc0, !PT ;  /* 0x000003801f1e7812 */ /* 0x000fe400078ec0ff */
[----:B------:R-:W-:Y:S02]  /*d6d0*/  IADD3 R39, P2, R200, 0x4020, RZ ;  /* 0x00004020c8277810 */ /* 0x000fe40007f5e0ff */
[----:B------:R-:W-:-:S02]  /*d6e0*/  LOP3.LUT R40, R40, R41, RZ, 0x3c, !PT ;  /* 0x0000002928287212 */ /* 0x000fc400078e3cff */
[----:B------:R-:W-:Y:S02]  /*d6f0*/  ISETP.GE.OR P1, PT, R5, UR10, P0 ;  /* 0x0000000a05007c0c */ /* 0x000fe40008726670 */
[----:B------:R-:W-:Y:S02]  /*d700*/  LOP3.LUT R34, R35, 0x380, RZ, 0xc0, !PT ;  /* 0x0000038023227812 */ /* 0x000fe400078ec0ff */
[----:B------:R-:W-:Y:S02]  /*d710*/  IADD3.X R41, RZ, R201, RZ, P6, !PT ;  /* 0x000000c9ff297210 */ /* 0x000fe400037fe4ff */
[----:B------:R-:W-:Y:S02]  /*d720*/  LOP3.LUT R42, R43, 0x380, RZ, 0xc0, !PT ;  /* 0x000003802b2a7812 */ /* 0x000fe400078ec0ff */
[----:B------:R-:W-:Y:S02]  /*d730*/  IADD3 R5, P6, R200, 0x8060, RZ ;  /* 0x00008060c8057810 */ /* 0x000fe40007fde0ff */
[----:B------:R-:W-:-:S02]  /*d740*/  SHF.R.U64 R30, R30, 0x3, RZ ;  /* 0x000000031e1e7819 */ /* 0x000fc400000012ff */
[----:B------:R-:W-:Y:S02]  /*d750*/  LOP3.LUT R38, R39, 0x380, RZ, 0xc0, !PT ;  /* 0x0000038027267812 */ /* 0x000fe400078ec0ff */
[----:B------:R-:W-:Y:S02]  /*d760*/  SHF.R.U64 R34, R34, 0x3, RZ ;  /* 0x0000000322227819 */ /* 0x000fe400000012ff */
[----:B------:R-:W-:Y:S02]  /*d770*/  SHF.R.U64 R42, R42, 0x3, RZ ;  /* 0x000000032a2a7819 */ /* 0x000fe400000012ff */
[----:B------:R-:W-:Y:S02]  /*d780*/  LOP3.LUT R28, R5, 0x380, RZ, 0xc0, !PT ;  /* 0x00000380051c7812 */ /* 0x000fe400078ec0ff */
[----:B------:R-:W-:Y:S02]  /*d790*/  LOP3.LUT R30, R30, R31, RZ, 0x3c, !PT ;  /* 0x0000001f1e1e7212 */ /* 0x000fe400078e3cff */
[----:B------:R-:W-:-:S02]  /*d7a0*/  IADD3.X R31, RZ, R201, RZ, P4, !PT ;  /* 0x000000c9ff1f7210 */ /* 0x000fc400027fe4ff */
[----:B------:R-:W-:Y:S02]  /*d7b0*/  SHF.R.U64 R38, R38, 0x3, RZ ;  /* 0x0000000326267819 */ /* 0x000fe400000012ff */
[----:B------:R-:W-:Y:S01]  /*d7c0*/  LOP3.LUT R34, R34, R35, RZ, 0x3c, !PT ;  /* 0x0000002322227212 */ /* 0x000fe200078e3cff */
[--C-:B------:R-:W-:Y:S01]  /*d7d0*/  IMAD.X R35, RZ, RZ, R201.reuse, P3 ;  /* 0x000000ffff237224 */ /* 0x100fe200018e06c9 */
[----:B------:R-:W-:Y:S02]  /*d7e0*/  IADD3 R45, P4, R200, 0x8000, RZ ;  /* 0x00008000c82d7810 */ /* 0x000fe40007f9e0ff */
[----:B------:R-:W-:Y:S01]  /*d7f0*/  LOP3.LUT R42, R42, R43, RZ, 0x3c, !PT ;  /* 0x0000002b2a2a7212 */ /* 0x000fe200078e3cff */
[----:B------:R-:W-:Y:S01]  /*d800*/  IMAD.X R43, RZ, RZ, R201, P5 ;  /* 0x000000ffff2b7224 */ /* 0x000fe200028e06c9 */
[----:B------:R-:W-:Y:S02]  /*d810*/  SHF.R.U64 R28, R28, 0x3, RZ ;  /* 0x000000031c1c7819 */ /* 0x000fe400000012ff */
[----:B------:R-:W-:-:S02]  /*d820*/  IADD3 R47, P3, R200, 0x8020, RZ ;  /* 0x00008020c82f7810 */ /* 0x000fc40007f7e0ff */
[----:B------:R-:W-:Y:S01]  /*d830*/  LOP3.LUT R38, R38, R39, RZ, 0x3c, !PT ;  /* 0x0000002726267212 */ /* 0x000fe200078e3cff */
[----:B------:R-:W-:Y:S01]  /*d840*/  IMAD.X R39, RZ, RZ, R201, P2 ;  /* 0x000000ffff277224 */ /* 0x000fe200010e06c9 */
[C---:B------:R-:W-:Y:S02]  /*d850*/  LOP3.LUT R53, R200.reuse, 0x380, RZ, 0xc0, !PT ;  /* 0x00000380c8357812 */ /* 0x040fe400078ec0ff */
[C---:B------:R-:W-:Y:S02]  /*d860*/  IADD3 R51, P5, R200.reuse, 0xc000, RZ ;  /* 0x0000c000c8337810 */ /* 0x040fe40007fbe0ff */
[----:B------:R-:W-:Y:S02]  /*d870*/  LOP3.LUT R44, R45, 0x380, RZ, 0xc0, !PT ;  /* 0x000003802d2c7812 */ /* 0x000fe400078ec0ff */
[----:B------:R-:W-:Y:S02]  /*d880*/  F2FP.BF16.F32.PACK_AB R6, R29, R6 ;  /* 0x000000061d06723e */ /* 0x000fe400000010ff */
[----:B------:R-:W-:-:S02]  /*d890*/  IADD3 R49, P2, R200, 0x8040, RZ ;  /* 0x00008040c8317810 */ /* 0x000fc40007f5e0ff */
[----:B------:R-:W-:Y:S02]  /*d8a0*/  LOP3.LUT R28, R28, R5, RZ, 0x3c, !PT ;  /* 0x000000051c1c7212 */ /* 0x000fe400078e3cff */
[----:B------:R-:W-:Y:S02]  /*d8b0*/  IADD3.X R29, RZ, R201, RZ, P6, !PT ;  /* 0x000000c9ff1d7210 */ /* 0x000fe400037fe4ff */
[----:B------:R-:W-:Y:S02]  /*d8c0*/  LOP3.LUT R46, R47, 0x380, RZ, 0xc0, !PT ;  /* 0x000003802f2e7812 */ /* 0x000fe400078ec0ff */
[----:B------:R-:W-:Y:S02]  /*d8d0*/  SHF.R.U64 R53, R53, 0x3, RZ ;  /* 0x0000000335357819 */ /* 0x000fe400000012ff */
[----:B------:R-:W-:Y:S02]  /*d8e0*/  LOP3.LUT R50, R51, 0x380, RZ, 0xc0, !PT ;  /* 0x0000038033327812 */ /* 0x000fe400078ec0ff */
[----:B------:R-:W-:-:S02]  /*d8f0*/  SHF.R.U64 R44, R44, 0x3, RZ ;  /* 0x000000032c2c7819 */ /* 0x000fc400000012ff */
[----:B------:R-:W-:Y:S02]  /*d900*/  LOP3.LUT R48, R49, 0x380, RZ, 0xc0, !PT ;  /* 0x0000038031307812 */ /* 0x000fe400078ec0ff */
[----:B------:R-:W-:Y:S02]  /*d910*/  MOV R31, R30 ;  /* 0x0000001e001f7202 */ /* 0x000fe40000000f00 */
[----:B------:R-:W-:Y:S02]  /*d920*/  SHF.R.U64 R46, R46, 0x3, RZ ;  /* 0x000000032e2e7819 */ /* 0x000fe400000012ff */
[----:B------:R-:W-:Y:S02]  /*d930*/  MOV R30, R28 ;  /* 0x0000001c001e7202 */ /* 0x000fe40000000f00 */
[----:B------:R-:W-:Y:S01]  /*d940*/  LOP3.LUT R52, R53, R200, RZ, 0x3c, !PT ;  /* 0x000000c835347212 */ /* 0x000fe200078e3cff */
[----:B------:R-:W1:Y:S01]  /*d950*/  LDC.64 R28, c[0x0][0xb78] ;  /* 0x0002de00ff1c7b82 */ /* 0x000e620000000a00 */
[----:B------:R-:W-:Y:S01]  /*d960*/  SHF.R.U64 R50, R50, 0x3, RZ ;  /* 0x0000000332327819 */ /* 0x000fe200000012ff */
[----:B------:R-:W-:Y:S01]  /*d970*/  IMAD.MOV.U32 R53, RZ, RZ, R201 ;  /* 0x000000ffff357224 */ /* 0x000fe200078e00c9 */
[----:B------:R-:W-:-:S02]  /*d980*/  LOP3.LUT R44, R44, R45, RZ, 0x3c, !PT ;  /* 0x0000002d2c2c7212 */ /* 0x000fc400078e3cff */
[----:B------:R-:W-:Y:S02]  /*d990*/  SHF.R.U64 R48, R48, 0x3, RZ ;  /* 0x0000000330307819 */ /* 0x000fe400000012ff */
[----:B------:R-:W-:Y:S02]  /*d9a0*/  F2FP.BF16.F32.PACK_AB R4, R25, R4 ;  /* 0x000000041904723e */ /* 0x000fe400000010ff */
[----:B------:R-:W-:Y:S02]  /*d9b0*/  IADD3.X R45, RZ, R201, RZ, P4, !PT ;  /* 0x000000c9ff2d7210 */ /* 0x000fe400027fe4ff */
[----:B------:R-:W-:Y:S01]  /*d9c0*/  LOP3.LUT R46, R46, R47, RZ, 0x3c, !PT ;  /* 0x0000002f2e2e7212 */ /* 0x000fe200078e3cff */
[----:B------:R-:W-:Y:S01]  /*d9d0*/  IMAD.X R47, RZ, RZ, R201, P3 ;  /* 0x000000ffff2f7224 */ /* 0x000fe200018e06c9 */
[----:B------:R-:W-:Y:S02]  /*d9e0*/  IADD3 R25, P4, R200, 0xc020, RZ ;  /* 0x0000c020c8197810 */ /* 0x000fe40007f9e0ff */
[----:B------:R-:W-:-:S02]  /*d9f0*/  LOP3.LUT R50, R50, R51, RZ, 0x3c, !PT ;  /* 0x0000003332327212 */ /* 0x000fc400078e3cff */
[----:B------:R-:W-:Y:S02]  /*da00*/  IADD3 R51, P3, R200, 0xc040, RZ ;  /* 0x0000c040c8337810 */ /* 0x000fe40007f7e0ff */
[----:B------:R-:W-:Y:S01]  /*da10*/  LOP3.LUT R48, R48, R49, RZ, 0x3c, !PT ;  /* 0x0000003130307212 */ /* 0x000fe200078e3cff */
[--C-:B------:R-:W-:Y:S01]  /*da20*/  IMAD.X R49, RZ, RZ, R201.reuse, P2 ;  /* 0x000000ffff317224 */ /* 0x100fe200010e06c9 */
[----:B------:R-:W-:Y:S02]  /*da30*/  MOV R53, R52 ;  /* 0x0000003400357202 */ /* 0x000fe40000000f00 */
[----:B------:R-:W-:Y:S01]  /*da40*/  F2FP.BF16.F32.PACK_AB R5, R57, R56 ;  /* 0x000000383905723e */ /* 0x000fe200000010ff */
[----:B------:R-:W-:Y:S01]  /*da50*/  IMAD.X R57, RZ, RZ, R201, P4 ;  /* 0x000000ffff397224 */ /* 0x000fe200020e06c9 */
[----:B------:R-:W-:Y:S01]  /*da60*/  F2FP.BF16.F32.PACK_AB R7, R160, R7 ;  /* 0x00000007a007723e */ /* 0x000fe200000010ff */
[----:B------:R-:W-:Y:S01]  /*da70*/  BAR.SYNC.DEFER_BLOCKING 0x1, 0x100 ;  /* 0x0044000000007b1d */ /* 0x000fe20000010000 */
[----:B------:R-:W-:-:S02]  /*da80*/  LOP3.LUT R56, R25, 0x380, RZ, 0xc0, !PT ;  /* 0x0000038019387812 */ /* 0x000fc400078ec0ff */
[----:B------:R-:W-:Y:S02]  /*da90*/  IADD3 R55, P2, R200, 0xc060, RZ ;  /* 0x0000c060c8377810 */ /* 0x000fe40007f5e0ff */
[----:B------:R-:W-:Y:S02]  /*daa0*/  LOP3.LUT R52, R51, 0x380, RZ, 0xc0, !PT ;  /* 0x0000038033347812 */ /* 0x000fe400078ec0ff */
[----:B------:R-:W-:Y:S02]  /*dab0*/  SHF.R.U64 R56, R56, 0x3, RZ ;  /* 0x0000000338387819 */ /* 0x000fe400000012ff */
[----:B------:R-:W-:Y:S02]  /*dac0*/  LOP3.LUT R54, R55, 0x380, RZ, 0xc0, !PT ;  /* 0x0000038037367812 */ /* 0x000fe400078ec0ff */
[----:B------:R-:W-:Y:S01]  /*dad0*/  MOV R161, R20 ;  /* 0x0000001400a17202 */ /* 0x000fe20000000f00 */
[----:B------:R-:W-:Y:S01]  /*dae0*/  IMAD.U32 R20, RZ, RZ, UR8 ;  /* 0x00000008ff147e24 */ /* 0x000fe2000f8e00ff */
[----:B------:R-:W-:-:S02]  /*daf0*/  F2FP.BF16.F32.PACK_AB R8, R8, R9 ;  /* 0x000000090808723e */ /* 0x000fc400000010ff */
[----:B------:R-:W-:Y:S02]  /*db00*/  F2FP.BF16.F32.PACK_AB R10, R10, R11 ;  /* 0x0000000b0a0a723e */ /* 0x000fe400000010ff */
[----:B------:R-:W-:Y:S02]  /*db10*/  SHF.R.U64 R52, R52, 0x3, RZ ;  /* 0x0000000334347819 */ /* 0x000fe400000012ff */
[----:B------:R-:W-:Y:S02]  /*db20*/  MOV R160, R26 ;  /* 0x0000001a00a07202 */ /* 0x000fe40000000f00 */
[----:B------:R-:W-:Y:S02]  /*db30*/  F2FP.BF16.F32.PACK_AB R9, R156, R61 ;  /* 0x0000003d9c09723e */ /* 0x000fe400000010ff */
[----:B------:R-:W-:Y:S01]  /*db40*/  F2FP.BF16.F32.PACK_AB R11, R155, R64 ;  /* 0x000000409b0b723e */ /* 0x000fe200000010ff */
[----:B------:R2:W-:Y:S01]  /*db50*/  STSM.16.M88.4 [R53], R4 ;  /* 0x0000000435007844 */ /* 0x0005e20000000200 */
[----:B------:R-:W-:-:S02]  /*db60*/  F2FP.BF16.F32.PACK_AB R12, R12, R13 ;  /* 0x0000000d0c0c723e */ /* 0x000fc400000010ff */
[----:B------:R-:W-:Y:S02]  /*db70*/  F2FP.BF16.F32.PACK_AB R14, R14, R15 ;  /* 0x0000000f0e0e723e */ /* 0x000fe400000010ff */
[----:B------:R-:W-:Y:S02]  /*db80*/  F2FP.BF16.F32.PACK_AB R13, R158, R65 ;  /* 0x000000419e0d723e */ /* 0x000fe400000010ff */
[----:B------:R-:W-:Y:S02]  /*db90*/  F2FP.BF16.F32.PACK_AB R15, R157, R152 ;  /* 0x000000989d0f723e */ /* 0x000fe400000010ff */
[----:B------:R-:W-:Y:S02]  /*dba0*/  F2FP.BF16.F32.PACK_AB R16, R16, R17 ;  /* 0x000000111010723e */ /* 0x000fe400000010ff */
[----:B------:R-:W-:Y:S02]  /*dbb0*/  F2FP.BF16.F32.PACK_AB R18, R18, R19 ;  /* 0x000000131212723e */ /* 0x000fe400000010ff */
[----:B------:R-:W-:-:S02]  /*dbc0*/  LOP3.LUT R56, R56, R25, RZ, 0x3c, !PT ;  /* 0x0000001938387212 */ /* 0x000fc400078e3cff */
[----:B------:R-:W-:Y:S02]  /*dbd0*/  MOV R34, R34 ;  /* 0x0000002200227202 */ /* 0x000fe40000000f00 */
[----:B--2---:R-:W-:Y:S02]  /*dbe0*/  F2FP.BF16.F32.PACK_AB R4, R33, R32 ;  /* 0x000000202104723e */ /* 0x004fe400000010ff */
[----:B------:R-:W-:Y:S02]  /*dbf0*/  F2FP.BF16.F32.PACK_AB R5, R154, R23 ;  /* 0x000000179a05723e */ /* 0x000fe400000010ff */
[----:B------:R-:W-:Y:S02]  /*dc00*/  F2FP.BF16.F32.PACK_AB R6, R37, R36 ;  /* 0x000000242506723e */ /* 0x000fe400000010ff */
[----:B------:R-:W-:Y:S02]  /*dc10*/  F2FP.BF16.F32.PACK_AB R7, R153, R60 ;  /* 0x0000003c9907723e */ /* 0x000fe400000010ff */
[----:B------:R-:W-:-:S02]  /*dc20*/  F2FP.BF16.F32.PACK_AB R17, R59, R58 ;  /* 0x0000003a3b11723e */ /* 0x000fc400000010ff */
[----:B------:R-:W-:Y:S01]  /*dc30*/  F2FP.BF16.F32.PACK_AB R19, R63, R62 ;  /* 0x0000003e3f13723e */ /* 0x000fe200000010ff */
[----:B------:R2:W-:Y:S01]  /*dc40*/  STSM.16.M88.4 [R161], R4 ;  /* 0x00000004a1007844 */ /* 0x0005e20000000200 */
[----:B------:R-:W-:Y:S02]  /*dc50*/  F2FP.BF16.F32.PACK_AB R72, R73, R72 ;  /* 0x000000484948723e */ /* 0x000fe400000010ff */
[----:B------:R-:W-:Y:S01]  /*dc60*/  SHF.R.U64 R54, R54, 0x3, RZ ;  /* 0x0000000336367819 */ /* 0x000fe200000012ff */
[----:B------:R-:W-:Y:S01]  /*dc70*/  STSM.16.M88.4 [R160], R8 ;  /* 0x00000008a0007844 */ /* 0x000fe20000000200 */
[----:B------:R-:W-:Y:S02]  /*dc80*/  MOV R38, R38 ;  /* 0x0000002600267202 */ /* 0x000fe40000000f00 */
[----:B------:R-:W-:Y:S01]  /*dc90*/  MOV R21, UR9 ;  /* 0x0000000900157c02 */ /* 0x000fe20008000f00 */
[----:B------:R-:W-:Y:S01]  /*dca0*/  IMAD.U32 R21, RZ, RZ, UR5 ;  /* 0x00000005ff157e24 */ /* 0x000fe2000f8e00ff */
[----:B------:R-:W-:Y:S01]  /*dcb0*/  F2FP.BF16.F32.PACK_AB R24, R24, R3 ;  /* 0x000000031818723e */ /* 0x000fe200000010ff */
[----:B------:R-:W-:Y:S01]  /*dcc0*/  USHF.R.S32.HI UR5, URZ, 0x1f, UR44 ;  /* 0x0000001f3f057899 */ /* 0x000fe2000801142c */
[----:B------:R-:W-:Y:S01]  /*dcd0*/  F2FP.BF16.F32.PACK_AB R25, R67, R66 ;  /* 0x000000424319723e */ /* 0x000fe200000010ff */
[----:B------:R-:W-:Y:S01]  /*dce0*/  STSM.16.M88.4 [R31], R12 ;  /* 0x0000000c1f007844 */ /* 0x000fe20000000200 */
[----:B------:R-:W-:Y:S01]  /*dcf0*/  F2FP.BF16.F32.PACK_AB R26, R69, R68 ;  /* 0x00000044451a723e */ /* 0x000fe200000010ff */
[C---:B-1----:R-:W-:Y:S01]  /*dd00*/  IMAD.WIDE.U32 R20, R28.reuse, UR44, R20 ;  /* 0x0000002c1c147c25 */ /* 0x042fe2000f8e0014 */
[----:B------:R-:W-:Y:S01]  /*dd10*/  F2FP.BF16.F32.PACK_AB R27, R71, R70 ;  /* 0x00000046471b723e */ /* 0x000fe200000010ff */
[----:B------:R-:W-:Y:S01]  /*dd20*/  STSM.16.M88.4 [R34], R16 ;  /* 0x0000001022007844 */ /* 0x000fe20000000200 */
[----:B------:R-:W-:Y:S01]  /*dd30*/  F2FP.BF16.F32.PACK_AB R73, R159, R74 ;  /* 0x0000004a9f49723e */ /* 0x000fe200000010ff */
[----:B--2---:R-:W-:Y:S01]  /*dd40*/  IMAD R4, R28, UR5, RZ ;  /* 0x000000051c047c24 */ /* 0x004fe2000f8e02ff */
[----:B------:R-:W-:Y:S01]  /*dd50*/  F2FP.BF16.F32.PACK_AB R80, R81, R80 ;  /* 0x000000505150723e */ /* 0x000fe200000010ff */
[----:B------:R-:W-:Y:S01]  /*dd60*/  STSM.16.M88.4 [R38], R24 ;  /* 0x0000001826007844 */ /* 0x000fe20000000200 */
[----:B------:R-:W-:Y:S01]  /*dd70*/  LOP3.LUT R52, R52, R51, RZ, 0x3c, !PT ;  /* 0x0000003334347212 */ /* 0x000fe200078e3cff */
[----:B------:R-:W-:Y:S01]  /*dd80*/  IMAD.X R51, RZ, RZ, R201, P5 ;  /* 0x000000ffff337224 */ /* 0x000fe200028e06c9 */
[----:B------:R-:W-:Y:S01]  /*dd90*/  MOV R40, R40 ;  /* 0x0000002800287202 */ /* 0x000fe20000000f00 */
[----:B------:R-:W-:Y:S01]  /*dda0*/  IMAD R4, R29, UR44, R4 ;  /* 0x0000002c1d047c24 */ /* 0x000fe2000f8e0204 */
[----:B------:R-:W-:-:S02]  /*ddb0*/  F2FP.BF16.F32.PACK_AB R74, R77, R76 ;  /* 0x0000004c4d4a723e */ /* 0x000fc400000010ff */
[----:B------:R-:W-:Y:S02]  /*ddc0*/  F2FP.BF16.F32.PACK_AB R75, R78, R75 ;  /* 0x0000004b4e4b723e */ /* 0x000fe400000010ff */
[----:B------:R-:W-:Y:S02]  /*ddd0*/  F2FP.BF16.F32.PACK_AB R81, R79, R82 ;  /* 0x000000524f51723e */ /* 0x000fe400000010ff */
[----:B------:R-:W-:Y:S01]  /*dde0*/  F2FP.BF16.F32.PACK_AB R88, R89, R88 ;  /* 0x000000585958723e */ /* 0x000fe200000010ff */
[----:B------:R-:W-:Y:S01]  /*ddf0*/  STSM.16.M88.4 [R40], R72 ;  /* 0x0000004828007844 */ /* 0x000fe20000000200 */
[----:B------:R-:W-:Y:S02]  /*de00*/  MOV R42, R42 ;  /* 0x0000002a002a7202 */ /* 0x000fe40000000f00 */
[----:B------:R-:W-:Y:S02]  /*de10*/  F2FP.BF16.F32.PACK_AB R82, R85, R84 ;  /* 0x000000545552723e */ /* 0x000fe400000010ff */
[----:B------:R-:W-:-:S02]  /*de20*/  F2FP.BF16.F32.PACK_AB R83, R86, R83 ;  /* 0x000000535653723e */ /* 0x000fc400000010ff */
[----:B------:R-:W-:Y:S02]  /*de30*/  F2FP.BF16.F32.PACK_AB R89, R87, R90 ;  /* 0x0000005a5759723e */ /* 0x000fe400000010ff */
[----:B------:R-:W-:Y:S01]  /*de40*/  F2FP.BF16.F32.PACK_AB R96, R97, R96 ;  /* 0x000000606160723e */ /* 0x000fe200000010ff */
[----:B------:R-:W-:Y:S01]  /*de50*/  STSM.16.M88.4 [R42], R80 ;  /* 0x000000502a007844 */ /* 0x000fe20000000200 */
[----:B------:R-:W-:Y:S02]  /*de60*/  MOV R44, R44 ;  /* 0x0000002c002c7202 */ /* 0x000fe40000000f00 */
[----:B------:R-:W-:Y:S02]  /*de70*/  F2FP.BF16.F32.PACK_AB R90, R93, R92 ;  /* 0x0000005c5d5a723e */ /* 0x000fe400000010ff */
[----:B------:R-:W-:Y:S02]  /*de80*/  F2FP.BF16.F32.PACK_AB R91, R94, R91 ;  /* 0x0000005b5e5b723e */ /* 0x000fe400000010ff */
[----:B------:R-:W-:-:S02]  /*de90*/  F2FP.BF16.F32.PACK_AB R97, R95, R98 ;  /* 0x000000625f61723e */ /* 0x000fc400000010ff */
[----:B------:R-:W-:Y:S01]  /*dea0*/  F2FP.BF16.F32.PACK_AB R104, R105, R104 ;  /* 0x000000686968723e */ /* 0x000fe200000010ff */
[----:B------:R-:W-:Y:S01]  /*deb0*/  STSM.16.M88.4 [R44], R88 ;  /* 0x000000582c007844 */ /* 0x000fe20000000200 */
[----:B------:R-:W-:Y:S01]  /*dec0*/  LOP3.LUT R54, R54, R55, RZ, 0x3c, !PT ;  /* 0x0000003736367212 */ /* 0x000fe200078e3cff */
[----:B------:R-:W-:Y:S01]  /*ded0*/  IMAD.X R55, RZ, RZ, R201, P2 ;  /* 0x000000ffff377224 */ /* 0x000fe200010e06c9 */
[----:B------:R-:W-:Y:S02]  /*dee0*/  MOV R46, R46 ;  /* 0x0000002e002e7202 */ /* 0x000fe40000000f00 */
[----:B------:R-:W-:Y:S02]  /*def0*/  F2FP.BF16.F32.PACK_AB R98, R101, R100 ;  /* 0x000000646562723e */ /* 0x000fe400000010ff */
[----:B------:R-:W-:Y:S02]  /*df00*/  F2FP.BF16.F32.PACK_AB R99, R102, R99 ;  /* 0x000000636663723e */ /* 0x000fe400000010ff */
[----:B------:R-:W-:-:S02]  /*df10*/  F2FP.BF16.F32.PACK_AB R105, R107, R106 ;  /* 0x0000006a6b69723e */ /* 0x000fc400000010ff */
[----:B------:R-:W-:Y:S01]  /*df20*/  F2FP.BF16.F32.PACK_AB R112, R113, R112 ;  /* 0x000000707170723e */ /* 0x000fe200000010ff */
[----:B------:R-:W-:Y:S01]  /*df30*/  STSM.16.M88.4 [R46], R96 ;  /* 0x000000602e007844 */ /* 0x000fe20000000200 */
[----:B------:R-:W-:Y:S02]  /*df40*/  MOV R48, R48 ;  /* 0x0000003000307202 */ /* 0x000fe40000000f00 */
[----:B------:R-:W-:Y:S02]  /*df50*/  IADD3.X R53, RZ, R201, RZ, P3, !PT ;  /* 0x000000c9ff357210 */ /* 0x000fe40001ffe4ff */
        /* <DEDUP_REMOVED lines=16> */
[----:B------:R-:W-:Y:S02]  /*e060*/  MOV R56, R56 ;  /* 0x0000003800387202 */ /* 0x000fe40000000f00 */
        /* <DEDUP_REMOVED lines=9> */
[----:B------:R-:W-:Y:S01]  /*e100*/  MOV R54, R54 ;  /* 0x0000003600367202 */ /* 0x000fe20000000f00 */
[----:B------:R-:W-:Y:S01]  /*e110*/  STSM.16.M88.4 [R52], R136 ;  /* 0x0000008834007844 */ /* 0x000fe20000000200 */
[----:B------:R-:W-:Y:S02]  /*e120*/  F2FP.BF16.F32.PACK_AB R146, R149, R148 ;  /* 0x000000949592723e */ /* 0x000fe400000010ff */
[----:B------:R-:W-:Y:S02]  /*e130*/  F2FP.BF16.F32.PACK_AB R147, R151, R150 ;  /* 0x000000969793723e */ /* 0x000fe400000010ff */
[C---:B------:R-:W-:Y:S02]  /*e140*/  ISETP.GE.OR P0, PT, R103.reuse, UR10, P0 ;  /* 0x0000000a67007c0c */ /* 0x040fe40008706670 */
[----:B------:R-:W-:Y:S01]  /*e150*/  SHF.R.S32.HI R3, RZ, 0x1f, R103 ;  /* 0x0000001fff037819 */ /* 0x000fe20000011467 */
[----:B------:R-:W-:Y:S01]  /*e160*/  STSM.16.M88.4 [R54], R144 ;  /* 0x0000009036007844 */ /* 0x000fe20000000200 */
[----:B------:R-:W-:Y:S01]  /*e170*/  IADD3 R103, P2, R103, R20, RZ ;  /* 0x0000001467677210 */ /* 0x000fe20007f5e0ff */
[----:B------:R-:W-:Y:S01]  /*e180*/  @!PT LDS RZ, [RZ] ;  /* 0x00000000fffff984 */ /* 0x000fe20000000800 */
[----:B------:R-:W-:Y:S01]  /*e190*/  @!PT LDS RZ, [RZ] ;  /* 0x00000000fffff984 */ /* 0x000fe20000000800 */
[----:B------:R-:W-:Y:S01]  /*e1a0*/  @!PT LDS RZ, [RZ] ;  /* 0x00000000fffff984 */ /* 0x000fe20000000800 */
[----:B------:R-:W-:Y:S01]  /*e1b0*/  @!PT LDS RZ, [RZ] ;  /* 0x00000000fffff984 */ /* 0x000fe20000000800 */
[----:B------:R1:W-:Y:S06]  /*e1c0*/  MEMBAR.ALL.CTA ;  /* 0x0000000000007992 */ /* 0x0003ec0000008000 */
[----:B-1----:R-:W1:Y:S01]  /*e1d0*/  FENCE.VIEW.ASYNC.S ;  /* 0x00000000000073c6 */ /* 0x002e620000000000 */
[----:B------:R-:W-:Y:S01]  /*e1e0*/  IADD3.X R20, R3, R21, R4, P2, !PT ;  /* 0x0000001503147210 */ /* 0x000fe200017fe404 */
[----:B-1----:R-:W-:Y:S06]  /*e1f0*/  BAR.ARV 0x1, 0x120 ;  /* 0x0044800000007b1d */ /* 0x002fec0000002000 */
[C---:B------:R-:W-:Y:S01]  /*e200*/  LEA R4, P2, R103.reuse, UR6, 0x2 ;  /* 0x0000000667047c11 */ /* 0x040fe2000f8410ff */
[----:B------:R-:W1:Y:S03]  /*e210*/  SHFL.IDX PT, R3, R211, RZ, 0x1f ;  /* 0x00001fffd3037589 */ /* 0x000e6600000e0000 */
[----:B------:R-:W-:-:S05]  /*e220*/  LEA.HI.X R5, R103, UR7, R20, 0x2, P2 ;  /* 0x0000000767057c11 */ /* 0x000fca00090f1414 */
[----:B------:R2:W-:Y:S04]  /*e230*/  @!P0 STG.E desc[UR12][R4.64], R2 ;  /* 0x0000000204008986 */ /* 0x0005e8000c10190c */
[----:B------:R2:W-:Y:S01]  /*e240*/  @!P1 STG.E desc[UR12][R4.64+0x20], R0 ;  /* 0x0000200004009986 */ /* 0x0005e2000c10190c */
[----:B-1----:R-:W-:-:S13]  /*e250*/  ISETP.NE.AND P0, PT, R3, 0x7, PT ;  /* 0x000000070300780c */ /* 0x002fda0003f05270 */
[----:B--2---:R-:W-:Y:S05]  /*e260*/  @P0 BRA `(.L_x_968) ;  /* 0x0000000c00180947 */ /* 0x004fea0003800000 */
[----:B------:R-:W-:Y:S01]  /*e270*/  BAR.SYNC.DEFER_BLOCKING 0x1, 0x120 ;  /* 0x0044800000007b1d */ /* 0x000fe20000010000 */
[----:B------:R-:W-:-:S05]  /*e280*/  ELECT P0, URZ, PT ;  /* 0x00000000003f782f */ /* 0x000fca0003800000 */
[----:B------:R-:W-:Y:S08]  /*e290*/  BSSY B0, `(.L_x_969) ;  /* 0x000001d000007945 */ /* 0x000ff00003800000 */
[----:B------:R-:W-:Y:S05]  /*e2a0*/  @!P0 BRA `(.L_x_970) ;  /* 0x00000000006c8947 */ /* 0x000fea0003800000 */
[----:B------:R-:W-:Y:S01]  /*e2b0*/  ULDC.64 UR10, c[0x0][0x198] ;  /* 0x00006600000a7ab9 */ /* 0x000fe20000000a00 */
[----:B------:R-:W-:Y:S02]  /*e2c0*/  UIADD3 UR5, UR38, 0x4000, URZ ;  /* 0x0000400026057890 */ /* 0x000fe4000fffe03f */
[----:B------:R-:W-:Y:S02]  /*e2d0*/  UIADD3 UR6, UP0, UR10, 0x9f0, URZ ;  /* 0x000009f00a067890 */ /* 0x000fe4000ff1e03f */
[----:B------:R-:W-:Y:S02]  /*e2e0*/  UIADD3 UR9, UR38, 0x8000, URZ ;  /* 0x0000800026097890 */ /* 0x000fe4000fffe03f */
[----:B------:R-:W-:Y:S01]  /*e2f0*/  UIADD3.X UR7, URZ, UR11, URZ, UP0, !UPT ;  /* 0x0000000b3f077290 */ /* 0x000fe200087fe43f */
[----:B------:R-:W-:Y:S01]  /*e300*/  UMOV UR41, URZ ;  /* 0x0000003f00297c82 */ /* 0x000fe20008000000 */
[----:B------:R-:W-:Y:S01]  /*e310*/  UMOV UR45, URZ ;  /* 0x0000003f002d7c82 */ /* 0x000fe20008000000 */
[----:B------:R-:W-:Y:S01]  /*e320*/  UMOV UR40, UR38 ;  /* 0x0000002600287c82 */ /* 0x000fe20008000000 */
[----:B------:R-:W-:Y:S01]  /*e330*/  UMOV UR8, 0x40 ;  /* 0x0000004000087882 */ /* 0x000fe20000000000 */
[----:B------:R-:W-:-:S04]  /*e340*/  UIADD3 UR10, UR38, 0xc000, URZ ;  /* 0x0000c000260a7890 */ /* 0x000fc8000fffe03f */
        /* <DEDUP_REMOVED lines=17> */
.L_x_970:
[----:B------:R-:W-:Y:S05]  /*e460*/  BSYNC B0 ;  /* 0x0000000000007941 */ /* 0x000fea0003800000 */
.L_x_969:
[----:B------:R-:W-:Y:S05]  /*e470*/  BRA `(.L_x_968) ;  /* 0x0000000800947947 */ /* 0x000fea0003800000 */
.L_x_967:
[----:B------:R-:W1:Y:S01]  /*e480*/  LDC.64 R8, c[0x0][0xae0] ;  /* 0x0002b800ff087b82 */ /* 0x000e620000000a00 */
[----:B------:R-:W-:Y:S01]  /*e490*/  ISETP.GT.AND P0, PT, R213, 0x7f, PT ;  /* 0x0000007fd500780c */ /* 0x000fe20003f04270 */
[----:B------:R-:W-:Y:S01]  /*e4a0*/  USHF.R.S32.HI UR5, URZ, 0x1f, UR43 ;  /* 0x0000001f3f057899 */ /* 0x000fe2000801142b */
[--C-:B------:R-:W-:Y:S01]  /*e4b0*/  SHF.R.S32.HI R203, RZ, 0x1f, R202.reuse ;  /* 0x0000001fffcb7819 */ /* 0x100fe200000114ca */
[----:B------:R-:W-:Y:S01]  /*e4c0*/  USHF.R.S32.HI UR6, URZ, 0x1f, UR44 ;  /* 0x0000001f3f067899 */ /* 0x000fe2000801142c */
[----:B------:R-:W-:Y:S03]  /*e4d0*/  BSSY B0, `(.L_x_971) ;  /* 0x000001d000007945 */ /* 0x000fe60003800000 */
[----:B------:R-:W2:Y:S08]  /*e4e0*/  LDC R14, c[0x0][0xdac] ;  /* 0x00036b00ff0e7b82 */ /* 0x000eb00000000800 */
[----:B------:R-:W3:Y:S01]  /*e4f0*/  LDC.64 R10, c[0x0][0xae8] ;  /* 0x0002ba00ff0a7b82 */ /* 0x000ee20000000a00 */
[----:B-1----:R-:W-:-:S04]  /*e500*/  IMAD.WIDE.U32 R6, R8, UR43, R202 ;  /* 0x0000002b08067c25 */ /* 0x002fc8000f8e00ca */
[----:B------:R-:W-:Y:S01]  /*e510*/  IMAD R8, R8, UR5, RZ ;  /* 0x0000000508087c24 */ /* 0x000fe2000f8e02ff */
[----:B------:R-:W-:Y:S06]  /*e520*/  @P0 BRA `(.L_x_972) ;  /* 0x00000000005c0947 */ /* 0x000fec0003800000 */
[----:B------:R-:W1:Y:S01]  /*e530*/  S2R R0, SR_TID.X ;  /* 0x0000000000007919 */ /* 0x000e620000002100 */
[----:B------:R-:W-:Y:S01]  /*e540*/  IMAD.U32 R2, RZ, RZ, UR42 ;  /* 0x0000002aff027e24 */ /* 0x000fe2000f8e00ff */
[----:B------:R-:W-:-:S04]  /*e550*/  ULDC UR7, c[0x0][0xa88] ;  /* 0x0002a20000077ab9 */ /* 0x000fc80000000800 */
[----:B-1----:R-:W-:-:S04]  /*e560*/  IADD3 R2, R2, -0x80, R0 ;  /* 0xffffff8002027810 */ /* 0x002fc80007ffe000 */
[----:B------:R-:W-:-:S13]  /*e570*/  ISETP.GE.AND P0, PT, R2, UR7, PT ;  /* 0x0000000702007c0c */ /* 0x000fda000bf06270 */
[----:B------:R-:W-:Y:S05]  /*e580*/  @P0 BRA `(.L_x_972) ;  /* 0x0000000000440947 */ /* 0x000fea0003800000 */
[----:B------:R-:W1:Y:S01]  /*e590*/  LDC.64 R4, c[0x0][0xb70] ;  /* 0x0002dc00ff047b82 */ /* 0x000e620000000a00 */
[----:B------:R-:W-:Y:S01]  /*e5a0*/  SHF.R.S32.HI R3, RZ, 0x1f, R2 ;  /* 0x0000001fff037819 */ /* 0x000fe20000011402 */
[----:B------:R-:W-:Y:S01]  /*e5b0*/  ULDC.64 UR8, c[0x0][0xb40] ;  /* 0x0002d00000087ab9 */ /* 0x000fe20000000a00 */
[----:B------:R-:W-:-:S05]  /*e5c0*/  ULDC.64 UR10, c[0x0][0x208] ;  /* 0x00008200000a7ab9 */ /* 0x000fca0000000a00 */
[----:B------:R-:W4:Y:S01]  /*e5d0*/  LDC.64 R12, c[0x0][0xb78] ;  /* 0x0002de00ff0c7b82 */ /* 0x000f220000000a00 */
[C---:B-1----:R-:W-:Y:S02]  /*e5e0*/  IMAD R0, R4.reuse, UR5, RZ ;  /* 0x0000000504007c24 */ /* 0x042fe4000f8e02ff */
[----:B------:R-:W-:-:S04]  /*e5f0*/  IMAD.WIDE.U32 R2, R4, UR43, R2 ;  /* 0x0000002b04027c25 */ /* 0x000fc8000f8e0002 */
[----:B------:R-:W-:Y:S02]  /*e600*/  IMAD R5, R5, UR43, R0 ;  /* 0x0000002b05057c24 */ /* 0x000fe4000f8e0200 */
[----:B----4-:R-:W-:-:S03]  /*e610*/  IMAD R0, R12, UR6, RZ ;  /* 0x000000060c007c24 */ /* 0x010fc6000f8e02ff */
[----:B------:R-:W-:Y:S01]  /*e620*/  IADD3 R3, R3, R5, RZ ;  /* 0x0000000503037210 */ /* 0x000fe20007ffe0ff */
[----:B------:R-:W-:Y:S02]  /*e630*/  IMAD R5, R13, UR44, R0 ;  /* 0x0000002c0d057c24 */ /* 0x000fe4000f8e0200 */
[----:B------:R-:W-:-:S04]  /*e640*/  IMAD.WIDE.U32 R2, R12, UR44, R2 ;  /* 0x0000002c0c027c25 */ /* 0x000fc8000f8e0002 */
[----:B------:R-:W-:Y:S01]  /*e650*/  IMAD.IADD R3, R3, 0x1, R5 ;  /* 0x0000000103037824 */ /* 0x000fe200078e0205 */
[----:B------:R-:W-:-:S04]  /*e660*/  LEA R4, P0, R2, UR8, 0x2 ;  /* 0x0000000802047c11 */ /* 0x000fc8000f8010ff */
[----:B------:R-:W-:Y:S01]  /*e670*/  LEA.HI.X R5, R2, UR9, R3, 0x2, P0 ;  /* 0x0000000902057c11 */ /* 0x000fe200080f1403 */
[----:B------:R-:W-:-:S05]  /*e680*/  IMAD.MOV.U32 R3, RZ, RZ, -0x800000 ;  /* 0xff800000ff037424 */ /* 0x000fca00078e00ff */
[----:B------:R1:W-:Y:S03]  /*e690*/  STG.E desc[UR10][R4.64], R3 ;  /* 0x0000000304007986 */ /* 0x0003e6000c10190a */
.L_x_972:
[----:B------:R-:W-:Y:S05]  /*e6a0*/  BSYNC B0 ;  /* 0x0000000000007941 */ /* 0x000fea0003800000 */
.L_x_971:
[----:B------:R-:W-:Y:S01]  /*e6b0*/  R2UR UR7, R206 ;  /* 0x00000000ce0772ca */ /* 0x000fe200000e0000 */
[----:B------:R-:W-:Y:S01]  /*e6c0*/  ULDC UR5, c[0x0][0xa88] ;  /* 0x0002a20000057ab9 */ /* 0x000fe20000000800 */
[C---:B------:R-:W-:Y:S01]  /*e6d0*/  IADD3 R0, R204.reuse, 0x20, RZ ;  /* 0x00000020cc007810 */ /* 0x040fe20007ffe0ff */
[----:B------:R-:W-:Y:S01]  /*e6e0*/  UIADD3 UR42, -UR42, UR5, URZ ;  /* 0x000000052a2a7290 */ /* 0x000fe2000fffe13f */
[----:B-1----:R-:W-:Y:S01]  /*e6f0*/  IMAD R3, R9, UR43, R8 ;  /* 0x0000002b09037c24 */ /* 0x002fe2000f8e0208 */
[----:B------:R-:W-:Y:S01]  /*e700*/  SHF.R.S32.HI R205, RZ, 0x1f, R204 ;  /* 0x0000001fffcd7819 */ /* 0x000fe200000114cc */
[C---:B------:R-:W-:Y:S01]  /*e710*/  VIADD R2, R204.reuse, 0x40 ;  /* 0x00000040cc027836 */ /* 0x040fe20000000000 */
[----:B------:R-:W-:Y:S01]  /*e720*/  BSSY B0, `(.L_x_973) ;  /* 0x0000025000007945 */ /* 0x000fe20003800000 */
[----:B------:R-:W-:Y:S01]  /*e730*/  IMAD.IADD R7, R7, 0x1, R3 ;  /* 0x0000000107077824 */ /* 0x000fe200078e0203 */
[C---:B------:R-:W-:Y:S01]  /*e740*/  ISETP.GE.AND P2, PT, R204.reuse, UR42, PT ;  /* 0x0000002acc007c0c */ /* 0x040fe2000bf46270 */
[----:B------:R-:W-:Y:S01]  /*e750*/  VIADD R8, R204, 0x60 ;  /* 0x00000060cc087836 */ /* 0x000fe20000000000 */
[----:B------:R-:W-:Y:S01]  /*e760*/  ISETP.GE.AND P0, PT, R0, UR42, PT ;  /* 0x0000002a00007c0c */ /* 0x000fe2000bf06270 */
[C---:B---3--:R-:W-:Y:S01]  /*e770*/  IMAD R0, R10.reuse, UR6, RZ ;  /* 0x000000060a007c24 */ /* 0x048fe2000f8e02ff */
[----:B------:R-:W-:Y:S01]  /*e780*/  ULOP3.LUT UR5, URZ, UR7, URZ, 0x33, !UPT ;  /* 0x000000073f057292 */ /* 0x000fe2000f8e333f */
[----:B------:R-:W-:Y:S01]  /*e790*/  IMAD.WIDE.U32 R6, R10, UR44, R6 ;  /* 0x0000002c0a067c25 */ /* 0x000fe2000f8e0006 */
[----:B------:R-:W-:-:S03]  /*e7a0*/  ISETP.GE.AND P1, PT, R2, UR42, PT ;  /* 0x0000002a02007c0c */ /* 0x000fc6000bf26270 */
[----:B------:R-:W-:Y:S01]  /*e7b0*/  IMAD R3, R11, UR44, R0 ;  /* 0x0000002c0b037c24 */ /* 0x000fe2000f8e0200 */
[----:B--2---:R-:W-:-:S03]  /*e7c0*/  IADD3 R5, R14, UR5, RZ ;  /* 0x000000050e057c10 */ /* 0x004fc6000fffe0ff */
[----:B------:R-:W-:Y:S02]  /*e7d0*/  IMAD.IADD R11, R7, 0x1, R3 ;  /* 0x00000001070b7824 */ /* 0x000fe400078e0203 */
[----:B------:R-:W-:Y:S01]  /*e7e0*/  IMAD.WIDE R4, R5, 0x80, R204 ;  /* 0x0000008005047825 */ /* 0x000fe200078e02cc */
[----:B------:R-:W-:Y:S06]  /*e7f0*/  @P2 BRA `(.L_x_974) ;  /* 0x00000000005c2947 */ /* 0x000fec0003800000 */
[C---:B------:R-:W-:Y:S01]  /*e800*/  VIADD R2, R202.reuse, 0x80 ;  /* 0x00000080ca027836 */ /* 0x040fe20000000000 */
[----:B------:R-:W-:Y:S01]  /*e810*/  IADD3 R0, R202, 0x40, RZ ;  /* 0x00000040ca007810 */ /* 0x000fe20007ffe0ff */
[----:B------:R-:W-:Y:S01]  /*e820*/  ULDC UR5, c[0x0][0xa8c] ;  /* 0x0002a30000057ab9 */ /* 0x000fe20000000800 */
[----:B------:R-:W-:Y:S01]  /*e830*/  ULDC.64 UR6, c[0x0][0xad8] ;  /* 0x0002b60000067ab9 */ /* 0x000fe20000000a00 */
[----:B------:R-:W-:Y:S01]  /*e840*/  IMAD.MOV.U32 R3, RZ, RZ, R11 ;  /* 0x000000ffff037224 */ /* 0x000fe200078e000b */
[----:B------:R-:W-:Y:S01]  /*e850*/  ISETP.GE.AND P4, PT, R2, UR5, PT ;  /* 0x0000000502007c0c */ /* 0x000fe2000bf86270 */
[----:B------:R-:W-:Y:S01]  /*e860*/  IMAD R9, R5, UR6, RZ ;  /* 0x0000000605097c24 */ /* 0x000fe2000f8e02ff */
[----:B------:R-:W-:Y:S01]  /*e870*/  ISETP.GE.AND P3, PT, R0, UR5, PT ;  /* 0x0000000500007c0c */ /* 0x000fe2000bf66270 */
[----:B------:R-:W-:Y:S01]  /*e880*/  VIADD R0, R202, 0xc0 ;  /* 0x000000c0ca007836 */ /* 0x000fe20000000000 */
[----:B------:R-:W-:Y:S01]  /*e890*/  MOV R2, R6 ;  /* 0x0000000600027202 */ /* 0x000fe20000000f00 */
[----:B------:R-:W-:Y:S01]  /*e8a0*/  IMAD R9, R4, UR7, R9 ;  /* 0x0000000704097c24 */ /* 0x000fe2000f8e0209 */
[----:B------:R-:W-:Y:S01]  /*e8b0*/  ISETP.GE.AND P2, PT, R202, UR5, PT ;  /* 0x00000005ca007c0c */ /* 0x000fe2000bf46270 */
[----:B------:R-:W-:Y:S01]  /*e8c0*/  ULDC.64 UR8, c[0x0][0x208] ;  /* 0x0000820000087ab9 */ /* 0x000fe20000000a00 */
[----:B------:R-:W-:Y:S01]  /*e8d0*/  ISETP.GE.AND P5, PT, R0, UR5, PT ;  /* 0x0000000500007c0c */ /* 0x000fe2000bfa6270 */
[----:B------:R-:W-:Y:S01]  /*e8e0*/  IMAD.WIDE.U32 R2, R4, UR6, R2 ;  /* 0x0000000604027c25 */ /* 0x000fe2000f8e0002 */
[----:B------:R-:W-:-:S03]  /*e8f0*/  ULDC.64 UR6, c[0x0][0xa80] ;  /* 0x0002a00000067ab9 */ /* 0x000fc60000000a00 */
[----:B------:R-:W-:Y:S01]  /*e900*/  IMAD.IADD R3, R3, 0x1, R9 ;  /* 0x0000000103037824 */ /* 0x000fe200078e0209 */
[----:B------:R-:W-:-:S04]  /*e910*/  LEA R12, P6, R2, UR6, 0x1 ;  /* 0x00000006020c7c11 */ /* 0x000fc8000f8c08ff */
[----:B------:R-:W-:-:S05]  /*e920*/  LEA.HI.X R13, R2, UR7, R3, 0x1, P6 ;  /* 0x00000007020d7c11 */ /* 0x000fca000b0f0c03 */
[----:B------:R1:W-:Y:S04]  /*e930*/  @!P2 STG.E.128 desc[UR8][R12.64], RZ ;  /* 0x000000ff0c00a986 */ /* 0x0003e8000c101d08 */
[----:B------:R1:W-:Y:S04]  /*e940*/  @!P3 STG.E.128 desc[UR8][R12.64+0x80], RZ ;  /* 0x000080ff0c00b986 */ /* 0x0003e8000c101d08 */
[----:B------:R1:W-:Y:S04]  /*e950*/  @!P4 STG.E.128 desc[UR8][R12.64+0x100], RZ ;  /* 0x000100ff0c00c986 */ /* 0x0003e8000c101d08 */
[----:B------:R1:W-:Y:S02]  /*e960*/  @!P5 STG.E.128 desc[UR8][R12.64+0x180], RZ ;  /* 0x000180ff0c00d986 */ /* 0x0003e4000c101d08 */
.L_x_974:
[----:B------:R-:W-:Y:S05]  /*e970*/  BSYNC B0 ;  /* 0x0000000000007941 */ /* 0x000fea0003800000 */
.L_x_973:
[----:B------:R-:W-:Y:S01]  /*e980*/  BSSY B0, `(.L_x_975) ;  /* 0x000001c000007945 */ /* 0x000fe20003800000 */
[----:B------:R-:W-:-:S03]  /*e990*/  ISETP.GE.AND P2, PT, R8, UR42, PT ;  /* 0x0000002a08007c0c */ /* 0x000fc6000bf46270 */
[----:B------:R-:W-:Y:S10]  /*e9a0*/  @P0 BRA `(.L_x_976) ;  /* 0x0000000000640947 */ /* 0x000ff40003800000 */
[----:B------:R-:W-:Y:S01]  /*e9b0*/  IADD3 R9, P0, R4, 0x20, RZ ;  /* 0x0000002004097810 */ /* 0x000fe20007f1e0ff */
[C---:B------:R-:W-:Y:S01]  /*e9c0*/  VIADD R3, R202.reuse, 0x80 ;  /* 0x00000080ca037836 */ /* 0x040fe20000000000 */
[----:B------:R-:W-:Y:S01]  /*e9d0*/  IADD3 R2, R202, 0x40, RZ ;  /* 0x00000040ca027810 */ /* 0x000fe20007ffe0ff */
[----:B------:R-:W-:Y:S01]  /*e9e0*/  ULDC UR5, c[0x0][0xa8c] ;  /* 0x0002a30000057ab9 */ /* 0x000fe20000000800 */
        /* <DEDUP_REMOVED lines=14> */
[----:B------:R-:W-:Y:S02]  /*ead0*/  LEA R8, P0, R2, UR6, 0x1 ;  /* 0x0000000602087c11 */ /* 0x000fe4000f8008ff */
[----:B------:R-:W-:-:S04]  /*eae0*/  IADD3 R3, R3, R9, RZ ;  /* 0x0000000903037210 */ /* 0x000fc80007ffe0ff */
[----:B------:R-:W-:-:S05]  /*eaf0*/  LEA.HI.X R9, R2, UR7, R3, 0x1, P0 ;  /* 0x0000000702097c11 */ /* 0x000fca00080f0c03 */
[----:B------:R2:W-:Y:S04]  /*eb00*/  @!P3 STG.E.128 desc[UR8][R8.64], RZ ;  /* 0x000000ff0800b986 */ /* 0x0005e8000c101d08 */
[----:B------:R2:W-:Y:S04]  /*eb10*/  @!P4 STG.E.128 desc[UR8][R8.64+0x80], RZ ;  /* 0x000080ff0800c986 */ /* 0x0005e8000c101d08 */
[----:B------:R2:W-:Y:S04]  /*eb20*/  @!P5 STG.E.128 desc[UR8][R8.64+0x100], RZ ;  /* 0x000100ff0800d986 */ /* 0x0005e8000c101d08 */
[----:B------:R2:W-:Y:S02]  /*eb30*/  @!P6 STG.E.128 desc[UR8][R8.64+0x180], RZ ;  /* 0x000180ff0800e986 */ /* 0x0005e4000c101d08 */
.L_x_976:
[----:B------:R-:W-:Y:S05]  /*eb40*/  BSYNC B0 ;  /* 0x0000000000007941 */ /* 0x000fea0003800000 */
.L_x_975:
[----:B------:R-:W-:Y:S04]  /*eb50*/  BSSY B0, `(.L_x_977) ;  /* 0x000001b000007945 */ /* 0x000fe80003800000 */
[----:B------:R-:W-:Y:S05]  /*eb60*/  @P1 BRA `(.L_x_978) ;  /* 0x0000000000641947 */ /* 0x000fea0003800000 */
[----:B--2---:R-:W-:Y:S01]  /*eb70*/  IADD3 R9, P0, R4, 0x40, RZ ;  /* 0x0000004004097810 */ /* 0x004fe20007f1e0ff */
[C---:B------:R-:W-:Y:S01]  /*eb80*/  VIADD R3, R202.reuse, 0x80 ;  /* 0x00000080ca037836 */ /* 0x040fe20000000000 */
[----:B------:R-:W-:Y:S01]  /*eb90*/  ULDC UR5, c[0x0][0xa8c] ;  /* 0x0002a30000057ab9 */ /* 0x000fe20000000800 */
[C---:B------:R-:W-:Y:S01]  /*eba0*/  VIADD R2, R202.reuse, 0x40 ;  /* 0x00000040ca027836 */ /* 0x040fe20000000000 */
[----:B------:R-:W-:Y:S01]  /*ebb0*/  IADD3.X R0, RZ, R5, RZ, P0, !PT ;  /* 0x00000005ff007210 */ /* 0x000fe200007fe4ff */
[----:B------:R-:W-:Y:S01]  /*ebc0*/  ULDC.64 UR6, c[0x0][0xad8] ;  /* 0x0002b60000067ab9 */ /* 0x000fe20000000a00 */
[----:B------:R-:W-:Y:S01]  /*ebd0*/  ISETP.GE.AND P4, PT, R3, UR5, PT ;  /* 0x0000000503007c0c */ /* 0x000fe2000bf86270 */
[----:B------:R-:W-:Y:S01]  /*ebe0*/  VIADD R8, R202, 0xc0 ;  /* 0x000000c0ca087836 */ /* 0x000fe20000000000 */
[----:B------:R-:W-:Y:S01]  /*ebf0*/  ISETP.GE.AND P3, PT, R2, UR5, PT ;  /* 0x0000000502007c0c */ /* 0x000fe2000bf66270 */
[----:B------:R-:W-:Y:S01]  /*ec00*/  IMAD.MOV.U32 R2, RZ, RZ, R6 ;  /* 0x000000ffff027224 */ /* 0x000fe200078e0006 */
[----:B------:R-:W-:Y:S01]  /*ec10*/  MOV R3, R11 ;  /* 0x0000000b00037202 */ /* 0x000fe20000000f00 */
[----:B------:R-:W-:Y:S01]  /*ec20*/  IMAD R0, R0, UR6, RZ ;  /* 0x0000000600007c24 */ /* 0x000fe2000f8e02ff */
[----:B------:R-:W-:Y:S01]  /*ec30*/  ISETP.GE.AND P1, PT, R202, UR5, PT ;  /* 0x00000005ca007c0c */ /* 0x000fe2000bf26270 */
[----:B------:R-:W-:Y:S01]  /*ec40*/  ULDC.64 UR8, c[0x0][0x208] ;  /* 0x0000820000087ab9 */ /* 0x000fe20000000a00 */
[----:B------:R-:W-:Y:S01]  /*ec50*/  ISETP.GE.AND P5, PT, R8, UR5, PT ;  /* 0x0000000508007c0c */ /* 0x000fe2000bfa6270 */
[----:B------:R-:W-:-:S04]  /*ec60*/  IMAD.WIDE.U32 R2, R9, UR6, R2 ;  /* 0x0000000609027c25 */ /* 0x000fc8000f8e0002 */
        /* <DEDUP_REMOVED lines=9> */
.L_x_978:
[----:B------:R-:W-:Y:S05]  /*ed00*/  BSYNC B0 ;  /* 0x0000000000007941 */ /* 0x000fea0003800000 */
.L_x_977:
[----:B------:R-:W-:Y:S04]  /*ed10*/  BSSY B0, `(.L_x_968) ;  /* 0x000001b000007945 */ /* 0x000fe80003800000 */
        /* <DEDUP_REMOVED lines=9> */
[----:B------:R-:W-:Y:S01]  /*edb0*/  IADD3 R5, R202, 0x80, RZ ;  /* 0x00000080ca057810 */ /* 0x000fe20007ffe0ff */
[----:B------:R-:W-:Y:S01]  /*edc0*/  IMAD R4, R4, UR6, RZ ;  /* 0x0000000604047c24 */ /* 0x000fe2000f8e02ff */
[C---:B------:R-:W-:Y:S01]  /*edd0*/  ISETP.GE.AND P1, PT, R202.reuse, UR5, PT ;  /* 0x00000005ca007c0c */ /* 0x040fe2000bf26270 */
[----:B------:R-:W-:Y:S01]  /*ede0*/  VIADD R0, R202, 0xc0 ;  /* 0x000000c0ca007836 */ /* 0x000fe20000000000 */
[----:B------:R-:W-:Y:S01]  /*edf0*/  ISETP.GE.AND P3, PT, R5, UR5, PT ;  /* 0x0000000505007c0c */ /* 0x000fe2000bf66270 */
[----:B------:R-:W-:Y:S01]  /*ee00*/  IMAD.WIDE.U32 R2, R7, UR6, R2 ;  /* 0x0000000607027c25 */ /* 0x000fe2000f8e0002 */
[----:B------:R-:W-:-:S02]  /*ee10*/  ULDC.64 UR8, c[0x0][0x208] ;  /* 0x0000820000087ab9 */ /* 0x000fc40000000a00 */
        /* <DEDUP_REMOVED lines=10> */
.L_x_979:
[----:B------:R-:W-:Y:S05]  /*eec0*/  BSYNC B0 ;  /* 0x0000000000007941 */ /* 0x000fea0003800000 */
.L_x_968:
[----:B------:R-:W5:Y:S02]  /*eed0*/  LDC R0, c[0x0][0xda8] ;  /* 0x00036a00ff007b82 */ /* 0x000f640000000800 */
[----:B-----5:R-:W-:-:S13]  /*eee0*/  ISETP.LE.AND P0, PT, R0, UR4, PT ;  /* 0x0000000400007c0c */ /* 0x020fda000bf03270 */
[----:B------:R-:W-:Y:S05]  /*eef0*/  @!P0 BRA `(.L_x_980) ;  /* 0xffffff1c00b88947 */ /* 0x000fea000383ffff */
[----:B------:R-:W-:Y:S05]  /*ef00*/  EXIT ;  /* 0x000000000000794d */ /* 0x000fea0003800000 */
.L_x_886:
[----:B------:R-:W-:-:S08]  /*ef10*/  NOP ;  /* 0x0000000000007918 */ /* 0x000fd00000000000 */
[----:B-1----:R-:W1:-:S00]  /*ef20*/  USETMAXREG.DEALLOC.CTAPOOL 0x18 ;  /* 0x00000018000079c8 */ /* 0x002e4000080e0500 */
[----:B-1----:R-:W-:-:S06]  /*ef30*/  LOP3.LUT R0, R0, 0x3, RZ, 0xc0, !PT ;  /* 0x0000000300007812 */ /* 0x002fcc00078ec0ff */
[----:B------:R-:W1:Y:S02]  /*ef40*/  SHFL.IDX PT, R0, R0, RZ, 0x1f ;  /* 0x00001fff00007589 */ /* 0x000e6400000e0000 */
[----:B-1----:R-:W-:-:S13]  /*ef50*/  ISETP.NE.AND P0, PT, R0, RZ, PT ;  /* 0x000000ff0000720c */ /* 0x002fda0003f05270 */
[----:B------:R-:W-:Y:S05]  /*ef60*/  @P0 EXIT ;  /* 0x000000000000094d */ /* 0x000fea0003800000 */
[----:B------:R-:W1:Y:S01]  /*ef70*/  S2UR UR4, SR_CTAID.X ;  /* 0x00000000000479c3 */ /* 0x000e620000002500 */
[----:B------:R-:W-:Y:S01]  /*ef80*/  UMOV UR49, URZ ;  /* 0x0000003f00317c82 */ /* 0x000fe20008000000 */
[----:B------:R-:W-:Y:S01]  /*ef90*/  MOV R16, RZ ;  /* 0x000000ff00107202 */ /* 0x000fe20000000f00 */
[----:B------:R-:W-:-:S05]  /*efa0*/  IMAD.MOV.U32 R17, RZ, RZ, 0x1 ;  /* 0x00000001ff117424 */ /* 0x000fca00078e00ff */
[----:B------:R-:W1:Y:S02]  /*efb0*/  LDC R0, c[0x0][0xda8] ;  /* 0x00036a00ff007b82 */ /* 0x000e640000000800 */
[----:B-1----:R-:W-:-:S13]  /*efc0*/  ISETP.LE.AND P0, PT, R0, UR4, PT ;  /* 0x0000000400007c0c */ /* 0x002fda000bf03270 */
[----:B------:R-:W-:Y:S05]  /*efd0*/  @P0 BRA `(.L_x_981) ;  /* 0x00000034001c0947 */ /* 0x000fea0003800000 */
[----:B------:R-:W-:Y:S01]  /*efe0*/  IMAD.U32 R19, RZ, RZ, UR4 ;  /* 0x00000004ff137e24 */ /* 0x000fe2000f8e00ff */
[----:B------:R-:W-:Y:S01]  /*eff0*/  MOV R17, 0x1 ;  /* 0x0000000100117802 */ /* 0x000fe20000000f00 */
[----:B------:R-:W-:Y:S01]  /*f000*/  IMAD.MOV.U32 R16, RZ, RZ, RZ ;  /* 0x000000ffff107224 */ /* 0x000fe200078e00ff */
[----:B------:R-:W-:Y:S01]  /*f010*/  ULDC UR50, c[0x0][0xc] ;  /* 0x0000030000327ab9 */ /* 0x000fe20000000800 */
[----:B------:R-:W-:Y:S01]  /*f020*/  ULDC.64 UR42, c[0x0][0x198] ;  /* 0x00006600002a7ab9 */ /* 0x000fe20000000a00 */
[----:B------:R-:W-:-:S05]  /*f030*/  UMOV UR49, URZ ;  /* 0x0000003f00317c82 */ /* 0x000fca0008000000 */
.L_x_1035:
[----:B------:R-:W-:Y:S01]  /*f040*/  ULDC UR8, c[0x0][0xdd0] ;  /* 0x0003740000087ab9 */ /* 0x000fe20000000800 */
[----:B-1----:R-:W1:Y:S01]  /*f050*/  LDC R0, c[0x0][0xde8] ;  /* 0x00037a00ff007b82 */ /* 0x002e620000000800 */
[C---:B------:R-:W-:Y:S01]  /*f060*/  R2UR UR6, R19.reuse ;  /* 0x00000000130672ca */ /* 0x040fe200000e0000 */
[----:B------:R-:W-:Y:S01]  /*f070*/  UISETP.NE.AND UP0, UPT, UR8, 0x1, UPT ;  /* 0x000000010800788c */ /* 0x000fe2000bf05270 */
[----:B------:R-:W-:-:S10]  /*f080*/  R2UR UR7, R19 ;  /* 0x00000000130772ca */ /* 0x000fd400000e0000 */
[----:B------:R-:W-:Y:S01]  /*f090*/  @UP0 ULDC UR4, c[0x0][0xdd4] ;  /* 0x0003750000040ab9 */ /* 0x000fe20000000800 */
[----:B------:R-:W-:Y:S01]  /*f0a0*/  @UP0 ULDC UR9, c[0x0][0xdd8] ;  /* 0x0003760000090ab9 */ /* 0x000fe20000000800 */
[----:B------:R-:W-:-:S04]  /*f0b0*/  UIMAD.WIDE.U32 UR4, UR6, UR4, URZ ;  /* 0x00000004060472a5 */ /* 0x000fc8000f8e003f */
[----:B------:R-:W-:-:S04]  /*f0c0*/  @UP0 USHF.R.U32.HI UR6, URZ, UR9, UR5 ;  /* 0x000000093f060299 */ /* 0x000fc80008011605 */
[----:B------:R-:W-:Y:S02]  /*f0d0*/  UIADD3 UR4, -UR6, URZ, URZ ;  /* 0x0000003f06047290 */ /* 0x000fe4000fffe13f */
[----:B-1----:R-:W-:Y:S02]  /*f0e0*/  ISETP.LE.AND P0, PT, R0, UR6, PT ;  /* 0x0000000600007c0c */ /* 0x002fe4000bf03270 */
[----:B------:R-:W-:-:S11]  /*f0f0*/  UIMAD UR8, UR8, UR4, UR7 ;  /* 0x00000004080872a4 */ /* 0x000fd6000f8e0207 */
[----:B------:R-:W-:Y:S05]  /*f100*/  @!P0 BRA `(.L_x_982) ;  /* 0x0000000000208947 */ /* 0x000fea0003800000 */
[----:B------:R-:W-:Y:S01]  /*f110*/  ULDC UR9, c[0x0][0xddc] ;  /* 0x0003770000097ab9 */ /* 0x000fe20000000800 */
[----:B------:R-:W-:Y:S01]  /*f120*/  UMOV UR7, UR8 ;  /* 0x0000000800077c82 */ /* 0x000fe20008000000 */
[----:B------:R-:W-:-:S11]  /*f130*/  UISETP.NE.AND UP0, UPT, UR9, 0x1, UPT ;  /* 0x000000010900788c */ /* 0x000fd6000bf05270 */
[----:B------:R-:W-:Y:S02]  /*f140*/  @UP0 ULDC.64 UR10, c[0x0][0xde0] ;  /* 0x00037800000a0ab9 */ /* 0x000fe40000000a00 */
[----:B------:R-:W-:-:S04]  /*f150*/  UIMAD.WIDE.U32 UR4, UR8, UR10, URZ ;  /* 0x0000000a080472a5 */ /* 0x000fc8000f8e003f */
[----:B------:R-:W-:-:S04]  /*f160*/  @UP0 USHF.R.U32.HI UR7, URZ, UR11, UR5 ;  /* 0x0000000b3f070299 */ /* 0x000fc80008011605 */
[----:B------:R-:W-:Y:S01]  /*f170*/  UIMAD UR4, UR7, UR9, URZ ;  /* 0x00000009070472a4 */ /* 0x000fe2000f8e023f */
[----:B------:R-:W-:Y:S11]  /*f180*/  BRA `(.L_x_983) ;  /* 0x00000000001c7947 */ /* 0x000ff60003800000 */
.L_x_982:
[----:B------:R-:W-:Y:S01]  /*f190*/  ULDC UR9, c[0x0][0xdc4] ;  /* 0x0003710000097ab9 */ /* 0x000fe20000000800 */
[----:B------:R-:W-:Y:S01]  /*f1a0*/  UMOV UR7, UR8 ;  /* 0x0000000800077c82 */ /* 0x000fe20008000000 */
[----:B------:R-:W-:-:S11]  /*f1b0*/  UISETP.NE.AND UP0, UPT, UR9, 0x1, UPT ;  /* 0x000000010900788c */ /* 0x000fd6000bf05270 */
[----:B------:R-:W-:Y:S02]  /*f1c0*/  @UP0 ULDC.64 UR10, c[0x0][0xdc8] ;  /* 0x00037200000a0ab9 */ /* 0x000fe40000000a00 */
[----:B------:R-:W-:-:S04]  /*f1d0*/  UIMAD.WIDE.U32 UR4, UR8, UR10, URZ ;  /* 0x0000000a080472a5 */ /* 0x000fc8000f8e003f */
[----:B------:R-:W-:-:S04]  /*f1e0*/  @UP0 USHF.R.U32.HI UR7, URZ, UR11, UR5 ;  /* 0x0000000b3f070299 */ /* 0x000fc80008011605 */
[----:B------:R-:W-:-:S12]  /*f1f0*/  UIMAD UR4, UR7, UR9, URZ ;  /* 0x00000009070472a4 */ /* 0x000fd8000f8e023f */
.L_x_983:
[----:B------:R-:W-:Y:S01]  /*f200*/  ULDC.64 UR10, c[0x0][0x3f8] ;  /* 0x0000fe00000a7ab9 */ /* 0x000fe20000000a00 */
[----:B------:R-:W-:Y:S02]  /*f210*/  UIADD3 UR8, UR8, -UR4, URZ ;  /* 0x8000000408087290 */ /* 0x000fe4000fffe03f */
[----:B------:R-:W-:Y:S02]  /*f220*/  UISETP.NE.U32.AND UP0, UPT, UR10, URZ, UPT ;  /* 0x0000003f0a00728c */ /* 0x000fe4000bf05070 */
[----:B------:R-:W-:Y:S01]  /*f230*/  ULOP3.LUT UR7, URZ, UR7, URZ, 0x33, !UPT ;  /* 0x000000073f077292 */ /* 0x000fe2000f8e333f */
[----:B------:R-:W-:Y:S01]  /*f240*/  ULDC UR10, c[0x0][0xdb8] ;  /* 0x00036e00000a7ab9 */ /* 0x000fe20000000800 */
[----:B------:R-:W-:Y:S01]  /*f250*/  ULDC.64 UR4, c[0x0][0x9e0] ;  /* 0x0002780000047ab9 */ /* 0x000fe20000000a00 */
[----:B------:R-:W-:Y:S01]  /*f260*/  UISETP.NE.AND UP1, UPT, UR10, 0x1, UPT ;  /* 0x000000010a00788c */ /* 0x000fe2000bf25270 */
[----:B------:R-:W-:Y:S01]  /*f270*/  ULDC UR9, c[0x0][0xdc4] ;  /* 0x0003710000097ab9 */ /* 0x000fe20000000800 */
[----:B------:R-:W-:Y:S01]  /*f280*/  ULDC UR45, c[0x0][0xdac] ;  /* 0x00036b00002d7ab9 */ /* 0x000fe20000000800 */
[----:B------:R-:W-:-:S02]  /*f290*/  UISETP.GE.AND UP2, UPT, UR5, 0x1, UPT ;  /* 0x000000010500788c */ /* 0x000fc4000bf46270 */
[----:B------:R-:W-:Y:S02]  /*f2a0*/  UIMAD UR9, UR6, UR9, UR8 ;  /* 0x00000009060972a4 */ /* 0x000fe4000f8e0208 */
[----:B------:R-:W-:Y:S02]  /*f2b0*/  UIADD3 UR45, UR7, UR45, URZ ;  /* 0x0000002d072d7290 */ /* 0x000fe4000fffe03f */
[----:B------:R-:W-:Y:S01]  /*f2c0*/  UISETP.NE.AND.EX UP0, UPT, UR11, URZ, UPT, UP0 ;  /* 0x0000003f0b00728c */ /* 0x000fe2000bf05300 */
[----:B------:R-:W-:Y:S01]  /*f2d0*/  PLOP3.LUT P1, PT, PT, PT, UP2, 0x80, 0x0 ;  /* 0x000000000000781c */ /* 0x000fe20003f2f028 */
[----:B------:R-:W-:Y:S01]  /*f2e0*/  @UP1 ULDC UR6, c[0x0][0xdbc] ;  /* 0x00036f0000061ab9 */ /* 0x000fe20000000800 */
[----:B------:R-:W-:Y:S02]  /*f2f0*/  USHF.L.U32 UR45, UR45, 0x7, URZ ;  /* 0x000000072d2d7899 */ /* 0x000fe4000800063f */
[----:B------:R-:W-:Y:S01]  /*f300*/  UIMAD.WIDE.U32 UR6, UR9, UR6, URZ ;  /* 0x00000006090672a5 */ /* 0x000fe2000f8e003f */
[----:B------:R-:W-:Y:S01]  /*f310*/  ULDC UR11, c[0x0][0x404] ;  /* 0x00010100000b7ab9 */ /* 0x000fe20000000800 */
[----:B------:R-:W-:Y:S01]  /*f320*/  ULDC UR12, c[0x0][0x288] ;  /* 0x0000a200000c7ab9 */ /* 0x000fe20000000800 */
[----:B------:R-:W-:Y:S01]  /*f330*/  @UP1 ULDC UR14, c[0x0][0xdc0] ;  /* 0x00037000000e1ab9 */ /* 0x000fe20000000800 */
[----:B------:R-:W-:Y:S01]  /*f340*/  UMOV UR47, UR9 ;  /* 0x00000009002f7c82 */ /* 0x000fe20008000000 */
[----:B------:R-:W-:-:S02]  /*f350*/  USEL UR11, UR11, 0x1, UP0 ;  /* 0x000000010b0b7887 */ /* 0x000fc40008000000 */
[----:B------:R-:W-:Y:S02]  /*f360*/  UIADD3 UR8, UR45, 0x80, -UR12 ;  /* 0x000000802d087890 */ /* 0x000fe4000fffe80c */
[----:B------:R-:W-:Y:S01]  /*f370*/  @UP1 USHF.R.U32.HI UR47, URZ, UR14, UR7 ;  /* 0x0000000e3f2f1299 */ /* 0x000fe20008011607 */
[----:B------:R-:W-:Y:S02]  /*f380*/  ULDC UR13, c[0x0][0x2e0] ;  /* 0x0000b800000d7ab9 */ /* 0x000fe40000000800 */
[----:B------:R-:W-:Y:S02]  /*f390*/  UIMAD UR6, UR11, UR13, UR8 ;  /* 0x0000000d0b0672a4 */ /* 0x000fe4000f8e0208 */
[----:B------:R-:W-:Y:S02]  /*f3a0*/  UIADD3 UR46, -UR47, URZ, URZ ;  /* 0x0000003f2f2e7290 */ /* 0x000fe4000fffe13f */
[----:B------:R-:W-:Y:S02]  /*f3b0*/  UIADD3 UR4, UR6, UR4, URZ ;  /* 0x0000000406047290 */ /* 0x000fe4000fffe03f */
[----:B------:R-:W-:Y:S01]  /*f3c0*/  UIMAD UR46, UR10, UR46, UR9 ;  /* 0x0000002e0a2e72a4 */ /* 0x000fe2000f8e0209 */
[----:B------:R-:W-:Y:S11]  /*f3d0*/  @!P1 BRA `(.L_x_984) ;  /* 0x0000000000449947 */ /* 0x000ff60003800000 */
        /* <DEDUP_REMOVED lines=10> */
.L_x_985:
[----:B------:R-:W-:-:S11]  /*f480*/  UISETP.NE.AND UP0, UPT, UR5, 0x1, UPT ;  /* 0x000000010500788c */ /* 0x000fd6000bf05270 */
[----:B------:R-:W-:Y:S02]  /*f490*/  @UP0 ULDC.64 UR14, c[0x0][0x9e8] ;  /* 0x00027a00000e0ab9 */ /* 0x000fe40000000a00 */
[----:B------:R-:W-:-:S04]  /*f4a0*/  UIMAD.WIDE.U32 UR6, UR8, UR14, URZ ;  /* 0x0000000e080672a5 */ /* 0x000fc8000f8e003f */
[----:B------:R-:W-:-:S12]  /*f4b0*/  @UP0 USHF.R.U32.HI UR8, URZ, UR15, UR7 ;  /* 0x0000000f3f080299 */ /* 0x000fd80008011607 */
.L_x_986:
[----:B------:R-:W-:-:S04]  /*f4c0*/  UIMAD UR8, UR8, UR5, UR5 ;  /* 0x00000005080872a4 */ /* 0x000fc8000f8e0205 */
[----:B------:R-:W-:-:S04]  /*f4d0*/  UISETP.LT.AND UP0, UPT, UR4, UR8, UPT ;  /* 0x000000080400728c */ /* 0x000fc8000bf01270 */
[----:B------:R-:W-:-:S12]  /*f4e0*/  USEL UR4, UR4, UR8, UP0 ;  /* 0x0000000804047287 */ /* 0x000fd80008000000 */
.L_x_984:
[----:B------:R-:W-:Y:S02]  /*f4f0*/  UIMAD UR7, UR11, UR13, 0x3f ;  /* 0x0000003f0b0774a4 */ /* 0x000fe4000f8e020d */
[----:B------:R-:W-:Y:S02]  /*f500*/  UIADD3 UR4, UR4, 0x3f, URZ ;  /* 0x0000003f04047890 */ /* 0x000fe4000fffe03f */
[----:B------:R-:W-:Y:S02]  /*f510*/  USHF.R.S32.HI UR8, URZ, 0x1f, UR7 ;  /* 0x0000001f3f087899 */ /* 0x000fe40008011407 */
[----:B------:R-:W-:Y:S02]  /*f520*/  USHF.R.S32.HI UR6, URZ, 0x1f, UR4 ;  /* 0x0000001f3f067899 */ /* 0x000fe40008011404 */
[----:B------:R-:W-:Y:S02]  /*f530*/  ULEA.HI UR8, UR8, UR7, URZ, 0x6 ;  /* 0x0000000708087291 */ /* 0x000fe4000f8f303f */
[----:B------:R-:W-:-:S02]  /*f540*/  ULEA.HI UR6, UR6, UR4, URZ, 0x6 ;  /* 0x0000000406067291 */ /* 0x000fc4000f8f303f */
[----:B------:R-:W-:Y:S02]  /*f550*/  UIADD3 UR4, UR45, -UR12, URZ ;  /* 0x8000000c2d047290 */ /* 0x000fe4000fffe03f */
[----:B------:R-:W-:Y:S02]  /*f560*/  USHF.R.S32.HI UR48, URZ, 0x6, UR8 ;  /* 0x000000063f307899 */ /* 0x000fe40008011408 */
[----:B------:R-:W-:Y:S02]  /*f570*/  USHF.R.S32.HI UR6, URZ, 0x6, UR6 ;  /* 0x000000063f067899 */ /* 0x000fe40008011406 */
[----:B------:R-:W-:Y:S02]  /*f580*/  UIMAD UR4, UR11, UR13, UR4 ;  /* 0x0000000d0b0472a4 */ /* 0x000fe4000f8e0204 */
[----:B------:R-:W-:Y:S01]  /*f590*/  UISETP.LT.AND UP0, UPT, UR48, UR6, UPT ;  /* 0x000000063000728c */ /* 0x000fe2000bf01270 */
[----:B------:R-:W-:Y:S02]  /*f5a0*/  ULDC UR8, c[0x0][0x9dc] ;  /* 0x0002770000087ab9 */ /* 0x000fe40000000800 */
[----:B------:R-:W-:-:S02]  /*f5b0*/  UIADD3 UR8, UR4, -UR8, URZ ;  /* 0x8000000804087290 */ /* 0x000fc4000fffe03f */
[----:B------:R-:W-:Y:S01]  /*f5c0*/  USEL UR48, UR48, UR6, UP0 ;  /* 0x0000000630307287 */ /* 0x000fe20008000000 */
[----:B------:R-:W-:Y:S11]  /*f5d0*/  @!P1 BRA `(.L_x_987) ;  /* 0x0000000000449947 */ /* 0x000ff60003800000 */
        /* <DEDUP_REMOVED lines=10> */
.L_x_988:
[----:B------:R-:W-:-:S11]  /*f680*/  UISETP.NE.AND UP0, UPT, UR5, 0x1, UPT ;  /* 0x000000010500788c */ /* 0x000fd6000bf05270 */
[----:B------:R-:W-:Y:S02]  /*f690*/  @UP0 ULDC.64 UR10, c[0x0][0x9e8] ;  /* 0x00027a00000a0ab9 */ /* 0x000fe40000000a00 */
[----:B------:R-:W-:-:S04]  /*f6a0*/  UIMAD.WIDE.U32 UR6, UR4, UR10, URZ ;  /* 0x0000000a040672a5 */ /* 0x000fc8000f8e003f */
[----:B------:R-:W-:-:S12]  /*f6b0*/  @UP0 USHF.R.U32.HI UR4, URZ, UR11, UR7 ;  /* 0x0000000b3f040299 */ /* 0x000fd80008011607 */
.L_x_989:
[----:B------:R-:W-:-:S04]  /*f6c0*/  UIMAD UR4, UR4, UR5, URZ ;  /* 0x00000005040472a4 */ /* 0x000fc8000f8e023f */
[----:B------:R-:W-:-:S04]  /*f6d0*/  UISETP.LT.AND UP0, UPT, UR8, UR4, UPT ;  /* 0x000000040800728c */ /* 0x000fc8000bf01270 */
[----:B------:R-:W-:-:S12]  /*f6e0*/  USEL UR8, UR8, UR4, !UP0 ;  /* 0x0000000408087287 */ /* 0x000fd8000c000000 */
.L_x_987:
[----:B------:R-:W-:Y:S01]  /*f6f0*/  USHF.R.S32.HI UR4, URZ, 0x1f, UR8 ;  /* 0x0000001f3f047899 */ /* 0x000fe20008011408 */
[----:B------:R-:W-:Y:S03]  /*f700*/  BSSY B6, `(.L_x_990) ;  /* 0x00002c3000067945 */ /* 0x000fe60003800000 */
[----:B------:R-:W-:-:S04]  /*f710*/  ULEA.HI UR4, UR4, UR8, URZ, 0x6 ;  /* 0x0000000804047291 */ /* 0x000fc8000f8f303f */
[----:B------:R-:W-:-:S04]  /*f720*/  USHF.R.S32.HI UR4, URZ, 0x6, UR4 ;  /* 0x000000063f047899 */ /* 0x000fc80008011404 */
[----:B------:R-:W-:-:S04]  /*f730*/  UISETP.LT.AND UP0, UPT, URZ, UR4, UPT ;  /* 0x000000043f00728c */ /* 0x000fc8000bf01270 */
[----:B------:R-:W-:-:S04]  /*f740*/  USEL UR41, URZ, UR4, !UP0 ;  /* 0x000000043f297287 */ /* 0x000fc8000c000000 */
[----:B------:R-:W-:-:S06]  /*f750*/  UISETP.GT.AND UP0, UPT, UR48, UR41, UPT ;  /* 0x000000293000728c */ /* 0x000fcc000bf04270 */
[----:B------:R-:W-:-:S13]  /*f760*/  PLOP3.LUT P0, PT, PT, PT, UP0, 0x80, 0x0 ;  /* 0x000000000000781c */ /* 0x000fda0003f0f008 */
[----:B------:R-:W-:Y:S05]  /*f770*/  @P0 BRA `(.L_x_991) ;  /* 0x00000000004c0947 */ /* 0x000fea0003800000 */
[----:B------:R-:W1:Y:S01]  /*f780*/  S2R R0, SR_TID.X ;  /* 0x0000000000007919 */ /* 0x000e620000002100 */
[----:B------:R-:W-:Y:S01]  /*f790*/  IMAD.MOV.U32 R13, RZ, RZ, R19 ;  /* 0x000000ffff0d7224 */ /* 0x000fe200078e0013 */
[----:B-1----:R-:W-:-:S04]  /*f7a0*/  LOP3.LUT R0, R0, 0x1f, RZ, 0xc0, !PT ;  /* 0x0000001f00007812 */ /* 0x002fc800078ec0ff */
[----:B------:R-:W-:-:S13]  /*f7b0*/  ISETP.NE.AND P0, PT, R0, RZ, PT ;  /* 0x000000ff0000720c */ /* 0x000fda0003f05270 */
[----:B------:R-:W-:Y:S05]  /*f7c0*/  @P0 BRA `(.L_x_992) ;  /* 0x0000002800d80947 */ /* 0x000fea0003800000 */
[----:B------:R-:W1:Y:S01]  /*f7d0*/  S2R R5, SR_LANEID ;  /* 0x0000000000057919 */ /* 0x000e620000000000 */
[----:B------:R-:W-:Y:S01]  /*f7e0*/  VOTEU.ANY UR4, UPT, PT ;  /* 0x0000000000047886 */ /* 0x000fe200038e0100 */
[----:B------:R-:W2:Y:S01]  /*f7f0*/  LDC.64 R2, c[0x0][0xdf0] ;  /* 0x00037c00ff027b82 */ /* 0x000ea20000000a00 */
[----:B------:R-:W1:Y:S01]  /*f800*/  FLO.U32 R0, UR4 ;  /* 0x0000000400007d00 */ /* 0x000e6200080e0000 */
[----:B------:R-:W-:Y:S01]  /*f810*/  ULDC.64 UR6, c[0x0][0x208] ;  /* 0x0000820000067ab9 */ /* 0x000fe20000000a00 */
[----:B-1----:R-:W-:-:S06]  /*f820*/  ISETP.EQ.U32.AND P0, PT, R0, R5, PT ;  /* 0x000000050000720c */ /* 0x002fcc0003f02070 */
[----:B------:R-:W2:Y:S07]  /*f830*/  POPC R5, UR4 ;  /* 0x0000000400057d09 */ /* 0x000eae0008000000 */
[----:B--2---:R-:W2:Y:S01]  /*f840*/  @P0 ATOMG.E.ADD.STRONG.GPU PT, R3, desc[UR6][R2.64], R5 ;  /* 0x00000005020309a8 */ /* 0x004ea200081ee1c6 */
[----:B------:R-:W1:Y:S02]  /*f850*/  S2R R4, SR_LTMASK ;  /* 0x0000000000047919 */ /* 0x000e640000003900 */
[----:B-1----:R-:W-:-:S04]  /*f860*/  LOP3.LUT R4, R4, UR4, RZ, 0xc0, !PT ;  /* 0x0000000404047c12 */ /* 0x002fc8000f8ec0ff */
[----:B------:R-:W1:Y:S01]  /*f870*/  POPC R13, R4 ;  /* 0x00000004000d7309 */ /* 0x000e620000000000 */
[----:B--2---:R-:W1:Y:S02]  /*f880*/  SHFL.IDX PT, R0, R3, R0, 0x1f ;  /* 0x00001f0003007589 */ /* 0x004e6400000e0000 */
[----:B-1----:R-:W-:Y:S01]  /*f890*/  IADD3 R13, R0, UR50, R13 ;  /* 0x00000032000d7c10 */ /* 0x002fe2000fffe00d */
[----:B------:R-:W-:Y:S06]  /*f8a0*/  BRA `(.L_x_992) ;  /* 0x0000002800a07947 */ /* 0x000fec0003800000 */
.L_x_991:
[----:B------:R-:W1:Y:S01]  /*f8b0*/  S2UR UR4, SR_CgaCtaId ;  /* 0x00000000000479c3 */ /* 0x000e620000008800 */
[----:B------:R-:W-:Y:S02]  /*f8c0*/  UMOV UR40, 0x400 ;  /* 0x0000040000287882 */ /* 0x000fe40000000000 */
[----:B-1----:R-:W-:-:S04]  /*f8d0*/  ULEA UR40, UR4, UR40, 0x18 ;  /* 0x0000002804287291 */ /* 0x002fc8000f8ec03f */
[----:B------:R-:W-:-:S04]  /*f8e0*/  UIADD3 UR4, UR40, 0x20400, URZ ;  /* 0x0002040028047890 */ /* 0x000fc8000fffe03f */
[----:B------:R-:W-:-:S06]  /*f8f0*/  ULOP3.LUT UP0, URZ, UR4, 0x3ff, URZ, 0xc0, !UPT ;  /* 0x000003ff043f7892 */ /* 0x000fcc000f80c03f */
[----:B------:R-:W-:-:S13]  /*f900*/  PLOP3.LUT P0, PT, PT, PT, UP0, 0x80, 0x0 ;  /* 0x000000000000781c */ /* 0x000fda0003f0f008 */
[----:B------:R-:W-:Y:S05]  /*f910*/  @!P0 BRA `(.L_x_993) ;  /* 0x0000000000408947 */ /* 0x000fea0003800000 */
[----:B------:R-:W-:Y:S01]  /*f920*/  MOV R2, 0x0 ;  /* 0x0000000000027802 */ /* 0x000fe20000000f00 */
[----:B------:R-:W-:Y:S01]  /*f930*/  ULDC.64 UR6, c[0x4][0xa8] ;  /* 0x01002a0000067ab9 */ /* 0x000fe20000000a00 */
[----:B------:R-:W-:Y:S01]  /*f940*/  ULDC.64 UR8, c[0x4][0xb0] ;  /* 0x01002c0000087ab9 */ /* 0x000fe20000000a00 */
[----:B------:R-:W-:Y:S01]  /*f950*/  ULDC.64 UR4, c[0x4][0x30] ;  /* 0x01000c0000047ab9 */ /* 0x000fe20000000a00 */
[----:B------:R-:W-:Y:S01]  /*f960*/  MOV R4, UR6 ;  /* 0x0000000600047c02 */ /* 0x000fe20008000f00 */
[----:B------:R-:W-:Y:S01]  /*f970*/  IMAD.U32 R5, RZ, RZ, UR7 ;  /* 0x00000007ff057e24 */ /* 0x000fe2000f8e00ff */
[----:B------:R-:W1:Y:S01]  /*f980*/  LDC.64 R2, c[0x4][R2] ;  /* 0x0100000002027b82 */ /* 0x000e620000000a00 */
[----:B------:R-:W-:Y:S01]  /*f990*/  IMAD.U32 R6, RZ, RZ, UR8 ;  /* 0x00000008ff067e24 */ /* 0x000fe2000f8e00ff */
[----:B------:R-:W-:Y:S01]  /*f9a0*/  MOV R7, UR9 ;  /* 0x0000000900077c02 */ /* 0x000fe20008000f00 */
[----:B------:R-:W-:Y:S01]  /*f9b0*/  IMAD.U32 R10, RZ, RZ, UR4 ;  /* 0x00000004ff0a7e24 */ /* 0x000fe2000f8e00ff */
[----:B------:R-:W-:Y:S01]  /*f9c0*/  MOV R8, 0x70 ;  /* 0x0000007000087802 */ /* 0x000fe20000000f00 */
[----:B------:R-:W-:-:S02]  /*f9d0*/  IMAD.U32 R11, RZ, RZ, UR5 ;  /* 0x00000005ff0b7e24 */ /* 0x000fc4000f8e00ff */
[----:B------:R-:W-:Y:S02]  /*f9e0*/  IMAD.MOV.U32 R12, RZ, RZ, 0x1 ;  /* 0x00000001ff0c7424 */ /* 0x000fe400078e00ff */
[----:B------:R-:W-:-:S07]  /*f9f0*/  IMAD.MOV.U32 R13, RZ, RZ, RZ ;  /* 0x000000ffff0d7224 */ /* 0x000fce00078e00ff */
[----:B------:R-:W-:-:S07]  /*fa00*/  LEPC R20, `(.L_x_993) ;  /* 0x000000001014794e */ /* 0x000fce0000000000 */
[----:B-1----:R-:W-:Y:S05]  /*fa10*/  CALL.ABS.NOINC R2 ;  /* 0x0000000002007343 */ /* 0x002fea0003c00000 */
.L_x_993:
        /* <DEDUP_REMOVED lines=13> */
[----:B------:R-:W-:Y:S01]  /*faf0*/  MOV R8, 0x70 ;  /* 0x0000007000087802 */ /* 0x000fe20000000f00 */
[----:B------:R-:W-:-:S02]  /*fb00*/  IMAD.U32 R10, RZ, RZ, UR4 ;  /* 0x00000004ff0a7e24 */ /* 0x000fc4000f8e00ff */
[----:B------:R-:W-:Y:S02]  /*fb10*/  IMAD.U32 R11, RZ, RZ, UR5 ;  /* 0x00000005ff0b7e24 */ /* 0x000fe4000f8e00ff */
[----:B------:R-:W-:Y:S02]  /*fb20*/  IMAD.MOV.U32 R12, RZ, RZ, 0x1 ;  /* 0x00000001ff0c7424 */ /* 0x000fe400078e00ff */
[----:B-1----:R-:W-:-:S07]  /*fb30*/  IMAD.MOV.U32 R13, RZ, RZ, RZ ;  /* 0x000000ffff0d7224 */ /* 0x002fce00078e00ff */
[----:B------:R-:W-:-:S07]  /*fb40*/  LEPC R20, `(.L_x_995) ;  /* 0x000000001014794e */ /* 0x000fce0000000000 */
[----:B--2---:R-:W-:Y:S05]  /*fb50*/  CALL.ABS.NOINC R2 ;  /* 0x0000000002007343 */ /* 0x004fea0003c00000 */
.L_x_995:
[----:B------:R1:W2:Y:S01]  /*fb60*/  LDC.64 R2, c[0x4][R18] ;  /* 0x0100000012027b82 */ /* 0x0002a20000000a00 */
[----:B------:R-:W-:Y:S01]  /*fb70*/  ULDC.64 UR6, c[0x4][0xa8] ;  /* 0x01002a0000067ab9 */ /* 0x000fe20000000a00 */
[----:B------:R-:W-:Y:S01]  /*fb80*/  ULDC.64 UR8, c[0x4][0xb0] ;  /* 0x01002c0000087ab9 */ /* 0x000fe20000000a00 */
[----:B------:R-:W-:Y:S01]  /*fb90*/  ULDC.64 UR4, c[0x4][0x40] ;  /* 0x0100100000047ab9 */ /* 0x000fe20000000a00 */
[----:B------:R-:W-:Y:S01]  /*fba0*/  MOV R4, UR6 ;  /* 0x0000000600047c02 */ /* 0x000fe20008000f00 */
[----:B------:R-:W-:Y:S01]  /*fbb0*/  IMAD.U32 R5, RZ, RZ, UR7 ;  /* 0x00000007ff057e24 */ /* 0x000fe2000f8e00ff */
[----:B------:R-:W-:Y:S01]  /*fbc0*/  MOV R7, UR9 ;  /* 0x0000000900077c02 */ /* 0x000fe20008000f00 */
[----:B------:R-:W-:Y:S01]  /*fbd0*/  IMAD.U32 R6, RZ, RZ, UR8 ;  /* 0x00000008ff067e24 */ /* 0x000fe2000f8e00ff */
[----:B------:R-:W-:Y:S01]  /*fbe0*/  MOV R8, 0x70 ;  /* 0x0000007000087802 */ /* 0x000fe20000000f00 */
[----:B------:R-:W-:Y:S02]  /*fbf0*/  IMAD.U32 R10, RZ, RZ, UR4 ;  /* 0x00000004ff0a7e24 */ /* 0x000fe4000f8e00ff */
[----:B------:R-:W-:-:S02]  /*fc00*/  IMAD.U32 R11, RZ, RZ, UR5 ;  /* 0x00000005ff0b7e24 */ /* 0x000fc4000f8e00ff */
[----:B------:R-:W-:Y:S02]  /*fc10*/  IMAD.MOV.U32 R12, RZ, RZ, 0x1 ;  /* 0x00000001ff0c7424 */ /* 0x000fe400078e00ff */
[----:B-1----:R-:W-:-:S07]  /*fc20*/  IMAD.MOV.U32 R13, RZ, RZ, RZ ;  /* 0x000000ffff0d7224 */ /* 0x002fce00078e00ff */
[----:B------:R-:W-:-:S07]  /*fc30*/  LEPC R20, `(.L_x_994) ;  /* 0x000000001014794e */ /* 0x000fce0000000000 */
[----:B--2---:R-:W-:Y:S05]  /*fc40*/  CALL.ABS.NOINC R2 ;  /* 0x0000000002007343 */ /* 0x004fea0003c00000 */
.L_x_994:
[----:B------:R-:W-:Y:S01]  /*fc50*/  ULDC.64 UR4, c[0x0][0x9f8] ;  /* 0x00027e0000047ab9 */ /* 0x000fe20000000a00 */
[----:B------:R-:W-:Y:S01]  /*fc60*/  MOV R5, UR47 ;  /* 0x0000002f00057c02 */ /* 0x000fe20008000f00 */
[----:B------:R-:W-:Y:S01]  /*fc70*/  IMAD.U32 R0, RZ, RZ, UR47 ;  /* 0x0000002fff007e24 */ /* 0x000fe2000f8e00ff */
[----:B------:R-:W-:Y:S01]  /*fc80*/  ISETP.NE.U32.AND P0, PT, RZ, UR4, PT ;  /* 0x00000004ff007c0c */ /* 0x000fe2000bf05070 */
[----:B------:R-:W-:Y:S01]  /*fc90*/  ULDC.64 UR6, c[0x0][0x208] ;  /* 0x0000820000067ab9 */ /* 0x000fe20000000a00 */
[----:B------:R-:W1:Y:S01]  /*fca0*/  LDC R4, c[0x0][0x428] ;  /* 0x00010a00ff047b82 */ /* 0x000e620000000800 */
[----:B------:R-:W2:Y:S01]  /*fcb0*/  S2R R18, SR_TID.X ;  /* 0x0000000000127919 */ /* 0x000ea20000002100 */
[----:B------:R-:W-:-:S13]  /*fcc0*/  ISETP.NE.AND.EX P0, PT, RZ, UR5, PT, P0 ;  /* 0x00000005ff007c0c */ /* 0x000fda000bf05300 */
[----:B------:R-:W3:Y:S02]  /*fcd0*/  @P0 LDC.64 R2, c[0x0][0x9f8] ;  /* 0x00027e00ff020b82 */ /* 0x000ee40000000a00 */
[----:B---3--:R-:W-:-:S05]  /*fce0*/  @P0 IMAD.WIDE R2, R5, 0x4, R2 ;  /* 0x0000000405020825 */ /* 0x008fca00078e0202 */
[----:B------:R3:W4:Y:S01]  /*fcf0*/  @P0 LDG.E R0, desc[UR6][R2.64] ;  /* 0x0000000602000981 */ /* 0x000722000c1e1900 */
[----:B-1----:R-:W-:Y:S01]  /*fd00*/  ISETP.NE.AND P0, PT, R4, 0x1, PT ;  /* 0x000000010400780c */ /* 0x002fe20003f05270 */
[----:B------:R-:W-:Y:S01]  /*fd10*/  IMAD.U32 R4, RZ, RZ, UR46 ;  /* 0x0000002eff047e24 */ /* 0x000fe2000f8e00ff */
[----:B--2---:R-:W-:Y:S01]  /*fd20*/  LOP3.LUT R18, R18, 0x1f, RZ, 0xc0, !PT ;  /* 0x0000001f12127812 */ /* 0x004fe200078ec0ff */
[----:B------:R-:W-:Y:S01]  /*fd30*/  UMOV UR44, URZ ;  /* 0x0000003f002c7c82 */ /* 0x000fe20008000000 */
[----:B------:R-:W-:Y:S01]  /*fd40*/  UMOV UR8, 0x40 ;  /* 0x0000004000087882 */ /* 0x000fe20000000000 */
[----:B------:R-:W-:Y:S01]  /*fd50*/  UMOV UR9, UR45 ;  /* 0x0000002d00097c82 */ /* 0x000fe20008000000 */
[----:B------:R-:W-:Y:S01]  /*fd60*/  ISETP.NE.AND P1, PT, R18, RZ, PT ;  /* 0x000000ff1200720c */ /* 0x000fe20003f25270 */
[----:B------:R-:W-:Y:S01]  /*fd70*/  UMOV UR10, UR46 ;  /* 0x0000002e000a7c82 */ /* 0x000fe20008000000 */
[----:B------:R-:W-:Y:S01]  /*fd80*/  UMOV UR11, UR47 ;  /* 0x0000002f000b7c82 */ /* 0x000fe20008000000 */
[----:B---3--:R-:W1:Y:S01]  /*fd90*/  LDC.64 R2, c[0x0][0x3f8] ;  /* 0x0000fe00ff027b82 */ /* 0x008e620000000a00 */
[----:B------:R-:W-:Y:S01]  /*fda0*/  UMOV UR12, 0x80 ;  /* 0x00000080000c7882 */ /* 0x000fe20000000000 */
[----:B------:R-:W-:Y:S01]  /*fdb0*/  UMOV UR13, UR45 ;  /* 0x0000002d000d7c82 */ /* 0x000fe20008000000 */
[----:B------:R-:W-:Y:S01]  /*fdc0*/  UMOV UR14, UR46 ;  /* 0x0000002e000e7c82 */ /* 0x000fe20008000000 */
[----:B------:R-:W-:Y:S01]  /*fdd0*/  UMOV UR15, UR47 ;  /* 0x0000002f000f7c82 */ /* 0x000fe20008000000 */
[----:B------:R-:W-:Y:S01]  /*fde0*/  UMOV UR16, 0xc0 ;  /* 0x000000c000107882 */ /* 0x000fe20000000000 */
[----:B------:R-:W-:Y:S01]  /*fdf0*/  UMOV UR17, UR45 ;  /* 0x0000002d00117c82 */ /* 0x000fe20008000000 */
[----:B------:R-:W-:Y:S01]  /*fe00*/  UMOV UR18, UR46 ;  /* 0x0000002e00127c82 */ /* 0x000fe20008000000 */
[----:B------:R-:W2:Y:S01]  /*fe10*/  @P0 LDC R5, c[0x0][0x42c] ;  /* 0x00010b00ff050b82 */ /* 0x000ea20000000800 */
[----:B------:R-:W-:Y:S01]  /*fe20*/  UMOV UR19, UR47 ;  /* 0x0000002f00137c82 */ /* 0x000fe20008000000 */
[----:B------:R-:W-:Y:S01]  /*fe30*/  VOTEU.ALL UP1, P1 ;  /* 0x00000000003f7886 */ /* 0x000fe20000820000 */
[----:B------:R-:W-:-:S04]  /*fe40*/  UMOV UR6, 0xffffffff ;  /* 0xffffffff00067882 */ /* 0x000fc80000000000 */
[----:B------:R-:W-:Y:S01]  /*fe50*/  @!UP1 UIADD3 UR4, UP0, UR42, 0x270, URZ ;  /* 0x000002702a049890 */ /* 0x000fe2000ff1e03f */
[----:B------:R-:W3:Y:S03]  /*fe60*/  @P0 LDC R6, c[0x0][0x430] ;  /* 0x00010c00ff060b82 */ /* 0x000ee60000000800 */
[----:B------:R-:W-:-:S09]  /*fe70*/  @!UP1 UIADD3.X UR5, URZ, UR43, URZ, UP0, !UPT ;  /* 0x0000002b3f059290 */ /* 0x000fd200087fe43f */
[----:B------:R1:W-:Y:S01]  /*fe80*/  @!UP1 UTMAPF.L2.4D [UR44], [UR4] ;  /* 0x0000002c040095b8 */ /* 0x0003e20008018000 */
[----:B--2---:R-:W-:Y:S01]  /*fe90*/  @P0 IMAD.HI.U32 R5, R5, UR46, RZ ;  /* 0x0000002e05050c27 */ /* 0x004fe2000f8e00ff */
[----:B------:R2:W-:Y:S04]  /*fea0*/  @!UP1 UTMAPF.L2.4D [UR8], [UR4] ;  /* 0x00000008040095b8 */ /* 0x0005e80008018000 */
[----:B---3--:R-:W-:Y:S02]  /*feb0*/  @P0 SHF.R.U32.HI R4, RZ, R6, R5 ;  /* 0x00000006ff040219 */ /* 0x008fe40000011605 */
[----:B-1----:R-:W-:Y:S02]  /*fec0*/  ISETP.NE.U32.AND P0, PT, R2, RZ, PT ;  /* 0x000000ff0200720c */ /* 0x002fe40003f05070 */
[----:B------:R-:W-:Y:S01]  /*fed0*/  MOV R5, UR48 ;  /* 0x0000003000057c02 */ /* 0x000fe20008000f00 */
[----:B------:R2:W-:Y:S01]  /*fee0*/  @!UP1 UTMAPF.L2.4D [UR12], [UR4] ;  /* 0x0000000c040095b8 */ /* 0x0005e20008018000 */
[----:B------:R-:W-:-:S03]  /*fef0*/  ISETP.NE.AND.EX P0, PT, R3, RZ, PT, P0 ;  /* 0x000000ff0300720c */ /* 0x000fc60003f05300 */
[----:B------:R-:W-:Y:S01]  /*ff00*/  VIADD R5, R5, 0xffffffff ;  /* 0xffffffff05057836 */ /* 0x000fe20000000000 */
[----:B------:R2:W-:Y:S01]  /*ff10*/  @!UP1 UTMAPF.L2.4D [UR16], [UR4] ;  /* 0x00000010040095b8 */ /* 0x0005e20008018000 */
[----:B----4-:R-:W-:Y:S01]  /*ff20*/  SEL R6, R0, RZ, !P0 ;  /* 0x000000ff00067207 */ /* 0x010fe20004000000 */
[----:B--2---:R-:W-:Y:S07]  /*ff30*/  BRA.DIV UR6, `(.L_x_996) ;  /* 0x0000002a06f07947 */ /* 0x004fee000b800000 */
.L_x_1047:
[----:B------:R-:W-:Y:S01]  /*ff40*/  UMOV UR4, 0xffffffff ;  /* 0xffffffff00047882 */ /* 0x000fe20000000000 */
[----:B------:R-:W-:Y:S02]  /*ff50*/  SHF.R.S32.HI R18, RZ, 0x1f, R0 ;  /* 0x0000001fff127819 */ /* 0x000fe40000011400 */
[----:B------:R-:W-:Y:S05]  /*ff60*/  BRA.DIV UR4, `(.L_x_997) ;  /* 0x0000002e04107947 */ /* 0x000fea000b800000 */
[----:B------:R-:W-:-:S13]  /*ff70*/  ELECT P6, URZ, PT ;  /* 0x00000000003f782f */ /* 0x000fda00038c0000 */
.L_x_1050:
[----:B------:R-:W-:Y:S05]  /*ff80*/  @!P6 BRA `(.L_x_998) ;  /* 0x00000004000ce947 */ /* 0x000fea0003800000 */
[----:B------:R-:W-:Y:S01]  /*ff90*/  IMAD.MOV.U32 R6, RZ, RZ, R0 ;  /* 0x000000ffff067224 */ /* 0x000fe200078e0000 */
[----:B------:R-:W-:Y:S06]  /*ffa0*/  @!P0 BRA `(.L_x_999) ;  /* 0x00000000004c8947 */ /* 0x000fec0003800000 */
[----:B------:R-:W1:Y:S01]  /*ffb0*/  LDC R11, c[0x0][0x41c] ;  /* 0x00010700ff0b7b82 */ /* 0x000e620000000800 */
[----:B------:R-:W-:Y:S01]  /*ffc0*/  MOV R10, R5 ;  /* 0x00000005000a7202 */ /* 0x000fe20000000f00 */
[----:B------:R-:W-:Y:S01]  /*ffd0*/  ULDC.64 UR4, c[0x0][0x408] ;  /* 0x0001020000047ab9 */ /* 0x000fe20000000a00 */
[----:B------:R-:W-:Y:S01]  /*ffe0*/  ULDC.64 UR6, c[0x0][0x208] ;  /* 0x0000820000067ab9 */ /* 0x000fe20000000a00 */
[----:B------:R-:W-:-:S04]  /*fff0*/  IMAD R9, R18, UR4, RZ ;  /* 0x0000000412097c24 */ /* 0x000fc8000f8e02ff */
[----:B------:R-:W-:Y:S01]  /*10000*/  IMAD R9, R0, UR5, R9 ;  /* 0x0000000500097c24 */ /* 0x000fe2000f8e0209 */
[----:B-1----:R-:W-:-:S13]  /*10010*/  ISETP.NE.AND P2, PT, R11, 0x1, PT ;  /* 0x000000010b00780c */ /* 0x002fda0003f45270 */
[----:B------:R-:W1:Y:S02]  /*10020*/  @P2 LDC.64 R6, c[0x0][0x420] ;  /* 0x00010800ff062b82 */ /* 0x000e640000000a00 */
[----:B-1----:R-:W-:-:S05]  /*10030*/  @P2 IMAD.HI.U32 R6, R5, R6, RZ ;  /* 0x0000000605062227 */ /* 0x002fca00078e00ff */
[----:B------:R-:W-:-:S04]  /*10040*/  @P2 SHF.R.U32.HI R10, RZ, R7, R6 ;  /* 0x00000007ff0a2219 */ /* 0x000fc80000011606 */
[--C-:B------:R-:W-:Y:S01]  /*10050*/  SHF.R.S32.HI R7, RZ, 0x1f, R10.reuse ;  /* 0x0000001fff077819 */ /* 0x100fe2000001140a */
[----:B------:R-:W-:-:S04]  /*10060*/  IMAD.MOV.U32 R6, RZ, RZ, R10 ;  /* 0x000000ffff067224 */ /* 0x000fc800078e000a */
[----:B------:R-:W-:-:S04]  /*10070*/  IMAD.WIDE.U32 R6, R0, UR4, R6 ;  /* 0x0000000400067c25 */ /* 0x000fc8000f8e0006 */
[----:B------:R-:W-:Y:S01]  /*10080*/  IMAD.IADD R7, R7, 0x1, R9 ;  /* 0x0000000107077824 */ /* 0x000fe200078e0209 */
[----:B------:R-:W-:-:S04]  /*10090*/  LEA R8, P2, R6, R2, 0x2 ;  /* 0x0000000206087211 */ /* 0x000fc800078410ff */
[----:B------:R-:W-:-:S05]  /*100a0*/  LEA.HI.X R9, R6, R3, R7, 0x2, P2 ;  /* 0x0000000306097211 */ /* 0x000fca00010f1407 */
[----:B------:R1:W5:Y:S01]  /*100b0*/  LDG.E R6, desc[UR6][R8.64] ;  /* 0x0000000608067981 */ /* 0x000362000c1e1900 */
[----:B------:R-:W-:-:S05]  /*100c0*/  IADD3 R10, -R10, RZ, RZ ;  /* 0x000000ff0a0a7210 */ /* 0x000fca0007ffe1ff */
[----:B------:R-:W-:-:S07]  /*100d0*/  IMAD R5, R11, R10, R5 ;  /* 0x0000000a0b057224 */ /* 0x000fce00078e0205 */
.L_x_999:
[----:B------:R-:W2:Y:S01]  /*100e0*/  S2R R7, SR_TID.X ;  /* 0x0000000000077919 */ /* 0x000ea20000002100 */
[----:B-1----:R-:W-:Y:S02]  /*100f0*/  LEA R8, R16, UR40, 0x3 ;  /* 0x0000002810087c11 */ /* 0x002fe4000f8e18ff */
[----:B--2---:R-:W-:Y:S02]  /*10100*/  LOP3.LUT R9, R7, 0x7f, RZ, 0xc0, !PT ;  /* 0x0000007f07097812 */ /* 0x004fe400078ec0ff */
[----:B------:R-:W-:Y:S02]  /*10110*/  SHF.L.U32 R7, R17, 0x1f, RZ ;  /* 0x0000001f11077819 */ /* 0x000fe400000006ff */
[----:B------:R-:W-:Y:S02]  /*10120*/  ISETP.NE.AND P3, PT, R9, RZ, PT ;  /* 0x000000ff0900720c */ /* 0x000fe40003f65270 */
[----:B------:R-:W1:Y:S02]  /*10130*/  SYNCS.PHASECHK.TRANS64.TRYWAIT P2, [R8+URZ+0x30840], R7 ;  /* 0x03084007080075a7 */ /* 0x000e64000804017f */
[----:B-1----:R-:W-:Y:S09]  /*10140*/  @!P2 BRA `(.L_x_1000) ;  /* 0x0000002800b8a947 */ /* 0x002ff20003800000 */
.L_x_1051:
        /* <DEDUP_REMOVED lines=8> */
.L_x_1001:
        /* <DEDUP_REMOVED lines=10> */
[----:B------:R-:W-:-:S03]  /*10270*/  UMOV UR16, 0x40 ;  /* 0x0000004000107882 */ /* 0x000fc60000000000 */
[----:B------:R-:W-:Y:S02]  /*10280*/  ULEA UR14, UR14, UR40, 0xf ;  /* 0x000000280e0e7291 */ /* 0x000fe4000f8e783f */
[----:B------:R-:W-:Y:S02]  /*10290*/  UIADD3 UR9, UR9, 0x30830, URZ ;  /* 0x0003083009097890 */ /* 0x000fe4000fffe03f */
[----:B------:R-:W-:Y:S02]  /*102a0*/  USHF.L.U32 UR11, UR11, 0x6, URZ ;  /* 0x000000060b0b7899 */ /* 0x000fe4000800063f */
[----:B------:R-:W-:Y:S02]  /*102b0*/  UIADD3 UR8, UR14, 0x20400, URZ ;  /* 0x000204000e087890 */ /* 0x000fe4000fffe03f */
[----:B------:R-:W-:Y:S02]  /*102c0*/  UIADD3 UR15, UR14, 0x22400, URZ ;  /* 0x000224000e0f7890 */ /* 0x000fe4000fffe03f */
[----:B------:R-:W-:-:S02]  /*102d0*/  UIADD3 UR17, UR14, 0x24400, URZ ;  /* 0x000244000e117890 */ /* 0x000fc4000fffe03f */
[----:B------:R-:W-:-:S03]  /*102e0*/  UIADD3 UR18, UR14, 0x26400, URZ ;  /* 0x000264000e127890 */ /* 0x000fc6000fffe03f */
[----:B------:R2:W-:Y:S01]  /*102f0*/  UTMALDG.4D [UR8], [UR4], desc[UR6] ;  /* 0x00000608040075b4 */ /* 0x0005e20008019000 */
[----:B------:R-:W-:Y:S01]  /*10300*/  UMOV UR14, 0x80 ;  /* 0x00000080000e7882 */ /* 0x000fe20000000000 */
        /* <DEDUP_REMOVED lines=11> */
.L_x_998:
[----:B------:R-:W-:Y:S05]  /*103c0*/  WARPSYNC.ALL ;  /* 0x0000000000007948 */ /* 0x000fea0003800000 */
[----:B------:R-:W-:Y:S01]  /*103d0*/  BAR.SYNC.DEFER_BLOCKING 0x8, 0x120 ;  /* 0x0204800000007b1d */ /* 0x000fe20000010000 */
[----:B------:R-:W-:Y:S01]  /*103e0*/  ELECT P2, URZ, PT ;  /* 0x00000000003f782f */ /* 0x000fe20003840000 */
[----:B------:R-:W-:Y:S02]  /*103f0*/  UIADD3 UR49, UR49, 0x1, URZ ;  /* 0x0000000131317890 */ /* 0x000fe4000fffe03f */
[----:B------:R-:W-:Y:S02]  /*10400*/  UIADD3 UR4, UP0, UR42, 0x270, URZ ;  /* 0x000002702a047890 */ /* 0x000fe4000ff1e03f */
[----:B------:R-:W-:-:S02]  /*10410*/  ULEA.HI UR14, UR49, UR49, URZ, 0x1 ;  /* 0x00000031310e7291 */ /* 0x000fc4000f8f083f */
[----:B------:R-:W-:Y:S02]  /*10420*/  UIADD3 UR8, UR40, 0x10400, URZ ;  /* 0x0001040028087890 */ /* 0x000fe4000fffe03f */
[----:B------:R-:W-:Y:S02]  /*10430*/  ULOP3.LUT UR14, UR14, 0xfffffffe, URZ, 0xc0, !UPT ;  /* 0xfffffffe0e0e7892 */ /* 0x000fe4000f8ec03f */
[----:B------:R-:W-:Y:S02]  /*10440*/  UIADD3 UR9, UR40, 0x30800, URZ ;  /* 0x0003080028097890 */ /* 0x000fe4000fffe03f */
[----:B-1----:R-:W-:Y:S01]  /*10450*/  @P2 IMAD.MOV.U32 R7, RZ, RZ, 0x10000 ;  /* 0x00010000ff072424 */ /* 0x002fe200078e00ff */
[----:B------:R-:W-:Y:S02]  /*10460*/  UIADD3 UR14, UR49, -UR14, URZ ;  /* 0x8000000e310e7290 */ /* 0x000fe4000fffe03f */
[----:B------:R-:W-:Y:S02]  /*10470*/  UIADD3.X UR5, URZ, UR43, URZ, UP0, !UPT ;  /* 0x0000002b3f057290 */ /* 0x000fe400087fe43f */
[----:B------:R-:W-:-:S02]  /*10480*/  UIADD3 UR32, UR40, 0x14400, URZ ;  /* 0x0001440028207890 */ /* 0x000fc4000fffe03f */
[----:B------:R-:W-:Y:S02]  /*10490*/  UIADD3 UR24, UR40, 0x18400, URZ ;  /* 0x0001840028187890 */ /* 0x000fe4000fffe03f */
[----:B------:R-:W-:Y:S02]  /*104a0*/  UIADD3 UR16, UR40, 0x1c400, URZ ;  /* 0x0001c40028107890 */ /* 0x000fe4000fffe03f */
[----:B------:R1:W-:Y:S01]  /*104b0*/  @P2 SYNCS.ARRIVE.TRANS64 RZ, [UR40+0x30800], R7 ;  /* 0x03080007ffff29a7 */ /* 0x0003e20008000028 */
[----:B------:R-:W-:Y:S01]  /*104c0*/  UMOV UR11, UR45 ;  /* 0x0000002d000b7c82 */ /* 0x000fe20008000000 */
[----:B------:R-:W-:Y:S01]  /*104d0*/  UMOV UR12, UR46 ;  /* 0x0000002e000c7c82 */ /* 0x000fe20008000000 */
[----:B------:R-:W-:Y:S01]  /*104e0*/  UMOV UR13, UR47 ;  /* 0x0000002f000d7c82 */ /* 0x000fe20008000000 */
[----:B------:R-:W-:Y:S01]  /*104f0*/  UMOV UR6, 0x0 ;  /* 0x0000000000067882 */ /* 0x000fe20000000000 */
[----:B------:R-:W-:Y:S01]  /*10500*/  UMOV UR7, 0x12f00000 ;  /* 0x12f0000000077882 */ /* 0x000fe20000000000 */
[----:B------:R-:W-:Y:S01]  /*10510*/  UMOV UR10, URZ ;  /* 0x0000003f000a7c82 */ /* 0x000fe20008000000 */
[----:B------:R-:W-:Y:S01]  /*10520*/  UMOV UR35, UR45 ;  /* 0x0000002d00237c82 */ /* 0x000fe20008000000 */
[----:B-1----:R-:W-:Y:S01]  /*10530*/  MOV R7, UR14 ;  /* 0x0000000e00077c02 */ /* 0x002fe20008000f00 */
[----:B------:R-:W-:Y:S01]  /*10540*/  UMOV UR36, UR46 ;  /* 0x0000002e00247c82 */ /* 0x000fe20008000000 */
[----:B------:R-:W-:Y:S01]  /*10550*/  UMOV UR37, UR47 ;  /* 0x0000002f00257c82 */ /* 0x000fe20008000000 */
[----:B------:R-:W-:Y:S01]  /*10560*/  UMOV UR34, 0x40 ;  /* 0x0000004000227882 */ /* 0x000fe20000000000 */
[----:B------:R-:W-:Y:S01]  /*10570*/  UMOV UR33, UR9 ;  /* 0x0000000900217c82 */ /* 0x000fe20008000000 */
[----:B------:R-:W-:Y:S01]  /*10580*/  UMOV UR27, UR45 ;  /* 0x0000002d001b7c82 */ /* 0x000fe20008000000 */
[----:B------:R-:W-:Y:S01]  /*10590*/  UMOV UR28, UR46 ;  /* 0x0000002e001c7c82 */ /* 0x000fe20008000000 */
[----:B------:R-:W-:Y:S01]  /*105a0*/  UMOV UR29, UR47 ;  /* 0x0000002f001d7c82 */ /* 0x000fe20008000000 */
[----:B------:R1:W-:Y:S01]  /*105b0*/  UTMALDG.4D [UR8], [UR4], desc[UR6] ;  /* 0x00000608040075b4 */ /* 0x0003e20008019000 */
[----:B------:R-:W-:Y:S01]  /*105c0*/  UMOV UR26, 0x80 ;  /* 0x00000080001a7882 */ /* 0x000fe20000000000 */
[----:B------:R-:W-:Y:S01]  /*105d0*/  UMOV UR25, UR9 ;  /* 0x0000000900197c82 */ /* 0x000fe20008000000 */
[----:B------:R-:W-:Y:S01]  /*105e0*/  SHF.L.U32 R7, R7, 0x1f, RZ ;  /* 0x0000001f07077819 */ /* 0x000fe200000006ff */
[----:B------:R-:W-:Y:S01]  /*105f0*/  UMOV UR19, UR45 ;  /* 0x0000002d00137c82 */ /* 0x000fe20008000000 */
[----:B------:R-:W-:Y:S01]  /*10600*/  UMOV UR20, UR46 ;  /* 0x0000002e00147c82 */ /* 0x000fe20008000000 */
[----:B------:R-:W-:Y:S01]  /*10610*/  UMOV UR21, UR47 ;  /* 0x0000002f00157c82 */ /* 0x000fe20008000000 */
[----:B------:R-:W-:Y:S01]  /*10620*/  UMOV UR18, 0xc0 ;  /* 0x000000c000127882 */ /* 0x000fe20000000000 */
[----:B------:R1:W-:Y:S01]  /*10630*/  UTMALDG.4D [UR32], [UR4], desc[UR6] ;  /* 0x00000620040075b4 */ /* 0x0003e20008019000 */
[----:B------:R-:W-:Y:S01]  /*10640*/  UMOV UR17, UR9 ;  /* 0x0000000900117c82 */ /* 0x000fe20008000000 */
[----:B------:R1:W-:Y:S01]  /*10650*/  UTMALDG.4D [UR24], [UR4], desc[UR6] ;  /* 0x00000618040075b4 */ /* 0x0003e20008019000 */
[----:B------:R1:W-:Y:S01]  /*10660*/  UTMALDG.4D [UR16], [UR4], desc[UR6] ;  /* 0x00000610040075b4 */ /* 0x0003e20008019000 */
[----:B------:R-:W2:Y:S02]  /*10670*/  SYNCS.PHASECHK.TRANS64.TRYWAIT P2, [UR40+0x30820], R7 ;  /* 0x03082007ff0075a7 */ /* 0x000ea40008040168 */
[----:B-12---:R-:W-:Y:S05]  /*10680*/  @!P2 BRA `(.L_x_1002) ;  /* 0x00000024007ca947 */ /* 0x006fea0003800000 */
.L_x_1052:
[----:B------:R-:W-:-:S04]  /*10690*/  UIADD3 UR4, UR48, -0x2, URZ ;  /* 0xfffffffe30047890 */ /* 0x000fc8000fffe03f */
[----:B------:R-:W-:-:S06]  /*106a0*/  UISETP.GE.AND UP0, UPT, UR4, UR41, UPT ;  /* 0x000000290400728c */ /* 0x000fcc000bf06270 */
[----:B------:R-:W-:-:S13]  /*106b0*/  PLOP3.LUT P2, PT, PT, PT, UP0, 0x80, 0x0 ;  /* 0x000000000000781c */ /* 0x000fda0003f4f008 */
[----:B------:R-:W-:Y:S05]  /*106c0*/  @!P2 BRA `(.L_x_1003) ;  /* 0x0000001400fca947 */ /* 0x000fea0003800000 */
[----:B-1----:R-:W-:Y:S01]  /*106d0*/  IMAD R8, RZ, RZ, -UR48 ;  /* 0x80000030ff087e24 */ /* 0x002fe2000f8e02ff */
[----:B------:R-:W-:Y:S01]  /*106e0*/  LOP3.LUT R11, RZ, UR41, RZ, 0x33, !PT ;  /* 0x00000029ff0b7c12 */ /* 0x000fe2000f8e33ff */
[----:B------:R-:W-:-:S03]  /*106f0*/  ULDC.64 UR38, c[0x0][0x408] ;  /* 0x0001020000267ab9 */ /* 0x000fc60000000a00 */
[----:B------:R-:W-:-:S05]  /*10700*/  VIADDMNMX R11, R8, 0x1, R11, !PT ;  /* 0x00000001080b7846 */ /* 0x000fca000780010b */
[----:B------:R-:W-:-:S05]  /*10710*/  VIADD R7, R11, UR48 ;  /* 0x000000300b077c36 */ /* 0x000fca0008000000 */
[----:B------:R-:W-:-:S04]  /*10720*/  LOP3.LUT R7, R7, 0x1, RZ, 0xc0, !PT ;  /* 0x0000000107077812 */ /* 0x000fc800078ec0ff */
[----:B------:R-:W-:Y:S02]  /*10730*/  ISETP.NE.U32.AND P2, PT, R7, 0x1, PT ;  /* 0x000000010700780c */ /* 0x000fe40003f45070 */
[----:B------:R-:W-:-:S11]  /*10740*/  MOV R7, UR4 ;  /* 0x0000000400077c02 */ /* 0x000fd60008000f00 */
        /* <DEDUP_REMOVED lines=13> */
[----:B-1----:R-:W-:-:S13]  /*10820*/  ISETP.NE.AND P2, PT, R13, 0x1, PT ;  /* 0x000000010d00780c */ /* 0x002fda0003f45270 */
[----:B------:R-:W1:Y:S02]  /*10830*/  @P2 LDC.64 R8, c[0x0][0x420] ;  /* 0x00010800ff082b82 */ /* 0x000e640000000a00 */
[----:B-1----:R-:W-:Y:S01]  /*10840*/  @P2 IMAD.HI.U32 R14, R7, R8, RZ ;  /* 0x00000008070e2227 */ /* 0x002fe200078e00ff */
[----:B------:R-:W-:-:S04]  /*10850*/  MOV R8, R7 ;  /* 0x0000000700087202 */ /* 0x000fc80000000f00 */
[----:B------:R-:W-:-:S04]  /*10860*/  @P2 SHF.R.U32.HI R8, RZ, R9, R14 ;  /* 0x00000009ff082219 */ /* 0x000fc8000001160e */
[--C-:B------:R-:W-:Y:S01]  /*10870*/  SHF.R.S32.HI R9, RZ, 0x1f, R8.reuse ;  /* 0x0000001fff097819 */ /* 0x100fe20000011408 */
[----:B------:R-:W-:-:S04]  /*10880*/  IMAD.MOV R14, RZ, RZ, -R8 ;  /* 0x000000ffff0e7224 */ /* 0x000fc800078e0a08 */
[----:B------:R-:W-:Y:S02]  /*10890*/  IMAD R7, R13, R14, R7 ;  /* 0x0000000e0d077224 */ /* 0x000fe400078e0207 */
[----:B------:R-:W-:Y:S02]  /*108a0*/  IMAD R13, R18, UR4, RZ ;  /* 0x00000004120d7c24 */ /* 0x000fe4000f8e02ff */
[----:B------:R-:W-:-:S04]  /*108b0*/  IMAD.WIDE.U32 R8, R0, UR4, R8 ;  /* 0x0000000400087c25 */ /* 0x000fc8000f8e0008 */
[----:B------:R-:W-:Y:S01]  /*108c0*/  IMAD R13, R0, UR5, R13 ;  /* 0x00000005000d7c24 */ /* 0x000fe2000f8e020d */
[----:B------:R-:W-:-:S03]  /*108d0*/  LEA R2, P2, R8, R2, 0x2 ;  /* 0x0000000208027211 */ /* 0x000fc600078410ff */
[----:B------:R-:W-:-:S05]  /*108e0*/  IMAD.IADD R13, R13, 0x1, R9 ;  /* 0x000000010d0d7824 */ /* 0x000fca00078e0209 */
[----:B------:R-:W-:-:S05]  /*108f0*/  LEA.HI.X R3, R8, R3, R13, 0x2, P2 ;  /* 0x0000000308037211 */ /* 0x000fca00010f140d */
[----:B------:R1:W5:Y:S02]  /*10900*/  LDG.E R8, desc[UR6][R2.64] ;  /* 0x0000000602087981 */ /* 0x000364000c1e1900 */
.L_x_1007:
[----:B-1----:R-:W1:Y:S01]  /*10910*/  S2R R2, SR_TID.X ;  /* 0x0000000000027919 */ /* 0x002e620000002100 */
[----:B------:R-:W-:Y:S02]  /*10920*/  LEA R3, R10, UR40, 0x3 ;  /* 0x000000280a037c11 */ /* 0x000fe4000f8e18ff */
[----:B-1----:R-:W-:Y:S02]  /*10930*/  LOP3.LUT R9, R2, 0x7f, RZ, 0xc0, !PT ;  /* 0x0000007f02097812 */ /* 0x002fe400078ec0ff */
[----:B------:R-:W-:Y:S02]  /*10940*/  SHF.L.U32 R2, R12, 0x1f, RZ ;  /* 0x0000001f0c027819 */ /* 0x000fe400000006ff */
[----:B------:R-:W-:Y:S02]  /*10950*/  ISETP.NE.AND P2, PT, R9, RZ, PT ;  /* 0x000000ff0900720c */ /* 0x000fe40003f45270 */
[----:B------:R-:W1:Y:S02]  /*10960*/  SYNCS.PHASECHK.TRANS64.TRYWAIT P3, [R3+URZ+0x30840], R2 ;  /* 0x03084002030075a7 */ /* 0x000e64000806017f */
[----:B-1----:R-:W-:Y:S09]  /*10970*/  @!P3 BRA `(.L_x_1008) ;  /* 0x0000002000d8b947 */ /* 0x002ff20003800000 */
.L_x_1053:
        /* <DEDUP_REMOVED lines=8> */
.L_x_1009:
        /* <DEDUP_REMOVED lines=11> */
[----:B------:R-:W-:Y:S01]  /*10ab0*/  UIADD3 UR19, UR40, 0x30800, URZ ;  /* 0x0003080028137890 */ /* 0x000fe2000fffe03f */
[----:B-1----:R-:W-:Y:S01]  /*10ac0*/  SHF.L.U32 R3, R17, 0x1f, RZ ;  /* 0x0000001f11037819 */ /* 0x002fe200000006ff */
[----:B------:R-:W-:-:S02]  /*10ad0*/  ULEA UR14, UR14, UR40, 0xf ;  /* 0x000000280e0e7291 */ /* 0x000fc4000f8e783f */
[----:B------:R-:W-:Y:S02]  /*10ae0*/  UIADD3 UR9, UR9, 0x30830, URZ ;  /* 0x0003083009097890 */ /* 0x000fe4000fffe03f */
[----:B------:R-:W-:Y:S01]  /*10af0*/  USHF.L.U32 UR11, UR11, 0x6, URZ ;  /* 0x000000060b0b7899 */ /* 0x000fe2000800063f */
[----:B------:R-:W-:Y:S01]  /*10b00*/  LEA R2, R16, UR19, 0x3 ;  /* 0x0000001310027c11 */ /* 0x000fe2000f8e18ff */
[----:B------:R-:W-:Y:S02]  /*10b10*/  UIADD3 UR8, UR14, 0x20400, URZ ;  /* 0x000204000e087890 */ /* 0x000fe4000fffe03f */
[----:B------:R-:W-:Y:S02]  /*10b20*/  UIADD3 UR15, UR14, 0x22400, URZ ;  /* 0x000224000e0f7890 */ /* 0x000fe4000fffe03f */
[----:B------:R-:W-:Y:S02]  /*10b30*/  UIADD3 UR16, UR14, 0x24400, URZ ;  /* 0x000244000e107890 */ /* 0x000fe4000fffe03f */
[----:B------:R-:W-:Y:S01]  /*10b40*/  UIADD3 UR14, UR14, 0x26400, URZ ;  /* 0x000264000e0e7890 */ /* 0x000fe2000fffe03f */
[----:B------:R-:W-:-:S02]  /*10b50*/  UMOV UR18, 0x80 ;  /* 0x0000008000127882 */ /* 0x000fc40000000000 */
[----:B------:R1:W-:Y:S02]  /*10b60*/  UTMALDG.4D [UR8], [UR4], desc[UR6] ;  /* 0x00000608040075b4 */ /* 0x0003e40008019000 */
[----:B-1----:R-:W-:Y:S01]  /*10b70*/  UMOV UR8, UR15 ;  /* 0x0000000f00087c82 */ /* 0x002fe20008000000 */
[----:B------:R-:W-:Y:S01]  /*10b80*/  UMOV UR10, UR17 ;  /* 0x00000011000a7c82 */ /* 0x000fe20008000000 */
[----:B------:R-:W-:Y:S01]  /*10b90*/  UMOV UR15, 0xc0 ;  /* 0x000000c0000f7882 */ /* 0x000fe20000000000 */
        /* <DEDUP_REMOVED lines=9> */
.L_x_1054:
[----:B------:R-:W-:Y:S05]  /*10c30*/  @P2 BRA `(.L_x_1011) ;  /* 0x0000000000202947 */ /* 0x000fea0003800000 */
[----:B------:R-:W2:Y:S01]  /*10c40*/  S2R R9, SR_TID.X ;  /* 0x0000000000097919 */ /* 0x000ea20000002100 */
[----:B-1----:R-:W-:Y:S01]  /*10c50*/  LEA R2, R16, UR40, 0x3 ;  /* 0x0000002810027c11 */ /* 0x002fe2000f8e18ff */
[----:B------:R-:W-:-:S04]  /*10c60*/  IMAD.MOV.U32 R3, RZ, RZ, 0x8000 ;  /* 0x00008000ff037424 */ /* 0x000fc800078e00ff */
[----:B------:R3:W-:Y:S01]  /*10c70*/  SYNCS.ARRIVE.TRANS64 RZ, [R2+URZ+0x30850], R3 ;  /* 0x0308500302ff79a7 */ /* 0x0007e2000800003f */
[----:B--2---:R-:W-:-:S04]  /*10c80*/  LOP3.LUT R9, R9, 0x1f, RZ, 0xc0, !PT ;  /* 0x0000001f09097812 */ /* 0x004fc800078ec0ff */
[----:B------:R-:W-:-:S13]  /*10c90*/  ISETP.NE.AND P2, PT, R9, RZ, PT ;  /* 0x000000ff0900720c */ /* 0x000fda0003f45270 */
[----:B---3--:R-:W-:Y:S05]  /*10ca0*/  @!P2 BRA `(.L_x_1011) ;  /* 0x000000000004a947 */ /* 0x008fea0003800000 */
[----:B------:R-:W-:Y:S01]  /*10cb0*/  BPT.TRAP 0x1 ;  /* 0x000000040000795c */ /* 0x000fe20000300000 */
.L_x_1011:
        /* <DEDUP_REMOVED lines=9> */
[----:B------:R-:W-:Y:S01]  /*10d50*/  UMOV UR17, 0x40 ;  /* 0x0000004000117882 */ /* 0x000fe20000000000 */
[----:B------:R-:W-:Y:S01]  /*10d60*/  IMAD.MOV.U32 R6, RZ, RZ, R8 ;  /* 0x000000ffff067224 */ /* 0x000fe200078e0008 */
[----:B------:R-:W-:-:S02]  /*10d70*/  MOV R5, R7 ;  /* 0x0000000700057202 */ /* 0x000fc40000000f00 */
[----:B------:R-:W-:Y:S02]  /*10d80*/  ULEA UR16, UR9, UR40, 0xf ;  /* 0x0000002809107291 */ /* 0x000fe4000f8e783f */
[----:B------:R-:W-:Y:S02]  /*10d90*/  ULEA UR9, UR9, UR40, 0x3 ;  /* 0x0000002809097291 */ /* 0x000fe4000f8e183f */
[----:B------:R-:W-:Y:S02]  /*10da0*/  USHF.L.U32 UR11, UR11, 0x6, URZ ;  /* 0x000000060b0b7899 */ /* 0x000fe4000800063f */
[----:B------:R-:W-:Y:S02]  /*10db0*/  UIADD3 UR8, UR16, 0x400, URZ ;  /* 0x0000040010087890 */ /* 0x000fe4000fffe03f */
[----:B------:R-:W-:Y:S02]  /*10dc0*/  UIADD3 UR9, UR9, 0x30850, URZ ;  /* 0x0003085009097890 */ /* 0x000fe4000fffe03f */
[----:B------:R-:W-:-:S02]  /*10dd0*/  UIADD3 UR14, UR16, 0x2400, URZ ;  /* 0x00002400100e7890 */ /* 0x000fc4000fffe03f */
        /* <DEDUP_REMOVED lines=15> */
.L_x_1006:
[----:B------:R-:W-:Y:S05]  /*10ed0*/  BSYNC B0 ;  /* 0x0000000000007941 */ /* 0x000fea0003800000 */
.L_x_1005:
[----:B------:R-:W-:Y:S01]  /*10ee0*/  UIADD3 UR4, UR48, -0x3, URZ ;  /* 0xfffffffd30047890 */ /* 0x000fe2000fffe03f */
[----:B------:R-:W-:Y:S02]  /*10ef0*/  IMAD.MOV.U32 R16, RZ, RZ, R10 ;  /* 0x000000ffff107224 */ /* 0x000fe400078e000a */
[----:B------:R-:W-:-:S03]  /*10f00*/  IMAD.MOV.U32 R17, RZ, RZ, R12 ;  /* 0x000000ffff117224 */ /* 0x000fc600078e000c */
[----:B------:R-:W-:-:S07]  /*10f10*/  MOV R7, UR4 ;  /* 0x0000000400077c02 */ /* 0x000fce0008000f00 */
.L_x_1004:
[----:B------:R-:W-:Y:S01]  /*10f20*/  ULOP3.LUT UR4, URZ, UR48, URZ, 0x33, !UPT ;  /* 0x000000303f047292 */ /* 0x000fe2000f8e333f */
[----:B------:R-:W-:Y:S01]  /*10f30*/  VIADD R11, R11, 0xfffffffe ;  /* 0xfffffffe0b0b7836 */ /* 0x000fe20000000000 */
[----:B------:R-:W-:Y:S04]  /*10f40*/  BSSY B0, `(.L_x_1003) ;  /* 0x00000f7000007945 */ /* 0x000fe80003800000 */
[----:B------:R-:W-:-:S13]  /*10f50*/  ISETP.NE.AND P2, PT, R11, UR4, PT ;  /* 0x000000040b007c0c */ /* 0x000fda000bf45270 */
[----:B------:R-:W-:Y:S05]  /*10f60*/  @!P2 BRA `(.L_x_1012) ;  /* 0x0000000c00d0a947 */ /* 0x000fea0003800000 */
[----:B------:R-:W-:-:S07]  /*10f70*/  IMAD.MOV.U32 R8, RZ, RZ, R6 ;  /* 0x000000ffff087224 */ /* 0x000fce00078e0006 */
.L_x_1027:
[----:B------:R-:W-:Y:S01]  /*10f80*/  IADD3 R10, R16, 0x1, RZ ;  /* 0x00000001100a7810 */ /* 0x000fe20007ffe0ff */
[----:B------:R-:W-:Y:S05]  /*10f90*/  YIELD ;  /* 0x0000000000007946 */ /* 0x000fea0003800000 */
[----:B------:R-:W-:Y:S01]  /*10fa0*/  ISETP.NE.AND P2, PT, R10, 0x2, PT ;  /* 0x000000020a00780c */ /* 0x000fe20003f45270 */
[----:B------:R-:W-:Y:S03]  /*10fb0*/  BSSY B1, `(.L_x_1013) ;  /* 0x0000074000017945 */ /* 0x000fe60003800000 */
[----:B-1----:R-:W-:-:S02]  /*10fc0*/  SEL R2, RZ, 0x1, P2 ;  /* 0x00000001ff027807 */ /* 0x002fc40001000000 */
[----:B------:R-:W-:Y:S02]  /*10fd0*/  SEL R10, R10, RZ, P2 ;  /* 0x000000ff0a0a7207 */ /* 0x000fe40001000000 */
[----:B------:R-:W-:Y:S01]  /*10fe0*/  LOP3.LUT R11, R17, R2, RZ, 0x3c, !PT ;  /* 0x00000002110b7212 */ /* 0x000fe200078e3cff */
[----:B------:R-:W-:Y:S06]  /*10ff0*/  @!P6 BRA `(.L_x_1014) ;  /* 0x0000000400bce947 */ /* 0x000fec0003800000 */
[----:B------:R-:W-:Y:S01]  /*11000*/  IMAD.MOV.U32 R12, RZ, RZ, R7 ;  /* 0x000000ffff0c7224 */ /* 0x000fe200078e0007 */
[----:B------:R-:W-:Y:S06]  /*11010*/  @!P0 BRA `(.L_x_1015) ;  /* 0x0000000000488947 */ /* 0x000fec0003800000 */
[----:B------:R-:W1:Y:S01]  /*11020*/  LDC R9, c[0x0][0x41c] ;  /* 0x00010700ff097b82 */ /* 0x000e620000000800 */
[----:B------:R-:W-:Y:S01]  /*11030*/  IMAD R13, R18, UR38, RZ ;  /* 0x00000026120d7c24 */ /* 0x000fe2000f8e02ff */
[----:B------:R-:W-:-:S03]  /*11040*/  ULDC.64 UR4, c[0x0][0x208] ;  /* 0x0000820000047ab9 */ /* 0x000fc60000000a00 */
        /* <DEDUP_REMOVED lines=15> */
.L_x_1015:
[----:B------:R-:W1:Y:S01]  /*11140*/  S2R R2, SR_TID.X ;  /* 0x0000000000027919 */ /* 0x000e620000002100 */
[----:B------:R-:W-:Y:S02]  /*11150*/  LEA R3, R10, UR40, 0x3 ;  /* 0x000000280a037c11 */ /* 0x000fe4000f8e18ff */
[----:B-1----:R-:W-:Y:S02]  /*11160*/  LOP3.LUT R9, R2, 0x7f, RZ, 0xc0, !PT ;  /* 0x0000007f02097812 */ /* 0x002fe400078ec0ff */
[----:B------:R-:W-:Y:S02]  /*11170*/  SHF.L.U32 R2, R11, 0x1f, RZ ;  /* 0x0000001f0b027819 */ /* 0x000fe400000006ff */
[----:B------:R-:W-:Y:S02]  /*11180*/  ISETP.NE.AND P2, PT, R9, RZ, PT ;  /* 0x000000ff0900720c */ /* 0x000fe40003f45270 */
[----:B------:R-:W1:Y:S02]  /*11190*/  SYNCS.PHASECHK.TRANS64.TRYWAIT P3, [R3+URZ+0x30840], R2 ;  /* 0x03084002030075a7 */ /* 0x000e64000806017f */
[----:B-1----:R-:W-:Y:S09]  /*111a0*/  @!P3 BRA `(.L_x_1016) ;  /* 0x0000001800f4b947 */ /* 0x002ff20003800000 */
.L_x_1055:
        /* <DEDUP_REMOVED lines=8> */
.L_x_1017:
        /* <DEDUP_REMOVED lines=12> */
[----:B------:R-:W-:Y:S01]  /*112f0*/  SHF.L.U32 R17, R17, 0x1f, RZ ;  /* 0x0000001f11117819 */ /* 0x000fe200000006ff */
[----:B------:R-:W-:-:S02]  /*11300*/  ULEA UR14, UR14, UR40, 0xf ;  /* 0x000000280e0e7291 */ /* 0x000fc4000f8e783f */
[----:B------:R-:W-:Y:S02]  /*11310*/  UIADD3 UR9, UR9, 0x30830, URZ ;  /* 0x0003083009097890 */ /* 0x000fe4000fffe03f */
[----:B------:R-:W-:Y:S01]  /*11320*/  USHF.L.U32 UR11, UR11, 0x6, URZ ;  /* 0x000000060b0b7899 */ /* 0x000fe2000800063f */
[----:B-1----:R-:W-:Y:S01]  /*11330*/  LEA R2, R16, UR19, 0x3 ;  /* 0x0000001310027c11 */ /* 0x002fe2000f8e18ff */
        /* <DEDUP_REMOVED lines=18> */
.L_x_1056:
[----:B------:R-:W-:Y:S05]  /*11460*/  @P2 BRA `(.L_x_1019) ;  /* 0x00000000001c2947 */ /* 0x000fea0003800000 */
[----:B------:R-:W2:Y:S02]  /*11470*/  S2R R3, SR_TID.X ;  /* 0x0000000000037919 */ /* 0x000ea40000002100 */
[----:B--2---:R-:W-:Y:S02]  /*11480*/  LOP3.LUT R9, R3, 0x1f, RZ, 0xc0, !PT ;  /* 0x0000001f03097812 */ /* 0x004fe400078ec0ff */
[----:B------:R-:W-:Y:S02]  /*11490*/  MOV R3, 0x8000 ;  /* 0x0000800000037802 */ /* 0x000fe40000000f00 */
[----:B------:R-:W-:Y:S02]  /*114a0*/  ISETP.NE.AND P2, PT, R9, RZ, PT ;  /* 0x000000ff0900720c */ /* 0x000fe40003f45270 */
[----:B------:R2:W-:Y:S11]  /*114b0*/  SYNCS.ARRIVE.TRANS64 RZ, [R2+URZ+0x50], R3 ;  /* 0x0000500302ff79a7 */ /* 0x0005f6000800003f */
[----:B--2---:R-:W-:Y:S05]  /*114c0*/  @!P2 BRA `(.L_x_1019) ;  /* 0x000000000004a947 */ /* 0x004fea0003800000 */
[----:B------:R-:W-:Y:S01]  /*114d0*/  BPT.TRAP 0x1 ;  /* 0x000000040000795c */ /* 0x000fe20000300000 */
.L_x_1019:
        /* <DEDUP_REMOVED lines=10> */
[----:B------:R-:W-:Y:S01]  /*11580*/  UMOV UR17, 0x40 ;  /* 0x0000004000117882 */ /* 0x000fe20000000000 */
[----:B------:R-:W-:-:S02]  /*11590*/  IMAD.MOV.U32 R5, RZ, RZ, R12 ;  /* 0x000000ffff057224 */ /* 0x000fc400078e000c */
[----:B------:R-:W-:Y:S01]  /*115a0*/  ULEA UR14, UR14, UR40, 0xf ;  /* 0x000000280e0e7291 */ /* 0x000fe2000f8e783f */
[----:B------:R-:W-:Y:S01]  /*115b0*/  IMAD.MOV.U32 R6, RZ, RZ, R8 ;  /* 0x000000ffff067224 */ /* 0x000fe200078e0008 */
[----:B------:R-:W-:Y:S02]  /*115c0*/  USHF.L.U32 UR11, UR11, 0x6, URZ ;  /* 0x000000060b0b7899 */ /* 0x000fe4000800063f */
[----:B------:R-:W-:Y:S02]  /*115d0*/  UIADD3 UR9, UR9, 0x50, URZ ;  /* 0x0000005009097890 */ /* 0x000fe4000fffe03f */
[----:B------:R-:W-:Y:S02]  /*115e0*/  UIADD3 UR8, UR14, 0x400, URZ ;  /* 0x000004000e087890 */ /* 0x000fe4000fffe03f */
[----:B------:R-:W-:Y:S02]  /*115f0*/  UIADD3 UR15, UR14, 0x2400, URZ ;  /* 0x000024000e0f7890 */ /* 0x000fe4000fffe03f */
[----:B------:R-:W-:-:S02]  /*11600*/  UIADD3 UR16, UR14, 0x4400, URZ ;  /* 0x000044000e107890 */ /* 0x000fc4000fffe03f */
        /* <DEDUP_REMOVED lines=14> */
.L_x_1014:
[----:B------:R-:W-:Y:S05]  /*116f0*/  BSYNC B1 ;  /* 0x0000000000017941 */ /* 0x000fea0003800000 */
.L_x_1013:
[----:B------:R-:W-:Y:S01]  /*11700*/  IADD3 R16, R10, 0x1, RZ ;  /* 0x000000010a107810 */ /* 0x000fe20007ffe0ff */
[----:B------:R-:W-:Y:S01]  /*11710*/  BSSY B1, `(.L_x_1020) ;  /* 0x0000076000017945 */ /* 0x000fe20003800000 */
[----:B------:R-:W-:Y:S02]  /*11720*/  VIADD R12, R7, 0xffffffff ;  /* 0xffffffff070c7836 */ /* 0x000fe40000000000 */
[----:B------:R-:W-:-:S04]  /*11730*/  ISETP.NE.AND P2, PT, R16, 0x2, PT ;  /* 0x000000021000780c */ /* 0x000fc80003f45270 */
[----:B-1----:R-:W-:Y:S02]  /*11740*/  SEL R2, RZ, 0x1, P2 ;  /* 0x00000001ff027807 */ /* 0x002fe40001000000 */
[----:B------:R-:W-:Y:S02]  /*11750*/  SEL R16, R16, RZ, P2 ;  /* 0x000000ff10107207 */ /* 0x000fe40001000000 */
[----:B------:R-:W-:Y:S01]  /*11760*/  LOP3.LUT R17, R11, R2, RZ, 0x3c, !PT ;  /* 0x000000020b117212 */ /* 0x000fe200078e3cff */
[----:B------:R-:W-:Y:S06]  /*11770*/  @!P6 BRA `(.L_x_1021) ;  /* 0x0000000400bce947 */ /* 0x000fec0003800000 */
[----:B------:R-:W-:Y:S01]  /*11780*/  IMAD.MOV.U32 R13, RZ, RZ, R12 ;  /* 0x000000ffff0d7224 */ /* 0x000fe200078e000c */
[----:B------:R-:W-:Y:S06]  /*11790*/  @!P0 BRA `(.L_x_1022) ;  /* 0x0000000000488947 */ /* 0x000fec0003800000 */
[----:B------:R-:W1:Y:S01]  /*117a0*/  LDC R8, c[0x0][0x41c] ;  /* 0x00010700ff087b82 */ /* 0x000e620000000800 */
[----:B------:R-:W-:Y:S01]  /*117b0*/  ULDC.64 UR4, c[0x0][0x208] ;  /* 0x0000820000047ab9 */ /* 0x000fe20000000a00 */
[----:B-1----:R-:W-:-:S13]  /*117c0*/  ISETP.NE.AND P2, PT, R8, 0x1, PT ;  /* 0x000000010800780c */ /* 0x002fda0003f45270 */
[----:B------:R-:W1:Y:S02]  /*117d0*/  @P2 LDC.64 R2, c[0x0][0x420] ;  /* 0x00010800ff022b82 */ /* 0x000e640000000a00 */
[----:B-1----:R-:W-:Y:S01]  /*117e0*/  @P2 IMAD.HI.U32 R14, R13, R2, RZ ;  /* 0x000000020d0e2227 */ /* 0x002fe200078e00ff */
[----:B------:R-:W-:-:S04]  /*117f0*/  MOV R2, R13 ;  /* 0x0000000d00027202 */ /* 0x000fc80000000f00 */
[----:B------:R-:W-:Y:S01]  /*11800*/  @P2 SHF.R.U32.HI R2, RZ, R3, R14 ;  /* 0x00000003ff022219 */ /* 0x000fe2000001160e */
[----:B------:R-:W-:-:S04]  /*11810*/  IMAD R14, R18, UR38, RZ ;  /* 0x00000026120e7c24 */ /* 0x000fc8000f8e02ff */
[----:B------:R-:W-:Y:S02]  /*11820*/  IMAD.MOV R3, RZ, RZ, -R2 ;  /* 0x000000ffff037224 */ /* 0x000fe400078e0a02 */
[----:B------:R-:W-:Y:S02]  /*11830*/  IMAD R14, R0, UR39, R14 ;  /* 0x00000027000e7c24 */ /* 0x000fe4000f8e020e */
[----:B------:R-:W-:Y:S01]  /*11840*/  IMAD R13, R8, R3, R13 ;  /* 0x00000003080d7224 */ /* 0x000fe200078e020d */
[--C-:B------:R-:W-:Y:S01]  /*11850*/  SHF.R.S32.HI R3, RZ, 0x1f, R2.reuse ;  /* 0x0000001fff037819 */ /* 0x100fe20000011402 */
[----:B------:R-:W1:Y:S02]  /*11860*/  LDC.64 R8, c[0x0][0x3f8] ;  /* 0x0000fe00ff087b82 */ /* 0x000e640000000a00 */
[----:B------:R-:W-:-:S04]  /*11870*/  IMAD.WIDE.U32 R2, R0, UR38, R2 ;  /* 0x0000002600027c25 */ /* 0x000fc8000f8e0002 */
[----:B------:R-:W-:Y:S01]  /*11880*/  IMAD.IADD R14, R14, 0x1, R3 ;  /* 0x000000010e0e7824 */ /* 0x000fe200078e0203 */
[----:B-1----:R-:W-:-:S04]  /*11890*/  LEA R8, P2, R2, R8, 0x2 ;  /* 0x0000000802087211 */ /* 0x002fc800078410ff */
[----:B------:R-:W-:-:S05]  /*118a0*/  LEA.HI.X R9, R2, R9, R14, 0x2, P2 ;  /* 0x0000000902097211 */ /* 0x000fca00010f140e */
[----:B------:R1:W5:Y:S04]  /*118b0*/  LDG.E R8, desc[UR4][R8.64] ;  /* 0x0000000408087981 */ /* 0x000368000c1e1900 */
.L_x_1022:
[----:B------:R-:W-:Y:S02]  /*118c0*/  LEA R2, R16, UR40, 0x3 ;  /* 0x0000002810027c11 */ /* 0x000fe4000f8e18ff */
[----:B------:R-:W-:-:S04]  /*118d0*/  SHF.L.U32 R3, R17, 0x1f, RZ ;  /* 0x0000001f11037819 */ /* 0x000fc800000006ff */
[----:B------:R-:W2:Y:S02]  /*118e0*/  SYNCS.PHASECHK.TRANS64.TRYWAIT P2, [R2+URZ+0x30840], R3 ;  /* 0x03084003020075a7 */ /* 0x000ea4000804017f */
[----:B--2---:R-:W-:Y:S05]  /*118f0*/  @!P2 BRA `(.L_x_1023) ;  /* 0x000000140048a947 */ /* 0x004fea0003800000 */
.L_x_1057:
        /* <DEDUP_REMOVED lines=11> */
.L_x_1024:
[----:B------:R-:W-:Y:S01]  /*119b0*/  R2UR UR9, R16 ;  /* 0x00000000100972ca */ /* 0x000fe200000e0000 */
[----:B------:R-:W-:Y:S01]  /*119c0*/  UIADD3 UR19, UR40, 0x30800, URZ ;  /* 0x0003080028137890 */ /* 0x000fe2000fffe03f */
[----:B------:R-:W-:Y:S01]  /*119d0*/  R2UR UR11, R13 ;  /* 0x000000000d0b72ca */ /* 0x000fe200000e0000 */
[----:B------:R-:W-:Y:S01]  /*119e0*/  UIADD3 UR4, UP0, UR42, 0x370, URZ ;  /* 0x000003702a047890 */ /* 0x000fe2000ff1e03f */
[----:B------:R-:W-:Y:S01]  /*119f0*/  R2UR UR12, R4 ;  /* 0x00000000040c72ca */ /* 0x000fe200000e0000 */
[----:B------:R-:W-:Y:S01]  /*11a00*/  UMOV UR10, URZ ;  /* 0x0000003f000a7c82 */ /* 0x000fe20008000000 */
[----:B-----5:R-:W-:Y:S01]  /*11a10*/  R2UR UR13, R8 ;  /* 0x00000000080d72ca */ /* 0x020fe200000e0000 */
[----:B------:R-:W-:Y:S01]  /*11a20*/  UIADD3.X UR5, URZ, UR43, URZ, UP0, !UPT ;  /* 0x0000002b3f057290 */ /* 0x000fe200087fe43f */
[----:B------:R-:W-:Y:S01]  /*11a30*/  SHF.L.U32 R11, R11, 0x1f, RZ ;  /* 0x0000001f0b0b7819 */ /* 0x000fe200000006ff */
[----:B------:R-:W-:Y:S01]  /*11a40*/  UMOV UR6, 0x0 ;  /* 0x0000000000067882 */ /* 0x000fe20000000000 */
[----:B------:R-:W-:Y:S01]  /*11a50*/  UMOV UR7, 0x14f00000 ;  /* 0x14f0000000077882 */ /* 0x000fe20000000000 */
[----:B------:R-:W-:Y:S01]  /*11a60*/  UMOV UR17, 0x40 ;  /* 0x0000004000117882 */ /* 0x000fe20000000000 */
[----:B------:R-:W-:Y:S01]  /*11a70*/  UMOV UR18, 0x80 ;  /* 0x0000008000127882 */ /* 0x000fe20000000000 */
[----:B------:R-:W-:Y:S01]  /*11a80*/  ULEA UR14, UR9, UR40, 0xf ;  /* 0x00000028090e7291 */ /* 0x000fe2000f8e783f */
[----:B--2---:R-:W-:Y:S01]  /*11a90*/  LEA R2, R10, UR19, 0x3 ;  /* 0x000000130a027c11 */ /* 0x004fe2000f8e18ff */
[----:B------:R-:W-:-:S02]  /*11aa0*/  ULEA UR9, UR9, UR19, 0x3 ;  /* 0x0000001309097291 */ /* 0x000fc4000f8e183f */
[----:B------:R-:W-:Y:S02]  /*11ab0*/  USHF.L.U32 UR11, UR11, 0x6, URZ ;  /* 0x000000060b0b7899 */ /* 0x000fe4000800063f */
[----:B------:R-:W-:Y:S02]  /*11ac0*/  UIADD3 UR8, UR14, 0x20400, URZ ;  /* 0x000204000e087890 */ /* 0x000fe4000fffe03f */
        /* <DEDUP_REMOVED lines=17> */
.L_x_1058:
[----:B------:R-:W-:Y:S05]  /*11be0*/  @P3 BRA `(.L_x_1026) ;  /* 0x00000000001c3947 */ /* 0x000fea0003800000 */
[----:B------:R-:W2:Y:S02]  /*11bf0*/  S2R R3, SR_TID.X ;  /* 0x0000000000037919 */ /* 0x000ea40000002100 */
[----:B--2---:R-:W-:Y:S01]  /*11c00*/  LOP3.LUT R9, R3, 0x1f, RZ, 0xc0, !PT ;  /* 0x0000001f03097812 */ /* 0x004fe200078ec0ff */
[----:B------:R-:W-:-:S03]  /*11c10*/  IMAD.MOV.U32 R3, RZ, RZ, 0x8000 ;  /* 0x00008000ff037424 */ /* 0x000fc600078e00ff */
[----:B------:R-:W-:Y:S01]  /*11c20*/  ISETP.NE.AND P2, PT, R9, RZ, PT ;  /* 0x000000ff0900720c */ /* 0x000fe20003f45270 */
[----:B------:R2:W-:-:S12]  /*11c30*/  SYNCS.ARRIVE.TRANS64 RZ, [R2+URZ+0x50], R3 ;  /* 0x0000500302ff79a7 */ /* 0x0005d8000800003f */
[----:B--2---:R-:W-:Y:S05]  /*11c40*/  @!P2 BRA `(.L_x_1026) ;  /* 0x000000000004a947 */ /* 0x004fea0003800000 */
[----:B------:R-:W-:Y:S01]  /*11c50*/  BPT.TRAP 0x1 ;  /* 0x000000040000795c */ /* 0x000fe20000300000 */
.L_x_1026:
        /* <DEDUP_REMOVED lines=11> */
[----:B------:R-:W-:Y:S01]  /*11d10*/  IMAD.MOV.U32 R5, RZ, RZ, R13 ;  /* 0x000000ffff057224 */ /* 0x000fe200078e000d */
[----:B------:R-:W-:Y:S01]  /*11d20*/  MOV R6, R8 ;  /* 0x0000000800067202 */ /* 0x000fe20000000f00 */
        /* <DEDUP_REMOVED lines=20> */
.L_x_1021:
[----:B------:R-:W-:Y:S05]  /*11e70*/  BSYNC B1 ;  /* 0x0000000000017941 */ /* 0x000fea0003800000 */
.L_x_1020:
[----:B------:R-:W-:Y:S01]  /*11e80*/  ISETP.GT.AND P2, PT, R12, UR41, PT ;  /* 0x000000290c007c0c */ /* 0x000fe2000bf44270 */
[----:B------:R-:W-:-:S12]  /*11e90*/  VIADD R7, R7, 0xfffffffe ;  /* 0xfffffffe07077836 */ /* 0x000fd80000000000 */
[----:B------:R-:W-:Y:S05]  /*11ea0*/  @P2 BRA `(.L_x_1027) ;  /* 0xfffffff000342947 */ /* 0x000fea000383ffff */
.L_x_1012:
[----:B------:R-:W-:Y:S05]  /*11eb0*/  BSYNC B0 ;  /* 0x0000000000007941 */ /* 0x000fea0003800000 */
.L_x_1003:
[----:B------:R-:W-:Y:S04]  /*11ec0*/  BSSY B0, `(.L_x_1028) ;  /* 0x000000f000007945 */ /* 0x000fe80003800000 */
[----:B------:R-:W-:Y:S05]  /*11ed0*/  @P1 BRA `(.L_x_1029) ;  /* 0x0000000000341947 */ /* 0x000fea0003800000 */
[----:B-1----:R-:W1:Y:S01]  /*11ee0*/  S2R R7, SR_LANEID ;  /* 0x0000000000077919 */ /* 0x002e620000000000 */
        /* <DEDUP_REMOVED lines=11> */
[----:B-1----:R-:W-:-:S07]  /*11fa0*/  IADD3 R19, R0, UR50, R19 ;  /* 0x0000003200137c10 */ /* 0x002fce000fffe013 */
.L_x_1029:
[----:B------:R-:W-:Y:S05]  /*11fb0*/  BSYNC B0 ;  /* 0x0000000000007941 */ /* 0x000fea0003800000 */
.L_x_1028:
[----:B------:R-:W-:Y:S04]  /*11fc0*/  BSSY B0, `(.L_x_1030) ;  /* 0x0000030000007945 */ /* 0x000fe80003800000 */
[----:B------:R-:W-:Y:S05]  /*11fd0*/  @!P6 BRA `(.L_x_1031) ;  /* 0x0000000000b8e947 */ /* 0x000fea0003800000 */
[----:B------:R-:W2:Y:S01]  /*11fe0*/  S2R R0, SR_TID.X ;  /* 0x0000000000007919 */ /* 0x000ea20000002100 */
[----:B-1----:R-:W-:Y:S02]  /*11ff0*/  LEA R3, R16, UR40, 0x3 ;  /* 0x0000002810037c11 */ /* 0x002fe4000f8e18ff */
[----:B--2---:R-:W-:Y:S02]  /*12000*/  LOP3.LUT R2, R0, 0x7f, RZ, 0xc0, !PT ;  /* 0x0000007f00027812 */ /* 0x004fe400078ec0ff */
[----:B------:R-:W-:Y:S02]  /*12010*/  SHF.L.U32 R0, R17, 0x1f, RZ ;  /* 0x0000001f11007819 */ /* 0x000fe400000006ff */
[----:B------:R-:W-:Y:S02]  /*12020*/  ISETP.NE.AND P1, PT, R2, RZ, PT ;  /* 0x000000ff0200720c */ /* 0x000fe40003f25270 */
[----:B------:R-:W1:Y:S02]  /*12030*/  SYNCS.PHASECHK.TRANS64.TRYWAIT P0, [R3+URZ+0x30860], R0 ;  /* 0x03086000030075a7 */ /* 0x000e64000800017f */
[----:B-1----:R-:W-:Y:S09]  /*12040*/  @!P0 BRA `(.L_x_1032) ;  /* 0x0000000c009c8947 */ /* 0x002ff20003800000 */
.L_x_1059:
        /* <DEDUP_REMOVED lines=8> */
.L_x_1033:
        /* <DEDUP_REMOVED lines=11> */
[----:B------:R-:W-:Y:S02]  /*12180*/  ULEA UR14, UR14, UR40, 0xf ;  /* 0x000000280e0e7291 */ /* 0x000fe4000f8e783f */
        /* <DEDUP_REMOVED lines=19> */
.L_x_1031:
[----:B------:R-:W-:Y:S05]  /*122c0*/  BSYNC B0 ;  /* 0x0000000000007941 */ /* 0x000fea0003800000 */
.L_x_1030:
[----:B------:R-:W-:Y:S01]  /*122d0*/  IADD3 R16, R16, 0x1, RZ ;  /* 0x0000000110107810 */ /* 0x000fe20007ffe0ff */
[----:B------:R-:W-:-:S03]  /*122e0*/  IMAD.MOV.U32 R13, RZ, RZ, R19 ;  /* 0x000000ffff0d7224 */ /* 0x000fc600078e0013 */
[----:B------:R-:W-:-:S04]  /*122f0*/  ISETP.NE.AND P0, PT, R16, 0x2, PT ;  /* 0x000000021000780c */ /* 0x000fc80003f05270 */
[----:B-1----:R-:W-:Y:S02]  /*12300*/  SEL R0, RZ, 0x1, P0 ;  /* 0x00000001ff007807 */ /* 0x002fe40000000000 */
[----:B------:R-:W-:Y:S02]  /*12310*/  SEL R16, R16, RZ, P0 ;  /* 0x000000ff10107207 */ /* 0x000fe40000000000 */
[----:B------:R-:W-:-:S07]  /*12320*/  LOP3.LUT R17, R17, R0, RZ, 0x3c, !PT ;  /* 0x0000000011117212 */ /* 0x000fce00078e3cff */
.L_x_992:
[----:B------:R-:W-:Y:S05]  /*12330*/  BSYNC B6 ;  /* 0x0000000000067941 */ /* 0x000fea0003800000 */
.L_x_990:
[----:B------:R-:W-:-:S03]  /*12340*/  UMOV UR4, 0xffffffff ;  /* 0xffffffff00047882 */ /* 0x000fc60000000000 */
[----:B------:R-:W-:Y:S05]  /*12350*/  BRA.DIV UR4, `(.L_x_1034) ;  /* 0x0000000a04ec7947 */ /* 0x000fea000b800000 */
[----:B------:R1:W2:Y:S02]  /*12360*/  SHFL.IDX PT, R14, R13, RZ, 0x1f ;  /* 0x00001fff0d0e7589 */ /* 0x0002a400000e0000 */
.L_x_1062:
[----:B------:R-:W3:Y:S01]  /*12370*/  S2R R0, SR_TID.X ;  /* 0x0000000000007919 */ /* 0x000ee20000002100 */
[----:B------:R-:W-:Y:S05]  /*12380*/  WARPSYNC.ALL ;  /* 0x0000000000007948 */ /* 0x000fea0003800000 */
[----:B------:R-:W-:Y:S01]  /*12390*/  BAR.SYNC.DEFER_BLOCKING 0x4, 0x120 ;  /* 0x0104800000007b1d */ /* 0x000fe20000010000 */
[----:B--2---:R-:W-:-:S05]  /*123a0*/  IMAD.MOV.U32 R19, RZ, RZ, R14 ;  /* 0x000000ffff137224 */ /* 0x004fca00078e000e */
[----:B------:R-:W-:Y:S01]  /*123b0*/  ULDC UR4, c[0x0][0xda8] ;  /* 0x00036a0000047ab9 */ /* 0x000fe20000000800 */
[----:B---3--:R-:W-:-:S04]  /*123c0*/  LOP3.LUT R0, R0, 0x1f, RZ, 0xc0, !PT ;  /* 0x0000001f00007812 */ /* 0x008fc800078ec0ff */
[----:B------:R-:W-:-:S13]  /*123d0*/  ISETP.NE.AND P0, PT, R0, RZ, PT ;  /* 0x000000ff0000720c */ /* 0x000fda0003f05270 */
[----:B------:R-:W2:Y:S01]  /*123e0*/  @!P0 S2R R3, SR_CgaCtaId ;  /* 0x0000000000038919 */ /* 0x000ea20000008800 */
[----:B------:R-:W-:-:S04]  /*123f0*/  @!P0 MOV R0, 0x400 ;  /* 0x0000040000008802 */ /* 0x000fc80000000f00 */
[----:B--2---:R-:W-:-:S05]  /*12400*/  @!P0 LEA R0, R3, R0, 0x18 ;  /* 0x0000000003008211 */ /* 0x004fca00078ec0ff */
[----:B------:R2:W-:Y:S01]  /*12410*/  @!P0 STS [R0+0x308d0], R13 ;  /* 0x0308d00d00008388 */ /* 0x0005e20000000800 */
[----:B------:R-:W-:Y:S06]  /*12420*/  BAR.ARV 0x5, 0x120 ;  /* 0x0144800000007b1d */ /* 0x000fec0000002000 */
[----:B------:R-:W-:-:S13]  /*12430*/  ISETP.GE.AND P0, PT, R19, UR4, PT ;  /* 0x0000000413007c0c */ /* 0x000fda000bf06270 */
[----:B--2---:R-:W-:Y:S05]  /*12440*/  @!P0 BRA `(.L_x_1035) ;  /* 0xffffffc800fc8947 */ /* 0x004fea000383ffff */
.L_x_981:
[----:B------:R-:W2:Y:S01]  /*12450*/  S2R R3, SR_CgaCtaId ;  /* 0x0000000000037919 */ /* 0x000ea20000008800 */
[----:B------:R-:W-:Y:S01]  /*12460*/  UIADD3 UR49, UR49, 0x1, URZ ;  /* 0x0000000131317890 */ /* 0x000fe2000fffe03f */
[----:B------:R-:W-:-:S03]  /*12470*/  MOV R0, 0x400 ;  /* 0x0000040000007802 */ /* 0x000fc60000000f00 */
[----:B------:R-:W-:-:S04]  /*12480*/  ULEA.HI UR4, UR49, UR49, URZ, 0x1 ;  /* 0x0000003131047291 */ /* 0x000fc8000f8f083f */
[----:B------:R-:W-:-:S04]  /*12490*/  ULOP3.LUT UR4, UR4, 0xfffffffe, URZ, 0xc0, !UPT ;  /* 0xfffffffe04047892 */ /* 0x000fc8000f8ec03f */
[----:B------:R-:W-:Y:S01]  /*124a0*/  UIADD3 UR4, UR49, -UR4, URZ ;  /* 0x8000000431047290 */ /* 0x000fe2000fffe03f */
[----:B--2---:R-:W-:-:S05]  /*124b0*/  LEA R7, R3, R0, 0x18 ;  /* 0x0000000003077211 */ /* 0x004fca00078ec0ff */
[----:B------:R-:W-:-:S04]  /*124c0*/  MOV R0, UR4 ;  /* 0x0000000400007c02 */ /* 0x000fc80008000f00 */
[----:B------:R-:W-:-:S04]  /*124d0*/  SHF.L.U32 R0, R0, 0x1f, RZ ;  /* 0x0000001f00007819 */ /* 0x000fc800000006ff */
[----:B------:R-:W2:Y:S02]  /*124e0*/  SYNCS.PHASECHK.TRANS64.TRYWAIT P0, [R7+URZ+0x30820], R0 ;  /* 0x03082000070075a7 */ /* 0x000ea4000800017f */
[----:B--2---:R-:W-:Y:S05]  /*124f0*/  @!P0 BRA `(.L_x_1036) ;  /* 0x0000000800a88947 */ /* 0x004fea0003800000 */
.L_x_1063:
[----:B------:R-:W3:Y:S02]  /*12500*/  S2R R2, SR_TID.X ;  /* 0x0000000000027919 */ /* 0x000ee40000002100 */
[----:B---3--:R-:W-:-:S04]  /*12510*/  SHF.R.U32.HI R2, RZ, 0x5, R2 ;  /* 0x00000005ff027819 */ /* 0x008fc80000011602 */
[----:B------:R-:W-:-:S05]  /*12520*/  LOP3.LUT R2, R2, 0x3, RZ, 0xc0, !PT ;  /* 0x0000000302027812 */ /* 0x000fca00078ec0ff */
[----:B--2---:R-:W2:Y:S02]  /*12530*/  SHFL.IDX PT, R0, R2, RZ, 0x1f ;  /* 0x00001fff02007589 */ /* 0x004ea400000e0000 */
[----:B--2---:R-:W-:-:S13]  /*12540*/  ISETP.NE.AND P0, PT, R0, RZ, PT ;  /* 0x000000ff0000720c */ /* 0x004fda0003f05270 */
[----:B------:R-:W-:Y:S05]  /*12550*/  @P0 EXIT ;  /* 0x000000000000094d */ /* 0x000fea0003800000 */
[----:B------:R-:W-:Y:S01]  /*12560*/  ELECT P0, URZ, PT ;  /* 0x00000000003f782f */ /* 0x000fe20003800000 */
[----:B------:R-:W-:-:S12]  /*12570*/  BSSY B0, `(.L_x_1037) ;  /* 0x0000022000007945 */ /* 0x000fd80003800000 */
[----:B------:R-:W-:Y:S05]  /*12580*/  @!P0 BRA `(.L_x_1038) ;  /* 0x0000000000808947 */ /* 0x000fea0003800000 */
[----:B------:R-:W2:Y:S02]  /*12590*/  LDL R2, [R1] ;  /* 0x0000000001027983 */ /* 0x000ea40000100800 */
[----:B--2---:R-:W-:-:S13]  /*125a0*/  R2UR UR4, R2 ;  /* 0x00000000020472ca */ /* 0x004fda00000e0000 */
[----:B------:R-:W-:-:S06]  /*125b0*/  ULOP3.LUT UR4, UR4, 0x2, URZ, 0xfc, !UPT ;  /* 0x0000000204047892 */ /* 0x000fcc000f8efc3f */
[----:B------:R-:W-:-:S05]  /*125c0*/  IMAD.U32 R0, RZ, RZ, UR4 ;  /* 0x00000004ff007e24 */ /* 0x000fca000f8e00ff */
[----:B------:R-:W-:-:S13]  /*125d0*/  ISETP.NE.AND P2, PT, R0, 0x3, PT ;  /* 0x000000030000780c */ /* 0x000fda0003f45270 */
[----:B------:R-:W-:Y:S05]  /*125e0*/  @!P2 BRA `(.L_x_1039) ;  /* 0x000000000004a947 */ /* 0x000fea0003800000 */
[----:B------:R-:W-:Y:S01]  /*125f0*/  BPT.TRAP 0x1 ;  /* 0x000000040000795c */ /* 0x000fe20000300000 */
.L_x_1039:
[----:B------:R-:W-:Y:S01]  /*12600*/  VIADD R3, R7, 0x30840 ;  /* 0x0003084007037836 */ /* 0x000fe20000000000 */
[----:B------:R-:W-:Y:S01]  /*12610*/  SHF.L.U32 R4, R17, 0x1f, RZ ;  /* 0x0000001f11047819 */ /* 0x000fe200000006ff */
[----:B------:R-:W-:-:S03]  /*12620*/  VIADD R0, R16, 0x1 ;  /* 0x0000000110007836 */ /* 0x000fc60000000000 */
[----:B------:R-:W-:Y:S02]  /*12630*/  LEA R5, R16, R3, 0x3 ;  /* 0x0000000310057211 */ /* 0x000fe400078e18ff */
[----:B------:R-:W-:Y:S02]  /*12640*/  ISETP.NE.AND P1, PT, R0, 0x2, PT ;  /* 0x000000020000780c */ /* 0x000fe40003f25270 */
[----:B------:R-:W2:Y:S02]  /*12650*/  SYNCS.PHASECHK.TRANS64.TRYWAIT P0, [R5+URZ], R4 ;  /* 0x00000004050075a7 */ /* 0x000ea4000800017f */
[----:B------:R-:W-:-:S04]  /*12660*/  SEL R2, RZ, 0x1, P1 ;  /* 0x00000001ff027807 */ /* 0x000fc80000800000 */
[----:B------:R-:W-:Y:S02]  /*12670*/  LOP3.LUT R17, R17, R2, RZ, 0x3c, !PT ;  /* 0x0000000211117212 */ /* 0x000fe400078e3cff */
[----:B------:R-:W-:Y:S02]  /*12680*/  SEL R2, R0, RZ, P1 ;  /* 0x000000ff00027207 */ /* 0x000fe40000800000 */
[----:B------:R-:W-:-:S03]  /*12690*/  SHF.L.U32 R0, R17, 0x1f, RZ ;  /* 0x0000001f11007819 */ /* 0x000fc600000006ff */
[----:B------:R-:W-:Y:S01]  /*126a0*/  IMAD R3, R2, 0x8, R3 ;  /* 0x0000000802037824 */ /* 0x000fe200078e0203 */
[----:B--2---:R-:W-:Y:S06]  /*126b0*/  @!P0 BRA `(.L_x_1040) ;  /* 0x00000008004c8947 */ /* 0x004fec0003800000 */
.L_x_1064:
[----:B------:R-:W3:Y:S02]  /*126c0*/  SYNCS.PHASECHK.TRANS64.TRYWAIT P0, [R3+URZ], R0 ;  /* 0x00000000030075a7 */ /* 0x000ee4000800017f */
[----:B---3--:R-:W-:Y:S05]  /*126d0*/  @!P0 BRA `(.L_x_1041) ;  /* 0x0000000800588947 */ /* 0x008fea0003800000 */
.L_x_1065:
[----:B------:R-:W-:Y:S05]  /*126e0*/  @!P2 BRA `(.L_x_1042) ;  /* 0x000000000004a947 */ /* 0x000fea0003800000 */
[----:B------:R-:W-:Y:S01]  /*126f0*/  BPT.TRAP 0x1 ;  /* 0x000000040000795c */ /* 0x000fe20000300000 */
.L_x_1042:
[----:B---3--:R-:W-:-:S05]  /*12700*/  IADD3 R3, R7, 0x30860, RZ ;  /* 0x0003086007037810 */ /* 0x008fca0007ffe0ff */
[----:B--2---:R-:W-:-:S04]  /*12710*/  IMAD R5, R16, 0x8, R3 ;  /* 0x0000000810057824 */ /* 0x004fc800078e0203 */
[----:B------:R-:W2:Y:S02]  /*12720*/  SYNCS.PHASECHK.TRANS64.TRYWAIT P0, [R5+URZ], R4 ;  /* 0x00000004050075a7 */ /* 0x000ea4000800017f */
[----:B--2---:R-:W-:Y:S05]  /*12730*/  @!P0 BRA `(.L_x_1043) ;  /* 0x0000000800548947 */ /* 0x004fea0003800000 */
.L_x_1066:
[----:B------:R-:W-:-:S07]  /*12740*/  IMAD R3, R2, 0x8, R3 ;  /* 0x0000000802037824 */ /* 0x000fce00078e0203 */
.L_x_1044:
[----:B---3--:R3:W4:Y:S02]  /*12750*/  SYNCS.PHASECHK.TRANS64.TRYWAIT P0, [R3+URZ], R0 ;  /* 0x00000000030075a7 */ /* 0x008724000800017f */
[----:B----4-:R-:W-:Y:S05]  /*12760*/  @!P0 NANOSLEEP.SYNCS 0x989680 ;  /* 0x009896800000895d */ /* 0x010fea0003900000 */
[----:B------:R-:W4:Y:S02]  /*12770*/  @!P0 SYNCS.PHASECHK.TRANS64 P0, [R3+URZ], R0 ;  /* 0x00000000030085a7 */ /* 0x000f24000800007f */
[----:B----4-:R-:W-:Y:S05]  /*12780*/  @!P0 BRA `(.L_x_1044) ;  /* 0xfffffffc00f08947 */ /* 0x010fea000383ffff */
.L_x_1038:
[----:B------:R-:W-:Y:S05]  /*12790*/  BSYNC B0 ;  /* 0x0000000000007941 */ /* 0x000fea0003800000 */
.L_x_1037:
[----:B------:R-:W-:Y:S05]  /*127a0*/  EXIT ;  /* 0x000000000000794d */ /* 0x000fea0003800000 */
.L_x_898:
[----:B-1----:R-:W-:-:S04]  /*127b0*/  MOV R3, UR38 ;  /* 0x0000002600037c02 */ /* 0x002fc80008000f00 */
[----:B------:R1:W2:Y:S03]  /*127c0*/  SYNCS.PHASECHK.TRANS64.TRYWAIT P1, [R3+URZ+0x30800], R0 ;  /* 0x03080000030075a7 */ /* 0x0002a6000802017f */
[----:B--2---:R-:W-:Y:S05]  /*127d0*/  @!P1 NANOSLEEP.SYNCS 0x989680 ;  /* 0x009896800000995d */ /* 0x004fea0003900000 */
[----:B------:R-:W2:Y:S02]  /*127e0*/  @!P1 SYNCS.PHASECHK.TRANS64 P1, [R3+URZ+0x30800], R0 ;  /* 0x03080000030095a7 */ /* 0x000ea4000802007f */
[----:B--2---:R-:W-:Y:S05]  /*127f0*/  @!P1 BRA `(.L_x_898) ;  /* 0xfffffffc00ec9947 */ /* 0x004fea000383ffff */
[----:B------:R-:W-:Y:S05]  /*12800*/  BRA `(.L_x_1045) ;  /* 0xfffffef000f47947 */ /* 0x000fea000383ffff */
.L_x_902:
[----:B--2---:R2:W3:Y:S02]  /*12810*/  SYNCS.PHASECHK.TRANS64.TRYWAIT P2, [R3+URZ+0x30830], R0 ;  /* 0x03083000030075a7 */ /* 0x0044e4000804017f */
[----:B---3--:R-:W-:Y:S05]  /*12820*/  @!P2 NANOSLEEP.SYNCS 0x989680 ;  /* 0x009896800000a95d */ /* 0x008fea0003900000 */
[----:B------:R-:W3:Y:S02]  /*12830*/  @!P2 SYNCS.PHASECHK.TRANS64 P2, [R3+URZ+0x30830], R0 ;  /* 0x030830000300a5a7 */ /* 0x000ee4000804007f */
[----:B---3--:R-:W-:Y:S05]  /*12840*/  @!P2 BRA `(.L_x_902) ;  /* 0xfffffffc00f0a947 */ /* 0x008fea000383ffff */
[----:B------:R-:W-:Y:S05]  /*12850*/  BRA `(.L_x_901) ;  /* 0xfffffef400187947 */ /* 0x000fea000383ffff */
.L_x_918:
[----:B--2---:R-:W-:-:S04]  /*12860*/  IMAD.U32 R153, RZ, RZ, UR39 ;  /* 0x00000027ff997e24 */ /* 0x004fc8000f8e00ff */
[----:B------:R2:W3:Y:S03]  /*12870*/  SYNCS.PHASECHK.TRANS64.TRYWAIT P2, [R153+URZ+0x30830], R152 ;  /* 0x03083098990075a7 */ /* 0x0004e6000804017f */
[----:B---3--:R-:W-:Y:S05]  /*12880*/  @!P2 NANOSLEEP.SYNCS 0x989680 ;  /* 0x009896800000a95d */ /* 0x008fea0003900000 */
[----:B------:R-:W3:Y:S02]  /*12890*/  @!P2 SYNCS.PHASECHK.TRANS64 P2, [R153+URZ+0x30830], R152 ;  /* 0x030830989900a5a7 */ /* 0x000ee4000804007f */
[----:B---3--:R-:W-:Y:S05]  /*128a0*/  @!P2 BRA `(.L_x_918) ;  /* 0xfffffffc00eca947 */ /* 0x008fea000383ffff */
[----:B------:R-:W-:Y:S05]  /*128b0*/  BRA `(.L_x_917) ;  /* 0xffffff1c00c07947 */ /* 0x000fea000383ffff */
.L_x_922:
[----:B--2---:R-:W-:-:S04]  /*128c0*/  IMAD.U32 R215, RZ, RZ, UR10 ;  /* 0x0000000affd77e24 */ /* 0x004fc8000f8e00ff */
[----:B------:R2:W3:Y:S03]  /*128d0*/  SYNCS.PHASECHK.TRANS64.TRYWAIT P2, [R215+URZ+0x30850], R0 ;  /* 0x03085000d70075a7 */ /* 0x0004e6000804017f */
[----:B---3--:R-:W-:Y:S05]  /*128e0*/  @!P2 NANOSLEEP.SYNCS 0x989680 ;  /* 0x009896800000a95d */ /* 0x008fea0003900000 */
[----:B------:R-:W3:Y:S02]  /*128f0*/  @!P2 SYNCS.PHASECHK.TRANS64 P2, [R215+URZ+0x30850], R0 ;  /* 0x03085000d700a5a7 */ /* 0x000ee4000804007f */
[----:B---3--:R-:W-:Y:S05]  /*12900*/  @!P2 BRA `(.L_x_922) ;  /* 0xfffffffc00eca947 */ /* 0x008fea000383ffff */
[----:B------:R-:W-:Y:S05]  /*12910*/  BRA `(.L_x_921) ;  /* 0xffffff2c00507947 */ /* 0x000fea000383ffff */
.L_x_939:
[----:B--2---:R-:W-:-:S04]  /*12920*/  MOV R4, UR6 ;  /* 0x0000000600047c02 */ /* 0x004fc80008000f00 */
[----:B------:R2:W3:Y:S03]  /*12930*/  SYNCS.PHASECHK.TRANS64.TRYWAIT P2, [R4+URZ+0x30830], R3 ;  /* 0x03083003040075a7 */ /* 0x0004e6000804017f */
[----:B---3--:R-:W-:Y:S05]  /*12940*/  @!P2 NANOSLEEP.SYNCS 0x989680 ;  /* 0x009896800000a95d */ /* 0x008fea0003900000 */
[----:B------:R-:W3:Y:S02]  /*12950*/  @!P2 SYNCS.PHASECHK.TRANS64 P2, [R4+URZ+0x30830], R3 ;  /* 0x030830030400a5a7 */ /* 0x000ee4000804007f */
[----:B---3--:R-:W-:Y:S05]  /*12960*/  @!P2 BRA `(.L_x_939) ;  /* 0xfffffffc00eca947 */ /* 0x008fea000383ffff */
[----:B------:R-:W-:Y:S05]  /*12970*/  BRA `(.L_x_938) ;  /* 0xffffff4800e07947 */ /* 0x000fea000383ffff */
.L_x_943:
[----:B-12---:R-:W-:-:S04]  /*12980*/  IMAD.U32 R3, RZ, RZ, UR14 ;  /* 0x0000000eff037e24 */ /* 0x006fc8000f8e00ff */
[----:B------:R1:W2:Y:S03]  /*12990*/  SYNCS.PHASECHK.TRANS64.TRYWAIT P2, [R3+URZ+0x30850], R0 ;  /* 0x03085000030075a7 */ /* 0x0002a6000804017f */
[----:B--2---:R-:W-:Y:S05]  /*129a0*/  @!P2 NANOSLEEP.SYNCS 0x989680 ;  /* 0x009896800000a95d */ /* 0x004fea0003900000 */
[----:B------:R-:W2:Y:S02]  /*129b0*/  @!P2 SYNCS.PHASECHK.TRANS64 P2, [R3+URZ+0x30850], R0 ;  /* 0x030850000300a5a7 */ /* 0x000ea4000804007f */
[----:B--2---:R-:W-:Y:S05]  /*129c0*/  @!P2 BRA `(.L_x_943) ;  /* 0xfffffffc00eca947 */ /* 0x004fea000383ffff */
[----:B------:R-:W-:Y:S05]  /*129d0*/  BRA `(.L_x_942) ;  /* 0xffffff5800707947 */ /* 0x000fea000383ffff */
.L_x_949:
[----:B--2---:R-:W-:-:S04]  /*129e0*/  IMAD.U32 R4, RZ, RZ, UR6 ;  /* 0x00000006ff047e24 */ /* 0x004fc8000f8e00ff */
[----:B------:R2:W3:Y:S03]  /*129f0*/  SYNCS.PHASECHK.TRANS64.TRYWAIT P2, [R4+URZ+0x30830], R3 ;  /* 0x03083003040075a7 */ /* 0x0004e6000804017f */
[----:B---3--:R-:W-:Y:S05]  /*12a00*/  @!P2 NANOSLEEP.SYNCS 0x989680 ;  /* 0x009896800000a95d */ /* 0x008fea0003900000 */
[----:B------:R-:W3:Y:S02]  /*12a10*/  @!P2 SYNCS.PHASECHK.TRANS64 P2, [R4+URZ+0x30830], R3 ;  /* 0x030830030400a5a7 */ /* 0x000ee4000804007f */
[----:B---3--:R-:W-:Y:S05]  /*12a20*/  @!P2 BRA `(.L_x_949) ;  /* 0xfffffffc00eca947 */ /* 0x008fea000383ffff */
[----:B------:R-:W-:Y:S05]  /*12a30*/  BRA `(.L_x_948) ;  /* 0xffffff6800e87947 */ /* 0x000fea000383ffff */
.L_x_953:
[----:B-12---:R-:W-:-:S04]  /*12a40*/  MOV R3, UR10 ;  /* 0x0000000a00037c02 */ /* 0x006fc80008000f00 */
[----:B------:R1:W2:Y:S03]  /*12a50*/  SYNCS.PHASECHK.TRANS64.TRYWAIT P2, [R3+URZ+0x30850], R0 ;  /* 0x03085000030075a7 */ /* 0x0002a6000804017f */
[----:B--2---:R-:W-:Y:S05]  /*12a60*/  @!P2 NANOSLEEP.SYNCS 0x989680 ;  /* 0x009896800000a95d */ /* 0x004fea0003900000 */
[----:B------:R-:W2:Y:S02]  /*12a70*/  @!P2 SYNCS.PHASECHK.TRANS64 P2, [R3+URZ+0x30850], R0 ;  /* 0x030850000300a5a7 */ /* 0x000ea4000804007f */
[----:B--2---:R-:W-:Y:S05]  /*12a80*/  @!P2 BRA `(.L_x_953) ;  /* 0xfffffffc00eca947 */ /* 0x004fea000383ffff */
[----:B------:R-:W-:Y:S05]  /*12a90*/  BRA `(.L_x_952) ;  /* 0xffffff7800787947 */ /* 0x000fea000383ffff */
.L_x_966:
[----:B--2---:R-:W-:-:S04]  /*12aa0*/  IMAD.U32 R5, RZ, RZ, UR5 ;  /* 0x00000005ff057e24 */ /* 0x004fc8000f8e00ff */
[----:B------:R2:W3:Y:S03]  /*12ab0*/  SYNCS.PHASECHK.TRANS64.TRYWAIT P0, [R5+URZ+0x30850], R0 ;  /* 0x03085000050075a7 */ /* 0x0004e6000800017f */
[----:B---3--:R-:W-:Y:S05]  /*12ac0*/  @!P0 NANOSLEEP.SYNCS 0x989680 ;  /* 0x009896800000895d */ /* 0x008fea0003900000 */
[----:B------:R-:W3:Y:S02]  /*12ad0*/  @!P0 SYNCS.PHASECHK.TRANS64 P0, [R5+URZ+0x30850], R0 ;  /* 0x03085000050085a7 */ /* 0x000ee4000800007f */
[----:B---3--:R-:W-:Y:S05]  /*12ae0*/  @!P0 BRA `(.L_x_966) ;  /* 0xfffffffc00ec8947 */ /* 0x008fea000383ffff */
[----:B------:R-:W-:Y:S05]  /*12af0*/  BRA `(.L_x_965) ;  /* 0xffffff9c004c7947 */ /* 0x000fea000383ffff */
.L_x_996:
[----:B------:R-:W1:Y:S01]  /*12b00*/  S2R R18, SR_TID.X ;  /* 0x0000000000127919 */ /* 0x000e620000002100 */
[----:B------:R-:W-:Y:S01]  /*12b10*/  MOV R12, RZ ;  /* 0x000000ff000c7202 */ /* 0x000fe20000000f00 */
[----:B------:R-:W-:Y:S02]  /*12b20*/  IMAD.MOV.U32 R11, RZ, RZ, 0x1f ;  /* 0x0000001fff0b7424 */ /* 0x000fe400078e00ff */
[----:B------:R-:W-:Y:S01]  /*12b30*/  IMAD.MOV.U32 R15, RZ, RZ, -0x1 ;  /* 0xffffffffff0f7424 */ /* 0x000fe200078e00ff */
[----:B-1----:R-:W-:-:S04]  /*12b40*/  SHF.R.U32.HI R7, RZ, 0x5, R18 ;  /* 0x00000005ff077819 */ /* 0x002fc80000011612 */
[----:B------:R-:W-:-:S05]  /*12b50*/  LOP3.LUT R7, R7, 0x3, RZ, 0xc0, !PT ;  /* 0x0000000307077812 */ /* 0x000fca00078ec0ff */
[----:B------:R-:W-:-:S07]  /*12b60*/  IMAD.MOV.U32 R13, RZ, RZ, R7 ;  /* 0x000000ffff0d7224 */ /* 0x000fce00078e0007 */
[----:B------:R-:W-:Y:S05]  /*12b70*/  WARPSYNC.COLLECTIVE R15, `(.L_x_1046) ;  /* 0x000000000f087348 */ /* 0x000fea0003c00000 */
[----:B------:R1:W2:Y:S02]  /*12b80*/  SHFL.IDX P6, R14, R13, R12, R11 ;  /* 0x0000000c0d0e7389 */ /* 0x0002a400000c000b */
[----:B-12---:R-:W-:Y:S01]  /*12b90*/  ENDCOLLECTIVE ;  /* 0x000000000000791b */ /* 0x006fe20003800000 */
.L_x_1046:
[----:B------:R-:W-:Y:S05]  /*12ba0*/  BRA `(.L_x_1047) ;  /* 0xffffffd000e47947 */ /* 0x000fea000383ffff */
.L_x_997:
[----:B------:R-:W-:Y:S01]  /*12bb0*/  BSSY B0, `(.L_x_1048) ;  /* 0x0000006000007945 */ /* 0x000fe20003800000 */
[----:B------:R-:W-:-:S07]  /*12bc0*/  MOV R15, 0xffffffff ;  /* 0xffffffff000f7802 */ /* 0x000fce0000000f00 */
[----:B------:R-:W-:Y:S05]  /*12bd0*/  WARPSYNC.COLLECTIVE R15, `(.L_x_1049) ;  /* 0x000000000f0c7348 */ /* 0x000fea0003c00000 */
[----:B------:R-:W-:Y:S02]  /*12be0*/  ELECT P6, UR62, PT ;  /* 0x00000000003e782f */ /* 0x000fe400038c0000 */
[----:B------:R-:W-:Y:S01]  /*12bf0*/  MOV R14, UR62 ;  /* 0x0000003e000e7c02 */ /* 0x000fe20008000f00 */
[----:B------:R-:W-:Y:S10]  /*12c00*/  ENDCOLLECTIVE ;  /* 0x000000000000791b */ /* 0x000ff40003800000 */
.L_x_1049:
[----:B------:R-:W-:Y:S05]  /*12c10*/  BSYNC B0 ;  /* 0x0000000000007941 */ /* 0x000fea0003800000 */
.L_x_1048:
[----:B------:R-:W-:Y:S05]  /*12c20*/  BRA `(.L_x_1050) ;  /* 0xffffffd000d47947 */ /* 0x000fea000383ffff */
.L_x_1000:
[----:B-1----:R1:W2:Y:S02]  /*12c30*/  SYNCS.PHASECHK.TRANS64.TRYWAIT P2, [R8+URZ+0x30840], R7 ;  /* 0x03084007080075a7 */ /* 0x0022a4000804017f */
[----:B--2---:R-:W-:Y:S05]  /*12c40*/  @!P2 NANOSLEEP.SYNCS 0x989680 ;  /* 0x009896800000a95d */ /* 0x004fea0003900000 */
[----:B------:R-:W2:Y:S02]  /*12c50*/  @!P2 SYNCS.PHASECHK.TRANS64 P2, [R8+URZ+0x30840], R7 ;  /* 0x030840070800a5a7 */ /* 0x000ea4000804007f */
[----:B--2---:R-:W-:Y:S05]  /*12c60*/  @!P2 BRA `(.L_x_1000) ;  /* 0xfffffffc00f0a947 */ /* 0x004fea000383ffff */
[----:B------:R-:W-:Y:S05]  /*12c70*/  BRA `(.L_x_1051) ;  /* 0xffffffd400347947 */ /* 0x000fea000383ffff */
.L_x_1002:
[----:B-1----:R-:W-:-:S04]  /*12c80*/  IMAD.U32 R8, RZ, RZ, UR40 ;  /* 0x00000028ff087e24 */ /* 0x002fc8000f8e00ff */
[----:B------:R1:W2:Y:S03]  /*12c90*/  SYNCS.PHASECHK.TRANS64.TRYWAIT P2, [R8+URZ+0x30820], R7 ;  /* 0x03082007080075a7 */ /* 0x0002a6000804017f */
[----:B--2---:R-:W-:Y:S05]  /*12ca0*/  @!P2 NANOSLEEP.SYNCS 0x989680 ;  /* 0x009896800000a95d */ /* 0x004fea0003900000 */
[----:B------:R-:W2:Y:S02]  /*12cb0*/  @!P2 SYNCS.PHASECHK.TRANS64 P2, [R8+URZ+0x30820], R7 ;  /* 0x030820070800a5a7 */ /* 0x000ea4000804007f */
[----:B--2---:R-:W-:Y:S05]  /*12cc0*/  @!P2 BRA `(.L_x_1002) ;  /* 0xfffffffc00eca947 */ /* 0x004fea000383ffff */
[----:B------:R-:W-:Y:S05]  /*12cd0*/  BRA `(.L_x_1052) ;  /* 0xffffffd8006c7947 */ /* 0x000fea000383ffff */
.L_x_1008:
[----:B-1----:R1:W2:Y:S02]  /*12ce0*/  SYNCS.PHASECHK.TRANS64.TRYWAIT P3, [R3+URZ+0x30840], R2 ;  /* 0x03084002030075a7 */ /* 0x0022a4000806017f */
[----:B--2---:R-:W-:Y:S05]  /*12cf0*/  @!P3 NANOSLEEP.SYNCS 0x989680 ;  /* 0x009896800000b95d */ /* 0x004fea0003900000 */
[----:B------:R-:W2:Y:S02]  /*12d00*/  @!P3 SYNCS.PHASECHK.TRANS64 P3, [R3+URZ+0x30840], R2 ;  /* 0x030840020300b5a7 */ /* 0x000ea4000806007f */
[----:B--2---:R-:W-:Y:S05]  /*12d10*/  @!P3 BRA `(.L_x_1008) ;  /* 0xfffffffc00f0b947 */ /* 0x004fea000383ffff */
[----:B------:R-:W-:Y:S05]  /*12d20*/  BRA `(.L_x_1053) ;  /* 0xffffffdc00147947 */ /* 0x000fea000383ffff */
.L_x_1010:
[----:B-1----:R1:W2:Y:S02]  /*12d30*/  SYNCS.PHASECHK.TRANS64.TRYWAIT P3, [R2+URZ+0x60], R3 ;  /* 0x00006003020075a7 */ /* 0x0022a4000806017f */
[----:B--2---:R-:W-:Y:S05]  /*12d40*/  @!P3 NANOSLEEP.SYNCS 0x989680 ;  /* 0x009896800000b95d */ /* 0x004fea0003900000 */
[----:B------:R-:W2:Y:S02]  /*12d50*/  @!P3 SYNCS.PHASECHK.TRANS64 P3, [R2+URZ+0x60], R3 ;  /* 0x000060030200b5a7 */ /* 0x000ea4000806007f */
[----:B--2---:R-:W-:Y:S05]  /*12d60*/  @!P3 BRA `(.L_x_1010) ;  /* 0xfffffffc00f0b947 */ /* 0x004fea000383ffff */
[----:B------:R-:W-:Y:S05]  /*12d70*/  BRA `(.L_x_1054) ;  /* 0xffffffdc00ac7947 */ /* 0x000fea000383ffff */
.L_x_1016:
[----:B-1----:R1:W2:Y:S02]  /*12d80*/  SYNCS.PHASECHK.TRANS64.TRYWAIT P3, [R3+URZ+0x30840], R2 ;  /* 0x03084002030075a7 */ /* 0x0022a4000806017f */
[----:B--2---:R-:W-:Y:S05]  /*12d90*/  @!P3 NANOSLEEP.SYNCS 0x989680 ;  /* 0x009896800000b95d */ /* 0x004fea0003900000 */
[----:B------:R-:W2:Y:S02]  /*12da0*/  @!P3 SYNCS.PHASECHK.TRANS64 P3, [R3+URZ+0x30840], R2 ;  /* 0x030840020300b5a7 */ /* 0x000ea4000806007f */
[----:B--2---:R-:W-:Y:S05]  /*12db0*/  @!P3 BRA `(.L_x_1016) ;  /* 0xfffffffc00f0b947 */ /* 0x004fea000383ffff */
[----:B------:R-:W-:Y:S05]  /*12dc0*/  BRA `(.L_x_1055) ;  /* 0xffffffe000f87947 */ /* 0x000fea000383ffff */
.L_x_1018:
[----:B-1----:R1:W2:Y:S02]  /*12dd0*/  SYNCS.PHASECHK.TRANS64.TRYWAIT P3, [R2+URZ+0x60], R17 ;  /* 0x00006011020075a7 */ /* 0x0022a4000806017f */
[----:B--2---:R-:W-:Y:S05]  /*12de0*/  @!P3 NANOSLEEP.SYNCS 0x989680 ;  /* 0x009896800000b95d */ /* 0x004fea0003900000 */
[----:B------:R-:W2:Y:S02]  /*12df0*/  @!P3 SYNCS.PHASECHK.TRANS64 P3, [R2+URZ+0x60], R17 ;  /* 0x000060110200b5a7 */ /* 0x000ea4000806007f */
[----:B--2---:R-:W-:Y:S05]  /*12e00*/  @!P3 BRA `(.L_x_1018) ;  /* 0xfffffffc00f0b947 */ /* 0x004fea000383ffff */
[----:B------:R-:W-:Y:S05]  /*12e10*/  BRA `(.L_x_1056) ;  /* 0xffffffe400907947 */ /* 0x000fea000383ffff */
.L_x_1023:
[----:B--2---:R2:W3:Y:S02]  /*12e20*/  SYNCS.PHASECHK.TRANS64.TRYWAIT P2, [R2+URZ+0x30840], R3 ;  /* 0x03084003020075a7 */ /* 0x0044e4000804017f */
[----:B---3--:R-:W-:Y:S05]  /*12e30*/  @!P2 NANOSLEEP.SYNCS 0x989680 ;  /* 0x009896800000a95d */ /* 0x008fea0003900000 */
[----:B------:R-:W3:Y:S02]  /*12e40*/  @!P2 SYNCS.PHASECHK.TRANS64 P2, [R2+URZ+0x30840], R3 ;  /* 0x030840030200a5a7 */ /* 0x000ee4000804007f */
[----:B---3--:R-:W-:Y:S05]  /*12e50*/  @!P2 BRA `(.L_x_1023) ;  /* 0xfffffffc00f0a947 */ /* 0x008fea000383ffff */
[----:B------:R-:W-:Y:S05]  /*12e60*/  BRA `(.L_x_1057) ;  /* 0xffffffe800a47947 */ /* 0x000fea000383ffff */
.L_x_1025:
[----:B-1----:R1:W2:Y:S02]  /*12e70*/  SYNCS.PHASECHK.TRANS64.TRYWAIT P2, [R2+URZ+0x60], R11 ;  /* 0x0000600b020075a7 */ /* 0x0022a4000804017f */
[----:B--2---:R-:W-:Y:S05]  /*12e80*/  @!P2 NANOSLEEP.SYNCS 0x989680 ;  /* 0x009896800000a95d */ /* 0x004fea0003900000 */
[----:B------:R-:W2:Y:S02]  /*12e90*/  @!P2 SYNCS.PHASECHK.TRANS64 P2, [R2+URZ+0x60], R11 ;  /* 0x0000600b0200a5a7 */ /* 0x000ea4000804007f */
[----:B--2---:R-:W-:Y:S05]  /*12ea0*/  @!P2 BRA `(.L_x_1025) ;  /* 0xfffffffc00f0a947 */ /* 0x004fea000383ffff */
[----:B------:R-:W-:Y:S05]  /*12eb0*/  BRA `(.L_x_1058) ;  /* 0xffffffec00487947 */ /* 0x000fea000383ffff */
.L_x_1032:
[----:B-1----:R1:W2:Y:S02]  /*12ec0*/  SYNCS.PHASECHK.TRANS64.TRYWAIT P0, [R3+URZ+0x30860], R0 ;  /* 0x03086000030075a7 */ /* 0x0022a4000800017f */
[----:B--2---:R-:W-:Y:S05]  /*12ed0*/  @!P0 NANOSLEEP.SYNCS 0x989680 ;  /* 0x009896800000895d */ /* 0x004fea0003900000 */
[----:B------:R-:W2:Y:S02]  /*12ee0*/  @!P0 SYNCS.PHASECHK.TRANS64 P0, [R3+URZ+0x30860], R0 ;  /* 0x03086000030085a7 */ /* 0x000ea4000800007f */
[----:B--2---:R-:W-:Y:S05]  /*12ef0*/  @!P0 BRA `(.L_x_1032) ;  /* 0xfffffffc00f08947 */ /* 0x004fea000383ffff */
[----:B------:R-:W-:Y:S05]  /*12f00*/  BRA `(.L_x_1059) ;  /* 0xfffffff000507947 */ /* 0x000fea000383ffff */
.L_x_1034:
[----:B------:R-:W-:Y:S01]  /*12f10*/  BSSY B0, `(.L_x_1060) ;  /* 0x0000007000007945 */ /* 0x000fe20003800000 */
[----:B------:R-:W-:Y:S01]  /*12f20*/  IMAD.MOV.U32 R12, RZ, RZ, RZ ;  /* 0x000000ffff0c7224 */ /* 0x000fe200078e00ff */
[----:B------:R-:W-:Y:S01]  /*12f30*/  MOV R11, 0x1f ;  /* 0x0000001f000b7802 */ /* 0x000fe20000000f00 */
[----:B------:R-:W-:-:S07]  /*12f40*/  IMAD.MOV.U32 R15, RZ, RZ, -0x1 ;  /* 0xffffffffff0f7424 */ /* 0x000fce00078e00ff */
[----:B------:R-:W-:Y:S05]  /*12f50*/  WARPSYNC.COLLECTIVE R15, `(.L_x_1061) ;  /* 0x000000000f087348 */ /* 0x000fea0003c00000 */
[----:B------:R1:W2:Y:S02]  /*12f60*/  SHFL.IDX P6, R14, R13, R12, R11 ;  /* 0x0000000c0d0e7389 */ /* 0x0002a400000c000b */
[----:B-12---:R-:W-:Y:S01]  /*12f70*/  ENDCOLLECTIVE ;  /* 0x000000000000791b */ /* 0x006fe20003800000 */
.L_x_1061:
[----:B------:R-:W-:Y:S05]  /*12f80*/  BSYNC B0 ;  /* 0x0000000000007941 */ /* 0x000fea0003800000 */
.L_x_1060:
[----:B------:R-:W-:Y:S05]  /*12f90*/  BRA `(.L_x_1062) ;  /* 0xfffffff000f47947 */ /* 0x000fea000383ffff */
.L_x_1036:
[----:B--2---:R2:W3:Y:S02]  /*12fa0*/  SYNCS.PHASECHK.TRANS64.TRYWAIT P0, [R7+URZ+0x30820], R0 ;  /* 0x03082000070075a7 */ /* 0x0044e4000800017f */
[----:B---3--:R-:W-:Y:S05]  /*12fb0*/  @!P0 NANOSLEEP.SYNCS 0x989680 ;  /* 0x009896800000895d */ /* 0x008fea0003900000 */
[----:B------:R-:W3:Y:S02]  /*12fc0*/  @!P0 SYNCS.PHASECHK.TRANS64 P0, [R7+URZ+0x30820], R0 ;  /* 0x03082000070085a7 */ /* 0x000ee4000800007f */
[----:B---3--:R-:W-:Y:S05]  /*12fd0*/  @!P0 BRA `(.L_x_1036) ;  /* 0xfffffffc00f08947 */ /* 0x008fea000383ffff */
[----:B------:R-:W-:Y:S05]  /*12fe0*/  BRA `(.L_x_1063) ;  /* 0xfffffff400447947 */ /* 0x000fea000383ffff */
.L_x_1040:
[----:B--2---:R2:W3:Y:S02]  /*12ff0*/  SYNCS.PHASECHK.TRANS64.TRYWAIT P0, [R5+URZ], R4 ;  /* 0x00000004050075a7 */ /* 0x0044e4000800017f */
[----:B---3--:R-:W-:Y:S05]  /*13000*/  @!P0 NANOSLEEP.SYNCS 0x989680 ;  /* 0x009896800000895d */ /* 0x008fea0003900000 */
[----:B------:R-:W3:Y:S02]  /*13010*/  @!P0 SYNCS.PHASECHK.TRANS64 P0, [R5+URZ], R4 ;  /* 0x00000004050085a7 */ /* 0x000ee4000800007f */
[----:B---3--:R-:W-:Y:S05]  /*13020*/  @!P0 BRA `(.L_x_1040) ;  /* 0xfffffffc00f08947 */ /* 0x008fea000383ffff */
[----:B------:R-:W-:Y:S05]  /*13030*/  BRA `(.L_x_1064) ;  /* 0xfffffff400a07947 */ /* 0x000fea000383ffff */
.L_x_1041:
[----:B---3--:R3:W4:Y:S02]  /*13040*/  SYNCS.PHASECHK.TRANS64.TRYWAIT P0, [R3+URZ], R0 ;  /* 0x00000000030075a7 */ /* 0x008724000800017f */
[----:B----4-:R-:W-:Y:S05]  /*13050*/  @!P0 NANOSLEEP.SYNCS 0x989680 ;  /* 0x009896800000895d */ /* 0x010fea0003900000 */
[----:B------:R-:W4:Y:S02]  /*13060*/  @!P0 SYNCS.PHASECHK.TRANS64 P0, [R3+URZ], R0 ;  /* 0x00000000030085a7 */ /* 0x000f24000800007f */
[----:B----4-:R-:W-:Y:S05]  /*13070*/  @!P0 BRA `(.L_x_1041) ;  /* 0xfffffffc00f08947 */ /* 0x010fea000383ffff */
[----:B------:R-:W-:Y:S05]  /*13080*/  BRA `(.L_x_1065) ;  /* 0xfffffff400947947 */ /* 0x000fea000383ffff */
.L_x_1043:
[----:B--2---:R2:W3:Y:S02]  /*13090*/  SYNCS.PHASECHK.TRANS64.TRYWAIT P0, [R5+URZ], R4 ;  /* 0x00000004050075a7 */ /* 0x0044e4000800017f */
[----:B---3--:R-:W-:Y:S05]  /*130a0*/  @!P0 NANOSLEEP.SYNCS 0x989680 ;  /* 0x009896800000895d */ /* 0x008fea0003900000 */
[----:B------:R-:W3:Y:S02]  /*130b0*/  @!P0 SYNCS.PHASECHK.TRANS64 P0, [R5+URZ], R4 ;  /* 0x00000004050085a7 */ /* 0x000ee4000800007f */
[----:B---3--:R-:W-:Y:S05]  /*130c0*/  @!P0 BRA `(.L_x_1043) ;  /* 0xfffffffc00f08947 */ /* 0x008fea000383ffff */
[----:B------:R-:W-:Y:S05]  /*130d0*/  BRA `(.L_x_1066) ;  /* 0xfffffff400987947 */ /* 0x000fea000383ffff */
.L_x_1067:
        /* <DEDUP_REMOVED lines=10> */
.L_x_2842:


//--------------------- .text._ZN7cutlass13device_kernelIN5flash11enable_sm90INS1_16FlashAttnFwdSm90INS1_25CollectiveMainloopFwdSm90ILi2EN4cute5tupleIJNS5_1CILi1EEES8_S8_EEENS6_IJNS7_ILi128EEENS7_ILi64EEENS7_ILi256EEEEEELi256ENS_10bfloat16_tEfNS_4arch4Sm90ELb0ELb1ELb1ELb1ELb0ELb0ELb0ELb1ELb1ELb0ELb0ELb0EEENS1_21CollectiveEpilogueFwdINS6_IJSA_SC_SB_EEES9_SE_SG_Li256ELb1ELb0ELb0ELb0EEENS1_36VarlenDynamicPersistentTileSchedulerILi128ELi64ELi256ELi32ELb0ELb0ELb1ELb1ELb0ELb1EEEEEEEEEvNT_6ParamsE --------------------------
	.section	.text._ZN7cutlass13device_kernelIN5flash11enable_sm90INS1_16FlashAttnFwdSm90INS1_25CollectiveMainloopFwdSm90ILi2EN4cute5tupleIJNS5_1CILi1EEES8_S8_EEENS6_IJNS7_ILi128EEENS7_ILi64EEENS7_ILi256EEEEEELi256ENS_10bfloat16_tEfNS_4arch4Sm90ELb0ELb1ELb1ELb1ELb0ELb0ELb0ELb1ELb1ELb0ELb0ELb0EEENS1_21CollectiveEpilogueFwdINS6_IJSA_SC_SB_EEES9_SE_SG_Li256ELb1ELb0ELb0ELb0EEENS1_36VarlenDynamicPersistentTileSchedulerILi128ELi64ELi256ELi32ELb0ELb0ELb1ELb1ELb0ELb1EEEEEEEEEvNT_6ParamsE,"ax",@progbits
	.align	128
.text._ZN7cutlass13device_kernelIN5flash11enable_sm90INS1_16FlashAttnFwdSm90INS1_25CollectiveMainloopFwdSm90ILi2EN4cute5tupleIJNS5_1CILi1EEES8_S8_EEENS6_IJNS7_ILi128EEENS7_ILi64EEENS7_ILi256EEEEEELi256ENS_10bfloat16_tEfNS_4arch4Sm90ELb0ELb1ELb1ELb1ELb0ELb0ELb0ELb1ELb1ELb0ELb0ELb0EEENS1_21CollectiveEpilogueFwdINS6_IJSA_SC_SB_EEES9_SE_SG_Li256ELb1ELb0ELb0ELb0EEENS1_36VarlenDynamicPersistentTileSchedulerILi128ELi64ELi256ELi32ELb0ELb0ELb1ELb1ELb0ELb1EEEEEEEEEvNT_6ParamsE:
        .type           _ZN7cutlass13device_kernelIN5flash11enable_sm90INS1_16FlashAttnFwdSm90INS1_25CollectiveMainloopFwdSm90ILi2EN4cute5tupleIJNS5_1CILi1EEES8_S8_EEENS6_IJNS7_ILi128EEENS7_ILi64EEENS7_ILi256EEEEEELi256ENS_10bfloat16_tEfNS_4arch4Sm90ELb0ELb1ELb1ELb1ELb0ELb0ELb0ELb1ELb1ELb0ELb0ELb0EEENS1_21CollectiveEpilogueFwdINS6_IJSA_SC_SB_EEES9_SE_SG_Li256ELb1ELb0ELb0ELb0EEENS1_36VarlenDynamicPersistentTileSchedulerILi128ELi64ELi256ELi32ELb0ELb0ELb1ELb1ELb0ELb1EEEEEEEEEvNT_6ParamsE,@function
        .size           _ZN7cutlass13device_kernelIN5flash11enable_sm90INS1_16FlashAttnFwdSm90INS1_25CollectiveMainloopFwdSm90ILi2EN4cute5tupleIJNS5_1CILi1EEES8_S8_EEENS6_IJNS7_ILi128EEENS7_ILi64EEENS7_ILi256EEEEEELi256ENS_10bfloat16_tEfNS_4arch4Sm90ELb0ELb1ELb1ELb1ELb0ELb0ELb0ELb1ELb1ELb0ELb0ELb0EEENS1_21CollectiveEpilogueFwdINS6_IJSA_SC_SB_EEES9_SE_SG_Li256ELb1ELb0ELb0ELb0EEENS1_36VarlenDynamicPersistentTileSchedulerILi128ELi64ELi256ELi32ELb0ELb0ELb1ELb1ELb0ELb1EEEEEEEEEvNT_6ParamsE,(.L_x_2843 - _ZN7cutlass13device_kernelIN5flash11enable_sm90INS1_16FlashAttnFwdSm90INS1_25CollectiveMainloopFwdSm90ILi2EN4cute5tupleIJNS5_1CILi1EEES8_S8_EEENS6_IJNS7_ILi128EEENS7_ILi64EEENS7_ILi256EEEEEELi256ENS_10bfloat16_tEfNS_4arch4Sm90ELb0ELb1ELb1ELb1ELb0ELb0ELb0ELb1ELb1ELb0ELb0ELb0EEENS1_21CollectiveEpilogueFwdINS6_IJSA_SC_SB_EEES9_SE_SG_Li256ELb1ELb0ELb0ELb0EEENS1_36VarlenDynamicPersistentTileSchedulerILi128ELi64ELi256ELi32ELb0ELb0ELb1ELb1ELb0ELb1EEEEEEEEEvNT_6ParamsE)
        .other          _ZN7cutlass13device_kernelIN5flash11enable_sm90INS1_16FlashAttnFwdSm90INS1_25CollectiveMainloopFwdSm90ILi2EN4cute5tupleIJNS5_1CILi1EEES8_S8_EEENS6_IJNS7_ILi128EEENS7_ILi64EEENS7_ILi256EEEEEELi256ENS_10bfloat16_tEfNS_4arch4Sm90ELb0ELb1ELb1ELb1ELb0ELb0ELb0ELb1ELb1ELb0ELb0ELb0EEENS1_21CollectiveEpilogueFwdINS6_IJSA_SC_SB_EEES9_SE_SG_Li256ELb1ELb0ELb0ELb0EEENS1_36VarlenDynamicPersistentTileSchedulerILi128ELi64ELi256ELi32ELb0ELb0ELb1ELb1ELb0ELb1EEEEEEEEEvNT_6ParamsE,@"STO_CUDA_ENTRY STV_DEFAULT"
_ZN7cutlass13device_kernelIN5flash11enable_sm90INS1_16FlashAttnFwdSm90INS1_25CollectiveMainloopFwdSm90ILi2EN4cute5tupleIJNS5_1CILi1EEES8_S8_EEENS6_IJNS7_ILi128EEENS7_ILi64EEENS7_ILi256EEEEEELi256ENS_10bfloat16_tEfNS_4arch4Sm90ELb0ELb1ELb1ELb1ELb0ELb0ELb0ELb1ELb1ELb0ELb0ELb0EEENS1_21CollectiveEpilogueFwdINS6_IJSA_SC_SB_EEES9_SE_SG_Li256ELb1ELb0ELb0ELb0EEENS1_36VarlenDynamicPersistentTileSchedulerILi128ELi64ELi256ELi32ELb0ELb0ELb1ELb1ELb0ELb1EEEEEEEEEvNT_6ParamsE:
        /* <DEDUP_REMOVED lines=21> */
.L_x_1069:
[----:B------:R-:W-:Y:S05]  /*0150*/  BSYNC B0 ;  /* 0x0000000000007941 */ /* 0x000fea0003800000 */
.L_x_1068:
        /* <DEDUP_REMOVED lines=41> */
.L_x_1070:
        /* <DEDUP_REMOVED lines=22> */
.L_x_1071:
        /* <DEDUP_REMOVED lines=18> */
.L_x_1072:
        /* <DEDUP_REMOVED lines=22> */
.L_x_1073:
        /* <DEDUP_REMOVED lines=22> */
.L_x_1074:
        /* <DEDUP_REMOVED lines=8> */
.L_x_1076:
        /* <DEDUP_REMOVED lines=16> */
[----:B------:R-:W-:Y:S01]  /*0ab0*/  UMOV UR36, URZ ;  /* 0x0000003f00247c82 */ /* 0x000fe20008000000 */
[----:B------:R-:W-:Y:S01]  /*0ac0*/  R2UR UR5, R203 ;  /* 0x00000000cb0572ca */ /* 0x000fe200000e0000 */
[----:B------:R-:W0:Y:S01]  /*0ad0*/  S2R R0, SR_TID.X ;  /* 0x0000000000007919 */ /* 0x000e220000002100 */
[----:B------:R-:W-:Y:S01]  /*0ae0*/  UMOV UR37, URZ ;  /* 0x0000003f00257c82 */ /* 0x000fe20008000000 */
[----:B0-----:R-:W-:-:S05]  /*0af0*/  VIADD R215, R0, 0xffffff80 ;  /* 0xffffff8000d77836 */ /* 0x001fca0000000000 */
[----:B------:R-:W-:-:S04]  /*0b00*/  SHF.R.S32.HI R0, RZ, 0x1f, R215 ;  /* 0x0000001fff007819 */ /* 0x000fc800000114d7 */
[CC--:B------:R-:W-:Y:S02]  /*0b10*/  LEA.HI R3, R0.reuse, R215.reuse, RZ, 0x7 ;  /* 0x000000d700037211 */ /* 0x0c0fe400078f38ff */
[----:B------:R-:W-:Y:S02]  /*0b20*/  LEA.HI R4, R0, R215, RZ, 0x5 ;  /* 0x000000d700047211 */ /* 0x000fe400078f28ff */
[----:B------:R-:W-:Y:S02]  /*0b30*/  LOP3.LUT R210, R3, 0xffffff80, RZ, 0xc0, !PT ;  /* 0xffffff8003d27812 */ /* 0x000fe400078ec0ff */
[----:B------:R-:W-:-:S03]  /*0b40*/  SHF.R.S32.HI R212, RZ, 0x7, R3 ;  /* 0x00000007ffd47819 */ /* 0x000fc60000011403 */
[----:B------:R-:W-:Y:S01]  /*0b50*/  IMAD.IADD R210, R215, 0x1, -R210 ;  /* 0x00000001d7d27824 */ /* 0x000fe200078e0ad2 */
[----:B------:R-:W-:-:S04]  /*0b60*/  LEA.HI R3, R3, R212, RZ, 0x1 ;  /* 0x000000d403037211 */ /* 0x000fc800078f08ff */
[----:B------:R-:W-:Y:S02]  /*0b70*/  SHF.R.S32.HI R9, RZ, 0x1f, R210 ;  /* 0x0000001fff097819 */ /* 0x000fe400000114d2 */
[----:B------:R-:W-:Y:S02]  /*0b80*/  LOP3.LUT R3, R3, 0x3fffffe, RZ, 0xc0, !PT ;  /* 0x03fffffe03037812 */ /* 0x000fe400078ec0ff */
[CC--:B------:R-:W-:Y:S02]  /*0b90*/  LEA.HI R8, R9.reuse, R210.reuse, RZ, 0x2 ;  /* 0x000000d209087211 */ /* 0x0c0fe400078f10ff */
[----:B------:R-:W-:Y:S01]  /*0ba0*/  LEA.HI R9, R9, R210, RZ, 0x5 ;  /* 0x000000d209097211 */ /* 0x000fe200078f28ff */
[----:B------:R-:W-:Y:S01]  /*0bb0*/  IMAD.IADD R3, R212, 0x1, -R3 ;  /* 0x00000001d4037824 */ /* 0x000fe200078e0a03 */
[----:B------:R-:W-:Y:S02]  /*0bc0*/  SHF.R.S32.HI R5, RZ, 0x2, R8 ;  /* 0x00000002ff057819 */ /* 0x000fe40000011408 */
[----:B------:R-:W-:-:S02]  /*0bd0*/  SHF.R.S32.HI R9, RZ, 0x5, R9 ;  /* 0x00000005ff097819 */ /* 0x000fc40000011409 */
[----:B--2---:R-:W-:Y:S02]  /*0be0*/  R2UR UR4, R2 ;  /* 0x00000000020472ca */ /* 0x004fe400000e0000 */
[----:B------:R-:W-:-:S04]  /*0bf0*/  SHF.R.S32.HI R2, RZ, 0x1f, R8 ;  /* 0x0000001fff027819 */ /* 0x000fc80000011408 */
[----:B------:R-:W-:-:S04]  /*0c00*/  LEA.HI R2, R2, R5, RZ, 0x3 ;  /* 0x0000000502027211 */ /* 0x000fc800078f18ff */
[----:B------:R-:W-:Y:S02]  /*0c10*/  LOP3.LUT R6, R2, 0xfffffff8, RZ, 0xc0, !PT ;  /* 0xfffffff802067812 */ /* 0x000fe400078ec0ff */
[CC--:B------:R-:W-:Y:S01]  /*0c20*/  LEA.HI R2, R0.reuse, R215.reuse, RZ, 0x4 ;  /* 0x000000d700027211 */ /* 0x0c0fe200078f20ff */
[----:B------:R-:W-:Y:S01]  /*0c30*/  ULOP3.LUT UR4, UR4, 0x1, URZ, 0xfc, !UPT ;  /* 0x0000000104047892 */ /* 0x000fe2000f8efc3f */
[----:B------:R-:W-:Y:S01]  /*0c40*/  LEA.HI R0, R0, R215, RZ, 0x3 ;  /* 0x000000d700007211 */ /* 0x000fe200078f18ff */
[----:B------:R-:W-:Y:S01]  /*0c50*/  IMAD.IADD R10, R5, 0x1, -R6 ;  /* 0x00000001050a7824 */ /* 0x000fe200078e0a06 */
[----:B------:R-:W-:Y:S01]  /*0c60*/  SHF.R.S32.HI R5, RZ, 0x4, R2 ;  /* 0x00000004ff057819 */ /* 0x000fe20000011402 */
[----:B------:R-:W-:Y:S01]  /*0c70*/  IMAD.SHL.U32 R6, R4, 0x20, RZ ;  /* 0x0000002004067824 */ /* 0x000fe200078e00ff */
[C---:B------:R-:W-:Y:S01]  /*0c80*/  LOP3.LUT R4, R2.reuse, 0x3fffff0, RZ, 0xc0, !PT ;  /* 0x03fffff002047812 */ /* 0x040fe200078ec0ff */
[----:B------:R-:W-:Y:S01]  /*0c90*/  IMAD.U32 R214, RZ, RZ, UR4 ;  /* 0x00000004ffd67e24 */ /* 0x000fe2000f8e00ff */
[----:B------:R-:W-:Y:S01]  /*0ca0*/  LEA.HI R2, R2, R5, RZ, 0x1 ;  /* 0x0000000502027211 */ /* 0x000fe200078f08ff */
[----:B------:R-:W-:Y:S01]  /*0cb0*/  UMOV UR4, URZ ;  /* 0x0000003f00047c82 */ /* 0x000fe20008000000 */
[----:B------:R-:W-:Y:S01]  /*0cc0*/  LOP3.LUT R7, R6, 0xfffffc00, RZ, 0xc0, !PT ;  /* 0xfffffc0006077812 */ /* 0x000fe200078ec0ff */
[----:B------:R-:W-:Y:S01]  /*0cd0*/  IMAD.IADD R4, R215, 0x1, -R4 ;  /* 0x00000001d7047824 */ /* 0x000fe200078e0a04 */
[----:B------:R-:W-:Y:S01]  /*0ce0*/  LOP3.LUT R2, R2, 0x1ffffffe, RZ, 0xc0, !PT ;  /* 0x1ffffffe02027812 */ /* 0x000fe200078ec0ff */
[----:B------:R-:W-:Y:S01]  /*0cf0*/  IMAD.U32 R209, RZ, RZ, UR4 ;  /* 0x00000004ffd17e24 */ /* 0x000fe2000f8e00ff */
[----:B------:R-:W-:Y:S01]  /*0d00*/  LEA R10, R9, R10, 0x4 ;  /* 0x0000000a090a7211 */ /* 0x000fe200078e20ff */
[----:B------:R-:W-:Y:S01]  /*0d10*/  IMAD R7, R4, 0x40, R7 ;  /* 0x0000004004077824 */ /* 0x000fe200078e0207 */
[----:B------:R-:W-:Y:S01]  /*0d20*/  SHF.R.S32.HI R204, RZ, 0x3, R0 ;  /* 0x00000003ffcc7819 */ /* 0x000fe20000011400 */
[----:B------:R-:W-:-:S02]  /*0d30*/  IMAD.IADD R2, R5, 0x1, -R2 ;  /* 0x0000000105027824 */ /* 0x000fc400078e0a02 */
[----:B------:R-:W-:Y:S01]  /*0d40*/  IMAD R211, R3, 0x40, R10 ;  /* 0x0000004003d37824 */ /* 0x000fe200078e020a */
[----:B------:R-:W-:Y:S01]  /*0d50*/  LOP3.LUT R3, R8, 0x7ffffffc, RZ, 0xc0, !PT ;  /* 0x7ffffffc08037812 */ /* 0x000fe200078ec0ff */
[----:B------:R-:W-:Y:S01]  /*0d60*/  IMAD R213, R2, 0x8, R7 ;  /* 0x0000000802d57824 */ /* 0x000fe200078e0207 */
[----:B------:R-:W-:-:S03]  /*0d70*/  LOP3.LUT R2, R0, 0x1ffffff8, RZ, 0xc0, !PT ;  /* 0x1ffffff800027812 */ /* 0x000fc600078ec0ff */
[----:B------:R-:W-:Y:S02]  /*0d80*/  IMAD.IADD R18, R210, 0x1, -R3 ;  /* 0x00000001d2127824 */ /* 0x000fe400078e0a03 */
[----:B------:R-:W-:-:S04]  /*0d90*/  IMAD.IADD R2, R215, 0x1, -R2 ;  /* 0x00000001d7027824 */ /* 0x000fc800078e0a02 */
[----:B------:R-:W-:-:S07]  /*0da0*/  IMAD.SHL.U32 R23, R2, 0x8, RZ ;  /* 0x0000000802177824 */ /* 0x000fce00078e00ff */
.L_x_1176:
[----:B------:R-:W-:Y:S01]  /*0db0*/  ULDC.64 UR8, c[0x0][0xa28] ;  /* 0x00028a0000087ab9 */ /* 0x000fe20000000a00 */
[----:B012345:R-:W0:Y:S01]  /*0dc0*/  LDC.64 R8, c[0x0][0x3f8] ;  /* 0x0000fe00ff087b82 */ /* 0x03fe220000000a00 */
[----:B------:R-:W-:Y:S01]  /*0dd0*/  UISETP.NE.U32.AND UP0, UPT, UR8, URZ, UPT ;  /* 0x0000003f0800728c */ /* 0x000fe2000bf05070 */
[----:B------:R-:W-:Y:S01]  /*0de0*/  MOV R6, RZ ;  /* 0x000000ff00067202 */ /* 0x000fe20000000f00 */
[----:B------:R-:W-:Y:S02]  /*0df0*/  ULDC.64 UR12, c[0x0][0x208] ;  /* 0x00008200000c7ab9 */ /* 0x000fe40000000a00 */
[----:B------:R-:W-:-:S03]  /*0e00*/  UISETP.NE.AND.EX UP0, UPT, UR9, URZ, UPT, UP0 ;  /* 0x0000003f0900728c */ /* 0x000fc6000bf05300 */
[----:B------:R-:W-:Y:S01]  /*0e10*/  ULDC.64 UR8, c[0x0][0xa18] ;  /* 0x0002860000087ab9 */ /* 0x000fe20000000a00 */
[----:B------:R-:W1:Y:S01]  /*0e20*/  LDC R22, c[0x0][0x288] ;  /* 0x0000a200ff167b82 */ /* 0x000e620000000800 */
[----:B------:R-:W-:Y:S01]  /*0e30*/  UISETP.NE.U32.AND UP1, UPT, UR8, URZ, UPT ;  /* 0x0000003f0800728c */ /* 0x000fe2000bf25070 */
[----:B------:R-:W-:-:S03]  /*0e40*/  PLOP3.LUT P0, PT, PT, PT, UP0, 0x80, 0x0 ;  /* 0x000000000000781c */ /* 0x000fc60003f0f008 */
[----:B------:R-:W-:-:S03]  /*0e50*/  UISETP.NE.AND.EX UP1, UPT, UR9, URZ, UPT, UP1 ;  /* 0x0000003f0900728c */ /* 0x000fc6000bf25310 */
[----:B------:R-:W-:Y:S01]  /*0e60*/  @UP0 ULDC.64 UR8, c[0x0][0xa28] ;  /* 0x00028a0000080ab9 */ /* 0x000fe20000000a00 */
[----:B------:R-:W2:Y:S01]  /*0e70*/  LDC R0, c[0x0][0x404] ;  /* 0x00010100ff007b82 */ /* 0x000ea20000000800 */
[----:B------:R-:W-:Y:S01]  /*0e80*/  @UP0 UIMAD.WIDE UR8, UR5, 0x4, UR8 ;  /* 0x00000004050808a5 */ /* 0x000fe2000f8e0208 */
[----:B------:R-:W-:-:S05]  /*0e90*/  PLOP3.LUT P2, PT, PT, PT, UP1, 0x80, 0x0 ;  /* 0x000000000000781c */ /* 0x000fca0003f4f018 */
[----:B------:R-:W-:Y:S01]  /*0ea0*/  @UP1 ULDC.64 UR10, c[0x0][0xa18] ;  /* 0x00028600000a1ab9 */ /* 0x000fe20000000a00 */
[----:B------:R-:W3:Y:S01]  /*0eb0*/  LDC R19, c[0x0][0x2e0] ;  /* 0x0000b800ff137b82 */ /* 0x000ee20000000800 */
[----:B------:R-:W-:Y:S02]  /*0ec0*/  IMAD.U32 R2, RZ, RZ, UR8 ;  /* 0x00000008ff027e24 */ /* 0x000fe4000f8e00ff */
[----:B------:R-:W-:Y:S01]  /*0ed0*/  IMAD.U32 R3, RZ, RZ, UR9 ;  /* 0x00000009ff037e24 */ /* 0x000fe2000f8e00ff */
[----:B------:R-:W-:-:S04]  /*0ee0*/  @UP1 UIMAD.WIDE UR8, UR5, 0x4, UR10 ;  /* 0x00000004050818a5 */ /* 0x000fc8000f8e020a */
[----:B------:R4:W5:Y:S02]  /*0ef0*/  @P0 LDG.E R6, desc[UR12][R2.64] ;  /* 0x0000000c02060981 */ /* 0x000964000c1e1900 */
[----:B------:R-:W-:Y:S02]  /*0f00*/  IMAD.U32 R4, RZ, RZ, UR8 ;  /* 0x00000008ff047e24 */ /* 0x000fe4000f8e00ff */
[----:B------:R-:W-:Y:S01]  /*0f10*/  IMAD.U32 R5, RZ, RZ, UR9 ;  /* 0x00000009ff057e24 */ /* 0x000fe2000f8e00ff */
[----:B------:R-:W-:Y:S01]  /*0f20*/  ULDC.64 UR8, c[0x0][0xa20] ;  /* 0x0002880000087ab9 */ /* 0x000fe20000000a00 */
[----:B0-----:R-:W-:Y:S02]  /*0f30*/  ISETP.NE.U32.AND P0, PT, R8, RZ, PT ;  /* 0x000000ff0800720c */ /* 0x001fe40003f05070 */
[----:B------:R-:W-:Y:S01]  /*0f40*/  ISETP.NE.U32.AND P1, PT, RZ, UR8, PT ;  /* 0x00000008ff007c0c */ /* 0x000fe2000bf25070 */
[----:B-1----:R4:W5:Y:S01]  /*0f50*/  @P2 LDG.E R22, desc[UR12][R4.64] ;  /* 0x0000000c04162981 */ /* 0x002962000c1e1900 */
[----:B------:R-:W-:Y:S01]  /*0f60*/  ISETP.NE.AND.EX P0, PT, R9, RZ, PT, P0 ;  /* 0x000000ff0900720c */ /* 0x000fe20003f05300 */
[----:B------:R-:W-:Y:S01]  /*0f70*/  IMAD.U32 R207, RZ, RZ, UR6 ;  /* 0x00000006ffcf7e24 */ /* 0x000fe2000f8e00ff */
[----:B------:R-:W-:-:S02]  /*0f80*/  ISETP.NE.AND.EX P1, PT, RZ, UR9, PT, P1 ;  /* 0x00000009ff007c0c */ /* 0x000fc4000bf25310 */
[----:B--2---:R-:W-:Y:S01]  /*0f90*/  SEL R0, R0, 0x1, P0 ;  /* 0x0000000100007807 */ /* 0x004fe20000000000 */
[----:B----4-:R-:W-:Y:S10]  /*0fa0*/  @P2 BRA `(.L_x_1077) ;  /* 0x0000000000302947 */ /* 0x010ff40003800000 */
[----:B------:R-:W-:Y:S02]  /*0fb0*/  ULDC.64 UR6, c[0x0][0xa00] ;  /* 0x0002800000067ab9 */ /* 0x000fe40000000a00 */
[----:B------:R-:W-:-:S04]  /*0fc0*/  ISETP.NE.U32.AND P0, PT, RZ, UR6, PT ;  /* 0x00000006ff007c0c */ /* 0x000fc8000bf05070 */
[----:B------:R-:W-:-:S13]  /*0fd0*/  ISETP.NE.AND.EX P0, PT, RZ, UR7, PT, P0 ;  /* 0x00000007ff007c0c */ /* 0x000fda000bf05300 */
[----:B------:R-:W-:Y:S05]  /*0fe0*/  @!P0 BRA `(.L_x_1077) ;  /* 0x0000000000208947 */ /* 0x000fea0003800000 */
[----:B------:R-:W-:Y:S01]  /*0ff0*/  ULDC.64 UR6, c[0x0][0xa00] ;  /* 0x0002800000067ab9 */ /* 0x000fe20000000a00 */
[----:B------:R-:W-:Y:S01]  /*1000*/  ULDC.64 UR8, c[0x0][0x208] ;  /* 0x0000820000087ab9 */ /* 0x000fe20000000a00 */
[----:B------:R-:W-:-:S06]  /*1010*/  UIMAD.WIDE UR6, UR5, 0x4, UR6 ;  /* 0x00000004050678a5 */ /* 0x000fcc000f8e0206 */
[----:B------:R-:W-:Y:S02]  /*1020*/  IMAD.U32 R2, RZ, RZ, UR6 ;  /* 0x00000006ff027e24 */ /* 0x000fe4000f8e00ff */
[----:B------:R-:W-:-:S05]  /*1030*/  IMAD.U32 R3, RZ, RZ, UR7 ;  /* 0x00000007ff037e24 */ /* 0x000fca000f8e00ff */
[----:B-----5:R-:W2:Y:S04]  /*1040*/  LDG.E R22, desc[UR8][R2.64] ;  /* 0x0000000802167981 */ /* 0x020ea8000c1e1900 */
[----:B------:R-:W2:Y:S02]  /*1050*/  LDG.E R5, desc[UR8][R2.64+0x4] ;  /* 0x0000040802057981 */ /* 0x000ea4000c1e1900 */
[----:B--2---:R-:W-:-:S07]  /*1060*/  IMAD.IADD R22, R5, 0x1, -R22 ;  /* 0x0000000105167824 */ /* 0x004fce00078e0a16 */
.L_x_1077:
[----:B---3--:R-:W-:Y:S01]  /*1070*/  IMAD R19, R0, R19, RZ ;  /* 0x0000001300137224 */ /* 0x008fe200078e02ff */
[----:B------:R-:W-:Y:S01]  /*1080*/  MOV R206, R201 ;  /* 0x000000c900ce7202 */ /* 0x000fe20000000f00 */
[----:B------:R-:W-:Y:S01]  /*1090*/  IMAD.U32 R208, RZ, RZ, UR5 ;  /* 0x00000005ffd07e24 */ /* 0x000fe2000f8e00ff */
[----:B------:R-:W-:Y:S06]  /*10a0*/  @!P1 BRA `(.L_x_1078) ;  /* 0x00000000001c9947 */ /* 0x000fec0003800000 */
[----:B------:R-:W-:Y:S01]  /*10b0*/  ULDC.64 UR6, c[0x0][0xa20] ;  /* 0x0002880000067ab9 */ /* 0x000fe20000000a00 */
[----:B------:R-:W-:Y:S01]  /*10c0*/  ULDC.64 UR8, c[0x0][0x208] ;  /* 0x0000820000087ab9 */ /* 0x000fe20000000a00 */
[----:B------:R-:W-:-:S06]  /*10d0*/  UIMAD.WIDE UR4, UR5, 0x4, UR6 ;  /* 0x00000004050478a5 */ /* 0x000fcc000f8e0206 */
[----:B------:R-:W-:Y:S02]  /*10e0*/  IMAD.U32 R2, RZ, RZ, UR4 ;  /* 0x00000004ff027e24 */ /* 0x000fe4000f8e00ff */
[----:B------:R-:W-:-:S05]  /*10f0*/  IMAD.U32 R3, RZ, RZ, UR5 ;  /* 0x00000005ff037e24 */ /* 0x000fca000f8e00ff */
[----:B------:R0:W5:Y:S01]  /*1100*/  LDG.E R19, desc[UR8][R2.64] ;  /* 0x0000000802137981 */ /* 0x000162000c1e1900 */
[----:B------:R-:W-:Y:S05]  /*1110*/  BRA `(.L_x_1079) ;  /* 0x0000000000307947 */ /* 0x000fea0003800000 */
.L_x_1078:
        /* <DEDUP_REMOVED lines=9> */
[----:B------:R-:W2:Y:S04]  /*11b0*/  LDG.E R19, desc[UR8][R2.64] ;  /* 0x0000000802137981 */ /* 0x000ea8000c1e1900 */
[----:B------:R-:W2:Y:S02]  /*11c0*/  LDG.E R0, desc[UR8][R2.64+0x4] ;  /* 0x0000040802007981 */ /* 0x000ea4000c1e1900 */
[----:B--2---:R-:W-:-:S07]  /*11d0*/  IMAD.IADD R19, R0, 0x1, -R19 ;  /* 0x0000000100137824 */ /* 0x004fce00078e0a13 */
.L_x_1079:
[----:B------:R-:W1:Y:S01]  /*11e0*/  LDC.64 R8, c[0x0][0x9e0] ;  /* 0x00027800ff087b82 */ /* 0x000e620000000a00 */
[----:B-----5:R-:W-:Y:S01]  /*11f0*/  IMAD.IADD R19, R19, 0x1, -R6 ;  /* 0x0000000113137824 */ /* 0x020fe200078e0a06 */
[----:B------:R-:W-:-:S04]  /*1200*/  LEA R0, R201, 0x80, 0x7 ;  /* 0x00000080c9007811 */ /* 0x000fc800078e38ff */
[----:B0-----:R-:W-:Y:S02]  /*1210*/  IADD3 R3, R19, R0, -R22 ;  /* 0x0000000013037210 */ /* 0x001fe40007ffe816 */
[----:B-1----:R-:W-:-:S03]  /*1220*/  ISETP.GE.AND P1, PT, R9, 0x1, PT ;  /* 0x000000010900780c */ /* 0x002fc60003f26270 */
[----:B------:R-:W-:-:S10]  /*1230*/  IMAD.IADD R0, R3, 0x1, R8 ;  /* 0x0000000103007824 */ /* 0x000fd400078e0208 */
[----:B------:R-:W-:Y:S05]  /*1240*/  @!P1 BRA `(.L_x_1080) ;  /* 0x0000000000409947 */ /* 0x000fea0003800000 */
[C---:B------:R-:W-:Y:S02]  /*1250*/  ISETP.GT.AND P0, PT, R3.reuse, RZ, PT ;  /* 0x000000ff0300720c */ /* 0x040fe40003f04270 */
[----:B------:R-:W-:-:S11]  /*1260*/  IADD3 R2, R3, -0x1, RZ ;  /* 0xffffffff03027810 */ /* 0x000fd60007ffe0ff */
[----:B------:R-:W-:Y:S05]  /*1270*/  @P0 BRA `(.L_x_1081) ;  /* 0x00000000001c0947 */ /* 0x000fea0003800000 */
[----:B------:R-:W-:Y:S01]  /*1280*/  ISETP.NE.AND P0, PT, R9, 0x1, PT ;  /* 0x000000010900780c */ /* 0x000fe20003f05270 */
[----:B------:R-:W-:-:S12]  /*1290*/  IMAD.MOV R3, RZ, RZ, -R3 ;  /* 0x000000ffff037224 */ /* 0x000fd800078e0a03 */
[----:B------:R-:W0:Y:S02]  /*12a0*/  @P0 LDC.64 R4, c[0x0][0x9e8] ;  /* 0x00027a00ff040b82 */ /* 0x000e240000000a00 */
[----:B0-----:R-:W-:-:S05]  /*12b0*/  @P0 IMAD.HI.U32 R2, R3, R4, RZ ;  /* 0x0000000403020227 */ /* 0x001fca00078e00ff */
[----:B------:R-:W-:-:S04]  /*12c0*/  @P0 SHF.R.U32.HI R3, RZ, R5, R2 ;  /* 0x00000005ff030219 */ /* 0x000fc80000011602 */
[----:B------:R-:W-:Y:S01]  /*12d0*/  LOP3.LUT R2, RZ, R3, RZ, 0x33, !PT ;  /* 0x00000003ff027212 */ /* 0x000fe200078e33ff */
[----:B------:R-:W-:Y:S06]  /*12e0*/  BRA `(.L_x_1082) ;  /* 0x0000000000107947 */ /* 0x000fec0003800000 */
.L_x_1081:
[----:B------:R-:W-:-:S13]  /*12f0*/  ISETP.NE.AND P0, PT, R9, 0x1, PT ;  /* 0x000000010900780c */ /* 0x000fda0003f05270 */
[----:B------:R-:W0:Y:S02]  /*1300*/  @P0 LDC.64 R4, c[0x0][0x9e8] ;  /* 0x00027a00ff040b82 */ /* 0x000e240000000a00 */
[----:B0-----:R-:W-:-:S05]  /*1310*/  @P0 IMAD.HI.U32 R4, R2, R4, RZ ;  /* 0x0000000402040227 */ /* 0x001fca00078e00ff */
[----:B------:R-:W-:-:S07]  /*1320*/  @P0 SHF.R.U32.HI R2, RZ, R5, R4 ;  /* 0x00000005ff020219 */ /* 0x000fce0000011604 */
.L_x_1082:
[----:B------:R-:W-:-:S05]  /*1330*/  IMAD R3, R2, R9, R9 ;  /* 0x0000000902037224 */ /* 0x000fca00078e0209 */
[----:B------:R-:W-:-:S07]  /*1340*/  VIMNMX R0, R0, R3, PT ;  /* 0x0000000300007248 */ /* 0x000fce0003fe0100 */
.L_x_1080:
[----:B------:R-:W-:Y:S01]  /*1350*/  VIADD R2, R0, 0x3f ;  /* 0x0000003f00027836 */ /* 0x000fe20000000000 */
[----:B------:R-:W-:Y:S01]  /*1360*/  ULDC UR4, c[0x0][0x9dc] ;  /* 0x0002770000047ab9 */ /* 0x000fe20000000800 */
[----:B------:R-:W-:Y:S02]  /*1370*/  VIADD R0, R19, 0x3f ;  /* 0x0000003f13007836 */ /* 0x000fe40000000000 */
[----:B------:R-:W-:Y:S01]  /*1380*/  IMAD R4, R201, 0x80, -R22 ;  /* 0x00000080c9047824 */ /* 0x000fe200078e0a16 */
[----:B------:R-:W-:Y:S02]  /*1390*/  SHF.R.S32.HI R5, RZ, 0x1f, R2 ;  /* 0x0000001fff057819 */ /* 0x000fe40000011402 */
[----:B------:R-:W-:Y:S01]  /*13a0*/  SHF.R.S32.HI R3, RZ, 0x1f, R0 ;  /* 0x0000001fff037819 */ /* 0x000fe20000011400 */
[----:B------:R-:W-:Y:S01]  /*13b0*/  IMAD.IADD R4, R19, 0x1, R4 ;  /* 0x0000000113047824 */ /* 0x000fe200078e0204 */
[----:B------:R-:W-:Y:S02]  /*13c0*/  LEA.HI R5, R5, R2, RZ, 0x6 ;  /* 0x0000000205057211 */ /* 0x000fe400078f30ff */
[----:B------:R-:W-:Y:S01]  /*13d0*/  LEA.HI R3, R3, R0, RZ, 0x6 ;  /* 0x0000000003037211 */ /* 0x000fe200078f30ff */
[----:B------:R-:W-:Y:S01]  /*13e0*/  VIADD R6, R4, -UR4 ;  /* 0x8000000404067c36 */ /* 0x000fe20008000000 */
[----:B------:R-:W-:-:S02]  /*13f0*/  SHF.R.S32.HI R56, RZ, 0x6, R5 ;  /* 0x00000006ff387819 */ /* 0x000fc40000011405 */
[----:B------:R-:W-:Y:S02]  /*1400*/  SHF.R.S32.HI R3, RZ, 0x6, R3 ;  /* 0x00000006ff037819 */ /* 0x000fe40000011403 */
[----:B------:R-:W-:Y:S02]  /*1410*/  R2UR UR4, R6 ;  /* 0x00000000060472ca */ /* 0x000fe400000e0000 */
[----:B------:R-:W-:Y:S01]  /*1420*/  VIMNMX R56, R3, R56, PT ;  /* 0x0000003803387248 */ /* 0x000fe20003fe0100 */
[----:B------:R-:W-:-:S12]  /*1430*/  @!P1 BRA `(.L_x_1083) ;  /* 0x0000000000449947 */ /* 0x000fd80003800000 */
[----:B------:R-:W-:-:S13]  /*1440*/  ISETP.GT.AND P0, PT, R4, -0x1, PT ;  /* 0xffffffff0400780c */ /* 0x000fda0003f04270 */
[----:B------:R-:W-:Y:S05]  /*1450*/  @P0 BRA `(.L_x_1084) ;  /* 0x00000000001c0947 */ /* 0x000fea0003800000 */
[----:B------:R-:W-:Y:S02]  /*1460*/  ISETP.NE.AND P0, PT, R9, 0x1, PT ;  /* 0x000000010900780c */ /* 0x000fe40003f05270 */
[----:B------:R-:W-:-:S11]  /*1470*/  LOP3.LUT R3, RZ, R4, RZ, 0x33, !PT ;  /* 0x00000004ff037212 */ /* 0x000fd600078e33ff */
[----:B------:R-:W0:Y:S02]  /*1480*/  @P0 LDC.64 R6, c[0x0][0x9e8] ;  /* 0x00027a00ff060b82 */ /* 0x000e240000000a00 */
[----:B0-----:R-:W-:-:S05]  /*1490*/  @P0 IMAD.HI.U32 R0, R3, R6, RZ ;  /* 0x0000000603000227 */ /* 0x001fca00078e00ff */
[----:B------:R-:W-:-:S04]  /*14a0*/  @P0 SHF.R.U32.HI R3, RZ, R7, R0 ;  /* 0x00000007ff030219 */ /* 0x000fc80000011600 */
[----:B------:R-:W-:Y:S01]  /*14b0*/  LOP3.LUT R4, RZ, R3, RZ, 0x33, !PT ;  /* 0x00000003ff047212 */ /* 0x000fe200078e33ff */
[----:B------:R-:W-:Y:S06]  /*14c0*/  BRA `(.L_x_1085) ;  /* 0x0000000000107947 */ /* 0x000fec0003800000 */
.L_x_1084:
[----:B------:R-:W-:-:S13]  /*14d0*/  ISETP.NE.AND P0, PT, R9, 0x1, PT ;  /* 0x000000010900780c */ /* 0x000fda0003f05270 */
[----:B------:R-:W0:Y:S02]  /*14e0*/  @P0 LDC.64 R2, c[0x0][0x9e8] ;  /* 0x00027a00ff020b82 */ /* 0x000e240000000a00 */
[----:B0-----:R-:W-:-:S05]  /*14f0*/  @P0 IMAD.HI.U32 R0, R4, R2, RZ ;  /* 0x0000000204000227 */ /* 0x001fca00078e00ff */
[----:B------:R-:W-:-:S07]  /*1500*/  @P0 SHF.R.U32.HI R4, RZ, R3, R0 ;  /* 0x00000003ff040219 */ /* 0x000fce0000011600 */
.L_x_1085:
[----:B------:R-:W-:-:S05]  /*1510*/  IMAD R4, R4, R9, RZ ;  /* 0x0000000904047224 */ /* 0x000fca00078e02ff */
[----:B------:R-:W-:-:S13]  /*1520*/  R2UR UR5, R4 ;  /* 0x00000000040572ca */ /* 0x000fda00000e0000 */
[----:B------:R-:W-:-:S04]  /*1530*/  UISETP.LT.AND UP0, UPT, UR4, UR5, UPT ;  /* 0x000000050400728c */ /* 0x000fc8000bf01270 */
[----:B------:R-:W-:-:S12]  /*1540*/  USEL UR4, UR4, UR5, !UP0 ;  /* 0x0000000504047287 */ /* 0x000fd8000c000000 */
.L_x_1083:
[----:B------:R-:W-:Y:S01]  /*1550*/  USHF.R.S32.HI UR5, URZ, 0x1f, UR4 ;  /* 0x0000001f3f057899 */ /* 0x000fe20008011404 */
[----:B------:R-:W-:Y:S02]  /*1560*/  PLOP3.LUT P0, PT, PT, PT, PT, 0x80, 0x0 ;  /* 0x000000000000781c */ /* 0x000fe40003f0f070 */
[----:B------:R-:W-:Y:S01]  /*1570*/  CS2R R2, SRZ ;  /* 0x0000000000027805 */ /* 0x000fe2000001ff00 */
[----:B------:R-:W-:Y:S01]  /*1580*/  IMAD.MOV.U32 R0, RZ, RZ, RZ ;  /* 0x000000ffff007224 */ /* 0x000fe200078e00ff */
        /* <DEDUP_REMOVED lines=34> */
[----:B------:R-:W-:Y:S02]  /*17b0*/  MOV R94, RZ ;  /* 0x000000ff005e7202 */ /* 0x000fe40000000f00 */
        /* <DEDUP_REMOVED lines=28> */
[----:B------:R-:W-:-:S02]  /*1980*/  CS2R R8, SRZ ;  /* 0x0000000000087805 */ /* 0x000fc4000001ff00 */
[----:B------:R-:W-:Y:S01]  /*1990*/  CS2R R36, SRZ ;  /* 0x0000000000247805 */ /* 0x000fe2000001ff00 */
[----:B------:R-:W-:Y:S01]  /*19a0*/  IMAD.MOV.U32 R171, RZ, RZ, RZ ;  /* 0x000000ffffab7224 */ /* 0x000fe200078e00ff */
[----:B------:R-:W-:Y:S01]  /*19b0*/  CS2R R32, SRZ ;  /* 0x0000000000207805 */ /* 0x000fe2000001ff00 */
[----:B------:R-:W-:Y:S01]  /*19c0*/  IMAD.MOV.U32 R173, RZ, RZ, RZ ;  /* 0x000000ffffad7224 */ /* 0x000fe200078e00ff */
[----:B------:R-:W-:Y:S01]  /*19d0*/  CS2R R4, SRZ ;  /* 0x0000000000047805 */ /* 0x000fe2000001ff00 */
[----:B------:R-:W-:Y:S02]  /*19e0*/  IMAD.MOV.U32 R30, RZ, RZ, RZ ;  /* 0x000000ffff1e7224 */ /* 0x000fe400078e00ff */
[----:B------:R-:W-:Y:S02]  /*19f0*/  IMAD.MOV.U32 R6, RZ, RZ, RZ ;  /* 0x000000ffff067224 */ /* 0x000fe400078e00ff */
[----:B------:R-:W-:Y:S02]  /*1a00*/  IMAD.MOV.U32 R175, RZ, RZ, RZ ;  /* 0x000000ffffaf7224 */ /* 0x000fe400078e00ff */
[----:B------:R-:W-:Y:S01]  /*1a10*/  IMAD.MOV.U32 R26, RZ, RZ, RZ ;  /* 0x000000ffff1a7224 */ /* 0x000fe200078e00ff */
[----:B------:R-:W-:Y:S06]  /*1a20*/  @!P1 BRA `(.L_x_1086) ;  /* 0x000000b800dc9947 */ /* 0x000fec0003800000 */
        /* <DEDUP_REMOVED lines=31> */
.L_x_1087:
[----:B------:R-:W-:Y:S02]  /*1c20*/  R2UR UR6, R209 ;  /* 0x00000000d10672ca */ /* 0x000fe400000e0000 */
[----:B------:R-:W-:-:S11]  /*1c30*/  R2UR UR5, R214 ;  /* 0x00000000d60572ca */ /* 0x000fd600000e0000 */
[----:B------:R-:W-:Y:S02]  /*1c40*/  ULEA.HI UR4, UR6, UR6, URZ, 0x1 ;  /* 0x0000000606047291 */ /* 0x000fe4000f8f083f */
[----:B------:R-:W-:Y:S02]  /*1c50*/  MOV R2, UR5 ;  /* 0x0000000500027c02 */ /* 0x000fe40008000f00 */
[----:B------:R-:W-:Y:S02]  /*1c60*/  ULOP3.LUT UR4, UR4, 0xfffffffe, URZ, 0xc0, !UPT ;  /* 0xfffffffe04047892 */ /* 0x000fe4000f8ec03f */
[----:B------:R-:W-:Y:S02]  /*1c70*/  ISETP.NE.AND P0, PT, R2, 0x3, PT ;  /* 0x000000030200780c */ /* 0x000fe40003f05270 */
[----:B------:R-:W-:-:S06]  /*1c80*/  UIADD3 UR4, UR6, -UR4, URZ ;  /* 0x8000000406047290 */ /* 0x000fcc000fffe03f */
[----:B------:R-:W-:-:S05]  /*1c90*/  IMAD.U32 R0, RZ, RZ, UR4 ;  /* 0x00000004ff007e24 */ /* 0x000fca000f8e00ff */
[----:B------:R-:W-:-:S04]  /*1ca0*/  SHF.L.U32 R0, R0, 0x1f, RZ ;  /* 0x0000001f00007819 */ /* 0x000fc800000006ff */
[----:B------:R-:W0:Y:S02]  /*1cb0*/  SYNCS.PHASECHK.TRANS64.TRYWAIT P1, [UR39+0x30800], R0 ;  /* 0x03080000ff0075a7 */ /* 0x000e240008020167 */
[----:B0-----:R-:W-:Y:S05]  /*1cc0*/  @!P1 BRA `(.L_x_1088) ;  /* 0x0000013c00e09947 */ /* 0x001fea0003800000 */
.L_x_1273:
[----:B------:R-:W-:Y:S05]  /*1cd0*/  @!P0 BRA `(.L_x_1089) ;  /* 0x0000000000048947 */ /* 0x000fea0003800000 */
[----:B------:R-:W-:Y:S01]  /*1ce0*/  BPT.TRAP 0x1 ;  /* 0x000000040000795c */ /* 0x000fe20000300000 */
.L_x_1089:
[----:B------:R-:W-:Y:S02]  /*1cf0*/  IMAD.U32 R5, RZ, RZ, UR37 ;  /* 0x00000025ff057e24 */ /* 0x000fe4000f8e00ff */
[----:B0-----:R-:W-:-:S03]  /*1d00*/  IMAD.U32 R0, RZ, RZ, UR36 ;  /* 0x00000024ff007e24 */ /* 0x001fc6000f8e00ff */
[----:B------:R-:W-:Y:S02]  /*1d10*/  LEA R5, R5, UR39, 0x3 ;  /* 0x0000002705057c11 */ /* 0x000fe4000f8e18ff */
[----:B------:R-:W-:-:S04]  /*1d20*/  SHF.L.U32 R0, R0, 0x1f, RZ ;  /* 0x0000001f00007819 */ /* 0x000fc800000006ff */
[----:B------:R0:W1:Y:S01]  /*1d30*/  SYNCS.PHASECHK.TRANS64.TRYWAIT P2, [R5+URZ+0x30830], R0 ;  /* 0x03083000050075a7 */ /* 0x000062000804017f */
[----:B------:R-:W-:Y:S05]  /*1d40*/  @!P0 BRA `(.L_x_1090) ;  /* 0x0000000000048947 */ /* 0x000fea0003800000 */
[----:B------:R-:W-:Y:S01]  /*1d50*/  BPT.TRAP 0x1 ;  /* 0x000000040000795c */ /* 0x000fe20000300000 */
.L_x_1090:
[----:B------:R-:W2:Y:S02]  /*1d60*/  S2R R2, SR_TID.X ;  /* 0x0000000000027919 */ /* 0x000ea40000002100 */
[----:B--2---:R-:W-:Y:S01]  /*1d70*/  LOP3.LUT P1, RZ, R2, 0x7f, RZ, 0xc0, !PT ;  /* 0x0000007f02ff7812 */ /* 0x004fe2000782c0ff */
[----:B-1----:R-:W-:-:S12]  /*1d80*/  @P2 BRA `(.L_x_1091) ;  /* 0x0000000000082947 */ /* 0x002fd80003800000 */
[----:B------:R-:W1:Y:S02]  /*1d90*/  SYNCS.PHASECHK.TRANS64.TRYWAIT P2, [R5+URZ+0x30830], R0 ;  /* 0x03083000050075a7 */ /* 0x000e64000804017f */
[----:B-1----:R-:W-:Y:S05]  /*1da0*/  @!P2 BRA `(.L_x_1092) ;  /* 0x0000013c00c0a947 */ /* 0x002fea0003800000 */
.L_x_1091:
[----:B------:R-:W-:Y:S05]  /*1db0*/  WARPSYNC.ALL ;  /* 0x0000000000007948 */ /* 0x000fea0003800000 */
[----:B------:R-:W-:Y:S01]  /*1dc0*/  UIADD3 UR4, UR39, 0x20400, URZ ;  /* 0x0002040027047890 */ /* 0x000fe2000fffe03f */
[----:B------:R-:W-:Y:S01]  /*1dd0*/  WARPGROUP.ARRIVE ;  /* 0x00000000000079c5 */ /* 0x000fe20000000000 */
[----:B------:R-:W-:Y:S01]  /*1de0*/  UMOV UR9, 0x40000040 ;  /* 0x4000004000097882 */ /* 0x000fe20000000000 */
[----:B------:R-:W-:Y:S01]  /*1df0*/  UMOV UR11, 0x40000040 ;  /* 0x40000040000b7882 */ /* 0x000fe20000000000 */
[----:B------:R-:W-:Y:S01]  /*1e00*/  USHF.R.U32.HI UR4, URZ, 0x4, UR4 ;  /* 0x000000043f047899 */ /* 0x000fe20008011604 */
[----:B------:R-:W-:Y:S01]  /*1e10*/  IMAD.U32 R15, RZ, RZ, UR9 ;  /* 0x00000009ff0f7e24 */ /* 0x000fe2000f8e00ff */
[----:B------:R-:W-:Y:S01]  /*1e20*/  UMOV UR57, 0x40000040 ;  /* 0x4000004000397882 */ /* 0x000fe20000000000 */
[----:B------:R-:W-:Y:S01]  /*1e30*/  UMOV UR59, 0x40000040 ;  /* 0x40000040003b7882 */ /* 0x000fe20000000000 */
[----:B------:R-:W-:Y:S01]  /*1e40*/  ULOP3.LUT UR4, UR4, 0x3fff, URZ, 0xc0, !UPT ;  /* 0x00003fff04047892 */ /* 0x000fe2000f8ec03f */
[----:B------:R-:W-:Y:S01]  /*1e50*/  IMAD.MOV.U32 R3, RZ, RZ, -0x40 ;  /* 0xffffffc0ff037424 */ /* 0x000fe200078e00ff */
[----:B------:R-:W-:Y:S01]  /*1e60*/  UMOV UR53, 0x40000040 ;  /* 0x4000004000357882 */ /* 0x000fe20000000000 */
[----:B------:R-:W-:Y:S01]  /*1e70*/  UMOV UR55, 0x40000040 ;  /* 0x4000004000377882 */ /* 0x000fe20000000000 */
[----:B------:R-:W-:Y:S01]  /*1e80*/  ULOP3.LUT UR60, UR4, 0x10000, URZ, 0xfc, !UPT ;  /* 0x00010000043c7892 */ /* 0x000fe2000f8efc3f */
[----:B01----:R-:W-:Y:S01]  /*1e90*/  @!P1 VIADD R0, R5, 0x30840 ;  /* 0x0003084005009836 */ /* 0x003fe20000000000 */
[----:B------:R-:W-:-:S02]  /*1ea0*/  ULOP3.LUT UR4, UR38, 0x10000, URZ, 0xfc, !UPT ;  /* 0x0001000026047892 */ /* 0x000fc4000f8efc3f */
[----:B------:R-:W-:Y:S02]  /*1eb0*/  ULEA UR5, UR37, UR60, 0xb ;  /* 0x0000003c25057291 */ /* 0x000fe4000f8e583f */
[----:B------:R-:W-:Y:S01]  /*1ec0*/  UIADD3 UR6, UR4, 0x2, URZ ;  /* 0x0000000204067890 */ /* 0x000fe2000fffe03f */
[----:B------:R-:W-:Y:S01]  /*1ed0*/  @!P1 PRMT R0, RZ, 0x654, R0 ;  /* 0x00000654ff009816 */ /* 0x000fe20000000000 */
[----:B------:R-:W-:Y:S01]  /*1ee0*/  UIADD3 UR7, UR5, 0x2, URZ ;  /* 0x0000000205077890 */ /* 0x000fe2000fffe03f */
[----:B------:R-:W-:Y:S02]  /*1ef0*/  UMOV UR8, UR4 ;  /* 0x0000000400087c82 */ /* 0x000fe40008000000 */
[----:B------:R-:W-:Y:S01]  /*1f00*/  UMOV UR10, UR5 ;  /* 0x00000005000a7c82 */ /* 0x000fe20008000000 */
[----:B------:R-:W-:Y:S01]  /*1f10*/  IMAD.U32 R14, RZ, RZ, UR8 ;  /* 0x00000008ff0e7e24 */ /* 0x000fe2000f8e00ff */
        /* <DEDUP_REMOVED lines=9> */
[----:B------:R-:W-:-:S02]  /*1fb0*/  UIADD3 UR56, UR4, 0x402, URZ ;  /* 0x0000040204387890 */ /* 0x000fc4000fffe03f */
[----:B------:R-:W-:Y:S02]  /*1fc0*/  UIADD3 UR58, UR5, 0x202, URZ ;  /* 0x00000202053a7890 */ /* 0x000fe4000fffe03f */
[----:B------:R-:W-:Y:S02]  /*1fd0*/  UIADD3 UR52, UR4, 0x404, URZ ;  /* 0x0000040404347890 */ /* 0x000fe4000fffe03f */
[----:B------:R-:W-:Y:S02]  /*1fe0*/  UIADD3 UR54, UR5, 0x204, URZ ;  /* 0x0000020405367890 */ /* 0x000fe4000fffe03f */
        /* <DEDUP_REMOVED lines=61> */
[----:B------:R-:W-:Y:S02]  /*23c0*/  IMAD.U32 R6, RZ, RZ, UR8 ;  /* 0x00000008ff067e24 */ /* 0x000fe4000f8e00ff */
        /* <DEDUP_REMOVED lines=43> */
[----:B------:R-:W-:Y:S01]  /*2680*/  HGMMA.64x64x16.F32.BF16 R24, gdesc[UR48], R24, gsb0 ;  /* 0x00e00000301879f0 */ /* 0x000fe20008001818 */
[----:B------:R-:W-:Y:S02]  /*2690*/  ULDC.64 UR50, c[0x0][0x9d8] ;  /* 0x0002760000327ab9 */ /* 0x000fe40000000a00 */
[----:B------:R-:W-:Y:S01]  /*26a0*/  ULOP3.LUT UR51, URZ, UR51, URZ, 0x33, !UPT ;  /* 0x000000333f337292 */ /* 0x000fe2000f8e333f */
[----:B------:R-:W-:Y:S02]  /*26b0*/  WARPGROUP.DEPBAR.LE gsb0, 0x0 ;  /* 0x00008000000079c5 */ /* 0x000fe40000010000 */
[----:B------:R-:W-:Y:S01]  /*26c0*/  FMUL.FTZ R26, R26, UR50 ;  /* 0x000000321a1a7c20 */ /* 0x000fe20008410000 */
[----:B------:R-:W-:Y:S01]  /*26d0*/  FMUL.FTZ R38, R38, UR50 ;  /* 0x0000003226267c20 */ /* 0x000fe20008410000 */
[----:B------:R-:W-:Y:S01]  /*26e0*/  FMUL.FTZ R24, R24, UR50 ;  /* 0x0000003218187c20 */ /* 0x000fe20008410000 */
[----:B------:R-:W-:Y:S01]  /*26f0*/  FMUL.FTZ R25, R25, UR50 ;  /* 0x0000003219197c20 */ /* 0x000fe20008410000 */
[----:B------:R-:W0:Y:S01]  /*2700*/  MUFU.TANH R16, R26 ;  /* 0x0000001a00107308 */ /* 0x000e220000002400 */
[----:B------:R-:W-:Y:S01]  /*2710*/  FMUL.FTZ R28, R28, UR50 ;  /* 0x000000321c1c7c20 */ /* 0x000fe20008410000 */
[----:B------:R-:W-:Y:S01]  /*2720*/  FMUL.FTZ R29, R29, UR50 ;  /* 0x000000321d1d7c20 */ /* 0x000fe20008410000 */
[----:B------:R-:W-:Y:S01]  /*2730*/  FMUL.FTZ R32, R32, UR50 ;  /* 0x0000003220207c20 */ /* 0x000fe20008410000 */
[----:B------:R-:W-:Y:S01]  /*2740*/  FMUL.FTZ R33, R33, UR50 ;  /* 0x0000003221217c20 */ /* 0x000fe20008410000 */
[----:B------:R-:W-:Y:S01]  /*2750*/  FMUL.FTZ R34, R34, UR50 ;  /* 0x0000003222227c20 */ /* 0x000fe20008410000 */
[----:B------:R-:W-:Y:S01]  /*2760*/  FMUL.FTZ R35, R35, UR50 ;  /* 0x0000003223237c20 */ /* 0x000fe20008410000 */
[----:B------:R-:W-:Y:S01]  /*2770*/  FMUL.FTZ R36, R36, UR50 ;  /* 0x0000003224247c20 */ /* 0x000fe20008410000 */
[----:B------:R1:W2:Y:S01]  /*2780*/  MUFU.TANH R26, R38 ;  /* 0x00000026001a7308 */ /* 0x0002a20000002400 */
        /* <DEDUP_REMOVED lines=8> */
[----:B-1----:R-:W-:-:S02]  /*2810*/  IMAD R38, R56, R3, 0x40 ;  /* 0x0000004038267424 */ /* 0x002fc400078e0203 */
[----:B------:R-:W-:Y:S01]  /*2820*/  FMUL.FTZ R48, R48, UR50 ;  /* 0x0000003230307c20 */ /* 0x000fe20008410000 */
[----:B------:R-:W-:Y:S01]  /*2830*/  FMUL.FTZ R49, R49, UR50 ;  /* 0x0000003231317c20 */ /* 0x000fe20008410000 */
[----:B------:R-:W-:Y:S01]  /*2840*/  FMUL.FTZ R50, R50, UR50 ;  /* 0x0000003232327c20 */ /* 0x000fe20008410000 */
[----:B------:R-:W-:Y:S02]  /*2850*/  IMAD.IADD R5, R19, 0x1, R38 ;  /* 0x0000000113057824 */ /* 0x000fe400078e0226 */
[----:B------:R-:W-:Y:S01]  /*2860*/  FMUL.FTZ R51, R51, UR50 ;  /* 0x0000003233337c20 */ /* 0x000fe20008410000 */
[----:B------:R-:W-:Y:S01]  /*2870*/  FMUL.FTZ R52, R52, UR50 ;  /* 0x0000003234347c20 */ /* 0x000fe20008410000 */
[----:B------:R-:W-:Y:S01]  /*2880*/  FMUL.FTZ R53, R53, UR50 ;  /* 0x0000003235357c20 */ /* 0x000fe20008410000 */
[----:B------:R-:W-:Y:S01]  /*2890*/  FMUL.FTZ R54, R54, UR50 ;  /* 0x0000003236367c20 */ /* 0x000fe20008410000 */
[----:B------:R-:W-:Y:S01]  /*28a0*/  FMUL.FTZ R55, R55, UR50 ;  /* 0x0000003237377c20 */ /* 0x000fe20008410000 */
[----:B------:R-:W-:Y:S01]  /*28b0*/  IADD3 R3, -R22, 0x1, R5 ;  /* 0x0000000116037810 */ /* 0x000fe20007ffe105 */
[----:B------:R-:W1:Y:S01]  /*28c0*/  MUFU.TANH R24, R24 ;  /* 0x0000001800187308 */ /* 0x000e620000002400 */
[----:B------:R-:W-:Y:S01]  /*28d0*/  FMUL.FTZ R27, R27, UR50 ;  /* 0x000000321b1b7c20 */ /* 0x000fe20008410000 */
[----:B------:R-:W-:Y:S01]  /*28e0*/  FMUL.FTZ R30, R30, UR50 ;  /* 0x000000321e1e7c20 */ /* 0x000fe20008410000 */
[----:B------:R3:W-:Y:S01]  /*28f0*/  @!P1 SYNCS.ARRIVE.TRANS64.RED.A1T0 RZ, [R0+URZ], RZ ;  /* 0x000000ff00ff99a7 */ /* 0x0007e2000810043f */
[----:B------:R-:W-:Y:S01]  /*2900*/  FMUL.FTZ R39, R39, UR50 ;  /* 0x0000003227277c20 */ /* 0x000fe20008410000 */
[----:B------:R-:W-:Y:S01]  /*2910*/  FMUL.FTZ R46, R46, UR50 ;  /* 0x000000322e2e7c20 */ /* 0x000fe20008410000 */
[----:B------:R-:W-:-:S02]  /*2920*/  FMUL.FTZ R31, R31, UR50 ;  /* 0x000000321f1f7c20 */ /* 0x000fc40008410000 */
[----:B------:R-:W4:Y:S01]  /*2930*/  MUFU.TANH R25, R25 ;  /* 0x0000001900197308 */ /* 0x000f220000002400 */
[----:B---3--:R-:W-:Y:S02]  /*2940*/  IMAD R0, R18, -0x2, R3 ;  /* 0xfffffffe12007824 */ /* 0x008fe400078e0203 */
[----:B------:R-:W-:-:S05]  /*2950*/  IMAD R3, R201, 0x80, R211 ;  /* 0x00000080c9037824 */ /* 0x000fca00078e02d3 */
[----:B------:R-:W3:Y:S01]  /*2960*/  MUFU.TANH R28, R28 ;  /* 0x0000001c001c7308 */ /* 0x000ee20000002400 */
[----:B------:R-:W-:-:S05]  /*2970*/  IADD3 R58, R0, UR51, RZ ;  /* 0x00000033003a7c10 */ /* 0x000fca000fffe0ff */
[----:B------:R-:W-:Y:S02]  /*2980*/  IMAD.IADD R2, R58, 0x1, R3 ;  /* 0x000000013a027824 */ /* 0x000fe400078e0203 */
[----:B------:R-:W0:Y:S08]  /*2990*/  MUFU.TANH R29, R29 ;  /* 0x0000001d001d7308 */ /* 0x000e300000002400 */
        /* <DEDUP_REMOVED lines=23> */
[----:B------:R5:W0:Y:S08]  /*2b10*/  MUFU.TANH R27, R39 ;  /* 0x00000027001b7308 */ /* 0x000a300000002400 */
[----:B------:R2:W0:Y:S01]  /*2b20*/  MUFU.TANH R30, R46 ;  /* 0x0000002e001e7308 */ /* 0x0004220000002400 */
[----:B-----5:R-:W-:-:S07]  /*2b30*/  IMAD R39, R18, -0x2, R5 ;  /* 0xfffffffe12277824 */ /* 0x020fce00078e0205 */
[----:B------:R5:W0:Y:S01]  /*2b40*/  MUFU.TANH R21, R31 ;  /* 0x0000001f00157308 */ /* 0x000a220000002400 */
[----:B--2---:R-:W-:-:S05]  /*2b50*/  VIADD R46, R0, UR4 ;  /* 0x00000004002e7c36 */ /* 0x004fca0008000000 */
[----:B------:R-:W-:Y:S02]  /*2b60*/  VIADDMNMX R0, R3, R46, R39, PT ;  /* 0x0000002e03007246 */ /* 0x000fe40003800127 */
[----:B-----5:R-:W-:Y:S01]  /*2b70*/  LEA R31, R56, 0xffffffc0, 0x6 ;  /* 0xffffffc0381f7811 */ /* 0x020fe200078e30ff */
[----:B-1-34-:R-:W-:Y:S06]  /*2b80*/  @P2 BRA `(.L_x_1093) ;  /* 0x0000000000582947 */ /* 0x01afec0003800000 */
[----:B------:R-:W-:Y:S01]  /*2b90*/  IADD3 R4, -R22, R19, R3 ;  /* 0x0000001316047210 */ /* 0x000fe20007ffe103 */
[----:B------:R-:W-:Y:S03]  /*2ba0*/  BSSY B0, `(.L_x_1094) ;  /* 0x0000010000007945 */ /* 0x000fe60003800000 */
        /* <DEDUP_REMOVED lines=10> */
.L_x_1095:
[----:B------:R-:W-:-:S06]  /*2c50*/  UISETP.NE.AND UP1, UPT, UR5, 0x1, UPT ;  /* 0x000000010500788c */ /* 0x000fcc000bf25270 */
[----:B------:R-:W-:-:S05]  /*2c60*/  PLOP3.LUT P2, PT, PT, PT, UP1, 0x80, 0x0 ;  /* 0x000000000000781c */ /* 0x000fca0003f4f018 */
[----:B------:R-:W-:-:S08]  /*2c70*/  @UP1 ULDC.64 UR6, c[0x0][0x9e8] ;  /* 0x00027a0000061ab9 */ /* 0x000fd00000000a00 */
[----:B------:R-:W-:-:S05]  /*2c80*/  @P2 IMAD.HI.U32 R5, R4, UR6, RZ ;  /* 0x0000000604052c27 */ /* 0x000fca000f8e00ff */
[----:B------:R-:W-:-:S07]  /*2c90*/  @P2 SHF.R.U32.HI R4, RZ, UR7, R5 ;  /* 0x00000007ff042c19 */ /* 0x000fce0008011605 */
.L_x_1096:
[----:B------:R-:W-:Y:S05]  /*2ca0*/  BSYNC B0 ;  /* 0x0000000000007941 */ /* 0x000fea0003800000 */
.L_x_1094:
[----:B------:R-:W-:-:S04]  /*2cb0*/  IMAD R5, R4, UR5, -R31 ;  /* 0x0000000504057c24 */ /* 0x000fc8000f8e0a1f */
[----:B------:R-:W-:-:S05]  /*2cc0*/  IMAD R5, R18, -0x2, R5 ;  /* 0xfffffffe12057824 */ /* 0x000fca00078e0205 */
[----:B------:R-:W-:Y:S02]  /*2cd0*/  VIMNMX R2, R2, R5, !PT ;  /* 0x0000000502027248 */ /* 0x000fe40007fe0100 */
[----:B------:R-:W-:-:S07]  /*2ce0*/  VIADDMNMX R0, R5, UR5, R0, PT ;  /* 0x0000000505007c46 */ /* 0x000fce000b800100 */
.L_x_1093:
[C---:B------:R-:W-:Y:S02]  /*2cf0*/  ISETP.GE.AND P2, PT, R38.reuse, 0x2, PT ;  /* 0x000000022600780c */ /* 0x040fe40003f46270 */
[----:B------:R-:W-:Y:S02]  /*2d00*/  ISETP.GE.AND P6, PT, R38, 0xa, PT ;  /* 0x0000000a2600780c */ /* 0x000fe40003fc6270 */
[----:B------:R-:W-:Y:S02]  /*2d10*/  ISETP.GT.AND P4, PT, R2, 0x1, !P2 ;  /* 0x000000010200780c */ /* 0x000fe40005784270 */
[----:B------:R-:W-:Y:S02]  /*2d20*/  ISETP.GE.AND P3, PT, R38, 0x9, PT ;  /* 0x000000092600780c */ /* 0x000fe40003f66270 */
[----:B------:R-:W-:Y:S02]  /*2d30*/  ISETP.LT.OR P4, PT, R0, 0x2, P4 ;  /* 0x000000020000780c */ /* 0x000fe40002781670 */
[----:B------:R-:W-:-:S02]  /*2d40*/  ISETP.GT.AND P5, PT, R2, 0x8, !P3 ;  /* 0x000000080200780c */ /* 0x000fc40005fa4270 */
[----:B------:R-:W-:Y:S02]  /*2d50*/  FSEL R57, R25, -INF , !P4 ;  /* 0xff80000019397808 */ /* 0x000fe40006000000 */
[----:B------:R-:W-:Y:S02]  /*2d60*/  ISETP.GT.AND P4, PT, R2, 0x9, !P6 ;  /* 0x000000090200780c */ /* 0x000fe40007784270 */
[----:B------:R-:W-:Y:S02]  /*2d70*/  P2R R25, PR, RZ, 0x40 ;  /* 0x00000040ff197803 */ /* 0x000fe40000000000 */
[----:B------:R-:W-:Y:S02]  /*2d80*/  ISETP.LT.OR P4, PT, R0, 0xa, P4 ;  /* 0x0000000a0000780c */ /* 0x000fe40002781670 */
[----:B------:R-:W-:Y:S02]  /*2d90*/  ISETP.GE.AND P6, PT, R38, 0x11, PT ;  /* 0x000000112600780c */ /* 0x000fe40003fc6270 */
[----:B0-----:R-:W-:-:S02]  /*2da0*/  FSEL R61, R29, -INF , !P4 ;  /* 0xff8000001d3d7808 */ /* 0x001fc40006000000 */
[----:B------:R-:W-:Y:S02]  /*2db0*/  ISETP.LT.OR P5, PT, R0, 0x9, P5 ;  /* 0x000000090000780c */ /* 0x000fe40002fa1670 */
[----:B------:R-:W-:Y:S02]  /*2dc0*/  ISETP.GT.AND P4, PT, R2, 0x10, !P6 ;  /* 0x000000100200780c */ /* 0x000fe40007784270 */
[----:B------:R-:W-:Y:S02]  /*2dd0*/  FSEL R59, R28, -INF , !P5 ;  /* 0xff8000001c3b7808 */ /* 0x000fe40006800000 */
        /* <DEDUP_REMOVED lines=56> */
[----:B------:R-:W-:-:S04]  /*3160*/  ISETP.GE.AND P6, PT, R38, 0x3a, PT ;  /* 0x0000003a2600780c */ /* 0x000fc80003fc6270 */
[----:B------:R-:W-:Y:S02]  /*3170*/  P2R R38, PR, RZ, 0x40 ;  /* 0x00000040ff267803 */ /* 0x000fe40000000000 */
[----:B------:R-:W-:Y:S02]  /*3180*/  ISETP.GT.AND P6, PT, R2, 0x39, !P6 ;  /* 0x000000390200780c */ /* 0x000fe400077c4270 */
[----:B------:R-:W-:Y:S02]  /*3190*/  IADD3 R2, R58, 0x8, R3 ;  /* 0x000000083a027810 */ /* 0x000fe40007ffe003 */
[----:B------:R-:W-:Y:S01]  /*31a0*/  ISETP.LT.OR P6, PT, R0, 0x3a, P6 ;  /* 0x0000003a0000780c */ /* 0x000fe200037c1670 */
[----:B------:R-:W-:-:S03]  /*31b0*/  VIADD R0, R3, 0x8 ;  /* 0x0000000803007836 */ /* 0x000fc60000000000 */
[----:B------:R-:W-:Y:S02]  /*31c0*/  FSEL R53, R53, -INF , !P6 ;  /* 0xff80000035357808 */ /* 0x000fe40007000000 */
[----:B------:R-:W-:Y:S02]  /*31d0*/  PLOP3.LUT P6, PT, PT, PT, UP0, 0x40, 0x0 ;  /* 0x000000000000781c */ /* 0x000fe40003fce808 */
[----:B------:R-:W-:-:S11]  /*31e0*/  VIADDMNMX R0, R0, R46, R39, PT ;  /* 0x0000002e00007246 */ /* 0x000fd60003800127 */
[----:B------:R-:W-:Y:S05]  /*31f0*/  @P6 BRA `(.L_x_1097) ;  /* 0x0000000000646947 */ /* 0x000fea0003800000 */
[----:B------:R-:W-:Y:S01]  /*3200*/  IADD3 R5, R19, 0x8, R3 ;  /* 0x0000000813057810 */ /* 0x000fe20007ffe003 */
[----:B------:R-:W-:Y:S04]  /*3210*/  BSSY B0, `(.L_x_1098) ;  /* 0x0000013000007945 */ /* 0x000fe80003800000 */
        /* <DEDUP_REMOVED lines=12> */
.L_x_1099:
[----:B------:R-:W-:-:S06]  /*32e0*/  UISETP.NE.AND UP1, UPT, UR5, 0x1, UPT ;  /* 0x000000010500788c */ /* 0x000fcc000bf25270 */
[----:B------:R-:W-:-:S05]  /*32f0*/  PLOP3.LUT P6, PT, PT, PT, UP1, 0x80, 0x0 ;  /* 0x000000000000781c */ /* 0x000fca0003fcf018 */
[----:B------:R-:W-:-:S08]  /*3300*/  @UP1 ULDC.64 UR6, c[0x0][0x9e8] ;  /* 0x00027a0000061ab9 */ /* 0x000fd00000000a00 */
[----:B------:R-:W-:Y:S01]  /*3310*/  @P6 IMAD.HI.U32 R24, R5, UR6, RZ ;  /* 0x0000000605186c27 */ /* 0x000fe2000f8e00ff */
[----:B------:R-:W-:-:S13]  /*3320*/  PLOP3.LUT P6, PT, PT, PT, UP1, 0x80, 0x0 ;  /* 0x000000000000781c */ /* 0x000fda0003fcf018 */
[----:B------:R-:W-:-:S07]  /*3330*/  @P6 SHF.R.U32.HI R5, RZ, UR7, R24 ;  /* 0x00000007ff056c19 */ /* 0x000fce0008011618 */
.L_x_1100:
[----:B------:R-:W-:Y:S05]  /*3340*/  BSYNC B0 ;  /* 0x0000000000007941 */ /* 0x000fea0003800000 */
.L_x_1098:
[----:B------:R-:W-:-:S04]  /*3350*/  IMAD R5, R5, UR5, -R31 ;  /* 0x0000000505057c24 */ /* 0x000fc8000f8e0a1f */
[----:B------:R-:W-:-:S05]  /*3360*/  IMAD R5, R18, -0x2, R5 ;  /* 0xfffffffe12057824 */ /* 0x000fca00078e0205 */
[----:B------:R-:W-:Y:S02]  /*3370*/  VIMNMX R2, R2, R5, !PT ;  /* 0x0000000502027248 */ /* 0x000fe40007fe0100 */
[----:B------:R-:W-:-:S07]  /*3380*/  VIADDMNMX R0, R5, UR5, R0, PT ;  /* 0x0000000505007c46 */ /* 0x000fce000b800100 */
.L_x_1097:
[----:B------:R-:W-:Y:S01]  /*3390*/  ISETP.GT.AND P2, PT, R2, 0x1, !P2 ;  /* 0x000000010200780c */ /* 0x000fe20005744270 */
[----:B------:R-:W-:Y:S01]  /*33a0*/  ULDC UR7, c[0x0][0x988] ;  /* 0x0002620000077ab9 */ /* 0x000fe20000000800 */
[----:B------:R-:W-:Y:S01]  /*33b0*/  ISETP.NE.AND P6, PT, R4, RZ, PT ;  /* 0x000000ff0400720c */ /* 0x000fe20003fc5270 */
[----:B------:R-:W-:Y:S01]  /*33c0*/  IMAD.IADD R200, R19, 0x1, -R22 ;  /* 0x0000000113c87824 */ /* 0x000fe200078e0a16 */
[----:B------:R-:W-:Y:S02]  /*33d0*/  ISETP.LT.OR P2, PT, R0, 0x2, P2 ;  /* 0x000000020000780c */ /* 0x000fe40001741670 */
[----:B------:R-:W-:Y:S02]  /*33e0*/  FMNMX.FTZ R4, R37, R57, !PT ;  /* 0x0000003925047209 */ /* 0x000fe40007810000 */
        /* <DEDUP_REMOVED lines=32> */
[----:B------:R-:W-:Y:S02]  /*35f0*/  FMNMX.FTZ R32, R53, R4, !PT ;  /* 0x0000000435207209 */ /* 0x000fe40007810000 */
[----:B------:R-:W-:Y:S02]  /*3600*/  ISETP.LT.OR P2, PT, R0, 0x1a, P2 ;  /* 0x0000001a0000780c */ /* 0x000fe40001741670 */
[----:B------:R-:W-:Y:S01]  /*3610*/  ISETP.GT.AND P3, PT, R2, 0x8, !P3 ;  /* 0x000000080200780c */ /* 0x000fe20005f64270 */
[----:B------:R-:W0:Y:S01]  /*3620*/  SHFL.BFLY PT, R5, R32, 0x2, 0x1f ;  /* 0x0c401f0020057f89 */ /* 0x000e2200000e0000 */
[----:B------:R-:W-:Y:S02]  /*3630*/  FSEL R27, R27, -INF , !P2 ;  /* 0xff8000001b1b7808 */ /* 0x000fe40005000000 */
[----:B------:R-:W-:Y:S02]  /*3640*/  ISETP.NE.AND P2, PT, R36, RZ, PT ;  /* 0x000000ff2400720c */ /* 0x000fe40003f45270 */
        /* <DEDUP_REMOVED lines=10> */
[----:B------:R-:W-:Y:S02]  /*36f0*/  ISETP.LT.OR P2, PT, R0, 0x22, P2 ;  /* 0x000000220000780c */ /* 0x000fe40001741670 */
[----:B0-----:R-:W-:Y:S02]  /*3700*/  FMNMX.FTZ R33, R32, R5, !PT ;  /* 0x0000000520217209 */ /* 0x001fe40007810000 */
[----:B------:R-:W-:-:S02]  /*3710*/  FSEL R29, R43, -INF , !P2 ;  /* 0xff8000002b1d7808 */ /* 0x000fc40005000000 */
[----:B------:R-:W-:Y:S01]  /*3720*/  ISETP.GT.AND P2, PT, R2, 0x28, !P3 ;  /* 0x000000280200780c */ /* 0x000fe20005f44270 */
[----:B------:R-:W0:Y:S01]  /*3730*/  SHFL.BFLY PT, R34, R33, 0x1, 0x1f ;  /* 0x0c201f0021227f89 */ /* 0x000e2200000e0000 */
[----:B------:R-:W-:Y:S02]  /*3740*/  ISETP.NE.AND P3, PT, R45, RZ, PT ;  /* 0x000000ff2d00720c */ /* 0x000fe40003f65270 */
[----:B------:R-:W-:Y:S02]  /*3750*/  ISETP.LT.OR P2, PT, R0, 0x29, P2 ;  /* 0x000000290000780c */ /* 0x000fe40001741670 */
[----:B------:R-:W-:Y:S02]  /*3760*/  ISETP.GT.AND P3, PT, R2, 0x30, !P3 ;  /* 0x000000300200780c */ /* 0x000fe40005f64270 */
[----:B------:R-:W-:Y:S02]  /*3770*/  FSEL R30, R30, -INF , !P2 ;  /* 0xff8000001e1e7808 */ /* 0x000fe40005000000 */
[----:B------:R-:W-:-:S02]  /*3780*/  ISETP.GT.AND P2, PT, R2, RZ, !P6 ;  /* 0x000000ff0200720c */ /* 0x000fc40007744270 */
[----:B------:R-:W-:Y:S02]  /*3790*/  ISETP.NE.AND P6, PT, R38, RZ, PT ;  /* 0x000000ff2600720c */ /* 0x000fe40003fc5270 */
[C---:B------:R-:W-:Y:S02]  /*37a0*/  ISETP.LT.OR P2, PT, R0.reuse, 0x1, P2 ;  /* 0x000000010000780c */ /* 0x040fe40001741670 */
[----:B------:R-:W-:Y:S02]  /*37b0*/  ISETP.LT.OR P3, PT, R0, 0x31, P3 ;  /* 0x000000310000780c */ /* 0x000fe40001f61670 */
[----:B------:R-:W-:Y:S02]  /*37c0*/  FSEL R16, R16, -INF , !P2 ;  /* 0xff80000010107808 */ /* 0x000fe40005000000 */
[----:B------:R-:W-:Y:S02]  /*37d0*/  ISETP.NE.AND P2, PT, R44, RZ, PT ;  /* 0x000000ff2c00720c */ /* 0x000fe40003f45270 */
[----:B------:R-:W-:-:S02]  /*37e0*/  FMNMX.FTZ R5, R16, R17, !PT ;  /* 0x0000001110057209 */ /* 0x000fc40007810000 */
[----:B------:R-:W-:Y:S02]  /*37f0*/  ISETP.GT.AND P2, PT, R2, 0x29, !P2 ;  /* 0x000000290200780c */ /* 0x000fe40005744270 */
[----:B------:R-:W-:Y:S02]  /*3800*/  FMNMX.FTZ R4, R20, R5, !PT ;  /* 0x0000000514047209 */ /* 0x000fe40007810000 */
[C---:B------:R-:W-:Y:S02]  /*3810*/  ISETP.LT.OR P2, PT, R0.reuse, 0x2a, P2 ;  /* 0x0000002a0000780c */ /* 0x040fe40001741670 */
[----:B------:R-:W-:Y:S02]  /*3820*/  FMNMX.FTZ R5, R21, R4, !PT ;  /* 0x0000000415057209 */ /* 0x000fe40007810000 */
[----:B------:R-:W-:Y:S02]  /*3830*/  ISETP.LT.OR P4, PT, R0, 0x32, P4 ;  /* 0x000000320000780c */ /* 0x000fe40002781670 */
[----:B------:R-:W-:-:S02]  /*3840*/  FMNMX.FTZ R4, R24, R5, !PT ;  /* 0x0000000518047209 */ /* 0x000fc40007810000 */
[----:B0-----:R-:W-:Y:S02]  /*3850*/  FMNMX.FTZ R5, R33, R34, !PT ;  /* 0x0000002221057209 */ /* 0x001fe40007810000 */
        /* <DEDUP_REMOVED lines=15> */
[--C-:B------:R-:W-:Y:S01]  /*3950*/  FFMA.FTZ R38, R59, UR7, -R34.reuse ;  /* 0x000000073b267c23 */ /* 0x100fe20008010822 */
[----:B------:R-:W-:Y:S01]  /*3960*/  FMNMX.FTZ R33, R31, R4, !PT ;  /* 0x000000041f217209 */ /* 0x000fe20007810000 */
[----:B------:R-:W-:Y:S01]  /*3970*/  MUFU.EX2 R36, R36 ;  /* 0x0000002400247308 */ /* 0x000fe20000000800 */
[----:B------:R-:W-:Y:S01]  /*3980*/  FSEL R32, R51, -INF , !P4 ;  /* 0xff80000033207808 */ /* 0x000fe20006000000 */
[--C-:B------:R-:W-:Y:S01]  /*3990*/  FFMA.FTZ R39, R61, UR7, -R34.reuse ;  /* 0x000000073d277c23 */ /* 0x100fe20008010822 */
[----:B------:R-:W-:Y:S01]  /*39a0*/  FMNMX.FTZ R33, R2, R33, !PT ;  /* 0x0000002102217209 */ /* 0x000fe20007810000 */
[--C-:B------:R-:W-:Y:S01]  /*39b0*/  FFMA.FTZ R40, R63, UR7, -R34.reuse ;  /* 0x000000073f287c23 */ /* 0x100fe20008010822 */
[----:B------:R-:W-:Y:S01]  /*39c0*/  ISETP.LT.OR P2, PT, R0, 0x3a, P2 ;  /* 0x0000003a0000780c */ /* 0x000fe20001741670 */
[--C-:B------:R-:W-:Y:S01]  /*39d0*/  FFMA.FTZ R41, R65, UR7, -R34.reuse ;  /* 0x0000000741297c23 */ /* 0x100fe20008010822 */
[----:B------:R-:W-:Y:S01]  /*39e0*/  FSEL R0, R54, -INF , !P5 ;  /* 0xff80000036007808 */ /* 0x000fe20006800000 */
[----:B------:R-:W0:Y:S01]  /*39f0*/  MUFU.EX2 R37, R37 ;  /* 0x0000002500257308 */ /* 0x000e220000000800 */
[----:B------:R-:W-:Y:S01]  /*3a00*/  FMNMX.FTZ R35, R32, R33, !PT ;  /* 0x0000002120237209 */ /* 0x000fe20007810000 */
[--C-:B------:R-:W-:Y:S01]  /*3a10*/  FFMA.FTZ R42, R67, UR7, -R34.reuse ;  /* 0x00000007432a7c23 */ /* 0x100fe20008010822 */
[----:B------:R-:W-:Y:S01]  /*3a20*/  FSEL R33, R55, -INF , !P2 ;  /* 0xff80000037217808 */ /* 0x000fe20005000000 */
[--C-:B------:R-:W-:Y:S01]  /*3a30*/  FFMA.FTZ R43, R69, UR7, -R34.reuse ;  /* 0x00000007452b7c23 */ /* 0x100fe20008010822 */
[----:B------:R-:W-:Y:S01]  /*3a40*/  FMNMX.FTZ R4, R0, R35, !PT ;  /* 0x0000002300047209 */ /* 0x000fe20007810000 */
[--C-:B------:R-:W-:Y:S01]  /*3a50*/  FFMA.FTZ R44, R71, UR7, -R34.reuse ;  /* 0x00000007472c7c23 */ /* 0x100fe20008010822 */
[--C-:B------:R-:W-:Y:S01]  /*3a60*/  FFMA.FTZ R45, R73, UR7, -R34.reuse ;  /* 0x00000007492d7c23 */ /* 0x100fe20008010822 */
[----:B------:R-:W-:Y:S01]  /*3a70*/  MUFU.EX2 R38, R38 ;  /* 0x0000002600267308 */ /* 0x000fe20000000800 */
[----:B------:R-:W-:Y:S01]  /*3a80*/  FMNMX.FTZ R4, R33, R4, !PT ;  /* 0x0000000421047209 */ /* 0x000fe20007810000 */
[--C-:B------:R-:W-:Y:S01]  /*3a90*/  FFMA.FTZ R46, R75, UR7, -R34.reuse ;  /* 0x000000074b2e7c23 */ /* 0x100fe20008010822 */
[--C-:B------:R-:W-:Y:S01]  /*3aa0*/  FFMA.FTZ R47, R77, UR7, -R34.reuse ;  /* 0x000000074d2f7c23 */ /* 0x100fe20008010822 */
[--C-:B------:R-:W-:Y:S01]  /*3ab0*/  FFMA.FTZ R48, R79, UR7, -R34.reuse ;  /* 0x000000074f307c23 */ /* 0x100fe20008010822 */
[----:B------:R-:W-:Y:S01]  /*3ac0*/  FFMA.FTZ R49, R49, UR7, -R34 ;  /* 0x0000000731317c23 */ /* 0x000fe20008010822 */
[----:B------:R-:W1:Y:S02]  /*3ad0*/  SHFL.BFLY PT, R35, R4, 0x2, 0x1f ;  /* 0x0c401f0004237f89 */ /* 0x000e6400000e0000 */
[----:B------:R-:W2:Y:S01]  /*3ae0*/  MUFU.EX2 R39, R39 ;  /* 0x0000002700277308 */ /* 0x000ea20000000800 */
[----:B0-----:R-:W-:-:S07]  /*3af0*/  F2FP.BF16.F32.PACK_AB R196, R37, R36 ;  /* 0x0000002425c4723e */ /* 0x001fce00000010ff */
[----:B------:R-:W-:Y:S08]  /*3b00*/  MUFU.EX2 R40, R40 ;  /* 0x0000002800287308 */ /* 0x000ff00000000800 */
[----:B------:R-:W0:Y:S01]  /*3b10*/  MUFU.EX2 R41, R41 ;  /* 0x0000002900297308 */ /* 0x000e220000000800 */
[----:B--2---:R-:W-:Y:S02]  /*3b20*/  F2FP.BF16.F32.PACK_AB R198, R39, R38 ;  /* 0x0000002627c6723e */ /* 0x004fe400000010ff */
[----:B-1----:R-:W-:-:S05]  /*3b30*/  FMNMX.FTZ R35, R4, R35, !PT ;  /* 0x0000002304237209 */ /* 0x002fca0007810000 */
[----:B------:R-:W-:Y:S01]  /*3b40*/  MUFU.EX2 R42, R42 ;  /* 0x0000002a002a7308 */ /* 0x000fe20000000800 */
[----:B------:R-:W1:Y:S07]  /*3b50*/  SHFL.BFLY PT, R4, R35, 0x1, 0x1f ;  /* 0x0c201f0023047f89 */ /* 0x000e6e00000e0000 */
[----:B------:R-:W2:Y:S01]  /*3b60*/  MUFU.EX2 R43, R43 ;  /* 0x0000002b002b7308 */ /* 0x000ea20000000800 */
[----:B0-----:R-:W-:-:S07]  /*3b70*/  F2FP.BF16.F32.PACK_AB R192, R41, R40 ;  /* 0x0000002829c0723e */ /* 0x001fce00000010ff */
[----:B------:R-:W-:Y:S08]  /*3b80*/  MUFU.EX2 R44, R44 ;  /* 0x0000002c002c7308 */ /* 0x000ff00000000800 */
[----:B------:R-:W0:Y:S01]  /*3b90*/  MUFU.EX2 R45, R45 ;  /* 0x0000002d002d7308 */ /* 0x000e220000000800 */
[----:B--2---:R-:W-:Y:S02]  /*3ba0*/  F2FP.BF16.F32.PACK_AB R194, R43, R42 ;  /* 0x0000002a2bc2723e */ /* 0x004fe400000010ff */
[----:B-1----:R-:W-:Y:S01]  /*3bb0*/  FMNMX.FTZ R4, R35, R4, !PT ;  /* 0x0000000423047209 */ /* 0x002fe20007810000 */
[--C-:B------:R-:W-:Y:S01]  /*3bc0*/  FFMA.FTZ R35, R81, UR7, -R34.reuse ;  /* 0x0000000751237c23 */ /* 0x100fe20008010822 */
[----:B------:R-:W-:-:S02]  /*3bd0*/  FFMA.FTZ R34, R53, UR7, -R34 ;  /* 0x0000000735227c23 */ /* 0x000fc40008010822 */
[C---:B------:R-:W-:Y:S01]  /*3be0*/  FSETP.NEU.FTZ.AND P2, PT, R4.reuse, -INF , PT ;  /* 0xff8000000400780b */ /* 0x040fe20003f5d000 */
[----:B------:R-:W-:Y:S01]  /*3bf0*/  FMUL.FTZ R50, R4, UR7 ;  /* 0x0000000704327c20 */ /* 0x000fe20008410000 */
[----:B------:R-:W-:Y:S04]  /*3c00*/  MUFU.EX2 R46, R46 ;  /* 0x0000002e002e7308 */ /* 0x000fe80000000800 */
[----:B------:R-:W-:Y:S02]  /*3c10*/  FSEL R51, R50, RZ, P2 ;  /* 0x000000ff32337208 */ /* 0x000fe40001000000 */
[----:B------:R-:W-:Y:S02]  /*3c20*/  PLOP3.LUT P2, PT, PT, PT, UP0, 0x40, 0x0 ;  /* 0x000000000000781c */ /* 0x000fe40003f4e808 */
[----:B------:R-:W1:Y:S01]  /*3c30*/  MUFU.EX2 R47, R47 ;  /* 0x0000002f002f7308 */ /* 0x000e620000000800 */
        /* <DEDUP_REMOVED lines=15> */
[----:B------:R2:W3:Y:S01]  /*3d30*/  MUFU.EX2 R197, R17 ;  /* 0x0000001100c57308 */ /* 0x0004e20000000800 */
[--C-:B------:R-:W-:Y:S01]  /*3d40*/  FFMA.FTZ R0, R0, UR7, -R51.reuse ;  /* 0x0000000700007c23 */ /* 0x100fe20008010833 */
[----:B------:R-:W-:Y:S01]  /*3d50*/  FFMA.FTZ R33, R33, UR7, -R51 ;  /* 0x0000000721217c23 */ /* 0x000fe20008010833 */
[----:B0-----:R-:W-:-:S02]  /*3d60*/  F2FP.BF16.F32.PACK_AB R188, R45, R44 ;  /* 0x0000002c2dbc723e */ /* 0x001fc400000010ff */
[----:B-1----:R-:W-:-:S03]  /*3d70*/  F2FP.BF16.F32.PACK_AB R190, R47, R46 ;  /* 0x0000002e2fbe723e */ /* 0x002fc600000010ff */
[----:B------:R-:W0:Y:S01]  /*3d80*/  MUFU.EX2 R20, R20 ;  /* 0x0000001400147308 */ /* 0x000e220000000800 */
[----:B--2---:R-:W-:-:S04]  /*3d90*/  FADD.FTZ R17, R36, R37 ;  /* 0x0000002524117221 */ /* 0x004fc80000010000 */
[----:B------:R-:W-:-:S03]  /*3da0*/  FADD.FTZ R50, R38, R17 ;  /* 0x0000001126327221 */ /* 0x000fc60000010000 */
[----:B------:R-:W1:Y:S01]  /*3db0*/  MUFU.EX2 R21, R21 ;  /* 0x0000001500157308 */ /* 0x000e620000000800 */
[----:B------:R-:W-:-:S04]  /*3dc0*/  FADD.FTZ R17, R39, R50 ;  /* 0x0000003227117221 */ /* 0x000fc80000010000 */
[----:B------:R-:W-:Y:S01]  /*3dd0*/  FADD.FTZ R50, R40, R17 ;  /* 0x0000001128327221 */ /* 0x000fe20000010000 */
[----:B---3--:R-:W-:Y:S01]  /*3de0*/  FADD.FTZ R17, R16, R197 ;  /* 0x000000c510117221 */ /* 0x008fe20000010000 */
[----:B------:R-:W-:Y:S01]  /*3df0*/  F2FP.BF16.F32.PACK_AB R197, R197, R16 ;  /* 0x00000010c5c5723e */ /* 0x000fe200000010ff */
[----:B------:R-:W2:Y:S01]  /*3e00*/  MUFU.EX2 R24, R24 ;  /* 0x0000001800187308 */ /* 0x000ea20000000800 */
[----:B------:R-:W-:Y:S01]  /*3e10*/  FADD.FTZ R53, R41, R50 ;  /* 0x0000003229357221 */ /* 0x000fe20000010000 */
[----:B0-----:R-:W-:-:S03]  /*3e20*/  FADD.FTZ R50, R20, R17 ;  /* 0x0000001114327221 */ /* 0x001fc60000010000 */
[----:B------:R-:W-:-:S03]  /*3e30*/  FADD.FTZ R52, R42, R53 ;  /* 0x000000352a347221 */ /* 0x000fc60000010000 */
[----:B------:R-:W0:Y:S01]  /*3e40*/  MUFU.EX2 R25, R25 ;  /* 0x0000001900197308 */ /* 0x000e220000000800 */
[----:B-1----:R-:W-:Y:S01]  /*3e50*/  FADD.FTZ R17, R21, R50 ;  /* 0x0000003215117221 */ /* 0x002fe20000010000 */
[----:B------:R-:W-:Y:S01]  /*3e60*/  FADD.FTZ R53, R43, R52 ;  /* 0x000000342b357221 */ /* 0x000fe20000010000 */
[----:B------:R-:W-:Y:S01]  /*3e70*/  F2FP.BF16.F32.PACK_AB R199, R21, R20 ;  /* 0x0000001415c7723e */ /* 0x000fe200000010ff */
[----:B------:R-:W-:Y:S02]  /*3e80*/  VIADD R20, R56, 0xfffffffe ;  /* 0xfffffffe38147836 */ /* 0x000fe40000000000 */
[----:B------:R-:W-:Y:S02]  /*3e90*/  FADD.FTZ R52, R44, R53 ;  /* 0x000000352c347221 */ /* 0x000fe40000010000 */
[----:B------:R-:W1:Y:S01]  /*3ea0*/  MUFU.EX2 R26, R26 ;  /* 0x0000001a001a7308 */ /* 0x000e620000000800 */
[----:B--2---:R-:W-:Y:S01]  /*3eb0*/  FADD.FTZ R50, R24, R17 ;  /* 0x0000001118327221 */ /* 0x004fe20000010000 */
[----:B------:R-:W-:-:S04]  /*3ec0*/  FADD.FTZ R37, R45, R52 ;  /* 0x000000342d257221 */ /* 0x000fc80000010000 */
[----:B------:R-:W-:Y:S02]  /*3ed0*/  FADD.FTZ R38, R46, R37 ;  /* 0x000000252e267221 */ /* 0x000fe40000010000 */
[----:B------:R-:W2:Y:S01]  /*3ee0*/  MUFU.EX2 R27, R27 ;  /* 0x0000001b001b7308 */ /* 0x000ea20000000800 */
[----:B0-----:R-:W-:Y:S01]  /*3ef0*/  FADD.FTZ R17, R25, R50 ;  /* 0x0000003219117221 */ /* 0x001fe20000010000 */
[----:B------:R-:W-:Y:S01]  /*3f00*/  FADD.FTZ R37, R47, R38 ;  /* 0x000000262f257221 */ /* 0x000fe20000010000 */
[----:B------:R-:W-:-:S05]  /*3f10*/  F2FP.BF16.F32.PACK_AB R193, R25, R24 ;  /* 0x0000001819c1723e */ /* 0x000fca00000010ff */
[----:B------:R-:W0:Y:S01]  /*3f20*/  MUFU.EX2 R28, R28 ;  /* 0x0000001c001c7308 */ /* 0x000e220000000800 */
[----:B-1----:R-:W-:-:S07]  /*3f30*/  FADD.FTZ R36, R26, R17 ;  /* 0x000000111a247221 */ /* 0x002fce0000010000 */
[----:B------:R-:W1:Y:S01]  /*3f40*/  MUFU.EX2 R29, R29 ;  /* 0x0000001d001d7308 */ /* 0x000e620000000800 */
[C---:B--2---:R-:W-:Y:S01]  /*3f50*/  FADD.FTZ R17, R27.reuse, R36 ;  /* 0x000000241b117221 */ /* 0x044fe20000010000 */
[----:B------:R-:W-:-:S06]  /*3f60*/  F2FP.BF16.F32.PACK_AB R195, R27, R26 ;  /* 0x0000001a1bc3723e */ /* 0x000fcc00000010ff */
[----:B------:R-:W-:Y:S01]  /*3f70*/  MUFU.EX2 R30, R30 ;  /* 0x0000001e001e7308 */ /* 0x000fe20000000800 */
[----:B0-----:R-:W-:-:S07]  /*3f80*/  FADD.FTZ R36, R28, R17 ;  /* 0x000000111c247221 */ /* 0x001fce0000010000 */
[----:B------:R-:W0:Y:S01]  /*3f90*/  MUFU.EX2 R48, R48 ;  /* 0x0000003000307308 */ /* 0x000e220000000800 */
[----:B-1----:R-:W-:Y:S01]  /*3fa0*/  FADD.FTZ R17, R29, R36 ;  /* 0x000000241d117221 */ /* 0x002fe20000010000 */
[----:B------:R-:W-:Y:S01]  /*3fb0*/  IMAD R36, R201, 0x80, R200 ;  /* 0x00000080c9247824 */ /* 0x000fe200078e02c8 */
[----:B------:R-:W-:-:S04]  /*3fc0*/  F2FP.BF16.F32.PACK_AB R189, R29, R28 ;  /* 0x0000001c1dbd723e */ /* 0x000fc800000010ff */
[----:B------:R-:W-:Y:S01]  /*3fd0*/  R2UR UR10, R36 ;  /* 0x00000000240a72ca */ /* 0x000fe200000e0000 */
[----:B------:R-:W1:Y:S08]  /*3fe0*/  MUFU.EX2 R31, R31 ;  /* 0x0000001f001f7308 */ /* 0x000e700000000800 */
[----:B------:R-:W-:Y:S01]  /*3ff0*/  MUFU.EX2 R2, R2 ;  /* 0x0000000200027308 */ /* 0x000fe20000000800 */
[----:B0-----:R-:W-:-:S03]  /*4000*/  FADD.FTZ R38, R48, R37 ;  /* 0x0000002530267221 */ /* 0x001fc60000010000 */
[----:B------:R-:W-:-:S04]  /*4010*/  UIADD3 UR4, UR10, UR4, URZ ;  /* 0x000000040a047290 */ /* 0x000fc8000fffe03f */
[----:B------:R-:W0:Y:S01]  /*4020*/  MUFU.EX2 R49, R49 ;  /* 0x0000003100317308 */ /* 0x000e220000000800 */
[----:B-1----:R-:W-:-:S07]  /*4030*/  F2FP.BF16.F32.PACK_AB R191, R31, R30 ;  /* 0x0000001e1fbf723e */ /* 0x002fce00000010ff */
[----:B------:R1:W2:Y:S08]  /*4040*/  MUFU.EX2 R185, R32 ;  /* 0x0000002000b97308 */ /* 0x0002b00000000800 */
[----:B------:R-:W3:Y:S01]  /*4050*/  MUFU.EX2 R35, R35 ;  /* 0x0000002300237308 */ /* 0x000ee20000000800 */
[----:B-1----:R-:W-:Y:S01]  /*4060*/  FADD.FTZ R32, R30, R17 ;  /* 0x000000111e207221 */ /* 0x002fe20000010000 */
[C---:B0-----:R-:W-:Y:S01]  /*4070*/  FADD.FTZ R38, R49.reuse, R38 ;  /* 0x0000002631267221 */ /* 0x041fe20000010000 */
[----:B------:R-:W-:-:S02]  /*4080*/  F2FP.BF16.F32.PACK_AB R184, R49, R48 ;  /* 0x0000003031b8723e */ /* 0x000fc400000010ff */
[----:B------:R-:W-:-:S03]  /*4090*/  FADD.FTZ R37, R31, R32 ;  /* 0x000000201f257221 */ /* 0x000fc60000010000 */
[----:B------:R-:W0:Y:S01]  /*40a0*/  MUFU.EX2 R0, R0 ;  /* 0x0000000000007308 */ /* 0x000e220000000800 */
[----:B------:R-:W-:-:S04]  /*40b0*/  FADD.FTZ R32, R2, R37 ;  /* 0x0000002502207221 */ /* 0x000fc80000010000 */
[C---:B--2---:R-:W-:Y:S01]  /*40c0*/  FADD.FTZ R21, R185.reuse, R32 ;  /* 0x00000020b9157221 */ /* 0x044fe20000010000 */
[----:B------:R-:W-:Y:S02]  /*40d0*/  F2FP.BF16.F32.PACK_AB R185, R185, R2 ;  /* 0x00000002b9b9723e */ /* 0x000fe400000010ff */
[----:B------:R-:W1:Y:S01]  /*40e0*/  MUFU.EX2 R34, R34 ;  /* 0x0000002200227308 */ /* 0x000e620000000800 */
[----:B---3--:R-:W-:-:S07]  /*40f0*/  FADD.FTZ R17, R35, R38 ;  /* 0x0000002623117221 */ /* 0x008fce0000010000 */
[----:B------:R-:W2:Y:S01]  /*4100*/  MUFU.EX2 R33, R33 ;  /* 0x0000002100217308 */ /* 0x000ea20000000800 */
[----:B0-----:R-:W-:Y:S01]  /*4110*/  FADD.FTZ R16, R0, R21 ;  /* 0x0000001500107221 */ /* 0x001fe20000010000 */
[C---:B-1----:R-:W-:Y:S01]  /*4120*/  FADD.FTZ R17, R34.reuse, R17 ;  /* 0x0000001122117221 */ /* 0x042fe20000010000 */
[----:B------:R-:W-:Y:S02]  /*4130*/  F2FP.BF16.F32.PACK_AB R186, R34, R35 ;  /* 0x0000002322ba723e */ /* 0x000fe400000010ff */
[C---:B--2---:R-:W-:Y:S01]  /*4140*/  FADD.FTZ R16, R33.reuse, R16 ;  /* 0x0000001021107221 */ /* 0x044fe20000010000 */
[----:B------:R-:W-:Y:S01]  /*4150*/  F2FP.BF16.F32.PACK_AB R187, R33, R0 ;  /* 0x0000000021bb723e */ /* 0x000fe200000010ff */
[----:B------:R-:W-:Y:S06]  /*4160*/  @P2 BRA `(.L_x_1101) ;  /* 0x0000000000482947 */ /* 0x000fec0003800000 */
[C---:B------:R-:W-:Y:S01]  /*4170*/  ISETP.GT.AND P2, PT, R36.reuse, RZ, PT ;  /* 0x000000ff2400720c */ /* 0x040fe20003f44270 */
[----:B------:R-:W-:-:S05]  /*4180*/  VIADD R0, R36, 0xffffffff ;  /* 0xffffffff24007836 */ /* 0x000fca0000000000 */
[----:B------:R-:W-:-:S07]  /*4190*/  R2UR UR6, R0 ;  /* 0x00000000000672ca */ /* 0x000fce00000e0000 */
[----:B------:R-:W-:Y:S08]  /*41a0*/  @P2 BRA `(.L_x_1102) ;  /* 0x00000000001c2947 */ /* 0x000ff00003800000 */
[----:B------:R-:W-:Y:S02]  /*41b0*/  UISETP.NE.AND UP1, UPT, UR5, 0x1, UPT ;  /* 0x000000010500788c */ /* 0x000fe4000bf25270 */
[----:B------:R-:W-:-:S09]  /*41c0*/  UIADD3 UR6, -UR10, URZ, URZ ;  /* 0x0000003f0a067290 */ /* 0x000fd2000fffe13f */
[----:B------:R-:W-:Y:S02]  /*41d0*/  @UP1 ULDC.64 UR10, c[0x0][0x9e8] ;  /* 0x00027a00000a1ab9 */ /* 0x000fe40000000a00 */
[----:B------:R-:W-:-:S04]  /*41e0*/  UIMAD.WIDE.U32 UR14, UR6, UR10, URZ ;  /* 0x0000000a060e72a5 */ /* 0x000fc8000f8e003f */
[----:B------:R-:W-:-:S04]  /*41f0*/  @UP1 USHF.R.U32.HI UR6, URZ, UR11, UR15 ;  /* 0x0000000b3f061299 */ /* 0x000fc8000801160f */
[----:B------:R-:W-:Y:S01]  /*4200*/  ULOP3.LUT UR6, URZ, UR6, URZ, 0x33, !UPT ;  /* 0x000000063f067292 */ /* 0x000fe2000f8e333f */
[----:B------:R-:W-:Y:S11]  /*4210*/  BRA `(.L_x_1103) ;  /* 0x0000000000107947 */ /* 0x000ff60003800000 */
.L_x_1102:
[----:B------:R-:W-:-:S11]  /*4220*/  UISETP.NE.AND UP1, UPT, UR5, 0x1, UPT ;  /* 0x000000010500788c */ /* 0x000fd6000bf25270 */
[----:B------:R-:W-:Y:S02]  /*4230*/  @UP1 ULDC.64 UR10, c[0x0][0x9e8] ;  /* 0x00027a00000a1ab9 */ /* 0x000fe40000000a00 */
[----:B------:R-:W-:-:S04]  /*4240*/  UIMAD.WIDE.U32 UR14, UR6, UR10, URZ ;  /* 0x0000000a060e72a5 */ /* 0x000fc8000f8e003f */
[----:B------:R-:W-:-:S12]  /*4250*/  @UP1 USHF.R.U32.HI UR6, URZ, UR11, UR15 ;  /* 0x0000000b3f061299 */ /* 0x000fd8000801160f */
.L_x_1103:
[----:B------:R-:W-:-:S04]  /*4260*/  UIMAD UR5, UR6, UR5, UR5 ;  /* 0x00000005060572a4 */ /* 0x000fc8000f8e0205 */
[----:B------:R-:W-:-:S04]  /*4270*/  UISETP.LT.AND UP1, UPT, UR4, UR5, UPT ;  /* 0x000000050400728c */ /* 0x000fc8000bf21270 */
[----:B------:R-:W-:-:S12]  /*4280*/  USEL UR4, UR4, UR5, UP1 ;  /* 0x0000000504047287 */ /* 0x000fd80008800000 */
.L_x_1101:
        /* <DEDUP_REMOVED lines=73> */
[----:B------:R-:W-:Y:S01]  /*4720*/  IMAD.IADD R217, R3, 0x1, R200 ;  /* 0x0000000103d97824 */ /* 0x000fe200078e02c8 */
[----:B------:R-:W-:Y:S01]  /*4730*/  ULDC UR54, c[0x0][0x9e4] ;  /* 0x0002790000367ab9 */ /* 0x000fe20000000800 */
[----:B------:R-:W-:Y:S01]  /*4740*/  IMAD.MOV.U32 R2, RZ, RZ, 0x3f800000 ;  /* 0x3f800000ff027424 */ /* 0x000fe200078e00ff */
[----:B------:R-:W-:Y:S01]  /*4750*/  ULDC UR55, c[0x0][0x988] ;  /* 0x0002620000377ab9 */ /* 0x000fe20000000800 */
[----:B------:R-:W-:Y:S01]  /*4760*/  VIADD R203, R217, 0x8 ;  /* 0x00000008d9cb7836 */ /* 0x000fe20000000000 */
[----:B------:R-:W-:Y:S01]  /*4770*/  ULDC UR4, c[0x0][0x9d8] ;  /* 0x0002760000047ab9 */ /* 0x000fe20000000800 */
[----:B------:R-:W-:Y:S01]  /*4780*/  IMAD.MOV.U32 R151, RZ, RZ, RZ ;  /* 0x000000ffff977224 */ /* 0x000fe200078e00ff */
[----:B------:R-:W-:Y:S02]  /*4790*/  ULDC UR58, c[0x0][0x9e0] ;  /* 0x00027800003a7ab9 */ /* 0x000fe40000000800 */
[----:B------:R-:W-:-:S07]  /*47a0*/  LOP3.LUT R21, RZ, R203, RZ, 0x33, !PT ;  /* 0x000000cbff157212 */ /* 0x000fce00078e33ff */
.L_x_1121:
[----:B------:R-:W-:-:S04]  /*47b0*/  UIADD3 UR5, UR37, 0x1, URZ ;  /* 0x0000000125057890 */ /* 0x000fc8000fffe03f */
[----:B------:R-:W-:-:S04]  /*47c0*/  UISETP.NE.AND UP1, UPT, UR5, 0x2, UPT ;  /* 0x000000020500788c */ /* 0x000fc8000bf25270 */
[----:B------:R-:W-:Y:S02]  /*47d0*/  USEL UR38, URZ, 0x1, UP1 ;  /* 0x000000013f267887 */ /* 0x000fe40008800000 */
[----:B------:R-:W-:Y:S02]  /*47e0*/  USEL UR5, UR5, URZ, UP1 ;  /* 0x0000003f05057287 */ /* 0x000fe40008800000 */
[----:B------:R-:W-:Y:S01]  /*47f0*/  ULOP3.LUT UR38, UR36, UR38, URZ, 0x3c, !UPT ;  /* 0x0000002624267292 */ /* 0x000fe2000f8e3c3f */
[----:B------:R-:W-:Y:S11]  /*4800*/  @!P0 BRA `(.L_x_1105) ;  /* 0x0000000000048947 */ /* 0x000ff60003800000 */
[----:B------:R-:W-:Y:S01]  /*4810*/  BPT.TRAP 0x1 ;  /* 0x000000040000795c */ /* 0x000fe20000300000 */
.L_x_1105:
[----:B------:R-:W-:Y:S01]  /*4820*/  ULEA UR6, UR5, UR39, 0x3 ;  /* 0x0000002705067291 */ /* 0x000fe2000f8e183f */
[----:B------:R-:W-:-:S05]  /*4830*/  IMAD.U32 R152, RZ, RZ, UR38 ;  /* 0x00000026ff987e24 */ /* 0x000fca000f8e00ff */
[----:B------:R-:W-:-:S04]  /*4840*/  SHF.L.U32 R152, R152, 0x1f, RZ ;  /* 0x0000001f98987819 */ /* 0x000fc800000006ff */
[----:B------:R0:W1:Y:S01]  /*4850*/  SYNCS.PHASECHK.TRANS64.TRYWAIT P2, [UR6+0x30830], R152 ;  /* 0x03083098ff0075a7 */ /* 0x0000620008040146 */
[----:B------:R-:W-:Y:S05]  /*4860*/  @!P0 BRA `(.L_x_1106) ;  /* 0x0000000000048947 */ /* 0x000fea0003800000 */
[----:B------:R-:W-:Y:S01]  /*4870*/  BPT.TRAP 0x1 ;  /* 0x000000040000795c */ /* 0x000fe20000300000 */
.L_x_1106:
[----:B-1----:R-:W-:Y:S05]  /*4880*/  @P2 BRA `(.L_x_1107) ;  /* 0x0000000000082947 */ /* 0x002fea0003800000 */
[----:B------:R-:W1:Y:S02]  /*4890*/  SYNCS.PHASECHK.TRANS64.TRYWAIT P2, [UR6+0x30830], R152 ;  /* 0x03083098ff0075a7 */ /* 0x000e640008040146 */
[----:B-1----:R-:W-:Y:S05]  /*48a0*/  @!P2 BRA `(.L_x_1108) ;  /* 0x000001140014a947 */ /* 0x002fea0003800000 */
.L_x_1107:
[----:B------:R-:W-:Y:S01]  /*48b0*/  R2UR UR44, R14 ;  /* 0x000000000e2c72ca */ /* 0x000fe200000e0000 */
[----:B------:R-:W-:Y:S01]  /*48c0*/  ULEA UR7, UR5, UR60, 0xb ;  /* 0x0000003c05077291 */ /* 0x000fe2000f8e583f */
[----:B------:R-:W-:Y:S01]  /*48d0*/  R2UR UR45, R15 ;  /* 0x000000000f2d72ca */ /* 0x000fe200000e0000 */
[----:B01----:R-:W-:Y:S01]  /*48e0*/  WARPGROUP.ARRIVE ;  /* 0x00000000000079c5 */ /* 0x003fe20000000000 */
        /* <DEDUP_REMOVED lines=176> */
[----:B------:R-:W-:Y:S01]  /*53f0*/  UMOV UR44, UR56 ;  /* 0x00000038002c7c82 */ /* 0x000fe20008000000 */
[----:B------:R-:W-:Y:S01]  /*5400*/  UMOV UR45, UR57 ;  /* 0x00000039002d7c82 */ /* 0x000fe20008000000 */
[----:B------:R-:W-:Y:S01]  /*5410*/  UMOV UR47, 0x40000040 ;  /* 0x40000040002f7882 */ /* 0x000fe20000000000 */
[----:B------:R-:W-:Y:S02]  /*5420*/  WARPGROUP.DEPBAR.LE gsb0, 0x0 ;  /* 0x00008000000079c5 */ /* 0x000fe40000010000 */
[----:B------:R-:W-:-:S06]  /*5430*/  WARPGROUP.ARRIVE ;  /* 0x00000000000079c5 */ /* 0x000fcc0000000000 */
        /* <DEDUP_REMOVED lines=42> */
.L_x_1109:
[----:B------:R-:W-:Y:S01]  /*56e0*/  ULEA UR14, UR37, UR39, 0x3 ;  /* 0x00000027250e7291 */ /* 0x000fe2000f8e183f */
[----:B------:R-:W-:-:S05]  /*56f0*/  IMAD.U32 R0, RZ, RZ, UR36 ;  /* 0x00000024ff007e24 */ /* 0x000fca000f8e00ff */
[----:B------:R-:W-:-:S04]  /*5700*/  SHF.L.U32 R0, R0, 0x1f, RZ ;  /* 0x0000001f00007819 */ /* 0x000fc800000006ff */
[----:B------:R0:W1:Y:S01]  /*5710*/  SYNCS.PHASECHK.TRANS64.TRYWAIT P2, [UR14+0x30850], R0 ;  /* 0x03085000ff0075a7 */ /* 0x000062000804014e */
[----:B------:R-:W-:Y:S05]  /*5720*/  @!P0 BRA `(.L_x_1110) ;  /* 0x0000000000048947 */ /* 0x000fea0003800000 */
[----:B------:R-:W-:Y:S01]  /*5730*/  BPT.TRAP 0x1 ;  /* 0x000000040000795c */ /* 0x000fe20000300000 */
.L_x_1110:
[----:B-1----:R-:W-:Y:S05]  /*5740*/  @P2 BRA `(.L_x_1111) ;  /* 0x0000000000082947 */ /* 0x002fea0003800000 */
[----:B------:R-:W1:Y:S02]  /*5750*/  SYNCS.PHASECHK.TRANS64.TRYWAIT P2, [UR14+0x30850], R0 ;  /* 0x03085000ff0075a7 */ /* 0x000e64000804014e */
[----:B-1----:R-:W-:Y:S05]  /*5760*/  @!P2 BRA `(.L_x_1112) ;  /* 0x00000104007ca947 */ /* 0x002fea0003800000 */
.L_x_1111:
[----:B------:R-:W-:Y:S01]  /*5770*/  UIADD3 UR7, UR39, 0x400, URZ ;  /* 0x0000040027077890 */ /* 0x000fe2000fffe03f */
[----:B------:R-:W-:Y:S01]  /*5780*/  WARPGROUP.ARRIVE ;  /* 0x00000000000079c5 */ /* 0x000fe20000000000 */
[----:B------:R-:W-:Y:S01]  /*5790*/  UMOV UR11, 0x40000040 ;  /* 0x40000040000b7882 */ /* 0x000fe20000000000 */
[----:B------:R-:W-:Y:S01]  /*57a0*/  FMUL.FTZ R2, R155, UR4 ;  /* 0x000000049b027c20 */ /* 0x000fe20008410000 */
[----:B------:R-:W-:Y:S01]  /*57b0*/  USHF.R.U32.HI UR7, URZ, 0x4, UR7 ;  /* 0x000000043f077899 */ /* 0x000fe20008011607 */
[----:B------:R-:W-:Y:S01]  /*57c0*/  FMUL.FTZ R155, R158, UR4 ;  /* 0x000000049e9b7c20 */ /* 0x000fe20008410000 */
[----:B------:R-:W-:Y:S01]  /*57d0*/  FMUL.FTZ R158, R166, UR4 ;  /* 0x00000004a69e7c20 */ /* 0x000fe20008410000 */
[----:B------:R-:W-:Y:S01]  /*57e0*/  FMUL.FTZ R166, R182, UR4 ;  /* 0x00000004b6a67c20 */ /* 0x000fe20008410000 */
[----:B------:R-:W-:Y:S01]  /*57f0*/  ULOP3.LUT UR7, UR7, 0x3fff, URZ, 0xc0, !UPT ;  /* 0x00003fff07077892 */ /* 0x000fe2000f8ec03f */
[----:B01----:R-:W-:Y:S01]  /*5800*/  FMUL.FTZ R0, R154, UR4 ;  /* 0x000000049a007c20 */ /* 0x003fe20008410000 */
[----:B------:R-:W-:Y:S01]  /*5810*/  SHF.L.U32 R182, R20, 0x6, RZ ;  /* 0x0000000614b67819 */ /* 0x000fe200000006ff */
[----:B------:R-:W-:Y:S01]  /*5820*/  FMUL.FTZ R154, R159, UR4 ;  /* 0x000000049f9a7c20 */ /* 0x000fe20008410000 */
[----:B------:R-:W-:Y:S01]  /*5830*/  ULOP3.LUT UR7, UR7, 0x2000000, URZ, 0xfc, !UPT ;  /* 0x0200000007077892 */ /* 0x000fe2000f8efc3f */
[----:B------:R-:W-:Y:S01]  /*5840*/  FMUL.FTZ R159, R167, UR4 ;  /* 0x00000004a79f7c20 */ /* 0x000fe20008410000 */
[----:B------:R-:W-:Y:S01]  /*5850*/  FMUL.FTZ R167, R183, UR4 ;  /* 0x00000004b7a77c20 */ /* 0x000fe20008410000 */
[----:B------:R-:W-:Y:S01]  /*5860*/  PLOP3.LUT P2, PT, PT, PT, UP0, 0x40, 0x0 ;  /* 0x000000000000781c */ /* 0x000fe20003f4e808 */
[----:B------:R-:W-:Y:S01]  /*5870*/  ULEA UR7, UR37, UR7, 0xb ;  /* 0x0000000725077291 */ /* 0x000fe2000f8e583f */
[----:B------:R-:W0:Y:S06]  /*5880*/  MUFU.TANH R0, R0 ;  /* 0x0000000000007308 */ /* 0x000e2c0000002400 */
[----:B------:R-:W-:-:S02]  /*5890*/  UMOV UR10, UR7 ;  /* 0x00000007000a7c82 */ /* 0x000fc40008000000 */
[----:B------:R-:W-:Y:S01]  /*58a0*/  HGMMA.64x256x16.F32.BF16 R24, R196, gdesc[UR8].tnspB, R24, gsb0 ;  /* 0x43e00008c4187df0 */ /* 0x000fe20008001818 */
[----:B------:R-:W-:Y:S01]  /*58b0*/  UIADD3 UR10, UR7, 0x80, URZ ;  /* 0x00000080070a7890 */ /* 0x000fe2000fffe03f */
[----:B------:R-:W1:Y:S01]  /*58c0*/  MUFU.TANH R2, R2 ;  /* 0x0000000200027308 */ /* 0x000e620000002400 */
[----:B------:R-:W-:-:S07]  /*58d0*/  UMOV UR11, 0x40000040 ;  /* 0x40000040000b7882 */ /* 0x000fce0000000000 */
[----:B------:R-:W2:Y:S08]  /*58e0*/  MUFU.TANH R155, R155 ;  /* 0x0000009b009b7308 */ /* 0x000eb00000002400 */
[----:B------:R-:W3:Y:S08]  /*58f0*/  MUFU.TANH R154, R154 ;  /* 0x0000009a009a7308 */ /* 0x000ef00000002400 */
[----:B------:R-:W4:Y:S08]  /*5900*/  MUFU.TANH R158, R158 ;  /* 0x0000009e009e7308 */ /* 0x000f300000002400 */
[----:B------:R-:W0:Y:S08]  /*5910*/  MUFU.TANH R159, R159 ;  /* 0x0000009f009f7308 */ /* 0x000e300000002400 */
[----:B------:R-:W0:Y:S08]  /*5920*/  MUFU.TANH R166, R166 ;  /* 0x000000a600a67308 */ /* 0x000e300000002400 */
[----:B------:R-:W0:Y:S01]  /*5930*/  MUFU.TANH R167, R167 ;  /* 0x000000a700a77308 */ /* 0x000e220000002400 */
[----:B------:R-:W-:-:S02]  /*5940*/  WARPGROUP.DEPBAR.LE gsb0, 0x0 ;  /* 0x00008000000079c5 */ /* 0x000fc40000010000 */
[----:B------:R-:W-:Y:S01]  /*5950*/  WARPGROUP.ARRIVE ;  /* 0x00000000000079c5 */ /* 0x000fe20000000000 */
[----:B------:R-:W-:Y:S01]  /*5960*/  FMUL.FTZ R197, R176, UR4 ;  /* 0x00000004b0c57c20 */ /* 0x000fe20008410000 */
[----:B------:R-:W-:-:S04]  /*5970*/  FMUL.FTZ R196, R177, UR4 ;  /* 0x00000004b1c47c20 */ /* 0x000fc80008410000 */
[----:B------:R-:W-:Y:S01]  /*5980*/  HGMMA.64x256x16.F32.BF16 R24, R192, gdesc[UR8].tnspB, R24, gsb0 ;  /* 0x43e00008c0187df0 */ /* 0x000fe20008001818 */
[----:B------:R-:W-:Y:S01]  /*5990*/  UIADD3 UR10, UR7, 0x100, URZ ;  /* 0x00000100070a7890 */ /* 0x000fe2000fffe03f */
[----:B------:R-:W0:Y:S01]  /*59a0*/  MUFU.TANH R197, R197 ;  /* 0x000000c500c57308 */ /* 0x000e220000002400 */
[----:B------:R-:W-:-:S07]  /*59b0*/  UMOV UR11, 0x40000040 ;  /* 0x40000040000b7882 */ /* 0x000fce0000000000 */
[----:B------:R-:W0:Y:S01]  /*59c0*/  MUFU.TANH R196, R196 ;  /* 0x000000c400c47308 */ /* 0x000e220000002400 */
[----:B------:R-:W-:Y:S02]  /*59d0*/  WARPGROUP.DEPBAR.LE gsb0, 0x0 ;  /* 0x00008000000079c5 */ /* 0x000fe40000010000 */
[----:B------:R-:W-:Y:S01]  /*59e0*/  WARPGROUP.ARRIVE ;  /* 0x00000000000079c5 */ /* 0x000fe20000000000 */
[----:B------:R-:W-:Y:S01]  /*59f0*/  FMUL.FTZ R192, R168, UR4 ;  /* 0x00000004a8c07c20 */ /* 0x000fe20008410000 */
[----:B------:R-:W-:Y:S01]  /*5a00*/  FMUL.FTZ R193, R169, UR4 ;  /* 0x00000004a9c17c20 */ /* 0x000fe20008410000 */
[----:B------:R-:W-:Y:S01]  /*5a10*/  FMUL.FTZ R194, R172, UR4 ;  /* 0x00000004acc27c20 */ /* 0x000fe20008410000 */
[----:B------:R-:W-:-:S11]  /*5a20*/  FMUL.FTZ R195, R173, UR4 ;  /* 0x00000004adc37c20 */ /* 0x000fd60008410000 */
[----:B------:R-:W-:Y:S01]  /*5a30*/  HGMMA.64x256x16.F32.BF16 R24, R188, gdesc[UR8].tnspB, R24, gsb0 ;  /* 0x43e00008bc187df0 */ /* 0x000fe20008001818 */
[----:B------:R-:W-:Y:S01]  /*5a40*/  UIADD3 UR10, UR7, 0x180, URZ ;  /* 0x00000180070a7890 */ /* 0x000fe2000fffe03f */
[----:B------:R-:W0:Y:S01]  /*5a50*/  MUFU.TANH R192, R192 ;  /* 0x000000c000c07308 */ /* 0x000e220000002400 */
[----:B------:R-:W-:-:S07]  /*5a60*/  UMOV UR11, 0x40000040 ;  /* 0x40000040000b7882 */ /* 0x000fce0000000000 */
[----:B------:R-:W0:Y:S08]  /*5a70*/  MUFU.TANH R193, R193 ;  /* 0x000000c100c17308 */ /* 0x000e300000002400 */
[----:B------:R-:W0:Y:S08]  /*5a80*/  MUFU.TANH R194, R194 ;  /* 0x000000c200c27308 */ /* 0x000e300000002400 */
[----:B------:R-:W0:Y:S01]  /*5a90*/  MUFU.TANH R195, R195 ;  /* 0x000000c300c37308 */ /* 0x000e220000002400 */
        /* <DEDUP_REMOVED lines=11> */
[----:B------:R-:W-:Y:S01]  /*5b50*/  IADD3 R153, R19, 0x1, -R182 ;  /* 0x0000000113997810 */ /* 0x000fe20007ffe8b6 */
[----:B------:R-:W-:Y:S01]  /*5b60*/  IMAD.U32 R152, RZ, RZ, UR6 ;  /* 0x00000006ff987e24 */ /* 0x000fe2000f8e00ff */
[----:B------:R-:W0:Y:S03]  /*5b70*/  MUFU.TANH R188, R188 ;  /* 0x000000bc00bc7308 */ /* 0x000e260000002400 */
[----:B------:R-:W-:-:S02]  /*5b80*/  @!P1 VIADD R152, R152, 0x30840 ;  /* 0x0003084098989836 */ /* 0x000fc40000000000 */
[----:B------:R-:W-:-:S03]  /*5b90*/  IMAD.IADD R153, R153, 0x1, -R22 ;  /* 0x0000000199997824 */ /* 0x000fc600078e0a16 */
[----:B------:R-:W0:Y:S01]  /*5ba0*/  MUFU.TANH R189, R189 ;  /* 0x000000bd00bd7308 */ /* 0x000e220000002400 */
[----:B------:R-:W-:Y:S01]  /*5bb0*/  IMAD R153, R18, -0x2, R153 ;  /* 0xfffffffe12997824 */ /* 0x000fe200078e0299 */
[----:B------:R-:W-:-:S03]  /*5bc0*/  @!P1 PRMT R152, RZ, 0x654, R152 ;  /* 0x00000654ff989816 */ /* 0x000fc60000000098 */
[C---:B------:R-:W-:Y:S02]  /*5bd0*/  VIADD R198, R153.reuse, UR58 ;  /* 0x0000003a99c67c36 */ /* 0x040fe40008000000 */
[----:B------:R-:W-:Y:S01]  /*5be0*/  VIADD R202, R153, UR51 ;  /* 0x0000003399ca7c36 */ /* 0x000fe20008000000 */
[----:B------:R-:W0:Y:S01]  /*5bf0*/  MUFU.TANH R190, R190 ;  /* 0x000000be00be7308 */ /* 0x000e220000002400 */
[C---:B------:R-:W-:Y:S02]  /*5c00*/  IMAD.IADD R177, R3.reuse, 0x1, R198 ;  /* 0x0000000103b17824 */ /* 0x040fe400078e02c6 */
[----:B------:R-:W-:-:S05]  /*5c10*/  IMAD.IADD R178, R3, 0x1, R202 ;  /* 0x0000000103b27824 */ /* 0x000fca00078e02ca */
[----:B------:R-:W0:Y:S08]  /*5c20*/  MUFU.TANH R191, R191 ;  /* 0x000000bf00bf7308 */ /* 0x000e300000002400 */
[----:B------:R-:W0:Y:S08]  /*5c30*/  MUFU.TANH R164, R164 ;  /* 0x000000a400a47308 */ /* 0x000e300000002400 */
[----:B------:R-:W0:Y:S08]  /*5c40*/  MUFU.TANH R165, R165 ;  /* 0x000000a500a57308 */ /* 0x000e300000002400 */
[----:B------:R-:W0:Y:S08]  /*5c50*/  MUFU.TANH R179, R179 ;  /* 0x000000b300b37308 */ /* 0x000e300000002400 */
[----:B------:R-:W0:Y:S01]  /*5c60*/  MUFU.TANH R180, R180 ;  /* 0x000000b400b47308 */ /* 0x000e220000002400 */
[----:B------:R-:W-:-:S02]  /*5c70*/  WARPGROUP.DEPBAR.LE gsb0, 0x0 ;  /* 0x00008000000079c5 */ /* 0x000fc40000010000 */
        /* <DEDUP_REMOVED lines=10> */
[----:B------:R-:W0:Y:S01]  /*5d20*/  MUFU.TANH R184, R184 ;  /* 0x000000b800b87308 */ /* 0x000e220000002400 */
[----:B------:R0:W-:Y:S07]  /*5d30*/  @!P1 SYNCS.ARRIVE.TRANS64.RED.A1T0 RZ, [R152+URZ], RZ ;  /* 0x000000ff98ff99a7 */ /* 0x0001ee000810043f */
        /* <DEDUP_REMOVED lines=8> */
[----:B------:R-:W0:Y:S01]  /*5dc0*/  MUFU.TANH R162, R162 ;  /* 0x000000a200a27308 */ /* 0x000e220000002400 */
[----:B-1234-:R-:W-:Y:S05]  /*5dd0*/  @P2 BRA `(.L_x_1113) ;  /* 0x00000000005c2947 */ /* 0x01efea0003800000 */
[----:B------:R-:W-:Y:S01]  /*5de0*/  ISETP.GT.AND P2, PT, R217, -0x1, PT ;  /* 0xffffffffd900780c */ /* 0x000fe20003f44270 */
[----:B------:R-:W-:-:S12]  /*5df0*/  BSSY B0, `(.L_x_1114) ;  /* 0x0000011000007945 */ /* 0x000fd80003800000 */
[----:B------:R-:W-:Y:S05]  /*5e00*/  @P2 BRA `(.L_x_1115) ;  /* 0x0000000000242947 */ /* 0x000fea0003800000 */
[----:B------:R-:W-:Y:S02]  /*5e10*/  IMAD.U32 R168, RZ, RZ, UR54 ;  /* 0x00000036ffa87e24 */ /* 0x000fe4000f8e00ff */
[----:B------:R-:W-:-:S03]  /*5e20*/  IMAD.IADD R169, R3, 0x1, R200 ;  /* 0x0000000103a97824 */ /* 0x000fc600078e02c8 */
[----:B------:R-:W-:Y:S02]  /*5e30*/  ISETP.NE.AND P2, PT, R168, 0x1, PT ;  /* 0x00000001a800780c */ /* 0x000fe40003f45270 */
[----:B------:R-:W-:-:S11]  /*5e40*/  LOP3.LUT R169, RZ, R169, RZ, 0x33, !PT ;  /* 0x000000a9ffa97212 */ /* 0x000fd600078e33ff */
[----:B0-----:R-:W0:Y:S02]  /*5e50*/  @P2 LDC.64 R152, c[0x0][0x9e8] ;  /* 0x00027a00ff982b82 */ /* 0x001e240000000a00 */
[----:B0-----:R-:W-:-:S05]  /*5e60*/  @P2 IMAD.HI.U32 R152, R169, R152, RZ ;  /* 0x00000098a9982227 */ /* 0x001fca00078e00ff */
[----:B------:R-:W-:-:S04]  /*5e70*/  @P2 SHF.R.U32.HI R169, RZ, R153, R152 ;  /* 0x00000099ffa92219 */ /* 0x000fc80000011698 */
[----:B------:R-:W-:Y:S01]  /*5e80*/  LOP3.LUT R169, RZ, R169, RZ, 0x33, !PT ;  /* 0x000000a9ffa97212 */ /* 0x000fe200078e33ff */
[----:B------:R-:W-:Y:S06]  /*5e90*/  BRA `(.L_x_1116) ;  /* 0x0000000000187947 */ /* 0x000fec0003800000 */
.L_x_1115:
[----:B------:R-:W-:Y:S01]  /*5ea0*/  IMAD.U32 R168, RZ, RZ, UR54 ;  /* 0x00000036ffa87e24 */ /* 0x000fe2000f8e00ff */
[----:B------:R-:W-:-:S04]  /*5eb0*/  MOV R169, R217 ;  /* 0x000000d900a97202 */ /* 0x000fc80000000f00 */
[----:B------:R-:W-:-:S13]  /*5ec0*/  ISETP.NE.AND P2, PT, R168, 0x1, PT ;  /* 0x00000001a800780c */ /* 0x000fda0003f45270 */
[----:B0-----:R-:W0:Y:S02]  /*5ed0*/  @P2 LDC.64 R152, c[0x0][0x9e8] ;  /* 0x00027a00ff982b82 */ /* 0x001e240000000a00 */
[----:B0-----:R-:W-:-:S05]  /*5ee0*/  @P2 IMAD.HI.U32 R152, R217, R152, RZ ;  /* 0x00000098d9982227 */ /* 0x001fca00078e00ff */
[----:B------:R-:W-:-:S07]  /*5ef0*/  @P2 SHF.R.U32.HI R169, RZ, R153, R152 ;  /* 0x00000099ffa92219 */ /* 0x000fce0000011698 */
.L_x_1116:
[----:B------:R-:W-:Y:S05]  /*5f00*/  BSYNC B0 ;  /* 0x0000000000007941 */ /* 0x000fea0003800000 */
.L_x_1114:
[----:B------:R-:W-:-:S04]  /*5f10*/  IMAD R153, R169, R168, -R182 ;  /* 0x000000a8a9997224 */ /* 0x000fc800078e0ab6 */
[----:B------:R-:W-:-:S05]  /*5f20*/  IMAD R153, R18, -0x2, R153 ;  /* 0xfffffffe12997824 */ /* 0x000fca00078e0299 */
[----:B------:R-:W-:Y:S02]  /*5f30*/  VIADDMNMX R177, R153, R168, R177, PT ;  /* 0x000000a899b17246 */ /* 0x000fe400038001b1 */
[----:B------:R-:W-:-:S07]  /*5f40*/  VIMNMX R178, R178, R153, !PT ;  /* 0x00000099b2b27248 */ /* 0x000fce0007fe0100 */
.L_x_1113:
[----:B------:R-:W-:Y:S02]  /*5f50*/  ISETP.GT.AND P2, PT, R20, -0x1, PT ;  /* 0xffffffff1400780c */ /* 0x000fe40003f44270 */
[----:B------:R-:W-:Y:S02]  /*5f60*/  IADD3 R181, R198, 0x8, R3 ;  /* 0x00000008c6b57810 */ /* 0x000fe40007ffe003 */
[C---:B------:R-:W-:Y:S02]  /*5f70*/  ISETP.GT.AND P5, PT, R178.reuse, RZ, P2 ;  /* 0x000000ffb200720c */ /* 0x040fe400017a4270 */
[C---:B------:R-:W-:Y:S02]  /*5f80*/  ISETP.GT.AND P4, PT, R178.reuse, 0x1, P2 ;  /* 0x00000001b200780c */ /* 0x040fe40001784270 */
[C---:B------:R-:W-:Y:S02]  /*5f90*/  ISETP.GT.AND P6, PT, R178.reuse, 0x8, P2 ;  /* 0x00000008b200780c */ /* 0x040fe400017c4270 */
[----:B------:R-:W-:-:S02]  /*5fa0*/  ISETP.GT.AND P3, PT, R178, 0x9, P2 ;  /* 0x00000009b200780c */ /* 0x000fc40001764270 */
[C---:B------:R-:W-:Y:S02]  /*5fb0*/  ISETP.LT.OR P5, PT, R177.reuse, 0x1, P5 ;  /* 0x00000001b100780c */ /* 0x040fe40002fa1670 */
[C---:B------:R-:W-:Y:S02]  /*5fc0*/  ISETP.LT.OR P4, PT, R177.reuse, 0x2, P4 ;  /* 0x00000002b100780c */ /* 0x040fe40002781670 */
[C---:B------:R-:W-:Y:S02]  /*5fd0*/  ISETP.LT.OR P6, PT, R177.reuse, 0x9, P6 ;  /* 0x00000009b100780c */ /* 0x040fe400037c1670 */
[----:B------:R-:W-:Y:S02]  /*5fe0*/  ISETP.LT.OR P3, PT, R177, 0xa, P3 ;  /* 0x0000000ab100780c */ /* 0x000fe40001f61670 */
[----:B0-----:R-:W-:Y:S02]  /*5ff0*/  FSEL R188, R188, -INF , !P5 ;  /* 0xff800000bcbc7808 */ /* 0x001fe40006800000 */
[----:B------:R-:W-:-:S02]  /*6000*/  ISETP.GT.AND P5, PT, R178, 0x10, P2 ;  /* 0x00000010b200780c */ /* 0x000fc400017a4270 */
        /* <DEDUP_REMOVED lines=8> */
[C---:B------:R-:W-:Y:S02]  /*6090*/  ISETP.LT.OR P6, PT, R177.reuse, 0x19, P6 ;  /* 0x00000019b100780c */ /* 0x040fe400037c1670 */
[----:B------:R-:W-:Y:S02]  /*60a0*/  ISETP.LT.OR P3, PT, R177, 0x1a, P3 ;  /* 0x0000001ab100780c */ /* 0x000fe40001f61670 */
[----:B------:R-:W-:Y:S02]  /*60b0*/  FSEL R169, R186, -INF , !P5 ;  /* 0xff800000baa97808 */ /* 0x000fe40006800000 */
        /* <DEDUP_REMOVED lines=24> */
[----:B------:R-:W-:-:S02]  /*6240*/  PLOP3.LUT P5, PT, PT, PT, UP0, 0x40, 0x0 ;  /* 0x000000000000781c */ /* 0x000fc40003fae808 */
[----:B------:R-:W-:Y:S02]  /*6250*/  IADD3 R183, R202, 0x8, R3 ;  /* 0x00000008cab77810 */ /* 0x000fe40007ffe003 */
[----:B------:R-:W-:Y:S02]  /*6260*/  FSEL R178, R196, -INF , !P4 ;  /* 0xff800000c4b27808 */ /* 0x000fe40006000000 */
[----:B------:R-:W-:Y:S02]  /*6270*/  FSEL R179, R179, -INF , !P6 ;  /* 0xff800000b3b37808 */ /* 0x000fe40007000000 */
[----:B------:R-:W-:-:S05]  /*6280*/  FSEL R180, R180, -INF , !P3 ;  /* 0xff800000b4b47808 */ /* 0x000fca0005800000 */
[----:B------:R-:W-:Y:S05]  /*6290*/  @P5 BRA `(.L_x_1117) ;  /* 0x0000000000585947 */ /* 0x000fea0003800000 */
[----:B------:R-:W-:Y:S01]  /*62a0*/  ISETP.GT.AND P3, PT, R203, -0x1, PT ;  /* 0xffffffffcb00780c */ /* 0x000fe20003f64270 */
[----:B------:R-:W-:-:S12]  /*62b0*/  BSSY B0, `(.L_x_1118) ;  /* 0x0000010000007945 */ /* 0x000fd80003800000 */
[----:B------:R-:W-:Y:S05]  /*62c0*/  @P3 BRA `(.L_x_1119) ;  /* 0x0000000000203947 */ /* 0x000fea0003800000 */
[----:B------:R-:W-:-:S05]  /*62d0*/  IMAD.U32 R187, RZ, RZ, UR54 ;  /* 0x00000036ffbb7e24 */ /* 0x000fca000f8e00ff */
[----:B------:R-:W-:-:S13]  /*62e0*/  ISETP.NE.AND P3, PT, R187, 0x1, PT ;  /* 0x00000001bb00780c */ /* 0x000fda0003f65270 */
[----:B------:R-:W0:Y:S02]  /*62f0*/  @P3 LDC.64 R152, c[0x0][0x9e8] ;  /* 0x00027a00ff983b82 */ /* 0x000e240000000a00 */
[----:B0-----:R-:W-:-:S04]  /*6300*/  @P3 IMAD.HI.U32 R186, R21, R152, RZ ;  /* 0x0000009815ba3227 */ /* 0x001fc800078e00ff */
[----:B------:R-:W-:Y:S01]  /*6310*/  IMAD.MOV.U32 R152, RZ, RZ, R21 ;  /* 0x000000ffff987224 */ /* 0x000fe200078e0015 */
[----:B------:R-:W-:-:S04]  /*6320*/  @P3 SHF.R.U32.HI R152, RZ, R153, R186 ;  /* 0x00000099ff983219 */ /* 0x000fc800000116ba */
[----:B------:R-:W-:Y:S01]  /*6330*/  LOP3.LUT R185, RZ, R152, RZ, 0x33, !PT ;  /* 0x00000098ffb97212 */ /* 0x000fe200078e33ff */
[----:B------:R-:W-:Y:S06]  /*6340*/  BRA `(.L_x_1120) ;  /* 0x0000000000187947 */ /* 0x000fec0003800000 */
.L_x_1119:
[----:B------:R-:W-:Y:S02]  /*6350*/  IMAD.U32 R187, RZ, RZ, UR54 ;  /* 0x00000036ffbb7e24 */ /* 0x000fe4000f8e00ff */
[----:B------:R-:W-:-:S03]  /*6360*/  IMAD.MOV.U32 R185, RZ, RZ, R203 ;  /* 0x000000ffffb97224 */ /* 0x000fc600078e00cb */
[----:B------:R-:W-:-:S13]  /*6370*/  ISETP.NE.AND P3, PT, R187, 0x1, PT ;  /* 0x00000001bb00780c */ /* 0x000fda0003f65270 */
[----:B------:R-:W0:Y:S02]  /*6380*/  @P3 LDC.64 R152, c[0x0][0x9e8] ;  /* 0x00027a00ff983b82 */ /* 0x000e240000000a00 */
[----:B0-----:R-:W-:-:S05]  /*6390*/  @P3 IMAD.HI.U32 R152, R203, R152, RZ ;  /* 0x00000098cb983227 */ /* 0x001fca00078e00ff */
[----:B------:R-:W-:-:S07]  /*63a0*/  @P3 SHF.R.U32.HI R185, RZ, R153, R152 ;  /* 0x00000099ffb93219 */ /* 0x000fce0000011698 */
.L_x_1120:
[----:B------:R-:W-:Y:S05]  /*63b0*/  BSYNC B0 ;  /* 0x0000000000007941 */ /* 0x000fea0003800000 */
.L_x_1118:
[----:B------:R-:W-:-:S04]  /*63c0*/  IMAD R153, R185, R187, -R182 ;  /* 0x000000bbb9997224 */ /* 0x000fc800078e0ab6 */
[----:B------:R-:W-:-:S05]  /*63d0*/  IMAD R152, R18, -0x2, R153 ;  /* 0xfffffffe12987824 */ /* 0x000fca00078e0299 */
[----:B------:R-:W-:Y:S02]  /*63e0*/  VIADDMNMX R181, R152, R187, R181, PT ;  /* 0x000000bb98b57246 */ /* 0x000fe400038001b5 */
[----:B------:R-:W-:-:S07]  /*63f0*/  VIMNMX R183, R183, R152, !PT ;  /* 0x00000098b7b77248 */ /* 0x000fce0007fe0100 */
.L_x_1117:
[----:B------:R-:W-:Y:S01]  /*6400*/  FMNMX.FTZ R152, R188, R5, !PT ;  /* 0x00000005bc987209 */ /* 0x000fe20007810000 */
[----:B------:R-:W-:Y:S01]  /*6410*/  UMOV UR7, UR55 ;  /* 0x0000003700077c82 */ /* 0x000fe20008000000 */
        /* <DEDUP_REMOVED lines=32> */
[C---:B------:R-:W-:Y:S02]  /*6620*/  ISETP.LT.OR P5, PT, R181.reuse, 0x12, P5 ;  /* 0x00000012b500780c */ /* 0x040fe40002fa1670 */
[----:B------:R-:W-:Y:S01]  /*6630*/  FSEL R156, R156, -INF , !P3 ;  /* 0xff8000009c9c7808 */ /* 0x000fe20005800000 */
[----:B------:R-:W0:Y:S01]  /*6640*/  SHFL.BFLY PT, R152, R153, 0x2, 0x1f ;  /* 0x0c401f0099987f89 */ /* 0x000e2200000e0000 */
[----:B------:R-:W-:Y:S02]  /*6650*/  ISETP.LT.OR P6, PT, R181, 0x19, P6 ;  /* 0x00000019b500780c */ /* 0x000fe400037c1670 */
[----:B------:R-:W-:Y:S02]  /*6660*/  FSEL R157, R157, -INF , !P5 ;  /* 0xff8000009d9d7808 */ /* 0x000fe40006800000 */
[----:B------:R-:W-:-:S02]  /*6670*/  ISETP.GT.AND P3, PT, R183, 0x20, P2 ;  /* 0x00000020b700780c */ /* 0x000fc40001764270 */
[----:B------:R-:W-:Y:S02]  /*6680*/  FSEL R158, R158, -INF , !P6 ;  /* 0xff8000009e9e7808 */ /* 0x000fe40007000000 */
[----:B------:R-:W-:Y:S02]  /*6690*/  ISETP.GT.AND P5, PT, R183, 0x21, P2 ;  /* 0x00000021b700780c */ /* 0x000fe400017a4270 */
[----:B------:R-:W-:Y:S02]  /*66a0*/  ISETP.LT.OR P3, PT, R181, 0x21, P3 ;  /* 0x00000021b500780c */ /* 0x000fe40001f61670 */
[----:B------:R-:W-:Y:S02]  /*66b0*/  ISETP.GT.AND P6, PT, R183, 0x28, P2 ;  /* 0x00000028b700780c */ /* 0x000fe400017c4270 */
[----:B------:R-:W-:Y:S02]  /*66c0*/  ISETP.LT.OR P5, PT, R181, 0x22, P5 ;  /* 0x00000022b500780c */ /* 0x000fe40002fa1670 */
[----:B------:R-:W-:-:S02]  /*66d0*/  FSEL R161, R161, -INF , !P3 ;  /* 0xff800000a1a17808 */ /* 0x000fc40005800000 */
[----:B------:R-:W-:Y:S02]  /*66e0*/  ISETP.GT.AND P3, PT, R183, 0x29, P2 ;  /* 0x00000029b700780c */ /* 0x000fe40001764270 */
[----:B------:R-:W-:Y:S02]  /*66f0*/  FSEL R160, R160, -INF , !P5 ;  /* 0xff800000a0a07808 */ /* 0x000fe40006800000 */
[----:B------:R-:W-:Y:S02]  /*6700*/  ISETP.LT.OR P6, PT, R181, 0x29, P6 ;  /* 0x00000029b500780c */ /* 0x000fe400037c1670 */
[----:B0-----:R-:W-:Y:S02]  /*6710*/  FMNMX.FTZ R182, R153, R152, !PT ;  /* 0x0000009899b67209 */ /* 0x001fe40007810000 */
[----:B------:R-:W-:Y:S02]  /*6720*/  ISETP.LT.OR P3, PT, R181, 0x2a, P3 ;  /* 0x0000002ab500780c */ /* 0x000fe40001f61670 */
[----:B------:R-:W-:Y:S01]  /*6730*/  ISETP.GT.AND P5, PT, R183, 0x30, P2 ;  /* 0x00000030b700780c */ /* 0x000fe200017a4270 */
[----:B------:R-:W0:Y:S01]  /*6740*/  SHFL.BFLY PT, R185, R182, 0x1, 0x1f ;  /* 0x0c201f00b6b97f89 */ /* 0x000e2200000e0000 */
[----:B------:R-:W-:-:S02]  /*6750*/  FSEL R163, R163, -INF , !P6 ;  /* 0xff800000a3a37808 */ /* 0x000fc40007000000 */
[----:B------:R-:W-:Y:S02]  /*6760*/  FSEL R162, R162, -INF , !P3 ;  /* 0xff800000a2a27808 */ /* 0x000fe40005800000 */
[C---:B------:R-:W-:Y:S02]  /*6770*/  ISETP.GT.AND P6, PT, R183.reuse, 0x31, P2 ;  /* 0x00000031b700780c */ /* 0x040fe400017c4270 */
[----:B------:R-:W-:Y:S02]  /*6780*/  ISETP.GT.AND P3, PT, R183, 0x38, P2 ;  /* 0x00000038b700780c */ /* 0x000fe40001764270 */
[C---:B------:R-:W-:Y:S02]  /*6790*/  ISETP.LT.OR P5, PT, R181.reuse, 0x31, P5 ;  /* 0x00000031b500780c */ /* 0x040fe40002fa1670 */
[----:B------:R-:W-:Y:S02]  /*67a0*/  ISETP.LT.OR P6, PT, R181, 0x32, P6 ;  /* 0x00000032b500780c */ /* 0x000fe400037c1670 */
[----:B------:R-:W-:-:S02]  /*67b0*/  FSEL R164, R164, -INF , !P5 ;  /* 0xff800000a4a47808 */ /* 0x000fc40006800000 */
[----:B------:R-:W-:Y:S02]  /*67c0*/  ISETP.LT.OR P3, PT, R181, 0x39, P3 ;  /* 0x00000039b500780c */ /* 0x000fe40001f61670 */
[----:B------:R-:W-:Y:S02]  /*67d0*/  FSEL R165, R165, -INF , !P6 ;  /* 0xff800000a5a57808 */ /* 0x000fe40007000000 */
[----:B------:R-:W-:Y:S02]  /*67e0*/  FSEL R166, R166, -INF , !P3 ;  /* 0xff800000a6a67808 */ /* 0x000fe40005800000 */
[----:B0-----:R-:W-:Y:S02]  /*67f0*/  FMNMX.FTZ R152, R182, R185, !PT ;  /* 0x000000b9b6987209 */ /* 0x001fe40007810000 */
        /* <DEDUP_REMOVED lines=8> */
[----:B------:R-:W-:Y:S02]  /*6880*/  ISETP.GT.AND P2, PT, R183, 0x39, P2 ;  /* 0x00000039b700780c */ /* 0x000fe40001744270 */
[----:B------:R-:W-:-:S02]  /*6890*/  FMNMX.FTZ R153, R154, R153, !PT ;  /* 0x000000999a997209 */ /* 0x000fc40007810000 */
[----:B------:R-:W-:Y:S02]  /*68a0*/  FSETP.NEU.FTZ.AND P4, PT, R152, -INF , PT ;  /* 0xff8000009800780b */ /* 0x000fe40003f9d000 */
[----:B------:R-:W-:Y:S02]  /*68b0*/  FMNMX.FTZ R0, R156, R153, !PT ;  /* 0x000000999c007209 */ /* 0x000fe40007810000 */
[----:B------:R-:W-:Y:S02]  /*68c0*/  FSEL R187, R187, RZ, P4 ;  /* 0x000000ffbbbb7208 */ /* 0x000fe40002000000 */
[----:B------:R-:W-:Y:S02]  /*68d0*/  FMNMX.FTZ R153, R157, R0, !PT ;  /* 0x000000009d997209 */ /* 0x000fe40007810000 */
[----:B------:R-:W-:Y:S01]  /*68e0*/  ISETP.LT.OR P2, PT, R181, 0x3a, P2 ;  /* 0x0000003ab500780c */ /* 0x000fe20001741670 */
[--C-:B------:R-:W-:Y:S01]  /*68f0*/  FFMA.FTZ R182, R168, UR7, -R187.reuse ;  /* 0x00000007a8b67c23 */ /* 0x100fe200080108bb */
[----:B------:R-:W-:Y:S01]  /*6900*/  FMNMX.FTZ R0, R158, R153, !PT ;  /* 0x000000999e007209 */ /* 0x000fe20007810000 */
[--C-:B------:R-:W-:Y:S01]  /*6910*/  FFMA.FTZ R192, R169, UR7, -R187.reuse ;  /* 0x00000007a9c07c23 */ /* 0x100fe200080108bb */
[----:B------:R-:W-:Y:S01]  /*6920*/  FSEL R168, R167, -INF , !P2 ;  /* 0xff800000a7a87808 */ /* 0x000fe20005000000 */
[--C-:B------:R-:W-:Y:S01]  /*6930*/  FFMA.FTZ R169, R170, UR7, -R187.reuse ;  /* 0x00000007aaa97c23 */ /* 0x100fe200080108bb */
[----:B------:R-:W-:Y:S01]  /*6940*/  FMNMX.FTZ R0, R159, R0, !PT ;  /* 0x000000009f007209 */ /* 0x000fe20007810000 */
[--C-:B------:R-:W-:Y:S01]  /*6950*/  FFMA.FTZ R194, R171, UR7, -R187.reuse ;  /* 0x00000007abc27c23 */ /* 0x100fe200080108bb */
[--C-:B------:R-:W-:Y:S01]  /*6960*/  FFMA.FTZ R171, R172, UR7, -R187.reuse ;  /* 0x00000007acab7c23 */ /* 0x100fe200080108bb */
[--C-:B------:R-:W-:Y:S01]  /*6970*/  FFMA.FTZ R186, R179, UR7, -R187.reuse ;  /* 0x00000007b3ba7c23 */ /* 0x100fe200080108bb */
[----:B------:R-:W-:Y:S01]  /*6980*/  FMNMX.FTZ R191, R161, R0, !PT ;  /* 0x00000000a1bf7209 */ /* 0x000fe20007810000 */
[--C-:B------:R-:W-:Y:S01]  /*6990*/  FFMA.FTZ R153, R188, UR7, -R187.reuse ;  /* 0x00000007bc997c23 */ /* 0x100fe200080108bb */
[----:B------:R-:W-:Y:S01]  /*69a0*/  FSEL R172, R152, RZ, P4 ;  /* 0x000000ff98ac7208 */ /* 0x000fe20002000000 */
[--C-:B------:R-:W-:Y:S01]  /*69b0*/  FFMA.FTZ R196, R189, UR7, -R187.reuse ;  /* 0x00000007bdc47c23 */ /* 0x100fe200080108bb */
[----:B------:R-:W-:Y:S01]  /*69c0*/  FMNMX.FTZ R0, R160, R191, !PT ;  /* 0x000000bfa0007209 */ /* 0x000fe20007810000 */
[----:B------:R-:W-:Y:S01]  /*69d0*/  FFMA.FTZ R198, R184, UR7, -R187 ;  /* 0x00000007b8c67c23 */ /* 0x000fe200080108bb */
[----:B------:R-:W-:Y:S01]  /*69e0*/  MUFU.EX2 R167, R182 ;  /* 0x000000b600a77308 */ /* 0x000fe20000000800 */
[----:B------:R-:W-:Y:S01]  /*69f0*/  FADD.FTZ R172, -R172, R5 ;  /* 0x00000005acac7221 */ /* 0x000fe20000010100 */
[----:B------:R-:W-:Y:S01]  /*6a00*/  FMNMX.FTZ R183, R163, R0, !PT ;  /* 0x00000000a3b77209 */ /* 0x000fe20007810000 */
[--C-:B------:R-:W-:Y:S01]  /*6a10*/  FFMA.FTZ R188, R173, UR7, -R187.reuse ;  /* 0x00000007adbc7c23 */ /* 0x100fe200080108bb */
[--C-:B------:R-:W-:Y:S01]  /*6a20*/  FFMA.FTZ R173, R174, UR7, -R187.reuse ;  /* 0x00000007aead7c23 */ /* 0x100fe200080108bb */
[--C-:B------:R-:W-:Y:S01]  /*6a30*/  FFMA.FTZ R190, R175, UR7, -R187.reuse ;  /* 0x00000007afbe7c23 */ /* 0x100fe200080108bb */
[----:B------:R-:W-:Y:S01]  /*6a40*/  FMNMX.FTZ R183, R162, R183, !PT ;  /* 0x000000b7a2b77209 */ /* 0x000fe20007810000 */
[--C-:B------:R-:W-:Y:S01]  /*6a50*/  FFMA.FTZ R175, R176, UR7, -R187.reuse ;  /* 0x00000007b0af7c23 */ /* 0x100fe200080108bb */
[----:B------:R-:W-:Y:S01]  /*6a60*/  MUFU.EX2 R153, R153 ;  /* 0x0000009900997308 */ /* 0x000fe20000000800 */
[--C-:B------:R-:W-:Y:S01]  /*6a70*/  FFMA.FTZ R184, R177, UR7, -R187.reuse ;  /* 0x00000007b1b87c23 */ /* 0x100fe200080108bb */
[----:B------:R-:W-:Y:S01]  /*6a80*/  FMNMX.FTZ R0, R164, R183, !PT ;  /* 0x000000b7a4007209 */ /* 0x000fe20007810000 */
[--C-:B------:R-:W-:Y:S01]  /*6a90*/  FFMA.FTZ R177, R178, UR7, -R187.reuse ;  /* 0x00000007b2b17c23 */ /* 0x100fe200080108bb */
[----:B------:R-:W-:-:S02]  /*6aa0*/  FFMA.FTZ R180, R180, UR7, -R187 ;  /* 0x00000007b4b47c23 */ /* 0x000fc400080108bb */
[----:B------:R-:W-:Y:S02]  /*6ab0*/  FMNMX.FTZ R181, R165, R0, !PT ;  /* 0x00000000a5b57209 */ /* 0x000fe40007810000 */
[----:B------:R-:W-:Y:S02]  /*6ac0*/  MUFU.EX2 R196, R196 ;  /* 0x000000c400c47308 */ /* 0x000fe40000000800 */
[----:B------:R-:W-:-:S04]  /*6ad0*/  FMNMX.FTZ R181, R166, R181, !PT ;  /* 0x000000b5a6b57209 */ /* 0x000fc80007810000 */
[----:B------:R-:W-:Y:S02]  /*6ae0*/  FMNMX.FTZ R181, R168, R181, !PT ;  /* 0x000000b5a8b57209 */ /* 0x000fe40007810000 */
[----:B------:R-:W-:Y:S03]  /*6af0*/  MUFU.EX2 R198, R198 ;  /* 0x000000c600c67308 */ /* 0x000fe60000000800 */
[----:B------:R-:W0:Y:S05]  /*6b00*/  SHFL.BFLY PT, R0, R181, 0x2, 0x1f ;  /* 0x0c401f00b5007f89 */ /* 0x000e2a00000e0000 */
[----:B------:R-:W-:Y:S08]  /*6b10*/  MUFU.EX2 R192, R192 ;  /* 0x000000c000c07308 */ /* 0x000ff00000000800 */
[----:B------:R-:W-:Y:S08]  /*6b20*/  MUFU.EX2 R169, R169 ;  /* 0x000000a900a97308 */ /* 0x000ff00000000800 */
[----:B------:R-:W-:Y:S01]  /*6b30*/  MUFU.EX2 R194, R194 ;  /* 0x000000c200c27308 */ /* 0x000fe20000000800 */
[----:B0-----:R-:W-:-:S05]  /*6b40*/  FMNMX.FTZ R0, R181, R0, !PT ;  /* 0x00000000b5007209 */ /* 0x001fca0007810000 */
[----:B------:R-:W0:Y:S02]  /*6b50*/  SHFL.BFLY PT, R181, R0, 0x1, 0x1f ;  /* 0x0c201f0000b57f89 */ /* 0x000e2400000e0000 */
[----:B------:R-:W-:Y:S08]  /*6b60*/  MUFU.EX2 R171, R171 ;  /* 0x000000ab00ab7308 */ /* 0x000ff00000000800 */
[----:B------:R-:W-:Y:S08]  /*6b70*/  MUFU.EX2 R188, R188 ;  /* 0x000000bc00bc7308 */ /* 0x000ff00000000800 */
[----:B------:R-:W-:Y:S01]  /*6b80*/  MUFU.EX2 R173, R173 ;  /* 0x000000ad00ad7308 */ /* 0x000fe20000000800 */
[----:B0-----:R-:W-:Y:S01]  /*6b90*/  FMNMX.FTZ R170, R0, R181, !PT ;  /* 0x000000b500aa7209 */ /* 0x001fe20007810000 */
[----:B------:R-:W-:-:S06]  /*6ba0*/  FMUL.FTZ R0, R172, UR7 ;  /* 0x00000007ac007c20 */ /* 0x000fcc0008410000 */
[----:B------:R-:W-:Y:S01]  /*6bb0*/  MUFU.EX2 R190, R190 ;  /* 0x000000be00be7308 */ /* 0x000fe20000000800 */
[C---:B------:R-:W-:Y:S01]  /*6bc0*/  FSETP.NEU.FTZ.AND P2, PT, R170.reuse, -INF , PT ;  /* 0xff800000aa00780b */ /* 0x040fe20003f5d000 */
[----:B------:R-:W-:-:S05]  /*6bd0*/  FMUL.FTZ R179, R170, UR7 ;  /* 0x00000007aab37c20 */ /* 0x000fca0008410000 */
[----:B------:R-:W-:Y:S01]  /*6be0*/  FSEL R179, R179, RZ, P2 ;  /* 0x000000ffb3b37208 */ /* 0x000fe20001000000 */
[----:B------:R-:W0:Y:S04]  /*6bf0*/  MUFU.EX2 R0, R0 ;  /* 0x0000000000007308 */ /* 0x000e280000000800 */
[--C-:B------:R-:W-:Y:S01]  /*6c00*/  FFMA.FTZ R199, R155, UR7, -R179.reuse ;  /* 0x000000079bc77c23 */ /* 0x100fe200080108b3 */
[----:B------:R-:W-:Y:S01]  /*6c10*/  FSEL R155, R170, RZ, P2 ;  /* 0x000000ffaa9b7208 */ /* 0x000fe20001000000 */
[--C-:B------:R-:W-:Y:S01]  /*6c20*/  FFMA.FTZ R197, R185, UR7, -R179.reuse ;  /* 0x00000007b9c57c23 */ /* 0x100fe200080108b3 */
[--C-:B------:R-:W-:Y:S01]  /*6c30*/  FFMA.FTZ R172, R2, UR7, -R179.reuse ;  /* 0x0000000702ac7c23 */ /* 0x100fe200080108b3 */
[--C-:B------:R-:W-:Y:S01]  /*6c40*/  FFMA.FTZ R154, R154, UR7, -R179.reuse ;  /* 0x000000079a9a7c23 */ /* 0x100fe200080108b3 */
[--C-:B------:R-:W-:Y:S01]  /*6c50*/  FFMA.FTZ R193, R156, UR7, -R179.reuse ;  /* 0x000000079cc17c23 */ /* 0x100fe200080108b3 */
[----:B------:R-:W-:Y:S01]  /*6c60*/  FADD.FTZ R155, -R155, R4 ;  /* 0x000000049b9b7221 */ /* 0x000fe20000010100 */
[----:B------:R-:W-:Y:S01]  /*6c70*/  MUFU.EX2 R199, R199 ;  /* 0x000000c700c77308 */ /* 0x000fe20000000800 */
[--C-:B------:R-:W-:Y:S01]  /*6c80*/  FFMA.FTZ R156, R157, UR7, -R179.reuse ;  /* 0x000000079d9c7c23 */ /* 0x100fe200080108b3 */
[--C-:B------:R-:W-:Y:S01]  /*6c90*/  FFMA.FTZ R195, R158, UR7, -R179.reuse ;  /* 0x000000079ec37c23 */ /* 0x100fe200080108b3 */
[----:B------:R-:W-:Y:S01]  /*6ca0*/  FMUL.FTZ R155, R155, UR7 ;  /* 0x000000079b9b7c20 */ /* 0x000fe20008410000 */
[--C-:B------:R-:W-:Y:S01]  /*6cb0*/  FFMA.FTZ R158, R160, UR7, -R179.reuse ;  /* 0x00000007a09e7c23 */ /* 0x100fe200080108b3 */
[----:B------:R-:W-:Y:S01]  /*6cc0*/  FFMA.FTZ R159, R159, UR7, -R179 ;  /* 0x000000079f9f7c23 */ /* 0x000fe200080108b3 */
[----:B0-----:R-:W-:Y:S01]  /*6cd0*/  FFMA.FTZ R17, R0, R17, R153 ;  /* 0x0000001100117223 */ /* 0x001fe20000010099 */
[--C-:B------:R-:W-:Y:S01]  /*6ce0*/  FFMA.FTZ R189, R161, UR7, -R179.reuse ;  /* 0x00000007a1bd7c23 */ /* 0x100fe200080108b3 */
[----:B------:R-:W-:Y:S01]  /*6cf0*/  MUFU.EX2 R197, R197 ;  /* 0x000000c500c57308 */ /* 0x000fe20000000800 */
[----:B------:R-:W-:Y:S01]  /*6d00*/  FFMA.FTZ R191, R163, UR7, -R179 ;  /* 0x00000007a3bf7c23 */ /* 0x000fe200080108b3 */
[----:B------:R-:W-:Y:S01]  /*6d10*/  FADD.FTZ R17, R196, R17 ;  /* 0x00000011c4117221 */ /* 0x000fe20000010000 */
[--C-:B------:R-:W-:Y:S01]  /*6d20*/  FFMA.FTZ R185, R164, UR7, -R179.reuse ;  /* 0x00000007a4b97c23 */ /* 0x100fe200080108b3 */
[--C-:B------:R-:W-:Y:S01]  /*6d30*/  FFMA.FTZ R165, R165, UR7, -R179.reuse ;  /* 0x00000007a5a57c23 */ /* 0x100fe200080108b3 */
[----:B------:R-:W-:Y:S01]  /*6d40*/  FFMA.FTZ R166, R166, UR7, -R179 ;  /* 0x00000007a6a67c23 */ /* 0x000fe200080108b3 */
[----:B------:R-:W-:Y:S01]  /*6d50*/  FADD.FTZ R160, R198, R17 ;  /* 0x00000011c6a07221 */ /* 0x000fe20000010000 */
[----:B------:R-:W-:Y:S01]  /*6d60*/  FFMA.FTZ R168, R168, UR7, -R179 ;  /* 0x00000007a8a87c23 */ /* 0x000fe200080108b3 */
[----:B------:R-:W0:Y:S01]  /*6d70*/  MUFU.EX2 R2, R155 ;  /* 0x0000009b00027308 */ /* 0x000e220000000800 */
[----:B------:R-:W-:Y:S01]  /*6d80*/  F2FP.BF16.F32.PACK_AB R196, R196, R153 ;  /* 0x00000099c4c4723e */ /* 0x000fe200000010ff */
[C---:B------:R-:W-:Y:S01]  /*6d90*/  FADD.FTZ R157, R167.reuse, R160 ;  /* 0x000000a0a79d7221 */ /* 0x040fe20000010000 */
[C---:B------:R-:W-:Y:S01]  /*6da0*/  ISETP.GT.AND P2, PT, R20.reuse, UR50, PT ;  /* 0x0000003214007c0c */ /* 0x040fe2000bf44270 */
[----:B------:R-:W-:Y:S01]  /*6db0*/  VIADD R20, R20, 0xffffffff ;  /* 0xffffffff14147836 */ /* 0x000fe20000000000 */
[----:B------:R-:W-:-:S03]  /*6dc0*/  F2FP.BF16.F32.PACK_AB R198, R167, R198 ;  /* 0x000000c6a7c6723e */ /* 0x000fc600000010ff */
[----:B------:R-:W1:Y:S08]  /*6dd0*/  MUFU.EX2 R172, R172 ;  /* 0x000000ac00ac7308 */ /* 0x000e700000000800 */
[----:B------:R-:W2:Y:S01]  /*6de0*/  MUFU.EX2 R154, R154 ;  /* 0x0000009a009a7308 */ /* 0x000ea20000000800 */
[----:B0-----:R-:W-:Y:S01]  /*6df0*/  FFMA.FTZ R17, R2, R16, R197 ;  /* 0x0000001002117223 */ /* 0x001fe200000100c5 */
[----:B------:R-:W-:Y:S01]  /*6e00*/  FADD.FTZ R16, R192, R157 ;  /* 0x0000009dc0107221 */ /* 0x000fe20000010000 */
[----:B------:R-:W-:Y:S01]  /*6e10*/  IMAD.U32 R157, RZ, RZ, UR14 ;  /* 0x0000000eff9d7e24 */ /* 0x000fe2000f8e00ff */
[----:B------:R-:W-:-:S02]  /*6e20*/  F2FP.BF16.F32.PACK_AB R192, R169, R192 ;  /* 0x000000c0a9c0723e */ /* 0x000fc400000010ff */
[----:B------:R-:W-:Y:S01]  /*6e30*/  FADD.FTZ R155, R169, R16 ;  /* 0x00000010a99b7221 */ /* 0x000fe20000010000 */
[----:B------:R-:W-:Y:S01]  /*6e40*/  FFMA.FTZ R16, R162, UR7, -R179 ;  /* 0x00000007a2107c23 */ /* 0x000fe200080108b3 */
[----:B------:R-:W0:Y:S01]  /*6e50*/  MUFU.EX2 R193, R193 ;  /* 0x000000c100c17308 */ /* 0x000e220000000800 */
[----:B-1----:R-:W-:Y:S01]  /*6e60*/  FADD.FTZ R160, R172, R17 ;  /* 0x00000011aca07221 */ /* 0x002fe20000010000 */
[----:B------:R-:W-:Y:S01]  /*6e70*/  FADD.FTZ R162, R194, R155 ;  /* 0x0000009bc2a27221 */ /* 0x000fe20000010000 */
[----:B------:R-:W-:Y:S01]  /*6e80*/  @!P1 VIADD R157, R157, 0x30860 ;  /* 0x000308609d9d9836 */ /* 0x000fe20000000000 */
[----:B------:R-:W-:Y:S01]  /*6e90*/  F2FP.BF16.F32.PACK_AB R194, R171, R194 ;  /* 0x000000c2abc2723e */ /* 0x000fe200000010ff */
[----:B------:R-:W-:Y:S01]  /*6ea0*/  FADD.FTZ R17, R199, R160 ;  /* 0x000000a0c7117221 */ /* 0x000fe20000010000 */
[----:B------:R-:W-:Y:S01]  /*6eb0*/  FADD.FTZ R155, R171, R162 ;  /* 0x000000a2ab9b7221 */ /* 0x000fe20000010000 */
[----:B------:R-:W-:Y:S01]  /*6ec0*/  F2FP.BF16.F32.PACK_AB R197, R172, R197 ;  /* 0x000000c5acc5723e */ /* 0x000fe200000010ff */
[----:B------:R-:W1:Y:S01]  /*6ed0*/  MUFU.EX2 R156, R156 ;  /* 0x0000009c009c7308 */ /* 0x000e620000000800 */
[----:B--2---:R-:W-:Y:S01]  /*6ee0*/  FADD.FTZ R160, R154, R17 ;  /* 0x000000119aa07221 */ /* 0x004fe20000010000 */
[----:B------:R-:W-:Y:S01]  /*6ef0*/  FADD.FTZ R162, R188, R155 ;  /* 0x0000009bbca27221 */ /* 0x000fe20000010000 */
[----:B------:R-:W-:-:S02]  /*6f00*/  @!P1 PRMT R157, RZ, 0x654, R157 ;  /* 0x00000654ff9d9816 */ /* 0x000fc4000000009d */
[C---:B------:R-:W-:Y:S01]  /*6f10*/  F2FP.BF16.F32.PACK_AB R188, R173.reuse, R188 ;  /* 0x000000bcadbc723e */ /* 0x040fe200000010ff */
[----:B------:R-:W-:Y:S01]  /*6f20*/  FADD.FTZ R155, R173, R162 ;  /* 0x000000a2ad9b7221 */ /* 0x000fe20000010000 */
[----:B------:R2:W-:Y:S01]  /*6f30*/  @!P1 SYNCS.ARRIVE.TRANS64.RED.A1T0 RZ, [R157+URZ], RZ ;  /* 0x000000ff9dff99a7 */ /* 0x0005e2000810043f */
[----:B------:R-:W3:Y:S01]  /*6f40*/  MUFU.EX2 R195, R195 ;  /* 0x000000c300c37308 */ /* 0x000ee20000000800 */
[----:B0-----:R-:W-:Y:S01]  /*6f50*/  FADD.FTZ R17, R193, R160 ;  /* 0x000000a0c1117221 */ /* 0x001fe20000010000 */
[----:B------:R-:W-:Y:S01]  /*6f60*/  FADD.FTZ R162, R190, R155 ;  /* 0x0000009bbea27221 */ /* 0x000fe20000010000 */
[----:B------:R-:W-:-:S05]  /*6f70*/  F2FP.BF16.F32.PACK_AB R199, R154, R199 ;  /* 0x000000c79ac7723e */ /* 0x000fca00000010ff */
[----:B------:R-:W0:Y:S01]  /*6f80*/  MUFU.EX2 R4, R159 ;  /* 0x0000009f00047308 */ /* 0x000e220000000800 */
[C---:B-1----:R-:W-:Y:S01]  /*6f90*/  FADD.FTZ R160, R156.reuse, R17 ;  /* 0x000000119ca07221 */ /* 0x042fe20000010000 */
[----:B------:R-:W-:-:S06]  /*6fa0*/  F2FP.BF16.F32.PACK_AB R193, R156, R193 ;  /* 0x000000c19cc1723e */ /* 0x000fcc00000010ff */
[----:B------:R-:W1:Y:S01]  /*6fb0*/  MUFU.EX2 R189, R189 ;  /* 0x000000bd00bd7308 */ /* 0x000e620000000800 */
[----:B---3--:R-:W-:-:S07]  /*6fc0*/  FADD.FTZ R17, R195, R160 ;  /* 0x000000a0c3117221 */ /* 0x008fce0000010000 */
[----:B------:R-:W3:Y:S01]  /*6fd0*/  MUFU.EX2 R158, R158 ;  /* 0x0000009e009e7308 */ /* 0x000ee20000000800 */
[C---:B0-----:R-:W-:Y:S01]  /*6fe0*/  FADD.FTZ R160, R4.reuse, R17 ;  /* 0x0000001104a07221 */ /* 0x041fe20000010000 */
[----:B------:R-:W-:Y:S02]  /*6ff0*/  F2FP.BF16.F32.PACK_AB R195, R4, R195 ;  /* 0x000000c304c3723e */ /* 0x000fe400000010ff */
[----:B------:R-:W-:-:S04]  /*7000*/  MOV R4, R170 ;  /* 0x000000aa00047202 */ /* 0x000fc80000000f00 */
        /* <DEDUP_REMOVED lines=11> */
[C---:B---3--:R-:W-:Y:S01]  /*70c0*/  FADD.FTZ R160, R16.reuse, R17 ;  /* 0x0000001110a07221 */ /* 0x048fe20000010000 */
[----:B------:R-:W-:-:S06]  /*70d0*/  F2FP.BF16.F32.PACK_AB R191, R16, R191 ;  /* 0x000000bf10bf723e */ /* 0x000fcc00000010ff */
[----:B------:R-:W3:Y:S01]  /*70e0*/  MUFU.EX2 R177, R177 ;  /* 0x000000b100b17308 */ /* 0x000ee20000000800 */
[----:B0-----:R-:W-:-:S07]  /*70f0*/  FADD.FTZ R162, R184, R153 ;  /* 0x00000099b8a27221 */ /* 0x001fce0000010000 */
[----:B------:R-:W0:Y:S01]  /*7100*/  MUFU.EX2 R165, R165 ;  /* 0x000000a500a57308 */ /* 0x000e220000000800 */
[----:B-1----:R-:W-:-:S07]  /*7110*/  FADD.FTZ R160, R185, R160 ;  /* 0x000000a0b9a07221 */ /* 0x002fce0000010000 */
[----:B------:R-:W1:Y:S01]  /*7120*/  MUFU.EX2 R186, R186 ;  /* 0x000000ba00ba7308 */ /* 0x000e620000000800 */
[C---:B---3--:R-:W-:Y:S01]  /*7130*/  FADD.FTZ R153, R177.reuse, R162 ;  /* 0x000000a2b1997221 */ /* 0x048fe20000010000 */
[----:B------:R-:W-:-:S06]  /*7140*/  F2FP.BF16.F32.PACK_AB R184, R177, R184 ;  /* 0x000000b8b1b8723e */ /* 0x000fcc00000010ff */
[----:B------:R-:W3:Y:S01]  /*7150*/  MUFU.EX2 R187, R166 ;  /* 0x000000a600bb7308 */ /* 0x000ee20000000800 */
[C---:B0-----:R-:W-:Y:S01]  /*7160*/  FADD.FTZ R160, R165.reuse, R160 ;  /* 0x000000a0a5a07221 */ /* 0x041fe20000010000 */
[----:B------:R-:W-:-:S06]  /*7170*/  F2FP.BF16.F32.PACK_AB R185, R165, R185 ;  /* 0x000000b9a5b9723e */ /* 0x000fcc00000010ff */
[----:B------:R-:W0:Y:S01]  /*7180*/  MUFU.EX2 R5, R180 ;  /* 0x000000b400057308 */ /* 0x000e220000000800 */
[----:B-1----:R-:W-:-:S07]  /*7190*/  FADD.FTZ R162, R186, R153 ;  /* 0x00000099baa27221 */ /* 0x002fce0000010000 */
[----:B------:R-:W1:Y:S01]  /*71a0*/  MUFU.EX2 R168, R168 ;  /* 0x000000a800a87308 */ /* 0x000e620000000800 */
[----:B---3--:R-:W-:Y:S01]  /*71b0*/  FADD.FTZ R160, R187, R160 ;  /* 0x000000a0bba07221 */ /* 0x008fe20000010000 */
[C---:B0-----:R-:W-:Y:S01]  /*71c0*/  FADD.FTZ R17, R5.reuse, R162 ;  /* 0x000000a205117221 */ /* 0x041fe20000010000 */
[----:B------:R-:W-:Y:S01]  /*71d0*/  F2FP.BF16.F32.PACK_AB R186, R5, R186 ;  /* 0x000000ba05ba723e */ /* 0x000fe200000010ff */
[----:B------:R-:W-:Y:S02]  /*71e0*/  IMAD.MOV.U32 R5, RZ, RZ, R152 ;  /* 0x000000ffff057224 */ /* 0x000fe400078e0098 */
[C---:B-1----:R-:W-:Y:S01]  /*71f0*/  FADD.FTZ R16, R168.reuse, R160 ;  /* 0x000000a0a8107221 */ /* 0x042fe20000010000 */
[----:B------:R-:W-:Y:S01]  /*7200*/  F2FP.BF16.F32.PACK_AB R187, R168, R187 ;  /* 0x000000bba8bb723e */ /* 0x000fe200000010ff */
[----:B--2---:R-:W-:Y:S06]  /*7210*/  @P2 BRA `(.L_x_1121) ;  /* 0xffffffd400642947 */ /* 0x004fec000383ffff */
[----:B------:R-:W-:Y:S01]  /*7220*/  IMAD.MOV.U32 R4, RZ, RZ, R170 ;  /* 0x000000ffff047224 */ /* 0x000fe200078e00aa */
[----:B------:R-:W-:Y:S01]  /*7230*/  UMOV UR37, UR5 ;  /* 0x0000000500257c82 */ /* 0x000fe20008000000 */
[----:B------:R-:W-:Y:S01]  /*7240*/  IMAD.MOV.U32 R5, RZ, RZ, R152 ;  /* 0x000000ffff057224 */ /* 0x000fe200078e0098 */
[----:B------:R-:W-:-:S06]  /*7250*/  UMOV UR36, UR38 ;  /* 0x0000002600247c82 */ /* 0x000fcc0008000000 */
.L_x_1104:
[----:B------:R-:W-:Y:S01]  /*7260*/  IADD3 R152, R19, 0x80, -R22 ;  /* 0x0000008013987810 */ /* 0x000fe20007ffe816 */
[----:B------:R-:W-:Y:S01]  /*7270*/  ULDC UR6, c[0x0][0x9e4] ;  /* 0x0002790000067ab9 */ /* 0x000fe20000000800 */
[----:B------:R-:W-:Y:S01]  /*7280*/  ULDC UR14, c[0x0][0x9dc] ;  /* 0x00027700000e7ab9 */ /* 0x000fe20000000800 */
[----:B------:R-:W-:Y:S02]  /*7290*/  UISETP.GE.AND UP0, UPT, UR6, 0x1, UPT ;  /* 0x000000010600788c */ /* 0x000fe4000bf06270 */
[----:B------:R-:W-:-:S04]  /*72a0*/  IMAD R152, R201, 0x80, R152 ;  /* 0x00000080c9987824 */ /* 0x000fc800078e0298 */
[----:B------:R-:W-:Y:S02]  /*72b0*/  PLOP3.LUT P6, PT, PT, PT, UP0, 0x80, 0x0 ;  /* 0x000000000000781c */ /* 0x000fe40003fcf008 */
[----:B------:R-:W-:-:S13]  /*72c0*/  R2UR UR15, R152 ;  /* 0x00000000980f72ca */ /* 0x000fda00000e0000 */
[----:B------:R-:W-:Y:S01]  /*72d0*/  UIADD3 UR14, UR15, -UR14, URZ ;  /* 0x8000000e0f0e7290 */ /* 0x000fe2000fffe03f */
        /* <DEDUP_REMOVED lines=11> */
.L_x_1123:
[----:B------:R-:W-:-:S11]  /*7390*/  UISETP.NE.AND UP0, UPT, UR6, 0x1, UPT ;  /* 0x000000010600788c */ /* 0x000fd6000bf05270 */
[----:B------:R-:W-:Y:S02]  /*73a0*/  @UP0 ULDC.64 UR4, c[0x0][0x9e8] ;  /* 0x00027a0000040ab9 */ /* 0x000fe40000000a00 */
[----:B------:R-:W-:-:S04]  /*73b0*/  UIMAD.WIDE.U32 UR10, UR15, UR4, URZ ;  /* 0x000000040f0a72a5 */ /* 0x000fc8000f8e003f */
[----:B------:R-:W-:-:S12]  /*73c0*/  @UP0 USHF.R.U32.HI UR15, URZ, UR5, UR11 ;  /* 0x000000053f0f0299 */ /* 0x000fd8000801160b */
.L_x_1124:
[----:B------:R-:W-:-:S04]  /*73d0*/  UIMAD UR6, UR15, UR6, URZ ;  /* 0x000000060f0672a4 */ /* 0x000fc8000f8e023f */
[----:B------:R-:W-:-:S04]  /*73e0*/  UISETP.LT.AND UP0, UPT, UR14, UR6, UPT ;  /* 0x000000060e00728c */ /* 0x000fc8000bf01270 */
[----:B------:R-:W-:-:S12]  /*73f0*/  USEL UR14, UR14, UR6, !UP0 ;  /* 0x000000060e0e7287 */ /* 0x000fd8000c000000 */
.L_x_1122:
        /* <DEDUP_REMOVED lines=9> */
[----:B------:R-:W-:Y:S01]  /*7490*/  UMOV UR38, UR36 ;  /* 0x0000002400267c82 */ /* 0x000fe20008000000 */
[----:B------:R-:W-:Y:S01]  /*74a0*/  IMAD.MOV.U32 R200, RZ, RZ, R5 ;  /* 0x000000ffffc87224 */ /* 0x000fe200078e0005 */
[----:B------:R-:W-:Y:S01]  /*74b0*/  UMOV UR4, UR37 ;  /* 0x0000002500047c82 */ /* 0x000fe20008000000 */
[----:B------:R-:W-:Y:S01]  /*74c0*/  ULDC UR54, c[0x0][0x988] ;  /* 0x0002620000367ab9 */ /* 0x000fe20000000800 */
[----:B------:R-:W-:-:S05]  /*74d0*/  ULDC UR5, c[0x0][0x9d8] ;  /* 0x0002760000057ab9 */ /* 0x000fca0000000800 */
.L_x_1134:
[----:B------:R-:W-:-:S04]  /*74e0*/  UIADD3 UR6, UR4, 0x1, URZ ;  /* 0x0000000104067890 */ /* 0x000fc8000fffe03f */
[----:B------:R-:W-:-:S04]  /*74f0*/  UISETP.NE.AND UP0, UPT, UR6, 0x2, UPT ;  /* 0x000000020600788c */ /* 0x000fc8000bf05270 */
[----:B------:R-:W-:Y:S02]  /*7500*/  USEL UR36, URZ, 0x1, UP0 ;  /* 0x000000013f247887 */ /* 0x000fe40008000000 */
[----:B------:R-:W-:Y:S02]  /*7510*/  USEL UR37, UR6, URZ, UP0 ;  /* 0x0000003f06257287 */ /* 0x000fe40008000000 */
[----:B------:R-:W-:Y:S01]  /*7520*/  ULOP3.LUT UR36, UR38, UR36, URZ, 0x3c, !UPT ;  /* 0x0000002426247292 */ /* 0x000fe2000f8e3c3f */
[----:B------:R-:W-:Y:S11]  /*7530*/  @!P0 BRA `(.L_x_1126) ;  /* 0x0000000000048947 */ /* 0x000ff60003800000 */
[----:B------:R-:W-:Y:S01]  /*7540*/  BPT.TRAP 0x1 ;  /* 0x000000040000795c */ /* 0x000fe20000300000 */
.L_x_1126:
[----:B------:R-:W-:Y:S01]  /*7550*/  ULEA UR6, UR37, UR39, 0x3 ;  /* 0x0000002725067291 */ /* 0x000fe2000f8e183f */
[----:B------:R-:W-:-:S05]  /*7560*/  IMAD.U32 R4, RZ, RZ, UR36 ;  /* 0x00000024ff047e24 */ /* 0x000fca000f8e00ff */
[----:B------:R-:W-:-:S04]  /*7570*/  SHF.L.U32 R4, R4, 0x1f, RZ ;  /* 0x0000001f04047819 */ /* 0x000fc800000006ff */
[----:B------:R0:W1:Y:S01]  /*7580*/  SYNCS.PHASECHK.TRANS64.TRYWAIT P2, [UR6+0x30830], R4 ;  /* 0x03083004ff0075a7 */ /* 0x0000620008040146 */
[----:B------:R-:W-:Y:S05]  /*7590*/  @!P0 BRA `(.L_x_1127) ;  /* 0x0000000000048947 */ /* 0x000fea0003800000 */
[----:B------:R-:W-:Y:S01]  /*75a0*/  BPT.TRAP 0x1 ;  /* 0x000000040000795c */ /* 0x000fe20000300000 */
.L_x_1127:
[----:B-1----:R-:W-:Y:S05]  /*75b0*/  @P2 BRA `(.L_x_1128) ;  /* 0x0000000000082947 */ /* 0x002fea0003800000 */
[----:B------:R-:W1:Y:S02]  /*75c0*/  SYNCS.PHASECHK.TRANS64.TRYWAIT P2, [UR6+0x30830], R4 ;  /* 0x03083004ff0075a7 */ /* 0x000e640008040146 */
[----:B-1----:R-:W-:Y:S05]  /*75d0*/  @!P2 BRA `(.L_x_1129) ;  /* 0x000000e400f8a947 */ /* 0x002fea0003800000 */
.L_x_1128:
        /* <DEDUP_REMOVED lines=227> */
.L_x_1130:
[----:B------:R-:W-:Y:S01]  /*8410*/  ULEA UR14, UR4, UR39, 0x3 ;  /* 0x00000027040e7291 */ /* 0x000fe2000f8e183f */
[----:B------:R-:W-:-:S05]  /*8420*/  IMAD.U32 R0, RZ, RZ, UR38 ;  /* 0x00000026ff007e24 */ /* 0x000fca000f8e00ff */
[----:B------:R-:W-:-:S04]  /*8430*/  SHF.L.U32 R0, R0, 0x1f, RZ ;  /* 0x0000001f00007819 */ /* 0x000fc800000006ff */
[----:B------:R2:W3:Y:S01]  /*8440*/  SYNCS.PHASECHK.TRANS64.TRYWAIT P2, [UR14+0x30850], R0 ;  /* 0x03085000ff0075a7 */ /* 0x0004e2000804014e */
[----:B------:R-:W-:Y:S05]  /*8450*/  @!P0 BRA `(.L_x_1131) ;  /* 0x0000000000048947 */ /* 0x000fea0003800000 */
[----:B------:R-:W-:Y:S01]  /*8460*/  BPT.TRAP 0x1 ;  /* 0x000000040000795c */ /* 0x000fe20000300000 */
.L_x_1131:
[----:B---3--:R-:W-:Y:S05]  /*8470*/  @P2 BRA `(.L_x_1132) ;  /* 0x0000000000082947 */ /* 0x008fea0003800000 */
[----:B------:R-:W3:Y:S02]  /*8480*/  SYNCS.PHASECHK.TRANS64.TRYWAIT P2, [UR14+0x30850], R0 ;  /* 0x03085000ff0075a7 */ /* 0x000ee4000804014e */
[----:B---3--:R-:W-:Y:S05]  /*8490*/  @!P2 BRA `(.L_x_1133) ;  /* 0x000000d80060a947 */ /* 0x008fea0003800000 */
.L_x_1132:
[----:B------:R-:W-:Y:S01]  /*84a0*/  UIADD3 UR7, UR39, 0x400, URZ ;  /* 0x0000040027077890 */ /* 0x000fe2000fffe03f */
[----:B------:R-:W-:Y:S01]  /*84b0*/  WARPGROUP.ARRIVE ;  /* 0x00000000000079c5 */ /* 0x000fe20000000000 */
[----:B------:R-:W-:Y:S01]  /*84c0*/  UMOV UR11, 0x40000040 ;  /* 0x40000040000b7882 */ /* 0x000fe20000000000 */
[----:B------:R-:W-:Y:S01]  /*84d0*/  FMUL.FTZ R2, R153, UR5 ;  /* 0x0000000599027c20 */ /* 0x000fe20008410000 */
[----:B------:R-:W-:Y:S01]  /*84e0*/  USHF.R.U32.HI UR7, URZ, 0x4, UR7 ;  /* 0x000000043f077899 */ /* 0x000fe20008011607 */
[----:B01----:R-:W-:Y:S01]  /*84f0*/  FMUL.FTZ R4, R156, UR5 ;  /* 0x000000059c047c20 */ /* 0x003fe20008410000 */
[----:B------:R-:W-:Y:S01]  /*8500*/  FMUL.FTZ R156, R157, UR5 ;  /* 0x000000059d9c7c20 */ /* 0x000fe20008410000 */
[----:B------:R-:W-:Y:S01]  /*8510*/  FMUL.FTZ R157, R160, UR5 ;  /* 0x00000005a09d7c20 */ /* 0x000fe20008410000 */
[----:B------:R-:W-:Y:S01]  /*8520*/  ULOP3.LUT UR7, UR7, 0x3fff, URZ, 0xc0, !UPT ;  /* 0x00003fff07077892 */ /* 0x000fe2000f8ec03f */
[----:B------:R-:W-:Y:S01]  /*8530*/  MUFU.TANH R2, R2 ;  /* 0x0000000200027308 */ /* 0x000fe20000002400 */
[----:B------:R-:W-:Y:S01]  /*8540*/  FMUL.FTZ R153, R155, UR5 ;  /* 0x000000059b997c20 */ /* 0x000fe20008410000 */
[----:B------:R-:W-:Y:S01]  /*8550*/  FMUL.FTZ R155, R159, UR5 ;  /* 0x000000059f9b7c20 */ /* 0x000fe20008410000 */
[----:B------:R-:W-:Y:S01]  /*8560*/  ULOP3.LUT UR7, UR7, 0x2000000, URZ, 0xfc, !UPT ;  /* 0x0200000007077892 */ /* 0x000fe2000f8efc3f */
[----:B------:R-:W-:Y:S01]  /*8570*/  FMUL.FTZ R159, R161, UR5 ;  /* 0x00000005a19f7c20 */ /* 0x000fe20008410000 */
[----:B------:R-:W-:Y:S01]  /*8580*/  FMUL.FTZ R160, R164, UR5 ;  /* 0x00000005a4a07c20 */ /* 0x000fe20008410000 */
[----:B------:R-:W-:Y:S01]  /*8590*/  FMUL.FTZ R161, R165, UR5 ;  /* 0x00000005a5a17c20 */ /* 0x000fe20008410000 */
[----:B------:R-:W-:Y:S01]  /*85a0*/  ULEA UR4, UR4, UR7, 0xb ;  /* 0x0000000704047291 */ /* 0x000fe2000f8e583f */
[----:B------:R-:W-:Y:S01]  /*85b0*/  MUFU.TANH R4, R4 ;  /* 0x0000000400047308 */ /* 0x000fe20000002400 */
[----:B------:R-:W-:Y:S01]  /*85c0*/  FMUL.FTZ R164, R168, UR5 ;  /* 0x00000005a8a47c20 */ /* 0x000fe20008410000 */
[----:B------:R-:W-:Y:S01]  /*85d0*/  FMUL.FTZ R165, R172, UR5 ;  /* 0x00000005aca57c20 */ /* 0x000fe20008410000 */
[----:B------:R-:W-:Y:S01]  /*85e0*/  FMUL.FTZ R172, R173, UR5 ;  /* 0x00000005adac7c20 */ /* 0x000fe20008410000 */
[----:B------:R-:W-:Y:S01]  /*85f0*/  FMUL.FTZ R168, R176, UR5 ;  /* 0x00000005b0a87c20 */ /* 0x000fe20008410000 */
[----:B------:R-:W-:Y:S01]  /*8600*/  FMUL.FTZ R173, R177, UR5 ;  /* 0x00000005b1ad7c20 */ /* 0x000fe20008410000 */
[----:B------:R-:W-:Y:S01]  /*8610*/  UMOV UR10, UR4 ;  /* 0x00000004000a7c82 */ /* 0x000fe20008000000 */
[----:B------:R-:W-:Y:S01]  /*8620*/  FMUL.FTZ R176, R181, UR5 ;  /* 0x00000005b5b07c20 */ /* 0x000fe20008410000 */
[----:B------:R-:W-:Y:S01]  /*8630*/  HGMMA.64x256x16.F32.BF16 R24, R196, gdesc[UR8].tnspB, R24, gsb0 ;  /* 0x43e00008c4187df0 */ /* 0x000fe20008001818 */
[----:B------:R-:W-:Y:S01]  /*8640*/  UIADD3 UR10, UR4, 0x80, URZ ;  /* 0x00000080040a7890 */ /* 0x000fe2000fffe03f */
[----:B------:R-:W-:Y:S01]  /*8650*/  MUFU.TANH R156, R156 ;  /* 0x0000009c009c7308 */ /* 0x000fe20000002400 */
[----:B------:R-:W-:Y:S01]  /*8660*/  UMOV UR11, 0x40000040 ;  /* 0x40000040000b7882 */ /* 0x000fe20000000000 */
[----:B------:R-:W-:Y:S01]  /*8670*/  UMOV UR7, UR54 ;  /* 0x0000003600077c82 */ /* 0x000fe20008000000 */
[----:B------:R-:W-:Y:S01]  /*8680*/  FMUL.FTZ R177, R179, UR5 ;  /* 0x00000005b3b17c20 */ /* 0x000fe20008410000 */
[----:B------:R-:W-:Y:S01]  /*8690*/  FMUL.FTZ R179, R183, UR5 ;  /* 0x00000005b7b37c20 */ /* 0x000fe20008410000 */
[C---:B------:R-:W-:Y:S01]  /*86a0*/  ISETP.GT.AND P2, PT, R20.reuse, UR50, PT ;  /* 0x0000003214007c0c */ /* 0x040fe2000bf44270 */
[----:B------:R-:W-:Y:S01]  /*86b0*/  UMOV UR38, UR36 ;  /* 0x0000002400267c82 */ /* 0x000fe20008000000 */
[----:B------:R-:W-:Y:S01]  /*86c0*/  VIADD R20, R20, 0xffffffff ;  /* 0xffffffff14147836 */ /* 0x000fe20000000000 */
        /* <DEDUP_REMOVED lines=23> */
[----:B------:R-:W-:Y:S01]  /*8840*/  FMUL.FTZ R169, R180, UR5 ;  /* 0x00000005b4a97c20 */ /* 0x000fe20008410000 */
[----:B------:R-:W-:Y:S01]  /*8850*/  FMUL.FTZ R152, R154, UR5 ;  /* 0x000000059a987c20 */ /* 0x000fe20008410000 */
[----:B------:R-:W-:-:S15]  /*8860*/  FMUL.FTZ R154, R158, UR5 ;  /* 0x000000059e9a7c20 */ /* 0x000fde0008410000 */
[----:B------:R-:W-:-:S03]  /*8870*/  NOP ;  /* 0x0000000000007918 */ /* 0x000fc60000000000 */
[----:B------:R-:W-:Y:S01]  /*8880*/  HGMMA.64x256x16.F32.BF16 R24, R188, gdesc[UR8].tnspB, R24, gsb0 ;  /* 0x43e00008bc187df0 */ /* 0x000fe20008001818 */
[----:B------:R-:W0:Y:S01]  /*8890*/  MUFU.TANH R193, R193 ;  /* 0x000000c100c17308 */ /* 0x000e220000002400 */
[----:B------:R-:W-:Y:S01]  /*88a0*/  UIADD3 UR10, UR4, 0x180, URZ ;  /* 0x00000180040a7890 */ /* 0x000fe2000fffe03f */
[----:B------:R-:W-:Y:S01]  /*88b0*/  FMUL.FTZ R158, R162, UR5 ;  /* 0x00000005a29e7c20 */ /* 0x000fe20008410000 */
[----:B------:R-:W-:Y:S01]  /*88c0*/  UMOV UR11, 0x40000040 ;  /* 0x40000040000b7882 */ /* 0x000fe20000000000 */
        /* <DEDUP_REMOVED lines=10> */
[----:B------:R-:W-:-:S02]  /*8970*/  UMOV UR4, UR37 ;  /* 0x0000002500047c82 */ /* 0x000fc40008000000 */
[----:B------:R-:W3:Y:S01]  /*8980*/  MUFU.TANH R169, R169 ;  /* 0x000000a900a97308 */ /* 0x000ee20000002400 */
[----:B0-----:R-:W-:-:S04]  /*8990*/  FMNMX.FTZ R5, R193, R200, !PT ;  /* 0x000000c8c1057209 */ /* 0x001fc80007810000 */
[----:B------:R-:W-:-:S03]  /*89a0*/  FMNMX.FTZ R5, R2, R5, !PT ;  /* 0x0000000502057209 */ /* 0x000fc60007810000 */
[----:B------:R-:W0:Y:S01]  /*89b0*/  MUFU.TANH R152, R152 ;  /* 0x0000009800987308 */ /* 0x000e220000002400 */
[----:B------:R-:W-:-:S04]  /*89c0*/  FMNMX.FTZ R5, R4, R5, !PT ;  /* 0x0000000504057209 */ /* 0x000fc80007810000 */
[----:B--2---:R-:W-:-:S03]  /*89d0*/  FMNMX.FTZ R0, R156, R5, !PT ;  /* 0x000000059c007209 */ /* 0x004fc60007810000 */
[----:B------:R-:W2:Y:S01]  /*89e0*/  MUFU.TANH R154, R154 ;  /* 0x0000009a009a7308 */ /* 0x000ea20000002400 */
[----:B------:R-:W-:-:S04]  /*89f0*/  FMNMX.FTZ R0, R157, R0, !PT ;  /* 0x000000009d007209 */ /* 0x000fc80007810000 */
[----:B------:R-:W-:-:S03]  /*8a00*/  FMNMX.FTZ R5, R159, R0, !PT ;  /* 0x000000009f057209 */ /* 0x000fc60007810000 */
[----:B------:R-:W4:Y:S01]  /*8a10*/  MUFU.TANH R158, R158 ;  /* 0x0000009e009e7308 */ /* 0x000f220000002400 */
[----:B------:R-:W-:-:S04]  /*8a20*/  FMNMX.FTZ R0, R160, R5, !PT ;  /* 0x00000005a0007209 */ /* 0x000fc80007810000 */
[----:B------:R-:W-:-:S03]  /*8a30*/  FMNMX.FTZ R5, R161, R0, !PT ;  /* 0x00000000a1057209 */ /* 0x000fc60007810000 */
[----:B------:R-:W5:Y:S01]  /*8a40*/  MUFU.TANH R162, R162 ;  /* 0x000000a200a27308 */ /* 0x000f620000002400 */
[----:B------:R-:W-:-:S04]  /*8a50*/  FMNMX.FTZ R5, R164, R5, !PT ;  /* 0x00000005a4057209 */ /* 0x000fc80007810000 */
[----:B-1----:R-:W-:-:S03]  /*8a60*/  FMNMX.FTZ R0, R192, R5, !PT ;  /* 0x00000005c0007209 */ /* 0x002fc60007810000 */
[----:B------:R-:W1:Y:S01]  /*8a70*/  MUFU.TANH R163, R163 ;  /* 0x000000a300a37308 */ /* 0x000e620000002400 */
[----:B------:R-:W-:-:S04]  /*8a80*/  FMNMX.FTZ R5, R165, R0, !PT ;  /* 0x00000000a5057209 */ /* 0x000fc80007810000 */
[----:B------:R-:W-:-:S03]  /*8a90*/  FMNMX.FTZ R5, R172, R5, !PT ;  /* 0x00000005ac057209 */ /* 0x000fc60007810000 */
[----:B------:R-:W1:Y:S01]  /*8aa0*/  MUFU.TANH R166, R166 ;  /* 0x000000a600a67308 */ /* 0x000e620000002400 */
[----:B------:R-:W-:-:S04]  /*8ab0*/  FMNMX.FTZ R0, R168, R5, !PT ;  /* 0x00000005a8007209 */ /* 0x000fc80007810000 */
[----:B------:R-:W-:-:S03]  /*8ac0*/  FMNMX.FTZ R0, R173, R0, !PT ;  /* 0x00000000ad007209 */ /* 0x000fc60007810000 */
[----:B------:R-:W1:Y:S01]  /*8ad0*/  MUFU.TANH R167, R167 ;  /* 0x000000a700a77308 */ /* 0x000e620000002400 */
[----:B---3--:R-:W-:-:S04]  /*8ae0*/  FMNMX.FTZ R5, R169, R0, !PT ;  /* 0x00000000a9057209 */ /* 0x008fc80007810000 */
[----:B------:R-:W-:-:S03]  /*8af0*/  FMNMX.FTZ R5, R176, R5, !PT ;  /* 0x00000005b0057209 */ /* 0x000fc60007810000 */
[----:B------:R-:W3:Y:S02]  /*8b00*/  MUFU.TANH R170, R170 ;  /* 0x000000aa00aa7308 */ /* 0x000ee40000002400 */
[----:B------:R-:W0:Y:S06]  /*8b10*/  SHFL.BFLY PT, R0, R5, 0x2, 0x1f ;  /* 0x0c401f0005007f89 */ /* 0x000e2c00000e0000 */
[----:B------:R-:W3:Y:S08]  /*8b20*/  MUFU.TANH R171, R171 ;  /* 0x000000ab00ab7308 */ /* 0x000ef00000002400 */
[----:B------:R-:W3:Y:S08]  /*8b30*/  MUFU.TANH R174, R174 ;  /* 0x000000ae00ae7308 */ /* 0x000ef00000002400 */
[----:B------:R-:W3:Y:S01]  /*8b40*/  MUFU.TANH R175, R175 ;  /* 0x000000af00af7308 */ /* 0x000ee20000002400 */
[----:B0-----:R-:W-:-:S02]  /*8b50*/  FMNMX.FTZ R180, R5, R0, !PT ;  /* 0x0000000005b47209 */ /* 0x001fc40007810000 */
[----:B------:R-:W-:-:S04]  /*8b60*/  FMNMX.FTZ R0, R152, R21, !PT ;  /* 0x0000001598007209 */ /* 0x000fc80007810000 */
[----:B------:R-:W-:Y:S01]  /*8b70*/  FMNMX.FTZ R5, R153, R0, !PT ;  /* 0x0000000099057209 */ /* 0x000fe20007810000 */
[----:B------:R-:W0:Y:S03]  /*8b80*/  MUFU.TANH R178, R178 ;  /* 0x000000b200b27308 */ /* 0x000e260000002400 */
[----:B--2---:R-:W-:-:S04]  /*8b90*/  FMNMX.FTZ R0, R154, R5, !PT ;  /* 0x000000059a007209 */ /* 0x004fc80007810000 */
[----:B------:R-:W-:-:S04]  /*8ba0*/  FMNMX.FTZ R5, R155, R0, !PT ;  /* 0x000000009b057209 */ /* 0x000fc80007810000 */
[----:B----4-:R-:W-:-:S04]  /*8bb0*/  FMNMX.FTZ R181, R158, R5, !PT ;  /* 0x000000059eb57209 */ /* 0x010fc80007810000 */
[----:B-----5:R-:W-:-:S04]  /*8bc0*/  FMNMX.FTZ R0, R162, R181, !PT ;  /* 0x000000b5a2007209 */ /* 0x020fc80007810000 */
[----:B-1----:R-:W-:Y:S01]  /*8bd0*/  FMNMX.FTZ R181, R163, R0, !PT ;  /* 0x00000000a3b57209 */ /* 0x002fe20007810000 */
[----:B------:R-:W-:Y:S02]  /*8be0*/  WARPGROUP.DEPBAR.LE gsb0, 0x0 ;  /* 0x00008000000079c5 */ /* 0x000fe40000010000 */
[----:B------:R-:W-:Y:S01]  /*8bf0*/  WARPGROUP.ARRIVE ;  /* 0x00000000000079c5 */ /* 0x000fe20000000000 */
[----:B------:R-:W1:Y:S05]  /*8c00*/  SHFL.BFLY PT, R189, R180, 0x1, 0x1f ;  /* 0x0c201f00b4bd7f89 */ /* 0x000e6a00000e0000 */
[----:B------:R-:W-:Y:S01]  /*8c10*/  HGMMA.64x256x16.F32.BF16 R24, R184, gdesc[UR8].tnspB, R24, gsb0 ;  /* 0x43e00008b8187df0 */ /* 0x000fe20008001818 */
[----:B-1----:R-:W-:-:S05]  /*8c20*/  FMNMX.FTZ R5, R180, R189, !PT ;  /* 0x000000bdb4057209 */ /* 0x002fca0007810000 */
[C---:B------:R-:W-:Y:S01]  /*8c30*/  FADD.FTZ R180, -R5.reuse, R200 ;  /* 0x000000c805b47221 */ /* 0x040fe20000010100 */
[----:B------:R-:W-:Y:S01]  /*8c40*/  FMUL.FTZ R189, R5, UR7 ;  /* 0x0000000705bd7c20 */ /* 0x000fe20008410000 */
[----:B------:R-:W-:Y:S02]  /*8c50*/  IMAD.MOV.U32 R200, RZ, RZ, R5 ;  /* 0x000000ffffc87224 */ /* 0x000fe400078e0005 */
[----:B------:R-:W-:Y:S01]  /*8c60*/  FMUL.FTZ R0, R180, UR7 ;  /* 0x00000007b4007c20 */ /* 0x000fe20008410000 */
        /* <DEDUP_REMOVED lines=8> */
[----:B---3--:R-:W-:Y:S01]  /*8cf0*/  FMNMX.FTZ R180, R170, R181, !PT ;  /* 0x000000b5aab47209 */ /* 0x008fe20007810000 */
[--C-:B------:R-:W-:Y:S01]  /*8d00*/  FFMA.FTZ R190, R165, UR7, -R189.reuse ;  /* 0x00000007a5be7c23 */ /* 0x100fe200080108bd */
[--C-:B------:R-:W-:Y:S01]  /*8d10*/  FFMA.FTZ R165, R172, UR7, -R189.reuse ;  /* 0x00000007aca57c23 */ /* 0x100fe200080108bd */
[--C-:B------:R-:W-:Y:S01]  /*8d20*/  FFMA.FTZ R173, R173, UR7, -R189.reuse ;  /* 0x00000007adad7c23 */ /* 0x100fe200080108bd */
[----:B------:R-:W-:Y:S01]  /*8d30*/  FMNMX.FTZ R183, R171, R180, !PT ;  /* 0x000000b4abb77209 */ /* 0x000fe20007810000 */
[----:B------:R-:W-:Y:S01]  /*8d40*/  FFMA.FTZ R176, R176, UR7, -R189 ;  /* 0x00000007b0b07c23 */ /* 0x000fe200080108bd */
[----:B------:R-:W1:Y:S02]  /*8d50*/  MUFU.EX2 R181, R193 ;  /* 0x000000c100b57308 */ /* 0x000e640000000800 */
[----:B------:R-:W-:-:S04]  /*8d60*/  FMNMX.FTZ R2, R174, R183, !PT ;  /* 0x000000b7ae027209 */ /* 0x000fc80007810000 */
[----:B------:R-:W-:Y:S02]  /*8d70*/  FMNMX.FTZ R2, R175, R2, !PT ;  /* 0x00000002af027209 */ /* 0x000fe40007810000 */
[----:B------:R-:W2:Y:S02]  /*8d80*/  MUFU.EX2 R196, R196 ;  /* 0x000000c400c47308 */ /* 0x000ea40000000800 */
[----:B------:R-:W-:-:S04]  /*8d90*/  FMNMX.FTZ R183, R177, R2, !PT ;  /* 0x00000002b1b77209 */ /* 0x000fc80007810000 */
[----:B0-----:R-:W-:Y:S01]  /*8da0*/  FMNMX.FTZ R2, R178, R183, !PT ;  /* 0x000000b7b2027209 */ /* 0x001fe20007810000 */
[--C-:B------:R-:W-:Y:S01]  /*8db0*/  FFMA.FTZ R183, R156, UR7, -R189.reuse ;  /* 0x000000079cb77c23 */ /* 0x100fe200080108bd */
[----:B------:R-:W-:Y:S01]  /*8dc0*/  MUFU.EX2 R198, R198 ;  /* 0x000000c600c67308 */ /* 0x000fe20000000800 */
[--C-:B------:R-:W-:Y:S01]  /*8dd0*/  FFMA.FTZ R156, R157, UR7, -R189.reuse ;  /* 0x000000079d9c7c23 */ /* 0x100fe200080108bd */
[----:B------:R-:W-:Y:S01]  /*8de0*/  FMNMX.FTZ R2, R179, R2, !PT ;  /* 0x00000002b3027209 */ /* 0x000fe20007810000 */
[----:B------:R-:W-:Y:S01]  /*8df0*/  FFMA.FTZ R157, R159, UR7, -R189 ;  /* 0x000000079f9d7c23 */ /* 0x000fe200080108bd */
[----:B-1----:R-:W-:Y:S01]  /*8e00*/  FFMA.FTZ R17, R0, R17, R181 ;  /* 0x0000001100117223 */ /* 0x002fe200000100b5 */
[--C-:B------:R-:W-:Y:S01]  /*8e10*/  FFMA.FTZ R159, R161, UR7, -R189.reuse ;  /* 0x00000007a19f7c23 */ /* 0x100fe200080108bd */
[----:B------:R-:W-:Y:S01]  /*8e20*/  FFMA.FTZ R161, R192, UR7, -R189 ;  /* 0x00000007c0a17c23 */ /* 0x000fe200080108bd */
[----:B------:R-:W0:Y:S01]  /*8e30*/  SHFL.BFLY PT, R191, R2, 0x2, 0x1f ;  /* 0x0c401f0002bf7f89 */ /* 0x000e2200000e0000 */
[----:B------:R-:W-:Y:S01]  /*8e40*/  MUFU.EX2 R183, R183 ;  /* 0x000000b700b77308 */ /* 0x000fe20000000800 */
[C---:B--2---:R-:W-:Y:S01]  /*8e50*/  FADD.FTZ R17, R196.reuse, R17 ;  /* 0x00000011c4117221 */ /* 0x044fe20000010000 */
[----:B------:R-:W-:-:S06]  /*8e60*/  F2FP.BF16.F32.PACK_AB R196, R196, R181 ;  /* 0x000000b5c4c4723e */ /* 0x000fcc00000010ff */
[----:B------:R-:W-:Y:S08]  /*8e70*/  MUFU.EX2 R156, R156 ;  /* 0x0000009c009c7308 */ /* 0x000ff00000000800 */
[----:B------:R-:W1:Y:S01]  /*8e80*/  MUFU.EX2 R157, R157 ;  /* 0x0000009d009d7308 */ /* 0x000e620000000800 */
[----:B0-----:R-:W-:-:S07]  /*8e90*/  FMNMX.FTZ R191, R2, R191, !PT ;  /* 0x000000bf02bf7209 */ /* 0x001fce0007810000 */
[----:B------:R-:W-:Y:S01]  /*8ea0*/  MUFU.EX2 R194, R194 ;  /* 0x000000c200c27308 */ /* 0x000fe20000000800 */
[----:B------:R-:W0:Y:S07]  /*8eb0*/  SHFL.BFLY PT, R4, R191, 0x1, 0x1f ;  /* 0x0c201f00bf047f89 */ /* 0x000e2e00000e0000 */
[----:B------:R-:W-:Y:S01]  /*8ec0*/  MUFU.EX2 R159, R159 ;  /* 0x0000009f009f7308 */ /* 0x000fe20000000800 */
[----:B-1----:R-:W-:-:S07]  /*8ed0*/  F2FP.BF16.F32.PACK_AB R192, R157, R156 ;  /* 0x0000009c9dc0723e */ /* 0x002fce00000010ff */
[----:B------:R-:W-:Y:S08]  /*8ee0*/  MUFU.EX2 R188, R188 ;  /* 0x000000bc00bc7308 */ /* 0x000ff00000000800 */
[----:B------:R-:W-:Y:S01]  /*8ef0*/  MUFU.EX2 R161, R161 ;  /* 0x000000a100a17308 */ /* 0x000fe20000000800 */
[----:B0-----:R-:W-:-:S07]  /*8f00*/  FMNMX.FTZ R4, R191, R4, !PT ;  /* 0x00000004bf047209 */ /* 0x001fce0007810000 */
[----:B------:R-:W-:Y:S01]  /*8f10*/  MUFU.EX2 R190, R190 ;  /* 0x000000be00be7308 */ /* 0x000fe20000000800 */
[C---:B------:R-:W-:Y:S01]  /*8f20*/  FADD.FTZ R2, -R4.reuse, R21 ;  /* 0x0000001504027221 */ /* 0x040fe20000010100 */
[----:B------:R-:W-:-:S03]  /*8f30*/  FMUL.FTZ R164, R4, UR7 ;  /* 0x0000000704a47c20 */ /* 0x000fc60008410000 */
[----:B------:R-:W-:Y:S01]  /*8f40*/  FMUL.FTZ R2, R2, UR7 ;  /* 0x0000000702027c20 */ /* 0x000fe20008410000 */
[--C-:B------:R-:W-:Y:S01]  /*8f50*/  FFMA.FTZ R197, R152, UR7, -R164.reuse ;  /* 0x0000000798c57c23 */ /* 0x100fe200080108a4 */
[--C-:B------:R-:W-:Y:S01]  /*8f60*/  FFMA.FTZ R152, R153, UR7, -R164.reuse ;  /* 0x0000000799987c23 */ /* 0x100fe200080108a4 */
[--C-:B------:R-:W-:Y:S01]  /*8f70*/  FFMA.FTZ R199, R154, UR7, -R164.reuse ;  /* 0x000000079ac77c23 */ /* 0x100fe200080108a4 */
[----:B------:R-:W-:Y:S02]  /*8f80*/  IMAD.U32 R153, RZ, RZ, UR6 ;  /* 0x00000006ff997e24 */ /* 0x000fe4000f8e00ff */
[--C-:B------:R-:W-:Y:S01]  /*8f90*/  FFMA.FTZ R160, R155, UR7, -R164.reuse ;  /* 0x000000079ba07c23 */ /* 0x100fe200080108a4 */
[----:B------:R-:W-:Y:S01]  /*8fa0*/  MUFU.EX2 R2, R2 ;  /* 0x0000000200027308 */ /* 0x000fe20000000800 */
[--C-:B------:R-:W-:Y:S01]  /*8fb0*/  FFMA.FTZ R193, R158, UR7, -R164.reuse ;  /* 0x000000079ec17c23 */ /* 0x100fe200080108a4 */
[--C-:B------:R-:W-:Y:S01]  /*8fc0*/  FFMA.FTZ R162, R162, UR7, -R164.reuse ;  /* 0x00000007a2a27c23 */ /* 0x100fe200080108a4 */
[----:B------:R-:W-:Y:S01]  /*8fd0*/  @!P1 IADD3 R153, R153, 0x30840, RZ ;  /* 0x0003084099999810 */ /* 0x000fe20007ffe0ff */
[--C-:B------:R-:W-:Y:S01]  /*8fe0*/  FFMA.FTZ R195, R163, UR7, -R164.reuse ;  /* 0x00000007a3c37c23 */ /* 0x100fe200080108a4 */
[--C-:B------:R-:W-:Y:S01]  /*8ff0*/  FFMA.FTZ R154, R166, UR7, -R164.reuse ;  /* 0x00000007a69a7c23 */ /* 0x100fe200080108a4 */
[----:B------:R-:W-:Y:S01]  /*9000*/  FADD.FTZ R166, R198, R17 ;  /* 0x00000011c6a67221 */ /* 0x000fe20000010000 */
[----:B------:R-:W-:Y:S01]  /*9010*/  @!P1 PRMT R153, RZ, 0x654, R153 ;  /* 0x00000654ff999816 */ /* 0x000fe20000000099 */
[----:B------:R-:W-:Y:S01]  /*9020*/  MUFU.EX2 R197, R197 ;  /* 0x000000c500c57308 */ /* 0x000fe20000000800 */
[--C-:B------:R-:W-:Y:S01]  /*9030*/  FFMA.FTZ R158, R170, UR7, -R164.reuse ;  /* 0x00000007aa9e7c23 */ /* 0x100fe200080108a4 */
[--C-:B------:R-:W-:Y:S01]  /*9040*/  FFMA.FTZ R191, R171, UR7, -R164.reuse ;  /* 0x00000007abbf7c23 */ /* 0x100fe200080108a4 */
[--C-:B------:R-:W-:Y:S01]  /*9050*/  FFMA.FTZ R174, R174, UR7, -R164.reuse ;  /* 0x00000007aeae7c23 */ /* 0x100fe200080108a4 */
[--C-:B------:R-:W-:Y:S01]  /*9060*/  FFMA.FTZ R175, R175, UR7, -R164.reuse ;  /* 0x00000007afaf7c23 */ /* 0x100fe200080108a4 */
[--C-:B------:R-:W-:Y:S01]  /*9070*/  FFMA.FTZ R177, R177, UR7, -R164.reuse ;  /* 0x00000007b1b17c23 */ /* 0x100fe200080108a4 */
[----:B------:R-:W-:Y:S01]  /*9080*/  FFMA.FTZ R178, R178, UR7, -R164 ;  /* 0x00000007b2b27c23 */ /* 0x000fe200080108a4 */
[----:B------:R-:W-:Y:S01]  /*9090*/  IMAD.U32 R155, RZ, RZ, UR14 ;  /* 0x0000000eff9b7e24 */ /* 0x000fe2000f8e00ff */
[----:B------:R-:W-:Y:S01]  /*90a0*/  MUFU.EX2 R152, R152 ;  /* 0x0000009800987308 */ /* 0x000fe20000000800 */
[----:B------:R-:W-:-:S02]  /*90b0*/  F2FP.BF16.F32.PACK_AB R198, R183, R198 ;  /* 0x000000c6b7c6723e */ /* 0x000fc400000010ff */
[----:B------:R-:W-:-:S05]  /*90c0*/  @!P1 VIADD R155, R155, 0x30860 ;  /* 0x000308609b9b9836 */ /* 0x000fca0000000000 */
[----:B------:R-:W-:Y:S01]  /*90d0*/  MUFU.EX2 R199, R199 ;  /* 0x000000c700c77308 */ /* 0x000fe20000000800 */
[----:B------:R-:W-:-:S07]  /*90e0*/  @!P1 PRMT R155, RZ, 0x654, R155 ;  /* 0x00000654ff9b9816 */ /* 0x000fce000000009b */
        /* <DEDUP_REMOVED lines=11> */
[----:B------:R-:W0:Y:S08]  /*91a0*/  MUFU.EX2 R177, R177 ;  /* 0x000000b100b17308 */ /* 0x000e300000000800 */
[----:B------:R-:W-:Y:S01]  /*91b0*/  MUFU.EX2 R21, R176 ;  /* 0x000000b000157308 */ /* 0x000fe20000000800 */
[----:B------:R-:W-:-:S02]  /*91c0*/  WARPGROUP.DEPBAR.LE gsb0, 0x0 ;  /* 0x00008000000079c5 */ /* 0x000fc40000010000 */
[----:B------:R1:W-:Y:S01]  /*91d0*/  @!P1 SYNCS.ARRIVE.TRANS64.RED.A1T0 RZ, [R153+URZ], RZ ;  /* 0x000000ff99ff99a7 */ /* 0x0003e2000810043f */
[--C-:B------:R-:W-:Y:S01]  /*91e0*/  FFMA.FTZ R184, R168, UR7, -R189.reuse ;  /* 0x00000007a8b87c23 */ /* 0x100fe200080108bd */
[----:B------:R-:W-:Y:S01]  /*91f0*/  FFMA.FTZ R186, R169, UR7, -R189 ;  /* 0x00000007a9ba7c23 */ /* 0x000fe200080108bd */
[--C-:B------:R-:W-:Y:S01]  /*9200*/  FFMA.FTZ R189, R167, UR7, -R164.reuse ;  /* 0x00000007a7bd7c23 */ /* 0x100fe200080108a4 */
[----:B------:R-:W-:Y:S01]  /*9210*/  FFMA.FTZ R164, R179, UR7, -R164 ;  /* 0x00000007b3a47c23 */ /* 0x000fe200080108a4 */
[----:B------:R-:W-:Y:S01]  /*9220*/  MUFU.EX2 R187, R178 ;  /* 0x000000b200bb7308 */ /* 0x000fe20000000800 */
[----:B0-----:R-:W-:Y:S01]  /*9230*/  F2FP.BF16.F32.PACK_AB R185, R177, R175 ;  /* 0x000000afb1b9723e */ /* 0x001fe200000010ff */
[----:B-1----:R-:W-:Y:S01]  /*9240*/  FFMA.FTZ R153, R2, R16, R197 ;  /* 0x0000001002997223 */ /* 0x002fe200000100c5 */
[C---:B------:R-:W-:Y:S01]  /*9250*/  F2FP.BF16.F32.PACK_AB R197, R152.reuse, R197 ;  /* 0x000000c598c5723e */ /* 0x040fe200000010ff */
[----:B------:R0:W-:Y:S02]  /*9260*/  @!P1 SYNCS.ARRIVE.TRANS64.RED.A1T0 RZ, [R155+URZ], RZ ;  /* 0x000000ff9bff99a7 */ /* 0x0001e4000810043f */
[----:B------:R-:W-:Y:S01]  /*9270*/  FADD.FTZ R16, R152, R153 ;  /* 0x0000009998107221 */ /* 0x000fe20000010000 */
[----:B------:R-:W-:Y:S01]  /*9280*/  FADD.FTZ R153, R183, R166 ;  /* 0x000000a6b7997221 */ /* 0x000fe20000010000 */
[----:B------:R-:W1:Y:S02]  /*9290*/  MUFU.EX2 R189, R189 ;  /* 0x000000bd00bd7308 */ /* 0x000e640000000800 */
[----:B------:R-:W-:Y:S01]  /*92a0*/  FADD.FTZ R17, R199, R16 ;  /* 0x00000010c7117221 */ /* 0x000fe20000010000 */
[----:B------:R-:W-:Y:S01]  /*92b0*/  FADD.FTZ R166, R156, R153 ;  /* 0x000000999ca67221 */ /* 0x000fe20000010000 */
[----:B------:R-:W-:-:S02]  /*92c0*/  F2FP.BF16.F32.PACK_AB R199, R160, R199 ;  /* 0x000000c7a0c7723e */ /* 0x000fc400000010ff */
[----:B------:R-:W-:Y:S01]  /*92d0*/  FADD.FTZ R16, R160, R17 ;  /* 0x00000011a0107221 */ /* 0x000fe20000010000 */
[----:B------:R-:W-:Y:S01]  /*92e0*/  FADD.FTZ R153, R157, R166 ;  /* 0x000000a69d997221 */ /* 0x000fe20000010000 */
[----:B------:R-:W2:Y:S02]  /*92f0*/  MUFU.EX2 R184, R184 ;  /* 0x000000b800b87308 */ /* 0x000ea40000000800 */
[----:B------:R-:W-:Y:S01]  /*9300*/  FADD.FTZ R17, R193, R16 ;  /* 0x00000010c1117221 */ /* 0x000fe20000010000 */
[----:B------:R-:W-:Y:S01]  /*9310*/  FADD.FTZ R166, R194, R153 ;  /* 0x00000099c2a67221 */ /* 0x000fe20000010000 */
[C---:B------:R-:W-:Y:S02]  /*9320*/  F2FP.BF16.F32.PACK_AB R193, R162.reuse, R193 ;  /* 0x000000c1a2c1723e */ /* 0x040fe400000010ff */
[----:B------:R-:W-:Y:S01]  /*9330*/  FADD.FTZ R16, R162, R17 ;  /* 0x00000011a2107221 */ /* 0x000fe20000010000 */
[C---:B------:R-:W-:Y:S01]  /*9340*/  FADD.FTZ R153, R159.reuse, R166 ;  /* 0x000000a69f997221 */ /* 0x040fe20000010000 */
[----:B------:R-:W3:Y:S01]  /*9350*/  MUFU.EX2 R186, R186 ;  /* 0x000000ba00ba7308 */ /* 0x000ee20000000800 */
[----:B------:R-:W-:Y:S01]  /*9360*/  F2FP.BF16.F32.PACK_AB R194, R159, R194 ;  /* 0x000000c29fc2723e */ /* 0x000fe200000010ff */
[----:B------:R-:W-:Y:S01]  /*9370*/  FADD.FTZ R17, R195, R16 ;  /* 0x00000010c3117221 */ /* 0x000fe20000010000 */
[----:B------:R-:W-:Y:S01]  /*9380*/  FADD.FTZ R152, R188, R153 ;  /* 0x00000099bc987221 */ /* 0x000fe20000010000 */
[----:B------:R-:W-:-:S02]  /*9390*/  F2FP.BF16.F32.PACK_AB R195, R154, R195 ;  /* 0x000000c39ac3723e */ /* 0x000fc400000010ff */
[----:B------:R-:W-:Y:S01]  /*93a0*/  FADD.FTZ R16, R154, R17 ;  /* 0x000000119a107221 */ /* 0x000fe20000010000 */
[C---:B------:R-:W-:Y:S01]  /*93b0*/  FADD.FTZ R153, R161.reuse, R152 ;  /* 0x00000098a1997221 */ /* 0x040fe20000010000 */
[----:B------:R-:W4:Y:S01]  /*93c0*/  MUFU.EX2 R164, R164 ;  /* 0x000000a400a47308 */ /* 0x000f220000000800 */
[----:B------:R-:W-:Y:S01]  /*93d0*/  F2FP.BF16.F32.PACK_AB R188, R161, R188 ;  /* 0x000000bca1bc723e */ /* 0x000fe200000010ff */
[----:B-1----:R-:W-:Y:S01]  /*93e0*/  FADD.FTZ R17, R189, R16 ;  /* 0x00000010bd117221 */ /* 0x002fe20000010000 */
[----:B------:R-:W-:Y:S01]  /*93f0*/  FADD.FTZ R152, R190, R153 ;  /* 0x00000099be987221 */ /* 0x000fe20000010000 */
[C---:B------:R-:W-:Y:S02]  /*9400*/  F2FP.BF16.F32.PACK_AB R189, R158.reuse, R189 ;  /* 0x000000bd9ebd723e */ /* 0x040fe400000010ff */
[----:B------:R-:W-:Y:S01]  /*9410*/  FADD.FTZ R16, R158, R17 ;  /* 0x000000119e107221 */ /* 0x000fe20000010000 */
[C---:B------:R-:W-:Y:S01]  /*9420*/  FADD.FTZ R17, R165.reuse, R152 ;  /* 0x00000098a5117221 */ /* 0x040fe20000010000 */
[----:B------:R-:W-:-:S02]  /*9430*/  F2FP.BF16.F32.PACK_AB R190, R165, R190 ;  /* 0x000000bea5be723e */ /* 0x000fc400000010ff */
[----:B------:R-:W-:Y:S01]  /*9440*/  FADD.FTZ R16, R191, R16 ;  /* 0x00000010bf107221 */ /* 0x000fe20000010000 */
[----:B--2---:R-:W-:Y:S01]  /*9450*/  FADD.FTZ R152, R184, R17 ;  /* 0x00000011b8987221 */ /* 0x004fe20000010000 */
[C---:B------:R-:W-:Y:S02]  /*9460*/  F2FP.BF16.F32.PACK_AB R191, R174.reuse, R191 ;  /* 0x000000bfaebf723e */ /* 0x040fe400000010ff */
[----:B------:R-:W-:Y:S01]  /*9470*/  FADD.FTZ R16, R174, R16 ;  /* 0x00000010ae107221 */ /* 0x000fe20000010000 */
[C---:B------:R-:W-:Y:S01]  /*9480*/  FADD.FTZ R17, R173.reuse, R152 ;  /* 0x00000098ad117221 */ /* 0x040fe20000010000 */
[----:B------:R-:W-:Y:S02]  /*9490*/  F2FP.BF16.F32.PACK_AB R184, R173, R184 ;  /* 0x000000b8adb8723e */ /* 0x000fe400000010ff */
[----:B------:R-:W-:Y:S01]  /*94a0*/  FADD.FTZ R16, R175, R16 ;  /* 0x00000010af107221 */ /* 0x000fe20000010000 */
[----:B---3--:R-:W-:Y:S01]  /*94b0*/  FADD.FTZ R152, R186, R17 ;  /* 0x00000011ba987221 */ /* 0x008fe20000010000 */
[----:B------:R-:W-:-:S02]  /*94c0*/  F2FP.BF16.F32.PACK_AB R186, R21, R186 ;  /* 0x000000ba15ba723e */ /* 0x000fc400000010ff */
[----:B------:R-:W-:Y:S01]  /*94d0*/  FADD.FTZ R16, R177, R16 ;  /* 0x00000010b1107221 */ /* 0x000fe20000010000 */
[----:B------:R-:W-:Y:S01]  /*94e0*/  FADD.FTZ R17, R21, R152 ;  /* 0x0000009815117221 */ /* 0x000fe20000010000 */
[----:B------:R-:W-:Y:S02]  /*94f0*/  IMAD.MOV.U32 R21, RZ, RZ, R4 ;  /* 0x000000ffff157224 */ /* 0x000fe400078e0004 */
[----:B------:R-:W-:Y:S01]  /*9500*/  FADD.FTZ R16, R187, R16 ;  /* 0x00000010bb107221 */ /* 0x000fe20000010000 */
[----:B----4-:R-:W-:-:S03]  /*9510*/  F2FP.BF16.F32.PACK_AB R187, R164, R187 ;  /* 0x000000bba4bb723e */ /* 0x010fc600000010ff */
[----:B------:R-:W-:Y:S01]  /*9520*/  FADD.FTZ R16, R164, R16 ;  /* 0x00000010a4107221 */ /* 0x000fe20000010000 */
[----:B0-----:R-:W-:Y:S06]  /*9530*/  @P2 BRA `(.L_x_1134) ;  /* 0xffffffdc00e82947 */ /* 0x001fec000383ffff */
.L_x_1125:
[----:B------:R-:W-:-:S13]  /*9540*/  ISETP.GE.AND P2, PT, R20, UR61, PT ;  /* 0x0000003d14007c0c */ /* 0x000fda000bf46270 */
[----:B------:R-:W-:Y:S05]  /*9550*/  @!P2 BRA `(.L_x_1135) ;  /* 0x0000002800cca947 */ /* 0x000fea0003800000 */
[----:B------:R-:W-:Y:S01]  /*9560*/  IMAD.MOV.U32 R202, RZ, RZ, R4 ;  /* 0x000000ffffca7224 */ /* 0x000fe200078e0004 */
[----:B------:R-:W-:Y:S01]  /*9570*/  UMOV UR38, UR36 ;  /* 0x0000002400267c82 */ /* 0x000fe20008000000 */
[----:B------:R-:W-:Y:S01]  /*9580*/  IMAD.IADD R4, R19, 0x1, -R22 ;  /* 0x0000000113047824 */ /* 0x000fe200078e0a16 */
[----:B------:R-:W-:Y:S01]  /*9590*/  UMOV UR4, UR37 ;  /* 0x0000002500047c82 */ /* 0x000fe20008000000 */
[----:B------:R-:W-:Y:S01]  /*95a0*/  IMAD.MOV.U32 R200, RZ, RZ, R5 ;  /* 0x000000ffffc87224 */ /* 0x000fe200078e0005 */
[----:B------:R-:W-:Y:S01]  /*95b0*/  ULDC UR50, c[0x0][0x9e4] ;  /* 0x0002790000327ab9 */ /* 0x000fe20000000800 */
[----:B------:R-:W-:Y:S01]  /*95c0*/  ULDC UR54, c[0x0][0x988] ;  /* 0x0002620000367ab9 */ /* 0x000fe20000000800 */
[----:B------:R-:W-:Y:S01]  /*95d0*/  IADD3 R203, R4, 0x8, R3 ;  /* 0x0000000804cb7810 */ /* 0x000fe20007ffe003 */
[----:B------:R-:W-:Y:S01]  /*95e0*/  ULDC UR5, c[0x0][0x9d8] ;  /* 0x0002760000057ab9 */ /* 0x000fe20000000800 */
[----:B------:R-:W-:Y:S01]  /*95f0*/  IADD3 R201, R3, R4, RZ ;  /* 0x0000000403c97210 */ /* 0x000fe20007ffe0ff */
[----:B------:R-:W-:Y:S01]  /*9600*/  ULDC UR55, c[0x0][0x9e0] ;  /* 0x0002780000377ab9 */ /* 0x000fe20000000800 */
[----:B------:R-:W-:-:S07]  /*9610*/  LOP3.LUT R21, RZ, R203, RZ, 0x33, !PT ;  /* 0x000000cbff157212 */ /* 0x000fce00078e33ff */
.L_x_1152:
[----:B------:R-:W-:-:S04]  /*9620*/  UIADD3 UR6, UR4, 0x1, URZ ;  /* 0x0000000104067890 */ /* 0x000fc8000fffe03f */
[----:B------:R-:W-:-:S04]  /*9630*/  UISETP.NE.AND UP0, UPT, UR6, 0x2, UPT ;  /* 0x000000020600788c */ /* 0x000fc8000bf05270 */
[----:B------:R-:W-:Y:S02]  /*9640*/  USEL UR36, URZ, 0x1, UP0 ;  /* 0x000000013f247887 */ /* 0x000fe40008000000 */
[----:B------:R-:W-:Y:S02]  /*9650*/  USEL UR37, UR6, URZ, UP0 ;  /* 0x0000003f06257287 */ /* 0x000fe40008000000 */
[----:B------:R-:W-:Y:S01]  /*9660*/  ULOP3.LUT UR36, UR38, UR36, URZ, 0x3c, !UPT ;  /* 0x0000002426247292 */ /* 0x000fe2000f8e3c3f */
[----:B------:R-:W-:Y:S11]  /*9670*/  @!P0 BRA `(.L_x_1136) ;  /* 0x0000000000048947 */ /* 0x000ff60003800000 */
[----:B------:R-:W-:Y:S01]  /*9680*/  BPT.TRAP 0x1 ;  /* 0x000000040000795c */ /* 0x000fe20000300000 */
.L_x_1136:
[----:B------:R-:W-:Y:S01]  /*9690*/  ULEA UR6, UR37, UR39, 0x3 ;  /* 0x0000002725067291 */ /* 0x000fe2000f8e183f */
[----:B------:R-:W-:-:S05]  /*96a0*/  IMAD.U32 R4, RZ, RZ, UR36 ;  /* 0x00000024ff047e24 */ /* 0x000fca000f8e00ff */
[----:B------:R-:W-:-:S04]  /*96b0*/  SHF.L.U32 R4, R4, 0x1f, RZ ;  /* 0x0000001f04047819 */ /* 0x000fc800000006ff */
[----:B------:R0:W1:Y:S01]  /*96c0*/  SYNCS.PHASECHK.TRANS64.TRYWAIT P2, [UR6+0x30830], R4 ;  /* 0x03083004ff0075a7 */ /* 0x0000620008040146 */
[----:B------:R-:W-:Y:S05]  /*96d0*/  @!P0 BRA `(.L_x_1137) ;  /* 0x0000000000048947 */ /* 0x000fea0003800000 */
[----:B------:R-:W-:Y:S01]  /*96e0*/  BPT.TRAP 0x1 ;  /* 0x000000040000795c */ /* 0x000fe20000300000 */
.L_x_1137:
[----:B-1----:R-:W-:Y:S05]  /*96f0*/  @P2 BRA `(.L_x_1138) ;  /* 0x0000000000082947 */ /* 0x002fea0003800000 */
[----:B------:R-:W1:Y:S02]  /*9700*/  SYNCS.PHASECHK.TRANS64.TRYWAIT P2, [UR6+0x30830], R4 ;  /* 0x03083004ff0075a7 */ /* 0x000e640008040146 */
[----:B-1----:R-:W-:Y:S05]  /*9710*/  @!P2 BRA `(.L_x_1139) ;  /* 0x000000c400d8a947 */ /* 0x002fea0003800000 */
.L_x_1138:
        /* <DEDUP_REMOVED lines=227> */
.L_x_1140:
[----:B------:R-:W-:Y:S01]  /*a550*/  ULEA UR14, UR4, UR39, 0x3 ;  /* 0x00000027040e7291 */ /* 0x000fe2000f8e183f */
[----:B------:R-:W-:-:S05]  /*a560*/  IMAD.U32 R0, RZ, RZ, UR38 ;  /* 0x00000026ff007e24 */ /* 0x000fca000f8e00ff */
[----:B------:R-:W-:-:S04]  /*a570*/  SHF.L.U32 R0, R0, 0x1f, RZ ;  /* 0x0000001f00007819 */ /* 0x000fc800000006ff */
[----:B------:R2:W3:Y:S01]  /*a580*/  SYNCS.PHASECHK.TRANS64.TRYWAIT P2, [UR14+0x30850], R0 ;  /* 0x03085000ff0075a7 */ /* 0x0004e2000804014e */
[----:B------:R-:W-:Y:S05]  /*a590*/  @!P0 BRA `(.L_x_1141) ;  /* 0x0000000000048947 */ /* 0x000fea0003800000 */
[----:B------:R-:W-:Y:S01]  /*a5a0*/  BPT.TRAP 0x1 ;  /* 0x000000040000795c */ /* 0x000fe20000300000 */
.L_x_1141:
[----:B---3--:R-:W-:Y:S05]  /*a5b0*/  @P2 BRA `(.L_x_1142) ;  /* 0x0000000000082947 */ /* 0x008fea0003800000 */
[----:B------:R-:W3:Y:S02]  /*a5c0*/  SYNCS.PHASECHK.TRANS64.TRYWAIT P2, [UR14+0x30850], R0 ;  /* 0x03085000ff0075a7 */ /* 0x000ee4000804014e */
[----:B---3--:R-:W-:Y:S05]  /*a5d0*/  @!P2 BRA `(.L_x_1143) ;  /* 0x000000b80040a947 */ /* 0x008fea0003800000 */
.L_x_1142:
[----:B------:R-:W-:Y:S01]  /*a5e0*/  UIADD3 UR7, UR39, 0x400, URZ ;  /* 0x0000040027077890 */ /* 0x000fe2000fffe03f */
[----:B------:R-:W-:Y:S01]  /*a5f0*/  WARPGROUP.ARRIVE ;  /* 0x00000000000079c5 */ /* 0x000fe20000000000 */
[----:B------:R-:W-:Y:S01]  /*a600*/  UMOV UR11, 0x40000040 ;  /* 0x40000040000b7882 */ /* 0x000fe20000000000 */
[----:B-12---:R-:W-:Y:S01]  /*a610*/  FMUL.FTZ R0, R154, UR5 ;  /* 0x000000059a007c20 */ /* 0x006fe20008410000 */
[----:B------:R-:W-:Y:S01]  /*a620*/  USHF.R.U32.HI UR7, URZ, 0x4, UR7 ;  /* 0x000000043f077899 */ /* 0x000fe20008011607 */
[----:B------:R-:W-:Y:S01]  /*a630*/  FMUL.FTZ R2, R155, UR5 ;  /* 0x000000059b027c20 */ /* 0x000fe20008410000 */
[----:B------:R-:W-:Y:S01]  /*a640*/  FMUL.FTZ R154, R162, UR5 ;  /* 0x00000005a29a7c20 */ /* 0x000fe20008410000 */
[----:B------:R-:W-:Y:S01]  /*a650*/  FMUL.FTZ R155, R163, UR5 ;  /* 0x00000005a39b7c20 */ /* 0x000fe20008410000 */
[----:B------:R-:W-:Y:S01]  /*a660*/  ULOP3.LUT UR7, UR7, 0x3fff, URZ, 0xc0, !UPT ;  /* 0x00003fff07077892 */ /* 0x000fe2000f8ec03f */
[----:B------:R-:W-:Y:S01]  /*a670*/  FMUL.FTZ R162, R178, UR5 ;  /* 0x00000005b2a27c20 */ /* 0x000fe20008410000 */
[----:B------:R-:W-:Y:S01]  /*a680*/  FMUL.FTZ R163, R179, UR5 ;  /* 0x00000005b3a37c20 */ /* 0x000fe20008410000 */
[----:B0-----:R-:W-:Y:S01]  /*a690*/  IMAD.U32 R4, RZ, RZ, UR6 ;  /* 0x00000006ff047e24 */ /* 0x001fe2000f8e00ff */
[----:B------:R-:W-:Y:S01]  /*a6a0*/  ULOP3.LUT UR7, UR7, 0x2000000, URZ, 0xfc, !UPT ;  /* 0x0200000007077892 */ /* 0x000fe2000f8efc3f */
[----:B------:R-:W0:Y:S02]  /*a6b0*/  MUFU.TANH R0, R0 ;  /* 0x0000000000007308 */ /* 0x000e240000002400 */
[----:B------:R-:W-:Y:S01]  /*a6c0*/  @!P1 VIADD R4, R4, 0x30840 ;  /* 0x0003084004049836 */ /* 0x000fe20000000000 */
[----:B------:R-:W-:-:S04]  /*a6d0*/  ULEA UR4, UR4, UR7, 0xb ;  /* 0x0000000704047291 */ /* 0x000fc8000f8e583f */
[----:B------:R-:W-:Y:S01]  /*a6e0*/  @!P1 PRMT R4, RZ, 0x654, R4 ;  /* 0x00000654ff049816 */ /* 0x000fe20000000004 */
[----:B------:R-:W1:Y:S02]  /*a6f0*/  MUFU.TANH R2, R2 ;  /* 0x0000000200027308 */ /* 0x000e640000002400 */
[----:B------:R-:W-:Y:S02]  /*a700*/  UMOV UR10, UR4 ;  /* 0x00000004000a7c82 */ /* 0x000fe40008000000 */
[----:B------:R-:W-:Y:S01]  /*a710*/  HGMMA.64x256x16.F32.BF16 R24, R196, gdesc[UR8].tnspB, R24, gsb0 ;  /* 0x43e00008c4187df0 */ /* 0x000fe20008001818 */
[----:B------:R-:W-:Y:S01]  /*a720*/  UIADD3 UR10, UR4, 0x80, URZ ;  /* 0x00000080040a7890 */ /* 0x000fe2000fffe03f */
[----:B------:R-:W-:Y:S02]  /*a730*/  UMOV UR11, 0x40000040 ;  /* 0x40000040000b7882 */ /* 0x000fe40000000000 */
[----:B------:R-:W2:Y:S08]  /*a740*/  MUFU.TANH R154, R154 ;  /* 0x0000009a009a7308 */ /* 0x000eb00000002400 */
[----:B------:R-:W3:Y:S08]  /*a750*/  MUFU.TANH R155, R155 ;  /* 0x0000009b009b7308 */ /* 0x000ef00000002400 */
[----:B------:R-:W4:Y:S08]  /*a760*/  MUFU.TANH R162, R162 ;  /* 0x000000a200a27308 */ /* 0x000f300000002400 */
[----:B------:R-:W0:Y:S01]  /*a770*/  MUFU.TANH R163, R163 ;  /* 0x000000a300a37308 */ /* 0x000e220000002400 */
[----:B------:R-:W-:-:S02]  /*a780*/  WARPGROUP.DEPBAR.LE gsb0, 0x0 ;  /* 0x00008000000079c5 */ /* 0x000fc40000010000 */
        /* <DEDUP_REMOVED lines=19> */
[----:B------:R-:W-:Y:S01]  /*a8c0*/  FMUL.FTZ R191, R165, UR5 ;  /* 0x00000005a5bf7c20 */ /* 0x000fe20008410000 */
[----:B------:R-:W-:Y:S01]  /*a8d0*/  FMUL.FTZ R158, R170, UR5 ;  /* 0x00000005aa9e7c20 */ /* 0x000fe20008410000 */
[----:B------:R-:W-:Y:S01]  /*a8e0*/  FMUL.FTZ R159, R171, UR5 ;  /* 0x00000005ab9f7c20 */ /* 0x000fe20008410000 */
[----:B------:R-:W-:Y:S01]  /*a8f0*/  FMUL.FTZ R170, R176, UR5 ;  /* 0x00000005b0aa7c20 */ /* 0x000fe20008410000 */
[----:B------:R-:W-:Y:S01]  /*a900*/  FMUL.FTZ R171, R177, UR5 ;  /* 0x00000005b1ab7c20 */ /* 0x000fe20008410000 */
[----:B------:R-:W-:Y:S01]  /*a910*/  FMUL.FTZ R164, R182, UR5 ;  /* 0x00000005b6a47c20 */ /* 0x000fe20008410000 */
[----:B------:R-:W-:Y:S01]  /*a920*/  FMUL.FTZ R165, R183, UR5 ;  /* 0x00000005b7a57c20 */ /* 0x000fe20008410000 */
        /* <DEDUP_REMOVED lines=17> */
[----:B------:R-:W-:Y:S02]  /*aa40*/  IMAD.SHL.U32 R172, R20, 0x40, RZ ;  /* 0x0000004014ac7824 */ /* 0x000fe400078e00ff */
        /* <DEDUP_REMOVED lines=10> */
[----:B------:R-:W-:Y:S01]  /*aaf0*/  IADD3 R5, R19, 0x1, -R172 ;  /* 0x0000000113057810 */ /* 0x000fe20007ffe8ac */
[----:B------:R-:W0:Y:S01]  /*ab00*/  MUFU.TANH R184, R184 ;  /* 0x000000b800b87308 */ /* 0x000e220000002400 */
[----:B------:R0:W-:Y:S03]  /*ab10*/  @!P1 SYNCS.ARRIVE.TRANS64.RED.A1T0 RZ, [R4+URZ], RZ ;  /* 0x000000ff04ff99a7 */ /* 0x0001e6000810043f */
[----:B------:R-:W-:-:S04]  /*ab20*/  IMAD.IADD R5, R5, 0x1, -R22 ;  /* 0x0000000105057824 */ /* 0x000fc800078e0a16 */
[----:B------:R-:W0:Y:S01]  /*ab30*/  MUFU.TANH R185, R185 ;  /* 0x000000b900b97308 */ /* 0x000e220000002400 */
[----:B------:R-:W-:-:S04]  /*ab40*/  IMAD R5, R18, -0x2, R5 ;  /* 0xfffffffe12057824 */ /* 0x000fc800078e0205 */
[C---:B------:R-:W-:Y:S02]  /*ab50*/  VIADD R178, R5.reuse, UR55 ;  /* 0x0000003705b27c36 */ /* 0x040fe40008000000 */
[----:B------:R-:W-:Y:S01]  /*ab60*/  VIADD R180, R5, UR51 ;  /* 0x0000003305b47c36 */ /* 0x000fe20008000000 */
[----:B------:R-:W0:Y:S02]  /*ab70*/  MUFU.TANH R186, R186 ;  /* 0x000000ba00ba7308 */ /* 0x000e240000002400 */
[C---:B------:R-:W-:Y:S01]  /*ab80*/  IADD3 R176, R3.reuse, R178, RZ ;  /* 0x000000b203b07210 */ /* 0x040fe20007ffe0ff */
[----:B------:R-:W-:-:S05]  /*ab90*/  IMAD.IADD R177, R3, 0x1, R180 ;  /* 0x0000000103b17824 */ /* 0x000fca00078e02b4 */
        /* <DEDUP_REMOVED lines=11> */
[----:B-1234-:R-:W-:Y:S05]  /*ac50*/  @!P6 BRA `(.L_x_1144) ;  /* 0x00000000005ce947 */ /* 0x01efea0003800000 */
[----:B------:R-:W-:Y:S01]  /*ac60*/  ISETP.GT.AND P2, PT, R201, -0x1, PT ;  /* 0xffffffffc900780c */ /* 0x000fe20003f44270 */
[----:B------:R-:W-:-:S12]  /*ac70*/  BSSY B0, `(.L_x_1145) ;  /* 0x0000011000007945 */ /* 0x000fd80003800000 */
[----:B------:R-:W-:Y:S05]  /*ac80*/  @P2 BRA `(.L_x_1146) ;  /* 0x0000000000242947 */ /* 0x000fea0003800000 */
[----:B------:R-:W-:Y:S01]  /*ac90*/  IMAD.U32 R179, RZ, RZ, UR50 ;  /* 0x00000032ffb37e24 */ /* 0x000fe2000f8e00ff */
[----:B------:R-:W-:-:S04]  /*aca0*/  IADD3 R175, R3, R19, -R22 ;  /* 0x0000001303af7210 */ /* 0x000fc80007ffe816 */
[----:B------:R-:W-:Y:S02]  /*acb0*/  ISETP.NE.AND P2, PT, R179, 0x1, PT ;  /* 0x00000001b300780c */ /* 0x000fe40003f45270 */
[----:B------:R-:W-:-:S11]  /*acc0*/  LOP3.LUT R175, RZ, R175, RZ, 0x33, !PT ;  /* 0x000000afffaf7212 */ /* 0x000fd600078e33ff */
[----:B0-----:R-:W0:Y:S02]  /*acd0*/  @P2 LDC.64 R4, c[0x0][0x9e8] ;  /* 0x00027a00ff042b82 */ /* 0x001e240000000a00 */
[----:B0-----:R-:W-:-:S05]  /*ace0*/  @P2 IMAD.HI.U32 R4, R175, R4, RZ ;  /* 0x00000004af042227 */ /* 0x001fca00078e00ff */
[----:B------:R-:W-:-:S04]  /*acf0*/  @P2 SHF.R.U32.HI R175, RZ, R5, R4 ;  /* 0x00000005ffaf2219 */ /* 0x000fc80000011604 */
[----:B------:R-:W-:Y:S01]  /*ad00*/  LOP3.LUT R175, RZ, R175, RZ, 0x33, !PT ;  /* 0x000000afffaf7212 */ /* 0x000fe200078e33ff */
[----:B------:R-:W-:Y:S06]  /*ad10*/  BRA `(.L_x_1147) ;  /* 0x0000000000187947 */ /* 0x000fec0003800000 */
.L_x_1146:
[----:B------:R-:W-:Y:S02]  /*ad20*/  IMAD.U32 R179, RZ, RZ, UR50 ;  /* 0x00000032ffb37e24 */ /* 0x000fe4000f8e00ff */
[----:B------:R-:W-:-:S03]  /*ad30*/  IMAD.MOV.U32 R175, RZ, RZ, R201 ;  /* 0x000000ffffaf7224 */ /* 0x000fc600078e00c9 */
[----:B------:R-:W-:-:S13]  /*ad40*/  ISETP.NE.AND P2, PT, R179, 0x1, PT ;  /* 0x00000001b300780c */ /* 0x000fda0003f45270 */
[----:B0-----:R-:W0:Y:S02]  /*ad50*/  @P2 LDC.64 R4, c[0x0][0x9e8] ;  /* 0x00027a00ff042b82 */ /* 0x001e240000000a00 */
[----:B0-----:R-:W-:-:S05]  /*ad60*/  @P2 IMAD.HI.U32 R4, R201, R4, RZ ;  /* 0x00000004c9042227 */ /* 0x001fca00078e00ff */
[----:B------:R-:W-:-:S07]  /*ad70*/  @P2 SHF.R.U32.HI R175, RZ, R5, R4 ;  /* 0x00000005ffaf2219 */ /* 0x000fce0000011604 */
.L_x_1147:
[----:B------:R-:W-:Y:S05]  /*ad80*/  BSYNC B0 ;  /* 0x0000000000007941 */ /* 0x000fea0003800000 */
.L_x_1145:
[----:B------:R-:W-:-:S04]  /*ad90*/  IMAD R5, R175, R179, -R172 ;  /* 0x000000b3af057224 */ /* 0x000fc800078e0aac */
[----:B------:R-:W-:-:S05]  /*ada0*/  IMAD R5, R18, -0x2, R5 ;  /* 0xfffffffe12057824 */ /* 0x000fca00078e0205 */
[----:B------:R-:W-:Y:S02]  /*adb0*/  VIADDMNMX R176, R5, R179, R176, PT ;  /* 0x000000b305b07246 */ /* 0x000fe400038001b0 */
[----:B------:R-:W-:-:S07]  /*adc0*/  VIMNMX R177, R177, R5, !PT ;  /* 0x00000005b1b17248 */ /* 0x000fce0007fe0100 */
.L_x_1144:
[----:B------:R-:W-:-:S04]  /*add0*/  ISETP.GT.AND P2, PT, R20, -0x1, PT ;  /* 0xffffffff1400780c */ /* 0x000fc80003f44270 */
[C---:B------:R-:W-:Y:S02]  /*ade0*/  ISETP.GT.AND P3, PT, R177.reuse, RZ, P2 ;  /* 0x000000ffb100720c */ /* 0x040fe40001764270 */
[C---:B------:R-:W-:Y:S02]  /*adf0*/  ISETP.GT.AND P5, PT, R177.reuse, 0x1, P2 ;  /* 0x00000001b100780c */ /* 0x040fe400017a4270 */
[----:B------:R-:W-:Y:S02]  /*ae00*/  ISETP.LT.OR P4, PT, R176, 0x1, P3 ;  /* 0x00000001b000780c */ /* 0x000fe40001f81670 */
[C---:B------:R-:W-:Y:S02]  /*ae10*/  ISETP.GT.AND P3, PT, R177.reuse, 0x8, P2 ;  /* 0x00000008b100780c */ /* 0x040fe40001764270 */
[----:B0-----:R-:W-:Y:S02]  /*ae20*/  FSEL R175, R188, -INF , !P4 ;  /* 0xff800000bcaf7808 */ /* 0x001fe40006000000 */
        /* <DEDUP_REMOVED lines=40> */
[--C-:B------:R-:W-:Y:S02]  /*b0b0*/  IADD3 R176, R178, 0x8, R3.reuse ;  /* 0x00000008b2b07810 */ /* 0x100fe40007ffe003 */
[----:B------:R-:W-:Y:S02]  /*b0c0*/  IADD3 R177, R180, 0x8, R3 ;  /* 0x00000008b4b17810 */ /* 0x000fe40007ffe003 */
[----:B------:R-:W-:-:S02]  /*b0d0*/  FSEL R171, R171, -INF , !P5 ;  /* 0xff800000abab7808 */ /* 0x000fc40006800000 */
[----:B------:R-:W-:Y:S02]  /*b0e0*/  FSEL R173, R173, -INF , !P3 ;  /* 0xff800000adad7808 */ /* 0x000fe40005800000 */
[----:B------:R-:W-:Y:S01]  /*b0f0*/  FSEL R174, R174, -INF , !P4 ;  /* 0xff800000aeae7808 */ /* 0x000fe20006000000 */
[----:B------:R-:W-:Y:S06]  /*b100*/  @!P6 BRA `(.L_x_1148) ;  /* 0x000000000058e947 */ /* 0x000fec0003800000 */
        /* <DEDUP_REMOVED lines=11> */
.L_x_1150:
[----:B------:R-:W-:Y:S02]  /*b1c0*/  IMAD.U32 R180, RZ, RZ, UR50 ;  /* 0x00000032ffb47e24 */ /* 0x000fe4000f8e00ff */
[----:B------:R-:W-:-:S03]  /*b1d0*/  IMAD.MOV.U32 R179, RZ, RZ, R203 ;  /* 0x000000ffffb37224 */ /* 0x000fc600078e00cb */
[----:B------:R-:W-:-:S13]  /*b1e0*/  ISETP.NE.AND P3, PT, R180, 0x1, PT ;  /* 0x00000001b400780c */ /* 0x000fda0003f65270 */
[----:B------:R-:W0:Y:S02]  /*b1f0*/  @P3 LDC.64 R4, c[0x0][0x9e8] ;  /* 0x00027a00ff043b82 */ /* 0x000e240000000a00 */
[----:B0-----:R-:W-:-:S05]  /*b200*/  @P3 IMAD.HI.U32 R4, R203, R4, RZ ;  /* 0x00000004cb043227 */ /* 0x001fca00078e00ff */
[----:B------:R-:W-:-:S07]  /*b210*/  @P3 SHF.R.U32.HI R179, RZ, R5, R4 ;  /* 0x00000005ffb33219 */ /* 0x000fce0000011604 */
.L_x_1151:
[----:B------:R-:W-:Y:S05]  /*b220*/  BSYNC B0 ;  /* 0x0000000000007941 */ /* 0x000fea0003800000 */
.L_x_1149:
[----:B------:R-:W-:-:S04]  /*b230*/  IMAD R5, R179, R180, -R172 ;  /* 0x000000b4b3057224 */ /* 0x000fc800078e0aac */
[----:B------:R-:W-:-:S05]  /*b240*/  IMAD R5, R18, -0x2, R5 ;  /* 0xfffffffe12057824 */ /* 0x000fca00078e0205 */
[----:B------:R-:W-:Y:S02]  /*b250*/  VIADDMNMX R176, R5, R180, R176, PT ;  /* 0x000000b405b07246 */ /* 0x000fe400038001b0 */
[----:B------:R-:W-:-:S07]  /*b260*/  VIMNMX R177, R177, R5, !PT ;  /* 0x00000005b1b17248 */ /* 0x000fce0007fe0100 */
.L_x_1148:
[----:B------:R-:W-:Y:S01]  /*b270*/  FMNMX.FTZ R4, R175, R200, !PT ;  /* 0x000000c8af047209 */ /* 0x000fe20007810000 */
[----:B------:R-:W-:Y:S01]  /*b280*/  UMOV UR7, UR54 ;  /* 0x0000003600077c82 */ /* 0x000fe20008000000 */
        /* <DEDUP_REMOVED lines=18> */
[----:B------:R-:W-:-:S02]  /*b3b0*/  FSEL R179, R0, -INF , !P3 ;  /* 0xff80000000b37808 */ /* 0x000fc40005800000 */
[----:B------:R-:W-:Y:S02]  /*b3c0*/  FMNMX.FTZ R5, R167, R4, !PT ;  /* 0x00000004a7057209 */ /* 0x000fe40007810000 */
[----:B------:R-:W-:Y:S02]  /*b3d0*/  ISETP.LT.OR P4, PT, R176, 0x9, P4 ;  /* 0x00000009b000780c */ /* 0x000fe40002781670 */
[----:B------:R-:W-:Y:S02]  /*b3e0*/  FMNMX.FTZ R4, R168, R5, !PT ;  /* 0x00000005a8047209 */ /* 0x000fe40007810000 */
[----:B------:R-:W-:Y:S02]  /*b3f0*/  FSEL R2, R153, -INF , !P5 ;  /* 0xff80000099027808 */ /* 0x000fe40006800000 */
[----:B------:R-:W-:Y:S02]  /*b400*/  FMNMX.FTZ R5, R169, R4, !PT ;  /* 0x00000004a9057209 */ /* 0x000fe40007810000 */
[----:B------:R-:W-:-:S02]  /*b410*/  ISETP.GT.AND P5, PT, R177, 0x11, P2 ;  /* 0x00000011b100780c */ /* 0x000fc400017a4270 */
[----:B------:R-:W-:Y:S02]  /*b420*/  FMNMX.FTZ R4, R170, R5, !PT ;  /* 0x00000005aa047209 */ /* 0x000fe40007810000 */
[----:B------:R-:W-:Y:S02]  /*b430*/  FMNMX.FTZ R153, R179, R202, !PT ;  /* 0x000000cab3997209 */ /* 0x000fe40007810000 */
[----:B------:R-:W-:Y:S02]  /*b440*/  FMNMX.FTZ R4, R171, R4, !PT ;  /* 0x00000004ab047209 */ /* 0x000fe40007810000 */
[----:B------:R-:W-:Y:S02]  /*b450*/  FSEL R152, R152, -INF , !P4 ;  /* 0xff80000098987808 */ /* 0x000fe40006000000 */
[----:B------:R-:W-:Y:S02]  /*b460*/  FMNMX.FTZ R5, R173, R4, !PT ;  /* 0x00000004ad057209 */ /* 0x000fe40007810000 */
[----:B------:R-:W-:-:S02]  /*b470*/  ISETP.GT.AND P4, PT, R177, 0x10, P2 ;  /* 0x00000010b100780c */ /* 0x000fc40001784270 */
[----:B------:R-:W-:Y:S02]  /*b480*/  FMNMX.FTZ R4, R174, R5, !PT ;  /* 0x00000005ae047209 */ /* 0x000fe40007810000 */
[----:B------:R-:W-:Y:S02]  /*b490*/  ISETP.LT.OR P5, PT, R176, 0x12, P5 ;  /* 0x00000012b000780c */ /* 0x000fe40002fa1670 */
[----:B------:R-:W-:Y:S01]  /*b4a0*/  FMNMX.FTZ R153, R172, R153, !PT ;  /* 0x00000099ac997209 */ /* 0x000fe20007810000 */
[----:B------:R-:W0:Y:S01]  /*b4b0*/  SHFL.BFLY PT, R5, R4, 0x2, 0x1f ;  /* 0x0c401f0004057f89 */ /* 0x000e2200000e0000 */
[----:B------:R-:W-:Y:S02]  /*b4c0*/  ISETP.LT.OR P4, PT, R176, 0x11, P4 ;  /* 0x00000011b000780c */ /* 0x000fe40002781670 */
[----:B------:R-:W-:Y:S02]  /*b4d0*/  FSEL R155, R155, -INF , !P5 ;  /* 0xff8000009b9b7808 */ /* 0x000fe40006800000 */
[----:B------:R-:W-:-:S02]  /*b4e0*/  FMNMX.FTZ R153, R152, R153, !PT ;  /* 0x0000009998997209 */ /* 0x000fc40007810000 */
[C---:B------:R-:W-:Y:S02]  /*b4f0*/  ISETP.GT.AND P5, PT, R177.reuse, 0x20, P2 ;  /* 0x00000020b100780c */ /* 0x040fe400017a4270 */
[----:B------:R-:W-:Y:S02]  /*b500*/  FSEL R154, R154, -INF , !P4 ;  /* 0xff8000009a9a7808 */ /* 0x000fe40006000000 */
[C---:B------:R-:W-:Y:S02]  /*b510*/  ISETP.GT.AND P3, PT, R177.reuse, 0x18, P2 ;  /* 0x00000018b100780c */ /* 0x040fe40001764270 */
[----:B------:R-:W-:Y:S02]  /*b520*/  FMNMX.FTZ R153, R2, R153, !PT ;  /* 0x0000009902997209 */ /* 0x000fe40007810000 */
[----:B------:R-:W-:Y:S02]  /*b530*/  ISETP.LT.OR P5, PT, R176, 0x21, P5 ;  /* 0x00000021b000780c */ /* 0x000fe40002fa1670 */
[----:B------:R-:W-:-:S02]  /*b540*/  ISETP.GT.AND P4, PT, R177, 0x19, P2 ;  /* 0x00000019b100780c */ /* 0x000fc40001784270 */
[----:B------:R-:W-:Y:S02]  /*b550*/  ISETP.LT.OR P3, PT, R176, 0x19, P3 ;  /* 0x00000019b000780c */ /* 0x000fe40001f61670 */
[----:B------:R-:W-:Y:S02]  /*b560*/  FMNMX.FTZ R0, R154, R153, !PT ;  /* 0x000000999a007209 */ /* 0x000fe40007810000 */
[----:B------:R-:W-:Y:S02]  /*b570*/  FSEL R158, R158, -INF , !P5 ;  /* 0xff8000009e9e7808 */ /* 0x000fe40006800000 */
[----:B0-----:R-:W-:Y:S02]  /*b580*/  FMNMX.FTZ R178, R4, R5, !PT ;  /* 0x0000000504b27209 */ /* 0x001fe40007810000 */
[----:B------:R-:W-:Y:S02]  /*b590*/  ISETP.LT.OR P4, PT, R176, 0x1a, P4 ;  /* 0x0000001ab000780c */ /* 0x000fe40002781670 */
[----:B------:R-:W-:Y:S01]  /*b5a0*/  FSEL R156, R156, -INF , !P3 ;  /* 0xff8000009c9c7808 */ /* 0x000fe20005800000 */
[----:B------:R-:W0:Y:S01]  /*b5b0*/  SHFL.BFLY PT, R5, R178, 0x1, 0x1f ;  /* 0x0c201f00b2057f89 */ /* 0x000e2200000e0000 */
[----:B------:R-:W-:-:S02]  /*b5c0*/  FMNMX.FTZ R153, R155, R0, !PT ;  /* 0x000000009b997209 */ /* 0x000fc40007810000 */
[----:B------:R-:W-:Y:S02]  /*b5d0*/  ISETP.GT.AND P3, PT, R177, 0x21, P2 ;  /* 0x00000021b100780c */ /* 0x000fe40001764270 */
[----:B------:R-:W-:Y:S02]  /*b5e0*/  FSEL R157, R157, -INF , !P4 ;  /* 0xff8000009d9d7808 */ /* 0x000fe40006000000 */
[----:B------:R-:W-:Y:S02]  /*b5f0*/  ISETP.GT.AND P4, PT, R177, 0x28, P2 ;  /* 0x00000028b100780c */ /* 0x000fe40001784270 */
[C---:B------:R-:W-:Y:S02]  /*b600*/  ISETP.LT.OR P3, PT, R176.reuse, 0x22, P3 ;  /* 0x00000022b000780c */ /* 0x040fe40001f61670 */
[----:B------:R-:W-:Y:S02]  /*b610*/  ISETP.LT.OR P4, PT, R176, 0x29, P4 ;  /* 0x00000029b000780c */ /* 0x000fe40002781670 */
[----:B------:R-:W-:-:S02]  /*b620*/  FSEL R159, R159, -INF , !P3 ;  /* 0xff8000009f9f7808 */ /* 0x000fc40005800000 */
[----:B------:R-:W-:Y:S02]  /*b630*/  ISETP.GT.AND P3, PT, R177, 0x29, P2 ;  /* 0x00000029b100780c */ /* 0x000fe40001764270 */
[----:B------:R-:W-:Y:S02]  /*b640*/  FSEL R161, R161, -INF , !P4 ;  /* 0xff800000a1a17808 */ /* 0x000fe40006000000 */
[----:B------:R-:W-:Y:S02]  /*b650*/  ISETP.GT.AND P4, PT, R177, 0x30, P2 ;  /* 0x00000030b100780c */ /* 0x000fe40001784270 */
[C---:B------:R-:W-:Y:S02]  /*b660*/  ISETP.LT.OR P3, PT, R176.reuse, 0x2a, P3 ;  /* 0x0000002ab000780c */ /* 0x040fe40001f61670 */
[----:B------:R-:W-:Y:S02]  /*b670*/  ISETP.LT.OR P4, PT, R176, 0x31, P4 ;  /* 0x00000031b000780c */ /* 0x000fe40002781670 */
[----:B0-----:R-:W-:-:S02]  /*b680*/  FMNMX.FTZ R5, R178, R5, !PT ;  /* 0x00000005b2057209 */ /* 0x001fc40007810000 */
[----:B------:R-:W-:Y:S02]  /*b690*/  FSEL R160, R160, -INF , !P3 ;  /* 0xff800000a0a07808 */ /* 0x000fe40005800000 */
[C---:B------:R-:W-:Y:S01]  /*b6a0*/  FSETP.NEU.FTZ.AND P5, PT, R5.reuse, -INF , PT ;  /* 0xff8000000500780b */ /* 0x040fe20003fbd000 */
[----:B------:R-:W-:Y:S01]  /*b6b0*/  FMUL.FTZ R4, R5, UR7 ;  /* 0x0000000705047c20 */ /* 0x000fe20008410000 */
[----:B------:R-:W-:Y:S02]  /*b6c0*/  ISETP.GT.AND P3, PT, R177, 0x31, P2 ;  /* 0x00000031b100780c */ /* 0x000fe40001764270 */
[----:B------:R-:W-:Y:S02]  /*b6d0*/  FSEL R162, R162, -INF , !P4 ;  /* 0xff800000a2a27808 */ /* 0x000fe40006000000 */
[----:B------:R-:W-:Y:S02]  /*b6e0*/  FSEL R0, R4, RZ, P5 ;  /* 0x000000ff04007208 */ /* 0x000fe40002800000 */
[----:B------:R-:W-:-:S02]  /*b6f0*/  FMNMX.FTZ R4, R156, R153, !PT ;  /* 0x000000999c047209 */ /* 0x000fc40007810000 */
[----:B------:R-:W-:Y:S01]  /*b700*/  ISETP.GT.AND P4, PT, R177, 0x38, P2 ;  /* 0x00000038b100780c */ /* 0x000fe20001784270 */
[--C-:B------:R-:W-:Y:S01]  /*b710*/  FFMA.FTZ R153, R175, UR7, -R0.reuse ;  /* 0x00000007af997c23 */ /* 0x100fe20008010800 */
[----:B------:R-:W-:Y:S01]  /*b720*/  FMNMX.FTZ R175, R157, R4, !PT ;  /* 0x000000049daf7209 */ /* 0x000fe20007810000 */
[--C-:B------:R-:W-:Y:S01]  /*b730*/  FFMA.FTZ R192, R186, UR7, -R0.reuse ;  /* 0x00000007bac07c23 */ /* 0x100fe20008010800 */
[----:B------:R-:W-:Y:S01]  /*b740*/  ISETP.LT.OR P3, PT, R176, 0x32, P3 ;  /* 0x00000032b000780c */ /* 0x000fe20001f61670 */
[--C-:B------:R-:W-:Y:S01]  /*b750*/  FFMA.FTZ R186, R173, UR7, -R0.reuse ;  /* 0x00000007adba7c23 */ /* 0x100fe20008010800 */
[----:B------:R-:W-:Y:S01]  /*b760*/  FMNMX.FTZ R4, R158, R175, !PT ;  /* 0x000000af9e047209 */ /* 0x000fe20007810000 */
[--C-:B------:R-:W-:Y:S01]  /*b770*/  FFMA.FTZ R198, R184, UR7, -R0.reuse ;  /* 0x00000007b8c67c23 */ /* 0x100fe20008010800 */
        /* <DEDUP_REMOVED lines=20> */
[----:B------:R-:W-:Y:S01]  /*b8c0*/  FSEL R175, R165, -INF , !P2 ;  /* 0xff800000a5af7808 */ /* 0x000fe20005000000 */
[--C-:B------:R-:W-:Y:S01]  /*b8d0*/  FFMA.FTZ R174, R174, UR7, -R0.reuse ;  /* 0x00000007aeae7c23 */ /* 0x100fe20008010800 */
[----:B------:R-:W-:Y:S01]  /*b8e0*/  FMNMX.FTZ R4, R164, R177, !PT ;  /* 0x000000b1a4047209 */ /* 0x000fe20007810000 */
[----:B------:R-:W-:Y:S01]  /*b8f0*/  FFMA.FTZ R177, R187, UR7, -R0 ;  /* 0x00000007bbb17c23 */ /* 0x000fe20008010800 */
[----:B------:R-:W-:Y:S01]  /*b900*/  FSEL R173, R5, RZ, P5 ;  /* 0x000000ff05ad7208 */ /* 0x000fe20002800000 */
[----:B------:R-:W-:Y:S01]  /*b910*/  MUFU.EX2 R153, R153 ;  /* 0x0000009900997308 */ /* 0x000fe20000000800 */
[----:B------:R-:W-:-:S03]  /*b920*/  FMNMX.FTZ R4, R175, R4, !PT ;  /* 0x00000004af047209 */ /* 0x000fc60007810000 */
[----:B------:R-:W-:Y:S01]  /*b930*/  FADD.FTZ R0, -R173, R200 ;  /* 0x000000c8ad007221 */ /* 0x000fe20000010100 */
[----:B------:R-:W-:Y:S01]  /*b940*/  IMAD.MOV.U32 R200, RZ, RZ, R5 ;  /* 0x000000ffffc87224 */ /* 0x000fe200078e0005 */
[----:B------:R-:W0:Y:S02]  /*b950*/  SHFL.BFLY PT, R183, R4, 0x2, 0x1f ;  /* 0x0c401f0004b77f89 */ /* 0x000e2400000e0000 */
[----:B------:R-:W-:Y:S01]  /*b960*/  FMUL.FTZ R0, R0, UR7 ;  /* 0x0000000700007c20 */ /* 0x000fe20008410000 */
[----:B------:R-:W-:Y:S08]  /*b970*/  MUFU.EX2 R196, R196 ;  /* 0x000000c400c47308 */ /* 0x000ff00000000800 */
[----:B------:R-:W1:Y:S08]  /*b980*/  MUFU.EX2 R0, R0 ;  /* 0x0000000000007308 */ /* 0x000e700000000800 */
[----:B------:R-:W2:Y:S01]  /*b990*/  MUFU.EX2 R198, R198 ;  /* 0x000000c600c67308 */ /* 0x000ea20000000800 */
[----:B0-----:R-:W-:-:S07]  /*b9a0*/  FMNMX.FTZ R183, R4, R183, !PT ;  /* 0x000000b704b77209 */ /* 0x001fce0007810000 */
[----:B------:R-:W0:Y:S01]  /*b9b0*/  MUFU.EX2 R165, R185 ;  /* 0x000000b900a57308 */ /* 0x000e220000000800 */
[----:B-1----:R-:W-:Y:S01]  /*b9c0*/  FFMA.FTZ R17, R0, R17, R153 ;  /* 0x0000001100117223 */ /* 0x002fe20000010099 */
[----:B------:R-:W1:Y:S03]  /*b9d0*/  SHFL.BFLY PT, R4, R183, 0x1, 0x1f ;  /* 0x0c201f00b7047f89 */ /* 0x000e6600000e0000 */
[C---:B------:R-:W-:Y:S01]  /*b9e0*/  FADD.FTZ R17, R196.reuse, R17 ;  /* 0x00000011c4117221 */ /* 0x040fe20000010000 */
[----:B------:R-:W-:Y:S02]  /*b9f0*/  F2FP.BF16.F32.PACK_AB R196, R196, R153 ;  /* 0x00000099c4c4723e */ /* 0x000fe400000010ff */
[----:B------:R-:W-:Y:S01]  /*ba00*/  MUFU.EX2 R192, R192 ;  /* 0x000000c000c07308 */ /* 0x000fe20000000800 */
[----:B--2---:R-:W-:-:S07]  /*ba10*/  FADD.FTZ R168, R198, R17 ;  /* 0x00000011c6a87221 */ /* 0x004fce0000010000 */
[----:B------:R-:W-:Y:S01]  /*ba20*/  MUFU.EX2 R177, R177 ;  /* 0x000000b100b17308 */ /* 0x000fe20000000800 */
[----:B0-----:R-:W-:-:S07]  /*ba30*/  F2FP.BF16.F32.PACK_AB R198, R165, R198 ;  /* 0x000000c6a5c6723e */ /* 0x001fce00000010ff */
[----:B------:R-:W-:Y:S01]  /*ba40*/  MUFU.EX2 R194, R194 ;  /* 0x000000c200c27308 */ /* 0x000fe20000000800 */
[----:B-1----:R-:W-:-:S04]  /*ba50*/  FMNMX.FTZ R4, R183, R4, !PT ;  /* 0x00000004b7047209 */ /* 0x002fc80007810000 */
[C---:B------:R-:W-:Y:S01]  /*ba60*/  FSETP.NEU.FTZ.AND P2, PT, R4.reuse, -INF , PT ;  /* 0xff8000000400780b */ /* 0x040fe20003f5d000 */
[----:B------:R-:W-:Y:S02]  /*ba70*/  FMUL.FTZ R183, R4, UR7 ;  /* 0x0000000704b77c20 */ /* 0x000fe40008410000 */
[----:B------:R-:W-:Y:S03]  /*ba80*/  MUFU.EX2 R181, R181 ;  /* 0x000000b500b57308 */ /* 0x000fe60000000800 */
[----:B------:R-:W-:-:S05]  /*ba90*/  FSEL R183, R183, RZ, P2 ;  /* 0x000000ffb7b77208 */ /* 0x000fca0001000000 */
[----:B------:R-:W-:Y:S01]  /*baa0*/  MUFU.EX2 R188, R188 ;  /* 0x000000bc00bc7308 */ /* 0x000fe20000000800 */
[--C-:B------:R-:W-:Y:S01]  /*bab0*/  FFMA.FTZ R193, R154, UR7, -R183.reuse ;  /* 0x000000079ac17c23 */ /* 0x100fe200080108b7 */
        /* <DEDUP_REMOVED lines=11> */
[----:B------:R-:W-:Y:S01]  /*bb70*/  FADD.FTZ R157, R165, R168 ;  /* 0x000000a8a59d7221 */ /* 0x000fe20000010000 */
[--C-:B------:R-:W-:Y:S01]  /*bb80*/  FFMA.FTZ R189, R158, UR7, -R183.reuse ;  /* 0x000000079ebd7c23 */ /* 0x100fe200080108b7 */
[--C-:B------:R-:W-:Y:S01]  /*bb90*/  FFMA.FTZ R158, R159, UR7, -R183.reuse ;  /* 0x000000079f9e7c23 */ /* 0x100fe200080108b7 */
[--C-:B------:R-:W-:Y:S01]  /*bba0*/  FFMA.FTZ R191, R161, UR7, -R183.reuse ;  /* 0x00000007a1bf7c23 */ /* 0x100fe200080108b7 */
[----:B------:R-:W-:Y:S01]  /*bbb0*/  MUFU.EX2 R197, R197 ;  /* 0x000000c500c57308 */ /* 0x000fe20000000800 */
[--C-:B------:R-:W-:Y:S01]  /*bbc0*/  FFMA.FTZ R185, R162, UR7, -R183.reuse ;  /* 0x00000007a2b97c23 */ /* 0x100fe200080108b7 */
[--C-:B------:R-:W-:Y:S01]  /*bbd0*/  FFMA.FTZ R163, R163, UR7, -R183.reuse ;  /* 0x00000007a3a37c23 */ /* 0x100fe200080108b7 */
[--C-:B------:R-:W-:Y:S01]  /*bbe0*/  FFMA.FTZ R164, R164, UR7, -R183.reuse ;  /* 0x00000007a4a47c23 */ /* 0x100fe200080108b7 */
[----:B------:R-:W-:Y:S01]  /*bbf0*/  FFMA.FTZ R175, R175, UR7, -R183 ;  /* 0x00000007afaf7c23 */ /* 0x000fe200080108b7 */
[C---:B------:R-:W-:Y:S01]  /*bc00*/  ISETP.GT.AND P2, PT, R20.reuse, UR61, PT ;  /* 0x0000003d14007c0c */ /* 0x040fe2000bf44270 */
[----:B------:R-:W-:-:S02]  /*bc10*/  VIADD R20, R20, 0xffffffff ;  /* 0xffffffff14147836 */ /* 0x000fc40000000000 */
[----:B------:R-:W0:Y:S01]  /*bc20*/  MUFU.EX2 R2, R155 ;  /* 0x0000009b00027308 */ /* 0x000e220000000800 */
[----:B------:R-:W-:-:S07]  /*bc30*/  IMAD.MOV.U32 R202, RZ, RZ, R4 ;  /* 0x000000ffffca7224 */ /* 0x000fce00078e0004 */
[----:B------:R-:W1:Y:S08]  /*bc40*/  MUFU.EX2 R166, R166 ;  /* 0x000000a600a67308 */ /* 0x000e700000000800 */
[----:B------:R-:W2:Y:S01]  /*bc50*/  MUFU.EX2 R199, R199 ;  /* 0x000000c700c77308 */ /* 0x000ea20000000800 */
[----:B0-----:R-:W-:Y:S01]  /*bc60*/  FFMA.FTZ R17, R2, R16, R197 ;  /* 0x0000001002117223 */ /* 0x001fe200000100c5 */
[----:B------:R-:W-:Y:S01]  /*bc70*/  FADD.FTZ R16, R192, R157 ;  /* 0x0000009dc0107221 */ /* 0x000fe20000010000 */
[----:B------:R-:W-:-:S02]  /*bc80*/  MOV R157, UR14 ;  /* 0x0000000e009d7c02 */ /* 0x000fc40008000f00 */
[C---:B------:R-:W-:Y:S01]  /*bc90*/  F2FP.BF16.F32.PACK_AB R192, R177.reuse, R192 ;  /* 0x000000c0b1c0723e */ /* 0x040fe200000010ff */
[----:B------:R-:W-:Y:S01]  /*bca0*/  FADD.FTZ R155, R177, R16 ;  /* 0x00000010b19b7221 */ /* 0x000fe20000010000 */
[----:B------:R-:W-:Y:S01]  /*bcb0*/  FFMA.FTZ R16, R160, UR7, -R183 ;  /* 0x00000007a0107c23 */ /* 0x000fe200080108b7 */
[----:B------:R-:W0:Y:S01]  /*bcc0*/  MUFU.EX2 R152, R152 ;  /* 0x0000009800987308 */ /* 0x000e220000000800 */
[C---:B-1----:R-:W-:Y:S01]  /*bcd0*/  FADD.FTZ R168, R166.reuse, R17 ;  /* 0x00000011a6a87221 */ /* 0x042fe20000010000 */
[----:B------:R-:W-:Y:S01]  /*bce0*/  @!P1 VIADD R157, R157, 0x30860 ;  /* 0x000308609d9d9836 */ /* 0x000fe20000000000 */
[----:B------:R-:W-:-:S04]  /*bcf0*/  F2FP.BF16.F32.PACK_AB R197, R166, R197 ;  /* 0x000000c5a6c5723e */ /* 0x000fc800000010ff */
[----:B------:R-:W-:Y:S01]  /*bd00*/  @!P1 PRMT R157, RZ, 0x654, R157 ;  /* 0x00000654ff9d9816 */ /* 0x000fe2000000009d */
[----:B------:R-:W1:Y:S01]  /*bd10*/  MUFU.EX2 R154, R154 ;  /* 0x0000009a009a7308 */ /* 0x000e620000000800 */
[----:B--2---:R-:W-:Y:S01]  /*bd20*/  FADD.FTZ R17, R199, R168 ;  /* 0x000000a8c7117221 */ /* 0x004fe20000010000 */
[----:B------:R-:W-:Y:S01]  /*bd30*/  FADD.FTZ R168, R194, R155 ;  /* 0x0000009bc2a87221 */ /* 0x000fe20000010000 */
[----:B------:R2:W-:Y:S01]  /*bd40*/  @!P1 SYNCS.ARRIVE.TRANS64.RED.A1T0 RZ, [R157+URZ], RZ ;  /* 0x000000ff9dff99a7 */ /* 0x0005e2000810043f */
[C---:B------:R-:W-:Y:S02]  /*bd50*/  F2FP.BF16.F32.PACK_AB R194, R181.reuse, R194 ;  /* 0x000000c2b5c2723e */ /* 0x040fe400000010ff */
[----:B------:R-:W-:Y:S02]  /*bd60*/  FADD.FTZ R155, R181, R168 ;  /* 0x000000a8b59b7221 */ /* 0x000fe40000010000 */
[----:B------:R-:W3:Y:S01]  /*bd70*/  MUFU.EX2 R195, R195 ;  /* 0x000000c300c37308 */ /* 0x000ee20000000800 */
[----:B0-----:R-:W-:Y:S01]  /*bd80*/  FADD.FTZ R160, R152, R17 ;  /* 0x0000001198a07221 */ /* 0x001fe20000010000 */
[----:B------:R-:W-:Y:S01]  /*bd90*/  FADD.FTZ R162, R188, R155 ;  /* 0x0000009bbca27221 */ /* 0x000fe20000010000 */
[----:B------:R-:W-:-:S02]  /*bda0*/  F2FP.BF16.F32.PACK_AB R199, R152, R199 ;  /* 0x000000c798c7723e */ /* 0x000fc400000010ff */
[----:B------:R-:W-:-:S03]  /*bdb0*/  FADD.FTZ R17, R193, R160 ;  /* 0x000000a0c1117221 */ /* 0x000fc60000010000 */
        /* <DEDUP_REMOVED lines=19> */
[----:B---3--:R-:W-:-:S07]  /*bef0*/  FADD.FTZ R17, R191, R160 ;  /* 0x000000a0bf117221 */ /* 0x008fce0000010000 */
[----:B------:R-:W3:Y:S01]  /*bf00*/  MUFU.EX2 R184, R184 ;  /* 0x000000b800b87308 */ /* 0x000ee20000000800 */
[C---:B0-----:R-:W-:Y:S01]  /*bf10*/  FADD.FTZ R153, R169.reuse, R162 ;  /* 0x000000a2a9997221 */ /* 0x041fe20000010000 */
[----:B------:R-:W-:-:S06]  /*bf20*/  F2FP.BF16.F32.PACK_AB R190, R169, R190 ;  /* 0x000000bea9be723e */ /* 0x000fcc00000010ff */
[----:B------:R-:W0:Y:S01]  /*bf30*/  MUFU.EX2 R185, R185 ;  /* 0x000000b900b97308 */ /* 0x000e220000000800 */
[C---:B-1----:R-:W-:Y:S01]  /*bf40*/  FADD.FTZ R160, R16.reuse, R17 ;  /* 0x0000001110a07221 */ /* 0x042fe20000010000 */
[----:B------:R-:W-:-:S06]  /*bf50*/  F2FP.BF16.F32.PACK_AB R191, R16, R191 ;  /* 0x000000bf10bf723e */ /* 0x000fcc00000010ff */
[----:B------:R-:W1:Y:S01]  /*bf60*/  MUFU.EX2 R171, R171 ;  /* 0x000000ab00ab7308 */ /* 0x000e620000000800 */
[----:B---3--:R-:W-:-:S07]  /*bf70*/  FADD.FTZ R162, R184, R153 ;  /* 0x00000099b8a27221 */ /* 0x008fce0000010000 */
        /* <DEDUP_REMOVED lines=11> */
[----:B-1----:R-:W-:Y:S01]  /*c030*/  FADD.FTZ R160, R187, R160 ;  /* 0x000000a0bba07221 */ /* 0x002fe20000010000 */
[C---:B---3--:R-:W-:Y:S01]  /*c040*/  FADD.FTZ R17, R173.reuse, R162 ;  /* 0x000000a2ad117221 */ /* 0x048fe20000010000 */
[----:B------:R-:W-:Y:S02]  /*c050*/  F2FP.BF16.F32.PACK_AB R186, R173, R186 ;  /* 0x000000baadba723e */ /* 0x000fe400000010ff */
[C---:B0-----:R-:W-:Y:S01]  /*c060*/  FADD.FTZ R16, R175.reuse, R160 ;  /* 0x000000a0af107221 */ /* 0x041fe20000010000 */
[----:B------:R-:W-:Y:S01]  /*c070*/  F2FP.BF16.F32.PACK_AB R187, R175, R187 ;  /* 0x000000bbafbb723e */ /* 0x000fe200000010ff */
[----:B--2---:R-:W-:Y:S06]  /*c080*/  @P2 BRA `(.L_x_1152) ;  /* 0xffffffd400642947 */ /* 0x004fec000383ffff */
.L_x_1135:
        /* <DEDUP_REMOVED lines=131> */
.L_x_1153:
[----:B------:R-:W-:Y:S01]  /*c8c0*/  ULEA UR5, UR37, UR39, 0x3 ;  /* 0x0000002725057291 */ /* 0x000fe2000f8e183f */
[----:B------:R-:W-:-:S05]  /*c8d0*/  IMAD.U32 R0, RZ, RZ, UR36 ;  /* 0x00000024ff007e24 */ /* 0x000fca000f8e00ff */
[----:B------:R-:W-:-:S04]  /*c8e0*/  SHF.L.U32 R0, R0, 0x1f, RZ ;  /* 0x0000001f00007819 */ /* 0x000fc800000006ff */
[----:B------:R0:W1:Y:S01]  /*c8f0*/  SYNCS.PHASECHK.TRANS64.TRYWAIT P2, [UR5+0x30850], R0 ;  /* 0x03085000ff0075a7 */ /* 0x0000620008040145 */
[----:B------:R-:W-:Y:S05]  /*c900*/  @!P0 BRA `(.L_x_1154) ;  /* 0x0000000000048947 */ /* 0x000fea0003800000 */
[----:B------:R-:W-:Y:S01]  /*c910*/  BPT.TRAP 0x1 ;  /* 0x000000040000795c */ /* 0x000fe20000300000 */
.L_x_1154:
[----:B-1----:R-:W-:Y:S05]  /*c920*/  @P2 BRA `(.L_x_1155) ;  /* 0x0000000000082947 */ /* 0x002fea0003800000 */
[----:B------:R-:W1:Y:S02]  /*c930*/  SYNCS.PHASECHK.TRANS64.TRYWAIT P0, [UR5+0x30850], R0 ;  /* 0x03085000ff0075a7 */ /* 0x000e640008000145 */
[----:B-1----:R-:W-:Y:S05]  /*c940*/  @!P0 BRA `(.L_x_1156) ;  /* 0x00000094007c8947 */ /* 0x002fea0003800000 */
.L_x_1155:
[----:B------:R-:W-:Y:S01]  /*c950*/  UIADD3 UR39, UR39, 0x400, URZ ;  /* 0x0000040027277890 */ /* 0x000fe2000fffe03f */
[----:B------:R-:W-:Y:S01]  /*c960*/  WARPGROUP.ARRIVE ;  /* 0x00000000000079c5 */ /* 0x000fe20000000000 */
[----:B------:R-:W-:Y:S01]  /*c970*/  UMOV UR11, 0x40000040 ;  /* 0x40000040000b7882 */ /* 0x000fe20000000000 */
[----:B-1----:R-:W1:Y:S01]  /*c980*/  SHFL.BFLY PT, R3, R16, 0x2, 0x1f ;  /* 0x0c401f0010037f89 */ /* 0x002e6200000e0000 */
[----:B------:R-:W-:Y:S01]  /*c990*/  USHF.R.U32.HI UR39, URZ, 0x4, UR39 ;  /* 0x000000043f277899 */ /* 0x000fe20008011627 */
[----:B------:R-:W-:Y:S01]  /*c9a0*/  IMAD.MOV.U32 R13, RZ, RZ, RZ ;  /* 0x000000ffff0d7224 */ /* 0x000fe200078e00ff */
[----:B------:R-:W-:Y:S01]  /*c9b0*/  R2UR UR8, R209 ;  /* 0x00000000d10872ca */ /* 0x000fe200000e0000 */
[----:B0-----:R-:W0:Y:S01]  /*c9c0*/  SHFL.BFLY PT, R0, R17, 0x2, 0x1f ;  /* 0x0c401f0011007f89 */ /* 0x001e2200000e0000 */
[----:B------:R-:W-:Y:S01]  /*c9d0*/  ULOP3.LUT UR39, UR39, 0x3fff, URZ, 0xc0, !UPT ;  /* 0x00003fff27277892 */ /* 0x000fe2000f8ec03f */
[----:B------:R-:W-:Y:S02]  /*c9e0*/  IMAD.U32 R11, RZ, RZ, UR5 ;  /* 0x00000005ff0b7e24 */ /* 0x000fe4000f8e00ff */
[----:B------:R-:W-:Y:S01]  /*c9f0*/  IMAD.U32 R6, RZ, RZ, UR7 ;  /* 0x00000007ff067e24 */ /* 0x000fe2000f8e00ff */
[----:B------:R-:W-:Y:S01]  /*ca00*/  ULOP3.LUT UR4, UR39, 0x2000000, URZ, 0xfc, !UPT ;  /* 0x0200000027047892 */ /* 0x000fe2000f8efc3f */
[----:B------:R-:W-:-:S03]  /*ca10*/  IMAD.U32 R12, RZ, RZ, UR7 ;  /* 0x00000007ff0c7e24 */ /* 0x000fc6000f8e00ff */
[----:B------:R-:W-:Y:S02]  /*ca20*/  ULEA UR4, UR37, UR4, 0xb ;  /* 0x0000000425047291 */ /* 0x000fe4000f8e583f */
[----:B------:R-:W-:Y:S02]  /*ca30*/  UIADD3 UR37, UR37, 0x1, URZ ;  /* 0x0000000125257890 */ /* 0x000fe4000fffe03f */
[----:B------:R-:W-:Y:S02]  /*ca40*/  UIADD3 UR6, UR4, 0x80, URZ ;  /* 0x0000008004067890 */ /* 0x000fe4000fffe03f */
[----:B------:R-:W-:Y:S01]  /*ca50*/  UIADD3 UR8, UR8, 0x1, URZ ;  /* 0x0000000108087890 */ /* 0x000fe2000fffe03f */
[----:B------:R-:W-:Y:S01]  /*ca60*/  UMOV UR10, UR4 ;  /* 0x00000004000a7c82 */ /* 0x000fe20008000000 */
[----:B------:R-:W-:-:S07]  /*ca70*/  UISETP.NE.AND UP0, UPT, UR37, 0x2, UPT ;  /* 0x000000022500788c */ /* 0x000fce000bf05270 */
[----:B------:R-:W-:Y:S01]  /*ca80*/  HGMMA.64x256x16.F32.BF16 R24, R196, gdesc[UR8].tnspB, R24, gsb0 ;  /* 0x43e00008c4187df0 */ /* 0x000fe20008001818 */
[----:B------:R-:W-:Y:S01]  /*ca90*/  UMOV UR10, UR6 ;  /* 0x00000006000a7c82 */ /* 0x000fe20008000000 */
[----:B------:R-:W-:Y:S01]  /*caa0*/  UMOV UR11, 0x40000040 ;  /* 0x40000040000b7882 */ /* 0x000fe20000000000 */
[----:B------:R-:W-:Y:S01]  /*cab0*/  UIADD3 UR6, UR4, 0x100, URZ ;  /* 0x0000010004067890 */ /* 0x000fe2000fffe03f */
[----:B-1----:R-:W-:Y:S01]  /*cac0*/  FADD.FTZ R2, R3, R16 ;  /* 0x0000001003027221 */ /* 0x002fe20000010000 */
[----:B------:R-:W-:Y:S01]  /*cad0*/  UIADD3 UR4, UR4, 0x180, URZ ;  /* 0x0000018004047890 */ /* 0x000fe2000fffe03f */
[----:B0-----:R-:W-:Y:S01]  /*cae0*/  FADD.FTZ R0, R0, R17 ;  /* 0x0000001100007221 */ /* 0x001fe20000010000 */
[----:B------:R-:W-:Y:S01]  /*caf0*/  IMAD.U32 R209, RZ, RZ, UR8 ;  /* 0x00000008ffd17e24 */ /* 0x000fe2000f8e00ff */
[----:B------:R-:W-:Y:S01]  /*cb00*/  USEL UR37, UR37, URZ, UP0 ;  /* 0x0000003f25257287 */ /* 0x000fe20008000000 */
[----:B------:R-:W0:Y:S04]  /*cb10*/  SHFL.BFLY PT, R7, R2, 0x1, 0x1f ;  /* 0x0c201f0002077f89 */ /* 0x000e2800000e0000 */
[----:B------:R-:W1:Y:S01]  /*cb20*/  SHFL.BFLY PT, R3, R0, 0x1, 0x1f ;  /* 0x0c201f0000037f89 */ /* 0x000e6200000e0000 */
[----:B0-----:R-:W-:Y:S01]  /*cb30*/  FADD.FTZ R10, R2, R7 ;  /* 0x00000007020a7221 */ /* 0x001fe20000010000 */
[----:B------:R-:W-:-:S02]  /*cb40*/  IMAD.MOV.U32 R7, RZ, RZ, RZ ;  /* 0x000000ffff077224 */ /* 0x000fc400078e00ff */
[----:B------:R-:W-:Y:S02]  /*cb50*/  IMAD.MOV.U32 R2, RZ, RZ, -0x800000 ;  /* 0xff800000ff027424 */ /* 0x000fe400078e00ff */
[----:B-1----:R-:W-:Y:S01]  /*cb60*/  FADD.FTZ R9, R0, R3 ;  /* 0x0000000300097221 */ /* 0x002fe20000010000 */
[----:B------:R-:W-:Y:S02]  /*cb70*/  FSETP.NE.FTZ.AND P2, PT, R10, RZ, PT ;  /* 0x000000ff0a00720b */ /* 0x000fe40003f55000 */
[----:B------:R-:W-:Y:S02]  /*cb80*/  MOV R0, 0xff800000 ;  /* 0xff80000000007802 */ /* 0x000fe40000000f00 */
[----:B------:R-:W-:-:S09]  /*cb90*/  FSETP.NE.FTZ.AND P0, PT, R9, RZ, PT ;  /* 0x000000ff0900720b */ /* 0x000fd20003f15000 */
[----:B------:R-:W-:Y:S01]  /*cba0*/  @P2 MUFU.LG2 R8, R10 ;  /* 0x0000000a00082308 */ /* 0x000fe20000000c00 */
[----:B------:R-:W-:-:S03]  /*cbb0*/  @P2 FMUL.FTZ R12, R12, 0.69314718246459960938 ;  /* 0x3f3172180c0c2820 */ /* 0x000fc60000410000 */
[----:B------:R-:W-:-:S04]  /*cbc0*/  @P0 FMUL.FTZ R6, R6, 0.69314718246459960938 ;  /* 0x3f31721806060820 */ /* 0x000fc80000410000 */
[----:B------:R-:W0:Y:S08]  /*cbd0*/  @P0 MUFU.LG2 R3, R9 ;  /* 0x0000000900030308 */ /* 0x000e300000000c00 */
[----:B------:R-:W1:Y:S08]  /*cbe0*/  @P2 MUFU.RCP R7, R10 ;  /* 0x0000000a00072308 */ /* 0x000e700000001000 */
[----:B------:R2:W3:Y:S01]  /*cbf0*/  @P0 MUFU.RCP R13, R9 ;  /* 0x00000009000d0308 */ /* 0x0004e20000001000 */
[----:B0-----:R-:W-:-:S04]  /*cc00*/  @P0 FMUL.FTZ R3, R3, 0.69314718246459960938 ;  /* 0x3f31721803030820 */ /* 0x001fc80000410000 */
[----:B------:R-:W-:Y:S01]  /*cc10*/  @P0 FFMA.FTZ R0, R6, R5, R3 ;  /* 0x0000000506000223 */ /* 0x000fe20000010003 */
[----:B------:R-:W-:Y:S01]  /*cc20*/  PLOP3.LUT P0, PT, PT, PT, PT, 0x8, 0x0 ;  /* 0x000000000000781c */ /* 0x000fe20003f0e170 */
[----:B--2---:R-:W-:Y:S01]  /*cc30*/  @P2 FMUL.FTZ R9, R8, 0.69314718246459960938 ;  /* 0x3f31721808092820 */ /* 0x004fe20000410000 */
[----:B------:R-:W-:-:S03]  /*cc40*/  @!P1 VIADD R8, R11, 0x30860 ;  /* 0x000308600b089836 */ /* 0x000fc60000000000 */
[----:B------:R-:W-:Y:S02]  /*cc50*/  @P2 FFMA.FTZ R2, R12, R4, R9 ;  /* 0x000000040c022223 */ /* 0x000fe40000010009 */
[----:B------:R-:W-:Y:S01]  /*cc60*/  @!P1 PRMT R16, RZ, 0x654, R8 ;  /* 0x00000654ff109816 */ /* 0x000fe20000000008 */
        /* <DEDUP_REMOVED lines=18> */
[-C--:B-1----:R-:W-:Y:S01]  /*cd90*/  FMUL.FTZ R159, R75, R7.reuse ;  /* 0x000000074b9f7220 */ /* 0x082fe20000410000 */
[----:B------:R-:W-:Y:S01]  /*cda0*/  FMUL.FTZ R157, R79, R7 ;  /* 0x000000074f9d7220 */ /* 0x000fe20000410000 */
[-C--:B---3--:R-:W-:Y:S01]  /*cdb0*/  FMUL.FTZ R5, R24, R13.reuse ;  /* 0x0000000d18057220 */ /* 0x088fe20000410000 */
[----:B------:R-:W-:Y:S01]  /*cdc0*/  FMUL.FTZ R6, R28, R13 ;  /* 0x0000000d1c067220 */ /* 0x000fe20000410000 */
        /* <DEDUP_REMOVED lines=125> */
.L_x_1086:
[----:B------:R-:W0:Y:S01]  /*d5a0*/  S2R R20, SR_CgaCtaId ;  /* 0x0000000000147919 */ /* 0x000e220000008800 */
[----:B------:R-:W-:Y:S01]  /*d5b0*/  MOV R19, 0x400 ;  /* 0x0000040000137802 */ /* 0x000fe20000000f00 */
[----:B------:R-:W-:Y:S01]  /*d5c0*/  BSSY B0, `(.L_x_1157) ;  /* 0x00002bc000007945 */ /* 0x000fe20003800000 */
[----:B------:R-:W-:Y:S02]  /*d5d0*/  BAR.SYNC.DEFER_BLOCKING 0x5, 0x120 ;  /* 0x0144800000007b1d */ /* 0x000fe40000010000 */
[----:B0-----:R-:W-:-:S05]  /*d5e0*/  LEA R19, R20, R19, 0x18 ;  /* 0x0000001314137211 */ /* 0x001fca00078ec0ff */
[----:B------:R-:W0:Y:S02]  /*d5f0*/  LDS.128 R200, [R19+0x308d0] ;  /* 0x0308d00013c87984 */ /* 0x000e240000000c00 */
[----:B0-----:R-:W-:Y:S02]  /*d600*/  R2UR UR6, R202 ;  /* 0x00000000ca0672ca */ /* 0x001fe400000e0000 */
[----:B------:R-:W-:Y:S01]  /*d610*/  R2UR UR5, R203 ;  /* 0x00000000cb0572ca */ /* 0x000fe200000e0000 */
[----:B------:R-:W-:Y:S06]  /*d620*/  BAR.ARV 0x4, 0x120 ;  /* 0x0104800000007b1d */ /* 0x000fec0000002000 */
[----:B------:R-:W-:Y:S08]  /*d630*/  @P0 BRA `(.L_x_1158) ;  /* 0x0000001c009c0947 */ /* 0x000ff00003800000 */
[----:B------:R-:W0:Y:S01]  /*d640*/  S2R R22, SR_SWINHI ;  /* 0x0000000000167919 */ /* 0x000e220000002f00 */
[----:B------:R-:W-:Y:S01]  /*d650*/  F2FP.BF16.F32.PACK_AB R4, R4, R5 ;  /* 0x000000050404723e */ /* 0x000fe200000010ff */
[----:B------:R-:W-:Y:S01]  /*d660*/  ULDC.64 UR8, c[0x0][0xbd8] ;  /* 0x0002f60000087ab9 */ /* 0x000fe20000000a00 */
[----:B------:R-:W-:Y:S01]  /*d670*/  F2FP.BF16.F32.PACK_AB R5, R175, R26 ;  /* 0x0000001aaf05723e */ /* 0x000fe200000010ff */
[----:B------:R-:W-:Y:S01]  /*d680*/  UISETP.NE.U32.AND UP0, UPT, UR8, URZ, UPT ;  /* 0x0000003f0800728c */ /* 0x000fe2000bf05070 */
[----:B------:R-:W-:Y:S01]  /*d690*/  F2FP.BF16.F32.PACK_AB R6, R29, R6 ;  /* 0x000000061d06723e */ /* 0x000fe200000010ff */
[----:B------:R-:W-:Y:S01]  /*d6a0*/  ULDC.64 UR10, c[0x0][0x208] ;  /* 0x00008200000a7ab9 */ /* 0x000fe20000000a00 */
[----:B------:R-:W-:Y:S01]  /*d6b0*/  F2FP.BF16.F32.PACK_AB R8, R8, R9 ;  /* 0x000000090808723e */ /* 0x000fe200000010ff */
[----:B------:R-:W-:Y:S01]  /*d6c0*/  UISETP.NE.AND.EX UP0, UPT, UR9, URZ, UPT, UP0 ;  /* 0x0000003f0900728c */ /* 0x000fe2000bf05300 */
[----:B------:R-:W-:Y:S02]  /*d6d0*/  F2FP.BF16.F32.PACK_AB R10, R10, R11 ;  /* 0x0000000b0a0a723e */ /* 0x000fe400000010ff */
[----:B------:R-:W-:Y:S01]  /*d6e0*/  F2FP.BF16.F32.PACK_AB R9, R169, R154 ;  /* 0x0000009aa909723e */ /* 0x000fe200000010ff */
[----:B------:R-:W-:Y:S01]  /*d6f0*/  ULDC.64 UR8, c[0x0][0xbd8] ;  /* 0x0002f60000087ab9 */ /* 0x000fe20000000a00 */
        /* <DEDUP_REMOVED lines=10> */
[----:B------:R-:W-:Y:S02]  /*d7a0*/  MOV R20, R19 ;  /* 0x0000001300147202 */ /* 0x000fe40000000f00 */
[----:B0-----:R-:W-:Y:S02]  /*d7b0*/  MOV R21, R22 ;  /* 0x0000001600157202 */ /* 0x001fe40000000f00 */
[----:B------:R-:W-:-:S02]  /*d7c0*/  F2FP.BF16.F32.PACK_AB R88, R89, R88 ;  /* 0x000000585958723e */ /* 0x000fc400000010ff */
[----:B------:R-:W-:Y:S01]  /*d7d0*/  F2FP.BF16.F32.PACK_AB R82, R85, R84 ;  /* 0x000000545552723e */ /* 0x000fe200000010ff */
[----:B------:R-:W-:Y:S01]  /*d7e0*/  IMAD.WIDE R66, R213, 0x2, R20 ;  /* 0x00000002d5427825 */ /* 0x000fe200078e0214 */
[----:B------:R-:W-:Y:S02]  /*d7f0*/  F2FP.BF16.F32.PACK_AB R83, R158, R83 ;  /* 0x000000539e53723e */ /* 0x000fe400000010ff */
[----:B------:R-:W-:Y:S02]  /*d800*/  F2FP.BF16.F32.PACK_AB R89, R75, R90 ;  /* 0x0000005a4b59723e */ /* 0x000fe400000010ff */
[C---:B------:R-:W-:Y:S02]  /*d810*/  IADD3 R22, P1, R66.reuse, 0x20, RZ ;  /* 0x0000002042167810 */ /* 0x040fe40007f3e0ff */
[C---:B------:R-:W-:Y:S02]  /*d820*/  LOP3.LUT R7, R66.reuse, 0x380, RZ, 0xc0, !PT ;  /* 0x0000038042077812 */ /* 0x040fe400078ec0ff */
[C---:B------:R-:W-:Y:S01]  /*d830*/  IADD3 R87, P0, R66.reuse, 0x40, RZ ;  /* 0x0000004042577810 */ /* 0x040fe20007f1e0ff */
[----:B------:R-:W-:Y:S01]  /*d840*/  IMAD.X R35, RZ, RZ, R67, P1 ;  /* 0x000000ffff237224 */ /* 0x000fe200008e0643 */
[----:B------:R-:W-:-:S02]  /*d850*/  IADD3 R95, P4, R66, 0x60, RZ ;  /* 0x00000060425f7810 */ /* 0x000fc40007f9e0ff */
        /* <DEDUP_REMOVED lines=12> */
[----:B------:R-:W-:-:S02]  /*d920*/  IADD3.X R43, RZ, R67, RZ, P3, !PT ;  /* 0x00000043ff2b7210 */ /* 0x000fc40001ffe4ff */
[C---:B------:R-:W-:Y:S02]  /*d930*/  IADD3 R54, P0, R66.reuse, 0x8020, RZ ;  /* 0x0000802042367810 */ /* 0x040fe40007f1e0ff */
        /* <DEDUP_REMOVED lines=8> */
[----:B------:R-:W-:Y:S01]  /*d9c0*/  IMAD.X R63, RZ, RZ, R67, P6 ;  /* 0x000000ffff3f7224 */ /* 0x000fe200030e0643 */
[----:B------:R-:W-:-:S02]  /*d9d0*/  IADD3 R102, P1, R66, 0xc060, RZ ;  /* 0x0000c06042667810 */ /* 0x000fc40007f3e0ff */
[----:B------:R-:W-:Y:S01]  /*d9e0*/  LOP3.LUT R66, R7, R66, RZ, 0x3c, !PT ;  /* 0x0000004207427212 */ /* 0x000fe200078e3cff */
[--C-:B------:R-:W-:Y:S01]  /*d9f0*/  IMAD.X R27, RZ, RZ, R67.reuse, P2 ;  /* 0x000000ffff1b7224 */ /* 0x100fe200010e0643 */
[----:B------:R-:W-:Y:S01]  /*da00*/  LOP3.LUT R7, R22, 0x380, RZ, 0xc0, !PT ;  /* 0x0000038016077812 */ /* 0x000fe200078ec0ff */
[----:B------:R-:W-:Y:S01]  /*da10*/  IMAD.X R31, RZ, RZ, R67, P1 ;  /* 0x000000ffff1f7224 */ /* 0x000fe200008e0643 */
[----:B------:R-:W-:Y:S02]  /*da20*/  LOP3.LUT R38, R87, 0x380, RZ, 0xc0, !PT ;  /* 0x0000038057267812 */ /* 0x000fe400078ec0ff */
[----:B------:R-:W-:Y:S02]  /*da30*/  SHF.R.U64 R7, R7, 0x3, RZ ;  /* 0x0000000307077819 */ /* 0x000fe400000012ff */
[----:B------:R-:W-:Y:S02]  /*da40*/  LOP3.LUT R40, R95, 0x380, RZ, 0xc0, !PT ;  /* 0x000003805f287812 */ /* 0x000fe400078ec0ff */
[----:B------:R-:W-:-:S02]  /*da50*/  LOP3.LUT R34, R7, R22, RZ, 0x3c, !PT ;  /* 0x0000001607227212 */ /* 0x000fc400078e3cff */
[----:B------:R-:W-:Y:S02]  /*da60*/  LOP3.LUT R7, R44, 0x380, RZ, 0xc0, !PT ;  /* 0x000003802c077812 */ /* 0x000fe400078ec0ff */
[----:B------:R-:W-:Y:S02]  /*da70*/  LOP3.LUT R22, R177, 0x380, RZ, 0xc0, !PT ;  /* 0x00000380b1167812 */ /* 0x000fe400078ec0ff */
[----:B------:R-:W-:Y:S02]  /*da80*/  SHF.R.U64 R7, R7, 0x3, RZ ;  /* 0x0000000307077819 */ /* 0x000fe400000012ff */
[----:B------:R-:W-:Y:S02]  /*da90*/  SHF.R.U64 R22, R22, 0x3, RZ ;  /* 0x0000000316167819 */ /* 0x000fe400000012ff */
[----:B------:R-:W-:Y:S02]  /*daa0*/  LOP3.LUT R44, R7, R44, RZ, 0x3c, !PT ;  /* 0x0000002c072c7212 */ /* 0x000fe400078e3cff */
[----:B------:R-:W-:-:S02]  /*dab0*/  LOP3.LUT R7, R54, 0x380, RZ, 0xc0, !PT ;  /* 0x0000038036077812 */ /* 0x000fc400078ec0ff */
[----:B------:R-:W-:Y:S02]  /*dac0*/  LOP3.LUT R46, R22, R177, RZ, 0x3c, !PT ;  /* 0x000000b1162e7212 */ /* 0x000fe400078e3cff */
[----:B------:R-:W-:Y:S02]  /*dad0*/  SHF.R.U64 R7, R7, 0x3, RZ ;  /* 0x0000000307077819 */ /* 0x000fe400000012ff */
[----:B------:R-:W-:Y:S02]  /*dae0*/  LOP3.LUT R22, R183, 0x380, RZ, 0xc0, !PT ;  /* 0x00000380b7167812 */ /* 0x000fe400078ec0ff */
[----:B------:R-:W-:Y:S02]  /*daf0*/  LOP3.LUT R54, R7, R54, RZ, 0x3c, !PT ;  /* 0x0000003607367212 */ /* 0x000fe400078e3cff */
[----:B------:R-:W-:Y:S02]  /*db00*/  LOP3.LUT R7, R102, 0x380, RZ, 0xc0, !PT ;  /* 0x0000038066077812 */ /* 0x000fe400078ec0ff */
[----:B------:R-:W-:-:S02]  /*db10*/  SHF.R.U64 R22, R22, 0x3, RZ ;  /* 0x0000000316167819 */ /* 0x000fc400000012ff */
[----:B------:R-:W-:Y:S02]  /*db20*/  LOP3.LUT R26, R191, 0x380, RZ, 0xc0, !PT ;  /* 0x00000380bf1a7812 */ /* 0x000fe400078ec0ff */
[----:B------:R-:W-:Y:S02]  /*db30*/  LOP3.LUT R42, R103, 0x380, RZ, 0xc0, !PT ;  /* 0x00000380672a7812 */ /* 0x000fe400078ec0ff */
[----:B------:R-:W-:Y:S02]  /*db40*/  SHF.R.U64 R29, R7, 0x3, RZ ;  /* 0x00000003071d7819 */ /* 0x000fe400000012ff */
[----:B------:R-:W-:Y:S02]  /*db50*/  SHF.R.U64 R38, R38, 0x3, RZ ;  /* 0x0000000326267819 */ /* 0x000fe400000012ff */
[----:B------:R-:W-:Y:S02]  /*db60*/  LOP3.LUT R56, R22, R183, RZ, 0x3c, !PT ;  /* 0x000000b716387212 */ /* 0x000fe400078e3cff */
[----:B------:R-:W-:-:S02]  /*db70*/  MOV R66, R66 ;  /* 0x0000004200427202 */ /* 0x000fc40000000f00 */
[----:B------:R-:W-:Y:S01]  /*db80*/  F2FP.BF16.F32.PACK_AB R7, R173, R30 ;  /* 0x0000001ead07723e */ /* 0x000fe200000010ff */
[----:B------:R-:W-:Y:S01]  /*db90*/  BAR.SYNC.DEFER_BLOCKING 0x1, 0x100 ;  /* 0x0044000000007b1d */ /* 0x000fe20000010000 */
[----:B------:R-:W-:Y:S02]  /*dba0*/  SHF.R.U64 R40, R40, 0x3, RZ ;  /* 0x0000000328287819 */ /* 0x000fe400000012ff */
[----:B------:R-:W-:Y:S02]  /*dbb0*/  LOP3.LUT R50, R179, 0x380, RZ, 0xc0, !PT ;  /* 0x00000380b3327812 */ /* 0x000fe400078ec0ff */
[----:B------:R-:W-:Y:S02]  /*dbc0*/  LOP3.LUT R22, R189, 0x380, RZ, 0xc0, !PT ;  /* 0x00000380bd167812 */ /* 0x000fe400078ec0ff */
[----:B------:R-:W-:Y:S02]  /*dbd0*/  SHF.R.U64 R26, R26, 0x3, RZ ;  /* 0x000000031a1a7819 */ /* 0x000fe400000012ff */
[----:B------:R-:W-:-:S02]  /*dbe0*/  SHF.R.U64 R42, R42, 0x3, RZ ;  /* 0x000000032a2a7819 */ /* 0x000fc400000012ff */
[----:B------:R-:W-:Y:S02]  /*dbf0*/  LOP3.LUT R52, R181, 0x380, RZ, 0xc0, !PT ;  /* 0x00000380b5347812 */ /* 0x000fe400078ec0ff */
[----:B------:R-:W-:Y:S02]  /*dc00*/  LOP3.LUT R38, R38, R87, RZ, 0x3c, !PT ;  /* 0x0000005726267212 */ /* 0x000fe400078e3cff */
[----:B------:R-:W-:Y:S02]  /*dc10*/  LOP3.LUT R40, R40, R95, RZ, 0x3c, !PT ;  /* 0x0000005f28287212 */ /* 0x000fe400078e3cff */
[----:B------:R-:W-:Y:S02]  /*dc20*/  SHF.R.U64 R50, R50, 0x3, RZ ;  /* 0x0000000332327819 */ /* 0x000fe400000012ff */
[----:B------:R-:W-:Y:S02]  /*dc30*/  LOP3.LUT R58, R185, 0x380, RZ, 0xc0, !PT ;  /* 0x00000380b93a7812 */ /* 0x000fe400078ec0ff */
[----:B------:R-:W-:-:S02]  /*dc40*/  SHF.R.U64 R22, R22, 0x3, RZ ;  /* 0x0000000316167819 */ /* 0x000fc400000012ff */
[----:B------:R-:W-:Y:S01]  /*dc50*/  LOP3.LUT R26, R26, R191, RZ, 0x3c, !PT ;  /* 0x000000bf1a1a7212 */ /* 0x000fe200078e3cff */
[----:B------:R0:W-:Y:S01]  /*dc60*/  STSM.16.M88.4 [R66], R4 ;  /* 0x0000000442007844 */ /* 0x0001e20000000200 */
[----:B------:R-:W-:Y:S02]  /*dc70*/  LOP3.LUT R42, R42, R103, RZ, 0x3c, !PT ;  /* 0x000000672a2a7212 */ /* 0x000fe400078e3cff */
[----:B------:R-:W-:Y:S02]  /*dc80*/  SHF.R.U64 R52, R52, 0x3, RZ ;  /* 0x0000000334347819 */ /* 0x000fe400000012ff */
[----:B------:R-:W-:Y:S02]  /*dc90*/  LOP3.LUT R62, R187, 0x380, RZ, 0xc0, !PT ;  /* 0x00000380bb3e7812 */ /* 0x000fe400078ec0ff */
[----:B------:R-:W-:Y:S02]  /*dca0*/  LOP3.LUT R30, R29, R102, RZ, 0x3c, !PT ;  /* 0x000000661d1e7212 */ /* 0x000fe400078e3cff */
[----:B------:R-:W-:-:S02]  /*dcb0*/  MOV R34, R34 ;  /* 0x0000002200227202 */ /* 0x000fc40000000f00 */
[----:B------:R-:W-:Y:S02]  /*dcc0*/  MOV R38, R38 ;  /* 0x0000002600267202 */ /* 0x000fe40000000f00 */
[----:B------:R-:W-:Y:S02]  /*dcd0*/  LOP3.LUT R50, R50, R179, RZ, 0x3c, !PT ;  /* 0x000000b332327212 */ /* 0x000fe400078e3cff */
[----:B------:R-:W-:Y:S02]  /*dce0*/  SHF.R.U64 R58, R58, 0x3, RZ ;  /* 0x000000033a3a7819 */ /* 0x000fe400000012ff */
[----:B0-----:R-:W-:Y:S02]  /*dcf0*/  F2FP.BF16.F32.PACK_AB R4, R33, R32 ;  /* 0x000000202104723e */ /* 0x001fe400000010ff */
[----:B------:R-:W-:Y:S02]  /*dd00*/  F2FP.BF16.F32.PACK_AB R5, R171, R156 ;  /* 0x0000009cab05723e */ /* 0x000fe400000010ff */
[----:B------:R-:W-:-:S02]  /*dd10*/  F2FP.BF16.F32.PACK_AB R6, R37, R36 ;  /* 0x000000242506723e */ /* 0x000fc400000010ff */
[----:B------:R-:W-:Y:S02]  /*dd20*/  F2FP.BF16.F32.PACK_AB R7, R166, R155 ;  /* 0x0000009ba607723e */ /* 0x000fe400000010ff */
[----:B------:R-:W-:Y:S02]  /*dd30*/  LOP3.LUT R64, R22, R189, RZ, 0x3c, !PT ;  /* 0x000000bd16407212 */ /* 0x000fe400078e3cff */
[----:B------:R-:W-:Y:S01]  /*dd40*/  MOV R40, R40 ;  /* 0x0000002800287202 */ /* 0x000fe20000000f00 */
[----:B------:R0:W-:Y:S01]  /*dd50*/  STSM.16.M88.4 [R34], R4 ;  /* 0x0000000422007844 */ /* 0x0001e20000000200 */
[----:B------:R-:W-:Y:S02]  /*dd60*/  MOV R32, R26 ;  /* 0x0000001a00207202 */ /* 0x000fe40000000f00 */
[----:B------:R-:W-:Y:S01]  /*dd70*/  LOP3.LUT R52, R52, R181, RZ, 0x3c, !PT ;  /* 0x000000b534347212 */ /* 0x000fe200078e3cff */
[----:B------:R-:W-:Y:S01]  /*dd80*/  STSM.16.M88.4 [R38], R8 ;  /* 0x0000000826007844 */ /* 0x000fe20000000200 */
[----:B------:R-:W-:-:S02]  /*dd90*/  SHF.R.U64 R62, R62, 0x3, RZ ;  /* 0x000000033e3e7819 */ /* 0x000fc400000012ff */
[----:B------:R-:W-:Y:S01]  /*dda0*/  MOV R42, R42 ;  /* 0x0000002a002a7202 */ /* 0x000fe20000000f00 */
[----:B------:R-:W-:Y:S01]  /*ddb0*/  STSM.16.M88.4 [R40], R12 ;  /* 0x0000000c28007844 */ /* 0x000fe20000000200 */
[----:B------:R-:W-:Y:S02]  /*ddc0*/  MOV R22, R30 ;  /* 0x0000001e00167202 */ /* 0x000fe40000000f00 */
[----:B------:R-:W-:Y:S02]  /*ddd0*/  F2FP.BF16.F32.PACK_AB R26, R61, R60 ;  /* 0x0000003c3d1a723e */ /* 0x000fe400000010ff */
[----:B------:R-:W-:Y:S02]  /*dde0*/  F2FP.BF16.F32.PACK_AB R27, R165, R48 ;  /* 0x00000030a51b723e */ /* 0x000fe400000010ff */
[----:B------:R-:W-:Y:S02]  /*ddf0*/  MOV R44, R44 ;  /* 0x0000002c002c7202 */ /* 0x000fe40000000f00 */
[----:B------:R-:W-:Y:S01]  /*de00*/  F2FP.BF16.F32.PACK_AB R29, R163, R16 ;  /* 0x00000010a31d723e */ /* 0x000fe200000010ff */
[----:B------:R-:W-:Y:S01]  /*de10*/  STSM.16.M88.4 [R42], R24 ;  /* 0x000000182a007844 */ /* 0x000fe20000000200 */
[----:B------:R-:W-:-:S02]  /*de20*/  F2FP.BF16.F32.PACK_AB R30, R69, R68 ;  /* 0x00000044451e723e */ /* 0x000fc400000010ff */
[----:B------:R-:W-:Y:S02]  /*de30*/  F2FP.BF16.F32.PACK_AB R31, R161, R70 ;  /* 0x00000046a11f723e */ /* 0x000fe400000010ff */
[----:B------:R-:W-:Y:S02]  /*de40*/  MOV R46, R46 ;  /* 0x0000002e002e7202 */ /* 0x000fe40000000f00 */
[----:B0-----:R-:W-:Y:S01]  /*de50*/  F2FP.BF16.F32.PACK_AB R4, R73, R72 ;  /* 0x000000484904723e */ /* 0x001fe200000010ff */
[----:B------:R-:W-:Y:S01]  /*de60*/  STSM.16.M88.4 [R44], R28 ;  /* 0x0000001c2c007844 */ /* 0x000fe20000000200 */
[----:B------:R-:W-:Y:S02]  /*de70*/  F2FP.BF16.F32.PACK_AB R5, R159, R74 ;  /* 0x0000004a9f05723e */ /* 0x000fe400000010ff */
[----:B------:R-:W-:Y:S02]  /*de80*/  F2FP.BF16.F32.PACK_AB R6, R77, R76 ;  /* 0x0000004c4d06723e */ /* 0x000fe400000010ff */
[----:B------:R-:W-:-:S02]  /*de90*/  F2FP.BF16.F32.PACK_AB R7, R157, R78 ;  /* 0x0000004e9d07723e */ /* 0x000fc400000010ff */
[----:B------:R-:W-:Y:S02]  /*dea0*/  LOP3.LUT R58, R58, R185, RZ, 0x3c, !PT ;  /* 0x000000b93a3a7212 */ /* 0x000fe400078e3cff */
[----:B------:R-:W-:Y:S01]  /*deb0*/  MOV R50, R50 ;  /* 0x0000003200327202 */ /* 0x000fe20000000f00 */
[----:B------:R0:W-:Y:S01]  /*dec0*/  STSM.16.M88.4 [R46], R4 ;  /* 0x000000042e007844 */ /* 0x0001e20000000200 */
[----:B------:R-:W-:Y:S02]  /*ded0*/  F2FP.BF16.F32.PACK_AB R96, R97, R96 ;  /* 0x000000606160723e */ /* 0x000fe400000010ff */
[----:B------:R-:W-:Y:S01]  /*dee0*/  LOP3.LUT R62, R62, R187, RZ, 0x3c, !PT ;  /* 0x000000bb3e3e7212 */ /* 0x000fe200078e3cff */
[----:B------:R1:W-:Y:S01]  /*def0*/  STSM.16.M88.4 [R50], R80 ;  /* 0x0000005032007844 */ /* 0x0003e20000000200 */
[----:B------:R-:W-:Y:S02]  /*df00*/  MOV R52, R52 ;  /* 0x0000003400347202 */ /* 0x000fe40000000f00 */
[----:B------:R-:W-:-:S02]  /*df10*/  F2FP.BF16.F32.PACK_AB R90, R93, R92 ;  /* 0x0000005c5d5a723e */ /* 0x000fc400000010ff */
[----:B------:R-:W-:Y:S02]  /*df20*/  F2FP.BF16.F32.PACK_AB R91, R94, R91 ;  /* 0x0000005b5e5b723e */ /* 0x000fe400000010ff */
[----:B------:R-:W-:Y:S02]  /*df30*/  F2FP.BF16.F32.PACK_AB R97, R71, R98 ;  /* 0x000000624761723e */ /* 0x000fe400000010ff */
[----:B------:R-:W-:Y:S01]  /*df40*/  F2FP.BF16.F32.PACK_AB R104, R105, R104 ;  /* 0x000000686968723e */ /* 0x000fe200000010ff */
[----:B------:R1:W-:Y:S01]  /*df50*/  STSM.16.M88.4 [R52], R88 ;  /* 0x0000005834007844 */ /* 0x0003e20000000200 */
[----:B------:R-:W-:Y:S02]  /*df60*/  IADD3.X R65, RZ, R67, RZ, P5, !PT ;  /* 0x00000043ff417210 */ /* 0x000fe40002ffe4ff */
[----:B------:R-:W-:Y:S02]  /*df70*/  MOV R54, R54 ;  /* 0x0000003600367202 */ /* 0x000fe40000000f00 */
[----:B------:R-:W-:-:S02]  /*df80*/  F2FP.BF16.F32.PACK_AB R98, R101, R100 ;  /* 0x000000646562723e */ /* 0x000fc400000010ff */
[----:B------:R-:W-:Y:S02]  /*df90*/  F2FP.BF16.F32.PACK_AB R99, R86, R99 ;  /* 0x000000635663723e */ /* 0x000fe400000010ff */
[----:B------:R-:W-:Y:S02]  /*dfa0*/  F2FP.BF16.F32.PACK_AB R105, R107, R106 ;  /* 0x0000006a6b69723e */ /* 0x000fe400000010ff */
[----:B------:R-:W-:Y:S01]  /*dfb0*/  F2FP.BF16.F32.PACK_AB R112, R113, R112 ;  /* 0x000000707170723e */ /* 0x000fe200000010ff */
[----:B------:R1:W-:Y:S01]  /*dfc0*/  STSM.16.M88.4 [R54], R96 ;  /* 0x0000006036007844 */ /* 0x0003e20000000200 */
[----:B------:R-:W-:Y:S02]  /*dfd0*/  MOV R56, R56 ;  /* 0x0000003800387202 */ /* 0x000fe40000000f00 */
        /* <DEDUP_REMOVED lines=11> */
[----:B------:R-:W-:Y:S02]  /*e090*/  MOV R62, R62 ;  /* 0x0000003e003e7202 */ /* 0x000fe40000000f00 */
[----:B------:R-:W-:Y:S02]  /*e0a0*/  F2FP.BF16.F32.PACK_AB R122, R125, R124 ;  /* 0x0000007c7d7a723e */ /* 0x000fe400000010ff */
        /* <DEDUP_REMOVED lines=8> */
[----:B------:R-:W-:Y:S01]  /*e130*/  F2FP.BF16.F32.PACK_AB R144, R145, R144 ;  /* 0x000000909190723e */ /* 0x000fe200000010ff */
[----:B------:R1:W-:Y:S01]  /*e140*/  STSM.16.M88.4 [R64], R128 ;  /* 0x0000008040007844 */ /* 0x0003e20000000200 */
[----:B------:R-:W-:Y:S02]  /*e150*/  F2FP.BF16.F32.PACK_AB R138, R141, R140 ;  /* 0x0000008c8d8a723e */ /* 0x000fe400000010ff */
[----:B------:R-:W-:-:S02]  /*e160*/  F2FP.BF16.F32.PACK_AB R139, R143, R142 ;  /* 0x0000008e8f8b723e */ /* 0x000fc400000010ff */
[----:B------:R-:W-:Y:S02]  /*e170*/  F2FP.BF16.F32.PACK_AB R145, R147, R146 ;  /* 0x000000929391723e */ /* 0x000fe400000010ff */
[----:B------:R-:W-:Y:S01]  /*e180*/  F2FP.BF16.F32.PACK_AB R146, R149, R148 ;  /* 0x000000949592723e */ /* 0x000fe200000010ff */
[----:B------:R1:W-:Y:S01]  /*e190*/  STSM.16.M88.4 [R32], R136 ;  /* 0x0000008820007844 */ /* 0x0003e20000000200 */
[----:B------:R-:W-:Y:S02]  /*e1a0*/  F2FP.BF16.F32.PACK_AB R147, R151, R150 ;  /* 0x000000969793723e */ /* 0x000fe400000010ff */
[----:B------:R-:W-:Y:S02]  /*e1b0*/  R2UR UR4, R208 ;  /* 0x00000000d00472ca */ /* 0x000fe400000e0000 */
[----:B------:R-:W-:Y:S01]  /*e1c0*/  PLOP3.LUT P1, PT, PT, PT, UP0, 0x80, 0x0 ;  /* 0x000000000000781c */ /* 0x000fe20003f2f008 */
[----:B------:R1:W-:Y:S10]  /*e1d0*/  STSM.16.M88.4 [R22], R144 ;  /* 0x0000009016007844 */ /* 0x0003f40000000200 */
[----:B------:R-:W-:-:S06]  /*e1e0*/  UIMAD.WIDE UR8, UR4, 0x4, UR8 ;  /* 0x00000004040878a5 */ /* 0x000fcc000f8e0208 */
[----:B0-----:R-:W-:Y:S02]  /*e1f0*/  IMAD.U32 R4, RZ, RZ, UR8 ;  /* 0x00000008ff047e24 */ /* 0x001fe4000f8e00ff */
[----:B------:R-:W-:Y:S01]  /*e200*/  IMAD.U32 R5, RZ, RZ, UR9 ;  /* 0x00000009ff057e24 */ /* 0x000fe2000f8e00ff */
[----:B------:R-:W-:Y:S06]  /*e210*/  BAR.SYNC.DEFER_BLOCKING 0x1, 0x100 ;  /* 0x0044000000007b1d */ /* 0x000fec0000010000 */
[----:B------:R-:W-:Y:S01]  /*e220*/  ULDC.64 UR8, c[0x0][0xbe0] ;  /* 0x0002f80000087ab9 */ /* 0x000fe20000000a00 */
[----:B------:R-:W2:Y:S01]  /*e230*/  @P1 LDG.E R3, desc[UR10][R4.64] ;  /* 0x0000000a04031981 */ /* 0x000ea2000c1e1900 */
[----:B------:R-:W-:Y:S01]  /*e240*/  UISETP.NE.U32.AND UP1, UPT, UR8, URZ, UPT ;  /* 0x0000003f0800728c */ /* 0x000fe2000bf25070 */
[----:B------:R-:W0:Y:S01]  /*e250*/  LDC R77, c[0x0][0xa88] ;  /* 0x0002a200ff4d7b82 */ /* 0x000e220000000800 */
[----:B------:R-:W-:-:S02]  /*e260*/  IMAD R7, R204, 0x40, R23 ;  /* 0x00000040cc077824 */ /* 0x000fc400078e0217 */
[----:B------:R-:W-:Y:S02]  /*e270*/  UISETP.NE.AND.EX UP1, UPT, UR9, URZ, UPT, UP1 ;  /* 0x0000003f0900728c */ /* 0x000fe4000bf25310 */
[----:B------:R-:W-:-:S04]  /*e280*/  IMAD.WIDE R20, R7, 0x2, R20 ;  /* 0x0000000207147825 */ /* 0x000fc800078e0214 */
[----:B------:R-:W-:Y:S02]  /*e290*/  PLOP3.LUT P2, PT, PT, PT, UP1, 0x80, 0x0 ;  /* 0x000000000000781c */ /* 0x000fe40003f4f018 */
[----:B------:R-:W-:-:S03]  /*e2a0*/  IADD3 R13, P0, R20, 0x1000, RZ ;  /* 0x00001000140d7810 */ /* 0x000fc60007f1e0ff */
[----:B------:R-:W-:Y:S02]  /*e2b0*/  @UP1 ULDC.64 UR8, c[0x0][0xbe0] ;  /* 0x0002f80000081ab9 */ /* 0x000fe40000000a00 */
[----:B------:R-:W-:-:S03]  /*e2c0*/  @UP1 UIMAD.WIDE UR8, UR4, 0x4, UR8 ;  /* 0x00000004040818a5 */ /* 0x000fc6000f8e0208 */
[----:B------:R-:W-:-:S03]  /*e2d0*/  UMOV UR4, URZ ;  /* 0x0000003f00047c82 */ /* 0x000fc60008000000 */
[----:B------:R-:W-:Y:S02]  /*e2e0*/  IMAD.U32 R6, RZ, RZ, UR8 ;  /* 0x00000008ff067e24 */ /* 0x000fe4000f8e00ff */
[----:B------:R-:W-:-:S05]  /*e2f0*/  IMAD.U32 R7, RZ, RZ, UR9 ;  /* 0x00000009ff077e24 */ /* 0x000fca000f8e00ff */
[----:B0-----:R1:W5:Y:S01]  /*e300*/  @P2 LDG.E R77, desc[UR10][R6.64] ;  /* 0x0000000a064d2981 */ /* 0x001362000c1e1900 */
[----:B--2---:R-:W-:Y:S01]  /*e310*/  @P1 R2UR UR4, R3 ;  /* 0x00000000030412ca */ /* 0x004fe200000e0000 */
[----:B-1----:R-:W-:-:S14]  /*e320*/  @P2 BRA `(.L_x_1159) ;  /* 0x0000000000142947 */ /* 0x002fdc0003800000 */
[----:B------:R-:W-:Y:S05]  /*e330*/  @!P1 BRA `(.L_x_1159) ;  /* 0x0000000000109947 */ /* 0x000fea0003800000 */
[----:B------:R-:W-:Y:S02]  /*e340*/  ULDC.64 UR8, c[0x0][0x208] ;  /* 0x0000820000087ab9 */ /* 0x000fe40000000a00 */
[----:B------:R-:W2:Y:S04]  /*e350*/  LDG.E R6, desc[UR8][R4.64] ;  /* 0x0000000804067981 */ /* 0x000ea8000c1e1900 */
[----:B-----5:R-:W2:Y:S02]  /*e360*/  LDG.E R77, desc[UR8][R4.64+0x4] ;  /* 0x00000408044d7981 */ /* 0x020ea4000c1e1900 */
[----:B--2---:R-:W-:-:S07]  /*e370*/  IMAD.IADD R77, R77, 0x1, -R6 ;  /* 0x000000014d4d7824 */ /* 0x004fce00078e0a06 */
.L_x_1159:
[----:B------:R-:W-:Y:S01]  /*e380*/  R2UR UR17, R207 ;  /* 0x00000000cf1172ca */ /* 0x000fe200000e0000 */
[----:B------:R-:W-:Y:S01]  /*e390*/  ULDC.64 UR12, c[0x0][0xb70] ;  /* 0x0002dc00000c7ab9 */ /* 0x000fe20000000a00 */
[----:B------:R-:W-:Y:S01]  /*e3a0*/  R2UR UR15, R208 ;  /* 0x00000000d00f72ca */ /* 0x000fe200000e0000 */
[----:B------:R-:W-:Y:S01]  /*e3b0*/  USHF.R.S32.HI UR11, URZ, 0x1f, UR4 ;  /* 0x0000001f3f0b7899 */ /* 0x000fe20008011404 */
[----:B------:R-:W-:Y:S01]  /*e3c0*/  IADD3 R5, P2, R20, 0x3000, RZ ;  /* 0x0000300014057810 */ /* 0x000fe20007f5e0ff */
[----:B------:R-:W-:Y:S01]  /*e3d0*/  UMOV UR10, UR4 ;  /* 0x00000004000a7c82 */ /* 0x000fe20008000000 */
[----:B------:R-:W-:Y:S01]  /*e3e0*/  LEA R10, R206, R211, 0x7 ;  /* 0x000000d3ce0a7211 */ /* 0x000fe200078e38ff */
[----:B------:R-:W-:Y:S01]  /*e3f0*/  ULDC.64 UR18, c[0x0][0x208] ;  /* 0x0000820000127ab9 */ /* 0x000fe20000000a00 */
[----:B------:R-:W-:Y:S02]  /*e400*/  LOP3.LUT R4, R5, 0x380, RZ, 0xc0, !PT ;  /* 0x0000038005047812 */ /* 0x000fe400078ec0ff */
[----:B------:R-:W-:-:S02]  /*e410*/  LOP3.LUT R12, R13, 0x380, RZ, 0xc0, !PT ;  /* 0x000003800d0c7812 */ /* 0x000fc400078ec0ff */
[----:B------:R-:W-:Y:S01]  /*e420*/  SHF.R.U64 R4, R4, 0x3, RZ ;  /* 0x0000000304047819 */ /* 0x000fe200000012ff */
[----:B------:R-:W-:Y:S01]  /*e430*/  USHF.R.S32.HI UR14, URZ, 0x1f, UR17 ;  /* 0x0000001f3f0e7899 */ /* 0x000fe20008011411 */
[----:B------:R-:W-:Y:S01]  /*e440*/  IADD3 R9, P1, R20, 0x2000, RZ ;  /* 0x0000200014097810 */ /* 0x000fe20007f3e0ff */
[----:B------:R-:W-:Y:S01]  /*e450*/  UIMAD.WIDE.U32 UR8, UR17, UR12, UR10 ;  /* 0x0000000c110872a5 */ /* 0x000fe2000f8e000a */
[----:B------:R-:W-:Y:S01]  /*e460*/  LOP3.LUT R4, R4, R5, RZ, 0x3c, !PT ;  /* 0x0000000504047212 */ /* 0x000fe200078e3cff */
[----:B------:R-:W-:Y:S01]  /*e470*/  UIMAD UR7, UR14, UR12, URZ ;  /* 0x0000000c0e0772a4 */ /* 0x000fe2000f8e023f */
[----:B------:R-:W-:Y:S02]  /*e480*/  SHF.R.S32.HI R3, RZ, 0x1f, R10 ;  /* 0x0000001fff037819 */ /* 0x000fe4000001140a */
[----:B------:R-:W-:Y:S01]  /*e490*/  SHF.R.U64 R12, R12, 0x3, RZ ;  /* 0x000000030c0c7819 */ /* 0x000fe200000012ff */
[----:B------:R-:W-:Y:S01]  /*e4a0*/  UIMAD UR10, UR17, UR13, UR7 ;  /* 0x0000000d110a72a4 */ /* 0x000fe2000f8e0207 */
[----:B------:R-:W-:Y:S01]  /*e4b0*/  LOP3.LUT R8, R9, 0x380, RZ, 0xc0, !PT ;  /* 0x0000038009087812 */ /* 0x000fe200078ec0ff */
[----:B------:R-:W-:Y:S01]  /*e4c0*/  USHF.R.S32.HI UR7, URZ, 0x1f, UR15 ;  /* 0x0000001f3f077899 */ /* 0x000fe2000801140f */
[----:B------:R-:W-:Y:S01]  /*e4d0*/  LOP3.LUT R12, R12, R13, RZ, 0x3c, !PT ;  /* 0x0000000d0c0c7212 */ /* 0x000fe200078e3cff */
[----:B------:R-:W-:Y:S01]  /*e4e0*/  ULDC.64 UR12, c[0x0][0xb78] ;  /* 0x0002de00000c7ab9 */ /* 0x000fe20000000a00 */
[----:B------:R-:W-:Y:S01]  /*e4f0*/  USEL UR15, UR15, URZ, !UP0 ;  /* 0x0000003f0f0f7287 */ /* 0x000fe2000c000000 */
[----:B------:R-:W-:Y:S01]  /*e500*/  SHF.R.U64 R8, R8, 0x3, RZ ;  /* 0x0000000308087819 */ /* 0x000fe200000012ff */
[----:B------:R-:W-:Y:S01]  /*e510*/  USEL UR16, UR7, URZ, !UP0 ;  /* 0x0000003f07107287 */ /* 0x000fe2000c000000 */
[--C-:B------:R-:W-:Y:S01]  /*e520*/  IMAD.X R13, RZ, RZ, R21.reuse, P0 ;  /* 0x000000ffff0d7224 */ /* 0x100fe200000e0615 */
[----:B------:R-:W-:Y:S01]  /*e530*/  UIADD3 UR9, UR9, UR10, URZ ;  /* 0x0000000a09097290 */ /* 0x000fe2000fffe03f */
[----:B------:R-:W-:Y:S01]  /*e540*/  IADD3 R69, P0, R20, 0x8000, RZ ;  /* 0x0000800014457810 */ /* 0x000fe20007f1e0ff */
[----:B------:R-:W-:Y:S01]  /*e550*/  UIMAD UR7, UR16, UR12, URZ ;  /* 0x0000000c100772a4 */ /* 0x000fe2000f8e023f */
[----:B------:R-:W-:Y:S01]  /*e560*/  LOP3.LUT R8, R8, R9, RZ, 0x3c, !PT ;  /* 0x0000000908087212 */ /* 0x000fe200078e3cff */
[----:B------:R-:W-:Y:S01]  /*e570*/  UIMAD.WIDE.U32 UR8, UR15, UR12, UR8 ;  /* 0x0000000c0f0872a5 */ /* 0x000fe2000f8e0008 */
[----:B------:R-:W-:Y:S01]  /*e580*/  IMAD.X R9, RZ, RZ, R21, P1 ;  /* 0x000000ffff097224 */ /* 0x000fe200008e0615 */
[----:B------:R-:W-:Y:S01]  /*e590*/  UIMAD UR7, UR15, UR13, UR7 ;  /* 0x0000000d0f0772a4 */ /* 0x000fe2000f8e0207 */
[----:B------:R-:W-:-:S02]  /*e5a0*/  IADD3 R61, P6, R20, 0x4000, RZ ;  /* 0x00004000143d7810 */ /* 0x000fc40007fde0ff */
[----:B------:R-:W-:Y:S02]  /*e5b0*/  IADD3 R37, P5, R20, 0x5000, RZ ;  /* 0x0000500014257810 */ /* 0x000fe40007fbe0ff */
[----:B------:R-:W-:Y:S01]  /*e5c0*/  IADD3 R5, P3, R10, UR8, RZ ;  /* 0x000000080a057c10 */ /* 0x000fe2000ff7e0ff */
[----:B------:R-:W-:Y:S01]  /*e5d0*/  IMAD.U32 R6, RZ, RZ, UR7 ;  /* 0x00000007ff067e24 */ /* 0x000fe2000f8e00ff */
[C---:B------:R-:W-:Y:S02]  /*e5e0*/  IADD3 R33, P4, R20.reuse, 0x6000, RZ ;  /* 0x0000600014217810 */ /* 0x040fe40007f9e0ff */
[----:B------:R-:W-:Y:S02]  /*e5f0*/  IADD3 R57, P1, R20, 0x9000, RZ ;  /* 0x0000900014397810 */ /* 0x000fe40007f3e0ff */
[----:B------:R-:W-:Y:S01]  /*e600*/  IADD3.X R6, R3, UR9, R6, P3, !PT ;  /* 0x0000000903067c10 */ /* 0x000fe20009ffe406 */
[----:B------:R-:W-:Y:S01]  /*e610*/  ULDC.64 UR8, c[0x0][0xb40] ;  /* 0x0002d00000087ab9 */ /* 0x000fe20000000a00 */
[----:B------:R-:W-:-:S02]  /*e620*/  LOP3.LUT R68, R69, 0x380, RZ, 0xc0, !PT ;  /* 0x0000038045447812 */ /* 0x000fc400078ec0ff */
[----:B------:R-:W-:Y:S02]  /*e630*/  LEA R16, P3, R5, UR8, 0x2 ;  /* 0x0000000805107c11 */ /* 0x000fe4000f8610ff */
[----:B------:R-:W-:Y:S02]  /*e640*/  LOP3.LUT R60, R61, 0x380, RZ, 0xc0, !PT ;  /* 0x000003803d3c7812 */ /* 0x000fe400078ec0ff */
[----:B------:R-:W-:Y:S01]  /*e650*/  LEA.HI.X R17, R5, UR9, R6, 0x2, P3 ;  /* 0x0000000905117c11 */ /* 0x000fe200098f1406 */
[----:B------:R-:W-:Y:S01]  /*e660*/  IMAD.X R5, RZ, RZ, R21, P2 ;  /* 0x000000ffff057224 */ /* 0x000fe200010e0615 */
[----:B------:R-:W-:Y:S01]  /*e670*/  IADD3 R25, P3, R20, 0x7000, RZ ;  /* 0x0000700014197810 */ /* 0x000fe20007f7e0ff */
[----:B------:R-:W-:Y:S01]  /*e680*/  VIADD R6, R10, 0x8 ;  /* 0x000000080a067836 */ /* 0x000fe20000000000 */
[----:B------:R-:W-:Y:S01]  /*e690*/  IADD3 R49, P2, R20, 0xa000, RZ ;  /* 0x0000a00014317810 */ /* 0x000fe20007f5e0ff */
[----:B------:R-:W-:Y:S01]  /*e6a0*/  ULDC.64 UR8, c[0x0][0xaa0] ;  /* 0x0002a80000087ab9 */ /* 0x000fe20000000a00 */
[----:B------:R-:W-:-:S02]  /*e6b0*/  LOP3.LUT R36, R37, 0x380, RZ, 0xc0, !PT ;  /* 0x0000038025247812 */ /* 0x000fc400078ec0ff */
[----:B------:R-:W-:Y:S02]  /*e6c0*/  LOP3.LUT R32, R33, 0x380, RZ, 0xc0, !PT ;  /* 0x0000038021207812 */ /* 0x000fe400078ec0ff */
[----:B------:R-:W-:Y:S02]  /*e6d0*/  LOP3.LUT R24, R25, 0x380, RZ, 0xc0, !PT ;  /* 0x0000038019187812 */ /* 0x000fe400078ec0ff */
[----:B------:R-:W-:Y:S02]  /*e6e0*/  LOP3.LUT R56, R57, 0x380, RZ, 0xc0, !PT ;  /* 0x0000038039387812 */ /* 0x000fe400078ec0ff */
[----:B------:R-:W-:Y:S02]  /*e6f0*/  SHF.R.U64 R68, R68, 0x3, RZ ;  /* 0x0000000344447819 */ /* 0x000fe400000012ff */
[----:B------:R-:W-:Y:S02]  /*e700*/  LOP3.LUT R48, R49, 0x380, RZ, 0xc0, !PT ;  /* 0x0000038031307812 */ /* 0x000fe400078ec0ff */
[----:B------:R-:W-:-:S02]  /*e710*/  SHF.R.U64 R60, R60, 0x3, RZ ;  /* 0x000000033c3c7819 */ /* 0x000fc400000012ff */
[----:B------:R-:W-:Y:S02]  /*e720*/  SHF.R.U64 R36, R36, 0x3, RZ ;  /* 0x0000000324247819 */ /* 0x000fe400000012ff */
[----:B------:R-:W-:Y:S02]  /*e730*/  SHF.R.U64 R32, R32, 0x3, RZ ;  /* 0x0000000320207819 */ /* 0x000fe400000012ff */
[----:B------:R-:W-:Y:S02]  /*e740*/  SHF.R.U64 R24, R24, 0x3, RZ ;  /* 0x0000000318187819 */ /* 0x000fe400000012ff */
[----:B------:R-:W-:Y:S02]  /*e750*/  SHF.R.U64 R56, R56, 0x3, RZ ;  /* 0x0000000338387819 */ /* 0x000fe400000012ff */
[----:B------:R-:W-:Y:S02]  /*e760*/  LOP3.LUT R68, R68, R69, RZ, 0x3c, !PT ;  /* 0x0000004544447212 */ /* 0x000fe400078e3cff */
[----:B------:R-:W-:-:S02]  /*e770*/  SHF.R.U64 R48, R48, 0x3, RZ ;  /* 0x0000000330307819 */ /* 0x000fc400000012ff */
[----:B------:R-:W-:Y:S02]  /*e780*/  IADD3.X R69, RZ, R21, RZ, P0, !PT ;  /* 0x00000015ff457210 */ /* 0x000fe400007fe4ff */
[----:B------:R-:W-:Y:S02]  /*e790*/  LOP3.LUT P0, RZ, R210, 0x3, RZ, 0xc0, !PT ;  /* 0x00000003d2ff7812 */ /* 0x000fe4000780c0ff */
        /* <DEDUP_REMOVED lines=13> */
[C---:B------:R-:W-:Y:S02]  /*e870*/  IADD3 R73, P5, R20.reuse, 0xc000, RZ ;  /* 0x0000c00014497810 */ /* 0x040fe40007fbe0ff */
[C---:B------:R-:W-:Y:S02]  /*e880*/  IADD3 R65, P4, R20.reuse, 0xd000, RZ ;  /* 0x0000d00014417810 */ /* 0x040fe40007f9e0ff */
[----:B------:R-:W-:Y:S02]  /*e890*/  IADD3 R53, P3, R20, 0xe000, RZ ;  /* 0x0000e00014357810 */ /* 0x000fe40007f7e0ff */
[-C--:B-----5:R-:W-:Y:S02]  /*e8a0*/  ISETP.GE.OR P1, PT, R10, R77.reuse, P0 ;  /* 0x0000004d0a00720c */ /* 0x0a0fe40000726670 */
[----:B------:R-:W-:Y:S02]  /*e8b0*/  IADD3 R10, P2, R20, 0xf000, RZ ;  /* 0x0000f000140a7810 */ /* 0x000fe40007f5e0ff */
[----:B------:R-:W-:-:S02]  /*e8c0*/  ISETP.GE.OR P0, PT, R6, R77, P0 ;  /* 0x0000004d0600720c */ /* 0x000fc40000706670 */
[----:B------:R-:W-:Y:S01]  /*e8d0*/  LOP3.LUT R40, R41, 0x380, RZ, 0xc0, !PT ;  /* 0x0000038029287812 */ /* 0x000fe200078ec0ff */
[----:B------:R-:W-:Y:S01]  /*e8e0*/  IMAD.X R45, RZ, RZ, R21, P2 ;  /* 0x000000ffff2d7224 */ /* 0x000fe200010e0615 */
[----:B------:R-:W-:Y:S02]  /*e8f0*/  LOP3.LUT R72, R73, 0x380, RZ, 0xc0, !PT ;  /* 0x0000038049487812 */ /* 0x000fe400078ec0ff */
[----:B------:R-:W-:Y:S02]  /*e900*/  LOP3.LUT R64, R65, 0x380, RZ, 0xc0, !PT ;  /* 0x0000038041407812 */ /* 0x000fe400078ec0ff */
[----:B------:R-:W-:Y:S01]  /*e910*/  LOP3.LUT R52, R53, 0x380, RZ, 0xc0, !PT ;  /* 0x0000038035347812 */ /* 0x000fe200078ec0ff */
[----:B------:R-:W-:Y:S01]  /*e920*/  @!P1 STG.E desc[UR18][R16.64], R0 ;  /* 0x0000000010009986 */ /* 0x000fe2000c101912 */
[----:B------:R-:W-:Y:S02]  /*e930*/  LOP3.LUT R3, R10, 0x380, RZ, 0xc0, !PT ;  /* 0x000003800a037812 */ /* 0x000fe400078ec0ff */
[----:B------:R-:W-:Y:S01]  /*e940*/  LOP3.LUT R7, R20, 0x380, RZ, 0xc0, !PT ;  /* 0x0000038014077812 */ /* 0x000fe200078ec0ff */
[----:B------:R0:W-:Y:S01]  /*e950*/  @!P0 STG.E desc[UR18][R16.64+0x20], R2 ;  /* 0x0000200210008986 */ /* 0x0001e2000c101912 */
[----:B------:R-:W-:-:S02]  /*e960*/  SHF.R.U64 R40, R40, 0x3, RZ ;  /* 0x0000000328287819 */ /* 0x000fc400000012ff */
[----:B------:R-:W-:Y:S01]  /*e970*/  SHF.R.U64 R72, R72, 0x3, RZ ;  /* 0x0000000348487819 */ /* 0x000fe200000012ff */
[----:B------:R-:W-:Y:S01]  /*e980*/  UIMAD UR7, UR11, UR8, URZ ;  /* 0x000000080b0772a4 */ /* 0x000fe2000f8e023f */
[----:B------:R-:W-:Y:S01]  /*e990*/  SHF.R.U64 R64, R64, 0x3, RZ ;  /* 0x0000000340407819 */ /* 0x000fe200000012ff */
[----:B------:R-:W5:Y:S01]  /*e9a0*/  LD.E.128 R12, desc[UR18][R12.64] ;  /* 0x000000120c0c7980 */ /* 0x000f62000c101d00 */
[----:B------:R-:W-:Y:S02]  /*e9b0*/  SHF.R.U64 R52, R52, 0x3, RZ ;  /* 0x0000000334347819 */ /* 0x000fe400000012ff */
[----:B------:R-:W-:Y:S01]  /*e9c0*/  SHF.R.U64 R3, R3, 0x3, RZ ;  /* 0x0000000303037819 */ /* 0x000fe200000012ff */
[----:B------:R-:W5:Y:S01]  /*e9d0*/  LD.E.128 R60, desc[UR18][R60.64] ;  /* 0x000000123c3c7980 */ /* 0x000f62000c101d00 */
        /* <DEDUP_REMOVED lines=9> */
[----:B------:R-:W-:Y:S01]  /*ea70*/  LOP3.LUT R44, R3, R10, RZ, 0x3c, !PT ;  /* 0x0000000a032c7212 */ /* 0x000fe200078e3cff */
[--C-:B0-----:R-:W-:Y:S01]  /*ea80*/  IMAD.MOV.U32 R2, RZ, RZ, R23.reuse ;  /* 0x000000ffff027224 */ /* 0x101fe200078e0017 */
[----:B------:R-:W-:Y:S01]  /*ea90*/  LOP3.LUT R20, R7, R20, RZ, 0x3c, !PT ;  /* 0x0000001407147212 */ /* 0x000fe200078e3cff */
[----:B------:R-:W5:Y:S01]  /*eaa0*/  LD.E.128 R8, desc[UR18][R8.64] ;  /* 0x0000001208087980 */ /* 0x000f62000c101d00 */
[----:B------:R-:W-:-:S02]  /*eab0*/  SHF.R.S32.HI R3, RZ, 0x1f, R23 ;  /* 0x0000001fff037819 */ /* 0x000fc40000011417 */
[----:B------:R-:W-:Y:S01]  /*eac0*/  MOV R17, UR8 ;  /* 0x0000000800117c02 */ /* 0x000fe20008000f00 */
[----:B------:R0:W5:Y:S01]  /*ead0*/  LD.E.128 R28, desc[UR18][R20.64] ;  /* 0x00000012141c7980 */ /* 0x000162000c101d00 */
[----:B------:R-:W-:-:S03]  /*eae0*/  UIMAD UR7, UR4, UR9, UR7 ;  /* 0x00000009040772a4 */ /* 0x000fc6000f8e0207 */
[----:B------:R-:W5:Y:S01]  /*eaf0*/  LD.E.128 R4, desc[UR18][R4.64] ;  /* 0x0000001204047980 */ /* 0x000f62000c101d00 */
[----:B------:R-:W-:Y:S01]  /*eb00*/  IMAD.WIDE.U32 R2, R17, UR4, R2 ;  /* 0x0000000411027c25 */ /* 0x000fe2000f8e0002 */
        /* <DEDUP_REMOVED lines=13> */
[----:B------:R-:W-:Y:S01]  /*ebe0*/  @!PT LDS RZ, [RZ] ;  /* 0x00000000fffff984 */ /* 0x000fe20000000800 */
[----:B------:R-:W-:Y:S01]  /*ebf0*/  @!PT LDS RZ, [RZ] ;  /* 0x00000000fffff984 */ /* 0x000fe20000000800 */
[----:B------:R-:W-:Y:S01]  /*ec00*/  @!PT LDS RZ, [RZ] ;  /* 0x00000000fffff984 */ /* 0x000fe20000000800 */
[----:B------:R-:W-:Y:S01]  /*ec10*/  @!PT LDS RZ, [RZ] ;  /* 0x00000000fffff984 */ /* 0x000fe20000000800 */
[----:B------:R1:W-:Y:S06]  /*ec20*/  MEMBAR.ALL.CTA ;  /* 0x0000000000007992 */ /* 0x0003ec0000008000 */
[----:B-1----:R-:W1:Y:S01]  /*ec30*/  FENCE.VIEW.ASYNC.S ;  /* 0x00000000000073c6 */ /* 0x002e620000000000 */
[----:B------:R-:W-:-:S02]  /*ec40*/  VIADD R3, R3, UR7 ;  /* 0x0000000703037c36 */ /* 0x000fc40008000000 */
[----:B------:R-:W-:Y:S01]  /*ec50*/  IMAD.U32 R17, RZ, RZ, UR8 ;  /* 0x00000008ff117e24 */ /* 0x000fe2000f8e00ff */
[----:B------:R-:W-:Y:S01]  /*ec60*/  UIMAD UR4, UR17, UR9, UR4 ;  /* 0x00000009110472a4 */ /* 0x000fe2000f8e0204 */
[----:B------:R-:W-:Y:S02]  /*ec70*/  IMAD R77, R206, -0x80, R77 ;  /* 0xffffff80ce4d7824 */ /* 0x000fe400078e024d */
[----:B------:R-:W-:Y:S01]  /*ec80*/  IMAD.WIDE.U32 R2, R17, UR17, R2 ;  /* 0x0000001111027c25 */ /* 0x000fe2000f8e0002 */
[----:B------:R-:W-:Y:S02]  /*ec90*/  ULDC.64 UR8, c[0x0][0xae8] ;  /* 0x0002ba0000087ab9 */ /* 0x000fe40000000a00 */
[CC--:B------:R-:W-:Y:S01]  /*eca0*/  ISETP.GE.AND P3, PT, R204.reuse, R77.reuse, PT ;  /* 0x0000004dcc00720c */ /* 0x0c0fe20003f66270 */
[----:B------:R-:W-:Y:S01]  /*ecb0*/  VIADD R3, R3, UR4 ;  /* 0x0000000403037c36 */ /* 0x000fe20008000000 */
[----:B------:R-:W-:Y:S01]  /*ecc0*/  UIMAD UR4, UR16, UR8, URZ ;  /* 0x00000008100472a4 */ /* 0x000fe2000f8e023f */
[C---:B------:R-:W-:Y:S01]  /*ecd0*/  VIADD R0, R204.reuse, 0x20 ;  /* 0x00000020cc007836 */ /* 0x040fe20000000000 */
[----:B------:R-:W-:Y:S01]  /*ece0*/  IADD3 R19, R19, 0x30820, RZ ;  /* 0x0003082013137810 */ /* 0x000fe20007ffe0ff */
[----:B0-----:R-:W-:Y:S01]  /*ecf0*/  IMAD.U32 R21, RZ, RZ, UR8 ;  /* 0x00000008ff157e24 */ /* 0x001fe2000f8e00ff */
[----:B------:R-:W-:Y:S01]  /*ed00*/  UIMAD UR4, UR15, UR9, UR4 ;  /* 0x000000090f0472a4 */ /* 0x000fe2000f8e0204 */
[----:B------:R-:W-:Y:S01]  /*ed10*/  VIADD R16, R204, 0x60 ;  /* 0x00000060cc107836 */ /* 0x000fe20000000000 */
[----:B------:R-:W-:Y:S01]  /*ed20*/  PRMT R19, RZ, 0x654, R19 ;  /* 0x00000654ff137816 */ /* 0x000fe20000000013 */
[----:B------:R-:W-:Y:S01]  /*ed30*/  IMAD.WIDE.U32 R20, R21, UR15, R2 ;  /* 0x0000000f15147c25 */ /* 0x000fe2000f8e0002 */
[----:B------:R-:W-:-:S02]  /*ed40*/  ISETP.GE.AND P0, PT, R0, R77, PT ;  /* 0x0000004d0000720c */ /* 0x000fc40003f06270 */
[--C-:B------:R-:W-:Y:S01]  /*ed50*/  SHF.R.S32.HI R205, RZ, 0x1f, R204.reuse ;  /* 0x0000001fffcd7819 */ /* 0x100fe200000114cc */
[----:B------:R-:W-:Y:S01]  /*ed60*/  VIADD R0, R204, 0x40 ;  /* 0x00000040cc007836 */ /* 0x000fe20000000000 */
[----:B-1----:R0:W-:Y:S01]  /*ed70*/  SYNCS.ARRIVE.TRANS64.RED.A1T0 RZ, [R19+URZ], RZ ;  /* 0x000000ff13ff79a7 */ /* 0x0021e2000810043f */
[----:B------:R-:W-:Y:S01]  /*ed80*/  VIADD R79, R21, UR4 ;  /* 0x00000004154f7c36 */ /* 0x000fe20008000000 */
[----:B------:R-:W-:Y:S01]  /*ed90*/  BSSY B1, `(.L_x_1160) ;  /* 0x000001c000017945 */ /* 0x000fe20003800000 */
[-C--:B------:R-:W-:Y:S01]  /*eda0*/  ISETP.GE.AND P2, PT, R16, R77.reuse, PT ;  /* 0x0000004d1000720c */ /* 0x080fe20003f46270 */
[----:B------:R-:W-:Y:S01]  /*edb0*/  IMAD.WIDE R16, R206, 0x80, R204 ;  /* 0x00000080ce107825 */ /* 0x000fe200078e02cc */
[----:B------:R-:W-:Y:S01]  /*edc0*/  ISETP.GE.AND P1, PT, R0, R77, PT ;  /* 0x0000004d0000720c */ /* 0x000fe20003f26270 */
[----:B------:R-:W-:-:S12]  /*edd0*/  @P3 BRA `(.L_x_1161) ;  /* 0x00000000005c3947 */ /* 0x000fd80003800000 */
[----:B------:R-:W-:Y:S01]  /*ede0*/  ULDC.64 UR8, c[0x0][0xad8] ;  /* 0x0002b60000087ab9 */ /* 0x000fe20000000a00 */
[----:B------:R-:W-:Y:S01]  /*edf0*/  IMAD.MOV.U32 R2, RZ, RZ, R20 ;  /* 0x000000ffff027224 */ /* 0x000fe200078e0014 */
[----:B------:R-:W-:Y:S01]  /*ee00*/  ULDC UR4, c[0x0][0xa8c] ;  /* 0x0002a30000047ab9 */ /* 0x000fe20000000800 */
[----:B0-----:R-:W-:Y:S01]  /*ee10*/  IMAD R19, R17, UR8, RZ ;  /* 0x0000000811137c24 */ /* 0x001fe2000f8e02ff */
[C---:B------:R-:W-:Y:S01]  /*ee20*/  ISETP.GE.AND P4, PT, R23.reuse, UR4, PT ;  /* 0x0000000417007c0c */ /* 0x040fe2000bf86270 */
[----:B------:R-:W-:Y:S01]  /*ee30*/  IMAD.MOV.U32 R3, RZ, RZ, R79 ;  /* 0x000000ffff037224 */ /* 0x000fe200078e004f */
[----:B------:R-:W-:Y:S01]  /*ee40*/  ULDC.64 UR10, c[0x0][0x208] ;  /* 0x00008200000a7ab9 */ /* 0x000fe20000000a00 */
[----:B------:R-:W-:Y:S02]  /*ee50*/  VIADD R0, R23, 0x40 ;  /* 0x0000004017007836 */ /* 0x000fe40000000000 */
        /* <DEDUP_REMOVED lines=15> */
.L_x_1161:
[----:B------:R-:W-:Y:S05]  /*ef50*/  BSYNC B1 ;  /* 0x0000000000017941 */ /* 0x000fea0003800000 */
.L_x_1160:
[----:B------:R-:W-:Y:S04]  /*ef60*/  BSSY B1, `(.L_x_1162) ;  /* 0x000001b000017945 */ /* 0x000fe80003800000 */
[----:B------:R-:W-:Y:S05]  /*ef70*/  @P0 BRA `(.L_x_1163) ;  /* 0x0000000000640947 */ /* 0x000fea0003800000 */
[----:B0-----:R-:W-:Y:S01]  /*ef80*/  IADD3 R19, P0, R16, 0x20, RZ ;  /* 0x0000002010137810 */ /* 0x001fe20007f1e0ff */
        /* <DEDUP_REMOVED lines=9> */
[C---:B------:R-:W-:Y:S01]  /*f020*/  ISETP.GE.AND P3, PT, R23.reuse, UR4, PT ;  /* 0x0000000417007c0c */ /* 0x040fe2000bf66270 */
[----:B------:R-:W-:Y:S01]  /*f030*/  IMAD R0, R0, UR8, RZ ;  /* 0x0000000800007c24 */ /* 0x000fe2000f8e02ff */
[----:B------:R-:W-:Y:S01]  /*f040*/  ULDC.64 UR10, c[0x0][0x208] ;  /* 0x00008200000a7ab9 */ /* 0x000fe20000000a00 */
[----:B------:R-:W-:-:S02]  /*f050*/  VIADD R22, R23, 0xc0 ;  /* 0x000000c017167836 */ /* 0x000fc40000000000 */
[----:B------:R-:W-:-:S03]  /*f060*/  IMAD.WIDE.U32 R2, R19, UR8, R2 ;  /* 0x0000000813027c25 */ /* 0x000fc6000f8e0002 */
[----:B------:R-:W-:Y:S01]  /*f070*/  ISETP.GE.AND P6, PT, R22, UR4, PT ;  /* 0x0000000416007c0c */ /* 0x000fe2000bfc6270 */
        /* <DEDUP_REMOVED lines=9> */
.L_x_1163:
[----:B------:R-:W-:Y:S05]  /*f110*/  BSYNC B1 ;  /* 0x0000000000017941 */ /* 0x000fea0003800000 */
.L_x_1162:
[----:B------:R-:W-:Y:S04]  /*f120*/  BSSY B1, `(.L_x_1164) ;  /* 0x000001b000017945 */ /* 0x000fe80003800000 */
[----:B------:R-:W-:Y:S05]  /*f130*/  @P1 BRA `(.L_x_1165) ;  /* 0x0000000000641947 */ /* 0x000fea0003800000 */
[----:B--2--5:R-:W-:Y:S01]  /*f140*/  IADD3 R13, P0, R16, 0x40, RZ ;  /* 0x00000040100d7810 */ /* 0x024fe20007f1e0ff */
        /* <DEDUP_REMOVED lines=9> */
[C---:B------:R-:W-:Y:S01]  /*f1e0*/  IADD3 R12, R23.reuse, 0xc0, RZ ;  /* 0x000000c0170c7810 */ /* 0x040fe20007ffe0ff */
        /* <DEDUP_REMOVED lines=14> */
.L_x_1165:
[----:B------:R-:W-:Y:S05]  /*f2d0*/  BSYNC B1 ;  /* 0x0000000000017941 */ /* 0x000fea0003800000 */
.L_x_1164:
[----:B------:R-:W-:Y:S05]  /*f2e0*/  @P2 BRA `(.L_x_1166) ;  /* 0x0000000c00a42947 */ /* 0x000fea0003800000 */
[----:B---3-5:R-:W-:Y:S01]  /*f2f0*/  IADD3 R9, P0, R16, 0x60, RZ ;  /* 0x0000006010097810 */ /* 0x028fe20007f1e0ff */
[C---:B------:R-:W-:Y:S01]  /*f300*/  VIADD R0, R23.reuse, 0x40 ;  /* 0x0000004017007836 */ /* 0x040fe20000000000 */
[----:B------:R-:W-:Y:S01]  /*f310*/  ULDC.64 UR8, c[0x0][0xad8] ;  /* 0x0002b60000087ab9 */ /* 0x000fe20000000a00 */
[----:B------:R-:W-:Y:S01]  /*f320*/  IMAD.MOV.U32 R2, RZ, RZ, R20 ;  /* 0x000000ffff027224 */ /* 0x000fe200078e0014 */
[----:B------:R-:W-:Y:S01]  /*f330*/  ULDC UR4, c[0x0][0xa8c] ;  /* 0x0002a30000047ab9 */ /* 0x000fe20000000800 */
[----:B------:R-:W-:Y:S01]  /*f340*/  IMAD.X R16, RZ, RZ, R17, P0 ;  /* 0x000000ffff107224 */ /* 0x000fe200000e0611 */
        /* <DEDUP_REMOVED lines=11> */
[----:B------:R-:W-:Y:S02]  /*f400*/  LEA R8, P0, R2, UR8, 0x1 ;  /* 0x0000000802087c11 */ /* 0x000fe4000f8008ff */
[----:B------:R-:W-:-:S04]  /*f410*/  IADD3 R3, R3, R9, RZ ;  /* 0x0000000903037210 */ /* 0x000fc80007ffe0ff */
        /* <DEDUP_REMOVED lines=9> */
.L_x_1158:
[----:B------:R-:W-:Y:S01]  /*f4b0*/  R2UR UR7, R208 ;  /* 0x00000000d00772ca */ /* 0x000fe200000e0000 */
[----:B------:R-:W-:Y:S01]  /*f4c0*/  ULDC.64 UR8, c[0x0][0xbd8] ;  /* 0x0002f60000087ab9 */ /* 0x000fe20000000a00 */
[----:B------:R-:W-:Y:S01]  /*f4d0*/  R2UR UR4, R207 ;  /* 0x00000000cf0472ca */ /* 0x000fe200000e0000 */
[----:B------:R-:W-:Y:S01]  /*f4e0*/  UISETP.NE.U32.AND UP0, UPT, UR8, URZ, UPT ;  /* 0x0000003f0800728c */ /* 0x000fe2000bf05070 */
[----:B------:R-:W-:Y:S01]  /*f4f0*/  IMAD.MOV.U32 R9, RZ, RZ, RZ ;  /* 0x000000ffff097224 */ /* 0x000fe200078e00ff */
[----:B------:R-:W-:Y:S02]  /*f500*/  ULDC.64 UR10, c[0x0][0x208] ;  /* 0x00008200000a7ab9 */ /* 0x000fe40000000a00 */
[----:B------:R-:W-:-:S03]  /*f510*/  UISETP.NE.AND.EX UP0, UPT, UR9, URZ, UPT, UP0 ;  /* 0x0000003f0900728c */ /* 0x000fc6000bf05300 */
[----:B------:R-:W-:-:S03]  /*f520*/  ULDC.64 UR8, c[0x0][0xbd8] ;  /* 0x0002f60000087ab9 */ /* 0x000fc60000000a00 */
[----:B------:R-:W-:Y:S01]  /*f530*/  UIMAD.WIDE UR8, UR7, 0x4, UR8 ;  /* 0x00000004070878a5 */ /* 0x000fe2000f8e0208 */
[----:B------:R-:W0:Y:S01]  /*f540*/  LDC R7, c[0x0][0xa88] ;  /* 0x0002a200ff077b82 */ /* 0x000e220000000800 */
[----:B------:R-:W-:-:S04]  /*f550*/  PLOP3.LUT P1, PT, PT, PT, UP0, 0x80, 0x0 ;  /* 0x000000000000781c */ /* 0x000fc80003f2f008 */
[----:B------:R-:W-:Y:S02]  /*f560*/  IMAD.U32 R2, RZ, RZ, UR8 ;  /* 0x00000008ff027e24 */ /* 0x000fe4000f8e00ff */
[----:B------:R-:W-:Y:S01]  /*f570*/  IMAD.U32 R3, RZ, RZ, UR9 ;  /* 0x00000009ff037e24 */ /* 0x000fe2000f8e00ff */
[----:B------:R-:W-:Y:S02]  /*f580*/  ULDC.64 UR8, c[0x0][0xbe0] ;  /* 0x0002f80000087ab9 */ /* 0x000fe40000000a00 */
[----:B------:R-:W-:-:S04]  /*f590*/  UISETP.NE.U32.AND UP1, UPT, UR8, URZ, UPT ;  /* 0x0000003f0800728c */ /* 0x000fc8000bf25070 */
[----:B------:R-:W-:Y:S01]  /*f5a0*/  UISETP.NE.AND.EX UP1, UPT, UR9, URZ, UPT, UP1 ;  /* 0x0000003f0900728c */ /* 0x000fe2000bf25310 */
[----:B------:R1:W5:Y:S05]  /*f5b0*/  @P1 LDG.E R9, desc[UR10][R2.64] ;  /* 0x0000000a02091981 */ /* 0x00036a000c1e1900 */
[----:B------:R-:W-:-:S05]  /*f5c0*/  PLOP3.LUT P2, PT, PT, PT, UP1, 0x80, 0x0 ;  /* 0x000000000000781c */ /* 0x000fca0003f4f018 */
[----:B------:R-:W-:Y:S02]  /*f5d0*/  @UP1 ULDC.64 UR8, c[0x0][0xbe0] ;  /* 0x0002f80000081ab9 */ /* 0x000fe40000000a00 */
[----:B------:R-:W-:-:S06]  /*f5e0*/  @UP1 UIMAD.WIDE UR8, UR7, 0x4, UR8 ;  /* 0x00000004070818a5 */ /* 0x000fcc000f8e0208 */
[----:B------:R-:W-:Y:S02]  /*f5f0*/  IMAD.U32 R4, RZ, RZ, UR8 ;  /* 0x00000008ff047e24 */ /* 0x000fe4000f8e00ff */
[----:B------:R-:W-:Y:S01]  /*f600*/  IMAD.U32 R5, RZ, RZ, UR9 ;  /* 0x00000009ff057e24 */ /* 0x000fe2000f8e00ff */
[----:B------:R-:W-:Y:S01]  /*f610*/  USHF.R.S32.HI UR8, URZ, 0x1f, UR4 ;  /* 0x0000001f3f087899 */ /* 0x000fe20008011404 */
[----:B------:R-:W-:-:S03]  /*f620*/  ISETP.GT.AND P0, PT, R215, 0x7f, PT ;  /* 0x0000007fd700780c */ /* 0x000fc60003f04270 */
[----:B0-----:R1:W5:Y:S01]  /*f630*/  @P2 LDG.E R7, desc[UR10][R4.64] ;  /* 0x0000000a04072981 */ /* 0x001362000c1e1900 */
[----:B------:R-:W-:Y:S09]  /*f640*/  @P2 BRA `(.L_x_1167) ;  /* 0x0000000000142947 */ /* 0x000ff20003800000 */
[----:B------:R-:W-:Y:S05]  /*f650*/  @!P1 BRA `(.L_x_1167) ;  /* 0x0000000000109947 */ /* 0x000fea0003800000 */
[----:B------:R-:W-:Y:S02]  /*f660*/  ULDC.64 UR10, c[0x0][0x208] ;  /* 0x00008200000a7ab9 */ /* 0x000fe40000000a00 */
[----:B------:R-:W2:Y:S04]  /*f670*/  LDG.E R0, desc[UR10][R2.64] ;  /* 0x0000000a02007981 */ /* 0x000ea8000c1e1900 */
[----:B-----5:R-:W2:Y:S02]  /*f680*/  LDG.E R7, desc[UR10][R2.64+0x4] ;  /* 0x0000040a02077981 */ /* 0x020ea4000c1e1900 */
[----:B--2---:R-:W-:-:S07]  /*f690*/  IMAD.IADD R7, R7, 0x1, -R0 ;  /* 0x0000000107077824 */ /* 0x004fce00078e0a00 */
.L_x_1167:
[----:B------:R-:W-:Y:S01]  /*f6a0*/  R2UR UR7, R208 ;  /* 0x00000000d00772ca */ /* 0x000fe200000e0000 */
[----:B------:R-:W-:Y:S01]  /*f6b0*/  BSSY B1, `(.L_x_1168) ;  /* 0x0000021000017945 */ /* 0x000fe20003800000 */
[----:B------:R-:W-:Y:S02]  /*f6c0*/  SHF.R.S32.HI R8, RZ, 0x1f, R23 ;  /* 0x0000001fff087819 */ /* 0x000fe40000011417 */
[----:B-----5:R-:W-:-:S09]  /*f6d0*/  SHF.R.S32.HI R6, RZ, 0x1f, R9 ;  /* 0x0000001fff067819 */ /* 0x020fd20000011409 */
[----:B------:R-:W-:Y:S02]  /*f6e0*/  USHF.R.S32.HI UR4, URZ, 0x1f, UR7 ;  /* 0x0000001f3f047899 */ /* 0x000fe40008011407 */
[----:B------:R-:W-:Y:S02]  /*f6f0*/  USEL UR10, UR7, URZ, !UP0 ;  /* 0x0000003f070a7287 */ /* 0x000fe4000c000000 */
[----:B------:R-:W-:Y:S01]  /*f700*/  USEL UR9, UR4, URZ, !UP0 ;  /* 0x0000003f04097287 */ /* 0x000fe2000c000000 */
[----:B------:R-:W-:Y:S11]  /*f710*/  @P0 BRA `(.L_x_1169) ;  /* 0x0000000000680947 */ /* 0x000ff60003800000 */
[----:B------:R-:W0:Y:S02]  /*f720*/  S2R R0, SR_TID.X ;  /* 0x0000000000007919 */ /* 0x000e240000002100 */
[----:B0-----:R-:W-:-:S05]  /*f730*/  IMAD R0, R206, 0x80, R0 ;  /* 0x00000080ce007824 */ /* 0x001fca00078e0200 */
[----:B------:R-:W-:-:S04]  /*f740*/  IADD3 R0, R0, -0x80, RZ ;  /* 0xffffff8000007810 */ /* 0x000fc80007ffe0ff */
        /* <DEDUP_REMOVED lines=12> */
[----:B------:R-:W-:Y:S01]  /*f810*/  UIMAD UR7, UR9, UR12, URZ ;  /* 0x0000000c090772a4 */ /* 0x000fe2000f8e023f */
[----:B------:R-:W-:Y:S02]  /*f820*/  VIADD R3, R3, UR4 ;  /* 0x0000000403037c36 */ /* 0x000fe40008000000 */
[----:B------:R-:W-:Y:S01]  /*f830*/  IMAD.U32 R5, RZ, RZ, UR12 ;  /* 0x0000000cff057e24 */ /* 0x000fe2000f8e00ff */
        /* <DEDUP_REMOVED lines=8> */
.L_x_1169:
[----:B------:R-:W-:Y:S05]  /*f8c0*/  BSYNC B1 ;  /* 0x0000000000017941 */ /* 0x000fea0003800000 */
.L_x_1168:
[----:B------:R-:W-:Y:S01]  /*f8d0*/  R2UR UR7, R207 ;  /* 0x00000000cf0772ca */ /* 0x000fe200000e0000 */
[----:B------:R-:W-:Y:S01]  /*f8e0*/  ULDC.64 UR12, c[0x0][0xaa0] ;  /* 0x0002a800000c7ab9 */ /* 0x000fe20000000a00 */
[----:B-1----:R-:W-:Y:S01]  /*f8f0*/  IMAD.MOV.U32 R2, RZ, RZ, R23 ;  /* 0x000000ffff027224 */ /* 0x002fe200078e0017 */
[----:B------:R-:W-:Y:S01]  /*f900*/  BSSY B1, `(.L_x_1170) ;  /* 0x0000034000017945 */ /* 0x000fe20003800000 */
[----:B0-----:R-:W-:Y:S02]  /*f910*/  IMAD.MOV.U32 R3, RZ, RZ, R8 ;  /* 0x000000ffff037224 */ /* 0x001fe400078e0008 */
[----:B------:R-:W-:Y:S02]  /*f920*/  IMAD R0, R6, UR12, RZ ;  /* 0x0000000c06007c24 */ /* 0x000fe4000f8e02ff */
[----:B------:R-:W-:-:S04]  /*f930*/  IMAD.WIDE.U32 R2, R9, UR12, R2 ;  /* 0x0000000c09027c25 */ /* 0x000fc8000f8e0002 */
[----:B------:R-:W-:Y:S01]  /*f940*/  IMAD R9, R9, UR13, R0 ;  /* 0x0000000d09097c24 */ /* 0x000fe2000f8e0200 */
[----:B------:R-:W-:Y:S01]  /*f950*/  ULDC.64 UR12, c[0x0][0xae0] ;  /* 0x0002b800000c7ab9 */ /* 0x000fe20000000a00 */
[----:B------:R-:W-:Y:S01]  /*f960*/  IMAD R11, R206, -0x80, R7 ;  /* 0xffffff80ce0b7824 */ /* 0x000fe200078e0207 */
[----:B------:R-:W-:Y:S02]  /*f970*/  UIMAD UR4, UR8, UR12, URZ ;  /* 0x0000000c080472a4 */ /* 0x000fe4000f8e023f */
[----:B------:R-:W-:Y:S01]  /*f980*/  MOV R5, UR12 ;  /* 0x0000000c00057c02 */ /* 0x000fe20008000f00 */
[----:B------:R-:W-:Y:S01]  /*f990*/  IMAD.IADD R3, R3, 0x1, R9 ;  /* 0x0000000103037824 */ /* 0x000fe200078e0209 */
[----:B------:R-:W-:Y:S01]  /*f9a0*/  SHF.R.S32.HI R7, RZ, 0x1f, R204 ;  /* 0x0000001fff077819 */ /* 0x000fe200000114cc */
[----:B------:R-:W-:Y:S01]  /*f9b0*/  UIMAD UR4, UR7, UR13, UR4 ;  /* 0x0000000d070472a4 */ /* 0x000fe2000f8e0204 */
[----:B------:R-:W-:Y:S01]  /*f9c0*/  ISETP.GE.AND P2, PT, R204, R11, PT ;  /* 0x0000000bcc00720c */ /* 0x000fe20003f46270 */
[----:B------:R-:W-:Y:S01]  /*f9d0*/  IMAD.WIDE.U32 R2, R5, UR7, R2 ;  /* 0x0000000705027c25 */ /* 0x000fe2000f8e0002 */
[----:B------:R-:W-:-:S03]  /*f9e0*/  ULDC.64 UR12, c[0x0][0xae8] ;  /* 0x0002ba00000c7ab9 */ /* 0x000fc60000000a00 */
[----:B------:R-:W-:Y:S01]  /*f9f0*/  VIADD R3, R3, UR4 ;  /* 0x0000000403037c36 */ /* 0x000fe20008000000 */
[----:B------:R-:W-:Y:S01]  /*fa00*/  UIMAD UR4, UR9, UR12, URZ ;  /* 0x0000000c090472a4 */ /* 0x000fe2000f8e023f */
[C---:B------:R-:W-:Y:S02]  /*fa10*/  VIADD R4, R204.reuse, 0x40 ;  /* 0x00000040cc047836 */ /* 0x040fe40000000000 */
[----:B------:R-:W-:Y:S01]  /*fa20*/  IMAD.U32 R5, RZ, RZ, UR12 ;  /* 0x0000000cff057e24 */ /* 0x000fe2000f8e00ff */
[----:B------:R-:W-:Y:S01]  /*fa30*/  UIMAD UR4, UR10, UR13, UR4 ;  /* 0x0000000d0a0472a4 */ /* 0x000fe2000f8e0204 */
[----:B------:R-:W-:Y:S01]  /*fa40*/  VIADD R0, R204, 0x20 ;  /* 0x00000020cc007836 */ /* 0x000fe20000000000 */
[----:B------:R-:W-:Y:S01]  /*fa50*/  ISETP.GE.AND P0, PT, R4, R11, PT ;  /* 0x0000000b0400720c */ /* 0x000fe20003f06270 */
[----:B------:R-:W-:-:S03]  /*fa60*/  IMAD.WIDE.U32 R4, R5, UR10, R2 ;  /* 0x0000000a05047c25 */ /* 0x000fc6000f8e0002 */
[----:B------:R-:W-:Y:S01]  /*fa70*/  ISETP.GE.AND P1, PT, R0, R11, PT ;  /* 0x0000000b0000720c */ /* 0x000fe20003f26270 */
[----:B------:R-:W-:Y:S02]  /*fa80*/  IMAD.MOV.U32 R6, RZ, RZ, R204 ;  /* 0x000000ffff067224 */ /* 0x000fe400078e00cc */
[----:B------:R-:W-:Y:S02]  /*fa90*/  VIADD R13, R5, UR4 ;  /* 0x00000004050d7c36 */ /* 0x000fe40008000000 */
[----:B------:R-:W-:-:S04]  /*faa0*/  IMAD.WIDE R6, R206, 0x80, R6 ;  /* 0x00000080ce067825 */ /* 0x000fc800078e0206 */
[----:B------:R-:W-:Y:S01]  /*fab0*/  VIADD R0, R204, 0x60 ;  /* 0x00000060cc007836 */ /* 0x000fe20000000000 */
[----:B------:R-:W-:Y:S06]  /*fac0*/  @P2 BRA `(.L_x_1171) ;  /* 0x00000000005c2947 */ /* 0x000fec0003800000 */
[C---:B------:R-:W-:Y:S01]  /*fad0*/  VIADD R2, R23.reuse, 0x40 ;  /* 0x0000004017027836 */ /* 0x040fe20000000000 */
[C---:B------:R-:W-:Y:S01]  /*fae0*/  IADD3 R3, R23.reuse, 0x80, RZ ;  /* 0x0000008017037810 */ /* 0x040fe20007ffe0ff */
[----:B------:R-:W-:Y:S01]  /*faf0*/  ULDC UR4, c[0x0][0xa8c] ;  /* 0x0002a30000047ab9 */ /* 0x000fe20000000800 */
[----:B------:R-:W-:Y:S01]  /*fb00*/  ULDC.64 UR8, c[0x0][0xad8] ;  /* 0x0002b60000087ab9 */ /* 0x000fe20000000a00 */
[----:B------:R-:W-:Y:S01]  /*fb10*/  VIADD R8, R23, 0xc0 ;  /* 0x000000c017087836 */ /* 0x000fe20000000000 */
[----:B------:R-:W-:Y:S01]  /*fb20*/  ISETP.GE.AND P4, PT, R2, UR4, PT ;  /* 0x0000000402007c0c */ /* 0x000fe2000bf86270 */
[----:B------:R-:W-:Y:S01]  /*fb30*/  IMAD R9, R7, UR8, RZ ;  /* 0x0000000807097c24 */ /* 0x000fe2000f8e02ff */
[----:B------:R-:W-:Y:S01]  /*fb40*/  ISETP.GE.AND P5, PT, R3, UR4, PT ;  /* 0x0000000403007c0c */ /* 0x000fe2000bfa6270 */
[----:B------:R-:W-:Y:S01]  /*fb50*/  IMAD.MOV.U32 R2, RZ, RZ, R4 ;  /* 0x000000ffff027224 */ /* 0x000fe200078e0004 */
[----:B------:R-:W-:Y:S01]  /*fb60*/  ISETP.GE.AND P3, PT, R23, UR4, PT ;  /* 0x0000000417007c0c */ /* 0x000fe2000bf66270 */
[----:B------:R-:W-:Y:S01]  /*fb70*/  IMAD.MOV.U32 R3, RZ, RZ, R13 ;  /* 0x000000ffff037224 */ /* 0x000fe200078e000d */
[----:B------:R-:W-:Y:S01]  /*fb80*/  ISETP.GE.AND P6, PT, R8, UR4, PT ;  /* 0x0000000408007c0c */ /* 0x000fe2000bfc6270 */
[C---:B------:R-:W-:Y:S01]  /*fb90*/  IMAD R9, R6.reuse, UR9, R9 ;  /* 0x0000000906097c24 */ /* 0x040fe2000f8e0209 */
[----:B------:R-:W-:Y:S01]  /*fba0*/  ULDC.64 UR10, c[0x0][0x208] ;  /* 0x00008200000a7ab9 */ /* 0x000fe20000000a00 */
        /* <DEDUP_REMOVED lines=9> */
.L_x_1171:
[----:B------:R-:W-:Y:S05]  /*fc40*/  BSYNC B1 ;  /* 0x0000000000017941 */ /* 0x000fea0003800000 */
.L_x_1170:
[----:B------:R-:W-:Y:S01]  /*fc50*/  BSSY B1, `(.L_x_1172) ;  /* 0x000001c000017945 */ /* 0x000fe20003800000 */
[----:B------:R-:W-:-:S03]  /*fc60*/  ISETP.GE.AND P2, PT, R0, R11, PT ;  /* 0x0000000b0000720c */ /* 0x000fc60003f46270 */
[----:B------:R-:W-:Y:S10]  /*fc70*/  @P1 BRA `(.L_x_1173) ;  /* 0x0000000000641947 */ /* 0x000ff40003800000 */
[----:B0-----:R-:W-:Y:S01]  /*fc80*/  IADD3 R9, P1, R6, 0x20, RZ ;  /* 0x0000002006097810 */ /* 0x001fe20007f3e0ff */
[C---:B------:R-:W-:Y:S01]  /*fc90*/  VIADD R2, R23.reuse, 0x40 ;  /* 0x0000004017027836 */ /* 0x040fe20000000000 */
[----:B------:R-:W-:Y:S01]  /*fca0*/  ULDC UR4, c[0x0][0xa8c] ;  /* 0x0002a30000047ab9 */ /* 0x000fe20000000800 */
[C---:B------:R-:W-:Y:S01]  /*fcb0*/  VIADD R3, R23.reuse, 0x80 ;  /* 0x0000008017037836 */ /* 0x040fe20000000000 */
[----:B------:R-:W-:Y:S01]  /*fcc0*/  ULDC.64 UR8, c[0x0][0xad8] ;  /* 0x0002b60000087ab9 */ /* 0x000fe20000000a00 */
[----:B------:R-:W-:Y:S01]  /*fcd0*/  IMAD.X R0, RZ, RZ, R7, P1 ;  /* 0x000000ffff007224 */ /* 0x000fe200008e0607 */
        /* <DEDUP_REMOVED lines=19> */
.L_x_1173:
[----:B------:R-:W-:Y:S05]  /*fe10*/  BSYNC B1 ;  /* 0x0000000000017941 */ /* 0x000fea0003800000 */
.L_x_1172:
[----:B------:R-:W-:Y:S04]  /*fe20*/  BSSY B1, `(.L_x_1174) ;  /* 0x000001b000017945 */ /* 0x000fe80003800000 */
[----:B------:R-:W-:Y:S05]  /*fe30*/  @P0 BRA `(.L_x_1175) ;  /* 0x0000000000640947 */ /* 0x000fea0003800000 */
[----:B01----:R-:W-:Y:S01]  /*fe40*/  IADD3 R9, P0, R6, 0x40, RZ ;  /* 0x0000004006097810 */ /* 0x003fe20007f1e0ff */
        /* <DEDUP_REMOVED lines=24> */
.L_x_1175:
[----:B------:R-:W-:Y:S05]  /*ffd0*/  BSYNC B1 ;  /* 0x0000000000017941 */ /* 0x000fea0003800000 */
.L_x_1174:
[----:B------:R-:W-:Y:S05]  /*ffe0*/  @P2 BRA `(.L_x_1166) ;  /* 0x0000000000642947 */ /* 0x000fea0003800000 */
[----:B------:R-:W-:Y:S01]  /*fff0*/  IADD3 R5, P0, R6, 0x60, RZ ;  /* 0x0000006006057810 */ /* 0x000fe20007f1e0ff */
[C---:B------:R-:W-:Y:S01]  /*10000*/  VIADD R0, R23.reuse, 0x40 ;  /* 0x0000004017007836 */ /* 0x040fe20000000000 */
[----:B------:R-:W-:Y:S01]  /*10010*/  ULDC UR4, c[0x0][0xa8c] ;  /* 0x0002a30000047ab9 */ /* 0x000fe20000000800 */
[----:B------:R-:W-:Y:S01]  /*10020*/  ULDC.64 UR8, c[0x0][0xad8] ;  /* 0x0002b60000087ab9 */ /* 0x000fe20000000a00 */
[----:B------:R-:W-:Y:S01]  /*10030*/  IMAD.MOV.U32 R2, RZ, RZ, R4 ;  /* 0x000000ffff027224 */ /* 0x000fe200078e0004 */
[C---:B------:R-:W-:Y:S01]  /*10040*/  ISETP.GE.AND P1, PT, R23.reuse, UR4, PT ;  /* 0x0000000417007c0c */ /* 0x040fe2000bf26270 */
[----:B------:R-:W-:Y:S01]  /*10050*/  IMAD.X R6, RZ, RZ, R7, P0 ;  /* 0x000000ffff067224 */ /* 0x000fe200000e0607 */
[----:B------:R-:W-:Y:S01]  /*10060*/  ISETP.GE.AND P2, PT, R0, UR4, PT ;  /* 0x0000000400007c0c */ /* 0x000fe2000bf46270 */
[----:B------:R-:W-:Y:S01]  /*10070*/  IMAD.MOV.U32 R3, RZ, RZ, R13 ;  /* 0x000000ffff037224 */ /* 0x000fe200078e000d */
[----:B------:R-:W-:Y:S01]  /*10080*/  ULDC.64 UR10, c[0x0][0x208] ;  /* 0x00008200000a7ab9 */ /* 0x000fe20000000a00 */
[----:B------:R-:W-:-:S02]  /*10090*/  VIADD R4, R23, 0x80 ;  /* 0x0000008017047836 */ /* 0x000fc40000000000 */
[----:B------:R-:W-:Y:S02]  /*100a0*/  IMAD R6, R6, UR8, RZ ;  /* 0x0000000806067c24 */ /* 0x000fe4000f8e02ff */
        /* <DEDUP_REMOVED lines=13> */
.L_x_1166:
[----:B------:R-:W-:Y:S05]  /*10180*/  BSYNC B0 ;  /* 0x0000000000007941 */ /* 0x000fea0003800000 */
.L_x_1157:
[----:B------:R-:W-:Y:S02]  /*10190*/  ULDC UR4, c[0x0][0xc14] ;  /* 0x0003050000047ab9 */ /* 0x000fe40000000800 */
[----:B------:R-:W-:-:S06]  /*101a0*/  UISETP.GE.AND UP0, UPT, UR5, UR4, UPT ;  /* 0x000000040500728c */ /* 0x000fcc000bf06270 */
[----:B------:R-:W-:-:S13]  /*101b0*/  PLOP3.LUT P0, PT, PT, PT, UP0, 0x80, 0x0 ;  /* 0x000000000000781c */ /* 0x000fda0003f0f008 */
[----:B------:R-:W-:Y:S05]  /*101c0*/  @!P0 BRA `(.L_x_1176) ;  /* 0xffffff0800f88947 */ /* 0x000fea000383ffff */
[----:B------:R-:W-:Y:S05]  /*101d0*/  EXIT ;  /* 0x000000000000794d */ /* 0x000fea0003800000 */
.L_x_1075:
        /* <DEDUP_REMOVED lines=9> */
[----:B------:R-:W-:Y:S01]  /*10270*/  IMAD.MOV.U32 R10, RZ, RZ, RZ ;  /* 0x000000ffff0a7224 */ /* 0x000fe200078e00ff */
        /* <DEDUP_REMOVED lines=13> */
[----:B------:R-:W-:-:S09]  /*10350*/  LOP3.LUT R0, R0, 0xfffffffe, RZ, 0xc0, !PT ;  /* 0xfffffffe00007812 */ /* 0x000fd200078ec0ff */
[----:B------:R-:W-:-:S04]  /*10360*/  @P1 LOP3.LUT R0, R0, 0x1, RZ, 0xfc, !PT ;  /* 0x0000000100001812 */ /* 0x000fc800078efcff */
[----:B------:R-:W-:-:S04]  /*10370*/  LOP3.LUT R0, R0, 0xffffffef, RZ, 0xc0, !PT ;  /* 0xffffffef00007812 */ /* 0x000fc800078ec0ff */
[----:B------:R-:W-:-:S04]  /*10380*/  @P0 LOP3.LUT R0, R0, 0x10, RZ, 0xfc, !PT ;  /* 0x0000001000000812 */ /* 0x000fc800078efcff */
[----:B------:R-:W-:Y:S01]  /*10390*/  LOP3.LUT R0, R0, 0xfffffff7, RZ, 0xc0, !PT ;  /* 0xfffffff700007812 */ /* 0x000fe200078ec0ff */
[----:B--2---:R-:W1:Y:S02]  /*103a0*/  SHFL.UP PT, R4, R10, 0x1, RZ ;  /* 0x042000000a047989 */ /* 0x004e6400000e00ff */
[----:B-1----:R-:W-:-:S04]  /*103b0*/  SEL R5, R4, RZ, P1 ;  /* 0x000000ff04057207 */ /* 0x002fc80000800000 */
[----:B------:R-:W-:-:S05]  /*103c0*/  IADD3 R5, R10, R5, RZ ;  /* 0x000000050a057210 */ /* 0x000fca0007ffe0ff */
[----:B------:R-:W1:Y:S02]  /*103d0*/  SHFL.UP PT, R4, R5, 0x2, RZ ;  /* 0x0440000005047989 */ /* 0x000e6400000e00ff */
[----:B-1----:R-:W-:Y:S02]  /*103e0*/  SEL R4, R4, RZ, P0 ;  /* 0x000000ff04047207 */ /* 0x002fe40000000000 */
[----:B------:R-:W-:-:S03]  /*103f0*/  ISETP.GE.U32.AND P0, PT, R7, 0x4, PT ;  /* 0x000000040700780c */ /* 0x000fc60003f06070 */
[----:B------:R-:W-:-:S05]  /*10400*/  IMAD.IADD R4, R5, 0x1, R4 ;  /* 0x0000000105047824 */ /* 0x000fca00078e0204 */
[----:B------:R-:W1:Y:S05]  /*10410*/  SHFL.UP PT, R6, R4, 0x4, RZ ;  /* 0x0480000004067989 */ /* 0x000e6a00000e00ff */
[----:B------:R-:W-:-:S04]  /*10420*/  @P0 LOP3.LUT R0, R0, 0x8, RZ, 0xfc, !PT ;  /* 0x0000000800000812 */ /* 0x000fc800078efcff */
[----:B------:R-:W-:Y:S02]  /*10430*/  LOP3.LUT R0, R0, 0xfffffffb, RZ, 0xc0, !PT ;  /* 0xfffffffb00007812 */ /* 0x000fe400078ec0ff */
[----:B-1----:R-:W-:Y:S01]  /*10440*/  SEL R3, R6, RZ, P0 ;  /* 0x000000ff06037207 */ /* 0x002fe20000000000 */
[----:B------:R-:W-:Y:S01]  /*10450*/  IMAD.MOV.U32 R6, RZ, RZ, RZ ;  /* 0x000000ffff067224 */ /* 0x000fe200078e00ff */
        /* <DEDUP_REMOVED lines=22> */
.L_x_1181:
[----:B------:R-:W-:Y:S02]  /*105c0*/  VIADD R6, R6, 0x1f ;  /* 0x0000001f06067836 */ /* 0x000fe40000000000 */
[----:B------:R-:W-:-:S03]  /*105d0*/  IMAD.U32 R19, RZ, RZ, UR7 ;  /* 0x00000007ff137e24 */ /* 0x000fc6000f8e00ff */
[----:B------:R-:W-:-:S13]  /*105e0*/  ISETP.GE.AND P0, PT, R6, UR5, PT ;  /* 0x0000000506007c0c */ /* 0x000fda000bf06270 */
[----:B------:R-:W-:Y:S05]  /*105f0*/  @P0 BRA `(.L_x_1178) ;  /* 0x0000000400cc0947 */ /* 0x000fea0003800000 */
[----:B------:R-:W0:Y:S01]  /*10600*/  S2R R2, SR_TID.X ;  /* 0x0000000000027919 */ /* 0x000e220000002100 */
        /* <DEDUP_REMOVED lines=11> */
.L_x_1180:
[----:B------:R-:W-:Y:S05]  /*106c0*/  BSYNC B0 ;  /* 0x0000000000007941 */ /* 0x000fea0003800000 */
.L_x_1179:
        /* <DEDUP_REMOVED lines=18> */
[----:B0-----:R-:W-:-:S04]  /*107f0*/  SEL R9, R8, RZ, P0 ;  /* 0x000000ff08097207 */ /* 0x001fc80000000000 */
[----:B------:R-:W-:-:S05]  /*10800*/  IADD3 R4, R4, R9, RZ ;  /* 0x0000000904047210 */ /* 0x000fca0007ffe0ff */
[----:B------:R-:W0:Y:S02]  /*10810*/  SHFL.IDX PT, R3, R4, 0x1f, 0x1f ;  /* 0x03e01f0004037f89 */ /* 0x000e2400000e0000 */
[----:B0-----:R-:W-:-:S04]  /*10820*/  IMAD R2, R3, UR4, RZ ;  /* 0x0000000403027c24 */ /* 0x001fc8000f8e02ff */
[----:B------:R-:W-:-:S05]  /*10830*/  IMAD.IADD R5, R2, 0x1, R5 ;  /* 0x0000000102057824 */ /* 0x000fca00078e0205 */
[----:B------:R-:W-:-:S13]  /*10840*/  ISETP.GT.AND P0, PT, R5, UR6, PT ;  /* 0x0000000605007c0c */ /* 0x000fda000bf04270 */
[----:B------:R-:W-:Y:S05]  /*10850*/  @!P0 BRA `(.L_x_1181) ;  /* 0xfffffffc00588947 */ /* 0x000fea000383ffff */
.L_x_1177:
[----:B------:R-:W-:Y:S01]  /*10860*/  IMAD.IADD R7, R5, 0x1, -R2 ;  /* 0x0000000105077824 */ /* 0x000fe200078e0a02 */
[----:B------:R-:W-:-:S03]  /*10870*/  ULDC.64 UR8, c[0x0][0x208] ;  /* 0x0000820000087ab9 */ /* 0x000fc60000000a00 */
[----:B------:R-:W-:-:S05]  /*10880*/  IMAD R2, R4, UR4, R7 ;  /* 0x0000000404027c24 */ /* 0x000fca000f8e0207 */
[----:B------:R-:W-:Y:S02]  /*10890*/  ISETP.GT.AND P0, PT, R2, UR6, PT ;  /* 0x0000000602007c0c */ /* 0x000fe4000bf04270 */
[----:B------:R-:W0:Y:S11]  /*108a0*/  LDC.64 R2, c[0x0][0xc68] ;  /* 0x00031a00ff027b82 */ /* 0x000e360000000a00 */
[----:B------:R-:W-:-:S04]  /*108b0*/  VOTE.ANY R9, PT, !P0 ;  /* 0x0000000000097806 */ /* 0x000fc800040e0100 */
[----:B------:R-:W1:Y:S02]  /*108c0*/  POPC R5, R9 ;  /* 0x0000000900057309 */ /* 0x000e640000000000 */
[----:B-1----:R-:W-:-:S04]  /*108d0*/  IMAD.IADD R19, R5, 0x1, R6 ;  /* 0x0000000105137824 */ /* 0x002fc800078e0206 */
[----:B0-----:R-:W-:-:S05]  /*108e0*/  IMAD.WIDE R2, R19, 0x4, R2 ;  /* 0x0000000413027825 */ /* 0x001fca00078e0202 */
[----:B------:R-:W2:Y:S01]  /*108f0*/  LDG.E R8, desc[UR8][R2.64] ;  /* 0x0000000802087981 */ /* 0x000ea2000c1e1900 */
[----:B------:R-:W-:-:S03]  /*10900*/  ISETP.NE.AND P0, PT, R9, RZ, PT ;  /* 0x000000ff0900720c */ /* 0x000fc60003f05270 */
[----:B------:R-:W2:Y:S02]  /*10910*/  SHFL.IDX PT, R17, R10, R5, 0x1f ;  /* 0x00001f050a117589 */ /* 0x000ea400000e0000 */
[----:B--2---:R-:W-:-:S05]  /*10920*/  IMAD R6, R17, R8, RZ ;  /* 0x0000000811067224 */ /* 0x004fca00078e02ff */
[----:B------:R-:W-:-:S04]  /*10930*/  IABS R11, R6 ;  /* 0x00000006000b7213 */ /* 0x000fc80000000000 */
[----:B------:R-:W0:Y:S08]  /*10940*/  I2F.RP R12, R11 ;  /* 0x0000000b000c7306 */ /* 0x000e300000209400 */
[----:B0-----:R-:W0:Y:S02]  /*10950*/  MUFU.RCP R12, R12 ;  /* 0x0000000c000c7308 */ /* 0x001e240000001000 */
[----:B0-----:R-:W-:-:S06]  /*10960*/  VIADD R13, R12, 0xffffffe ;  /* 0x0ffffffe0c0d7836 */ /* 0x001fcc0000000000 */
[----:B------:R0:W1:Y:S01]  /*10970*/  F2I.FTZ.U32.TRUNC.NTZ R3, R13 ;  /* 0x0000000d00037305 */ /* 0x000062000021f000 */
[----:B------:R-:W-:Y:S05]  /*10980*/  @!P0 BRA `(.L_x_1182) ;  /* 0x0000000000088947 */ /* 0x000fea0003800000 */
[----:B------:R-:W-:-:S05]  /*10990*/  VIADD R5, R5, 0xffffffff ;  /* 0xffffffff05057836 */ /* 0x000fca0000000000 */
[----:B------:R2:W3:Y:S02]  /*109a0*/  SHFL.IDX PT, R16, R4, R5, 0x1f ;  /* 0x00001f0504107589 */ /* 0x0004e400000e0000 */
.L_x_1182:
[----:B-1----:R-:W-:Y:S01]  /*109b0*/  IMAD.MOV R2, RZ, RZ, -R3 ;  /* 0x000000ffff027224 */ /* 0x002fe200078e0a03 */
[----:B--2---:R-:W-:Y:S01]  /*109c0*/  IABS R4, R6 ;  /* 0x0000000600047213 */ /* 0x004fe20000000000 */
[----:B---3--:R-:W-:Y:S02]  /*109d0*/  IMAD R16, R16, UR4, R7 ;  /* 0x0000000410107c24 */ /* 0x008fe4000f8e0207 */
[----:B------:R-:W-:Y:S02]  /*109e0*/  IMAD R5, R2, R11, RZ ;  /* 0x0000000b02057224 */ /* 0x000fe400078e02ff */
[----:B------:R-:W-:Y:S02]  /*109f0*/  IMAD.MOV.U32 R2, RZ, RZ, RZ ;  /* 0x000000ffff027224 */ /* 0x000fe400078e00ff */
[----:B------:R-:W-:Y:S02]  /*10a00*/  IMAD.MOV R4, RZ, RZ, -R4 ;  /* 0x000000ffff047224 */ /* 0x000fe400078e0a04 */
[----:B------:R-:W-:Y:S01]  /*10a10*/  IMAD.HI.U32 R2, R3, R5, R2 ;  /* 0x0000000503027227 */ /* 0x000fe200078e0002 */
[----:B------:R-:W-:-:S04]  /*10a20*/  IADD3 R5, -R16, UR6, RZ ;  /* 0x0000000610057c10 */ /* 0x000fc8000fffe1ff */
[----:B------:R-:W-:-:S05]  /*10a30*/  IABS R3, R5 ;  /* 0x0000000500037213 */ /* 0x000fca0000000000 */
[----:B------:R-:W-:-:S04]  /*10a40*/  IMAD.HI.U32 R9, R2, R3, RZ ;  /* 0x0000000302097227 */ /* 0x000fc800078e00ff */
[----:B------:R-:W-:-:S05]  /*10a50*/  IMAD R2, R9, R4, R3 ;  /* 0x0000000409027224 */ /* 0x000fca00078e0203 */
[----:B------:R-:W-:-:S13]  /*10a60*/  ISETP.GT.U32.AND P0, PT, R11, R2, PT ;  /* 0x000000020b00720c */ /* 0x000fda0003f04070 */
[----:B------:R-:W-:Y:S01]  /*10a70*/  @!P0 IMAD.IADD R2, R2, 0x1, -R11 ;  /* 0x0000000102028824 */ /* 0x000fe200078e0a0b */
[----:B------:R-:W-:-:S04]  /*10a80*/  @!P0 IADD3 R9, R9, 0x1, RZ ;  /* 0x0000000109098810 */ /* 0x000fc80007ffe0ff */
[----:B------:R-:W-:Y:S02]  /*10a90*/  ISETP.GE.U32.AND P0, PT, R2, R11, PT ;  /* 0x0000000b0200720c */ /* 0x000fe40003f06070 */
[----:B------:R-:W-:-:S11]  /*10aa0*/  LOP3.LUT R2, R5, R6, RZ, 0x3c, !PT ;  /* 0x0000000605027212 */ /* 0x000fd600078e3cff */
[----:B------:R-:W-:Y:S01]  /*10ab0*/  @P0 VIADD R9, R9, 0x1 ;  /* 0x0000000109090836 */ /* 0x000fe20000000000 */
[----:B------:R-:W-:-:S13]  /*10ac0*/  ISETP.GE.AND P0, PT, R2, RZ, PT ;  /* 0x000000ff0200720c */ /* 0x000fda0003f06270 */
[----:B------:R-:W-:Y:S01]  /*10ad0*/  @!P0 IMAD.MOV R9, RZ, RZ, -R9 ;  /* 0x000000ffff098224 */ /* 0x000fe200078e0a09 */
[----:B------:R-:W-:-:S13]  /*10ae0*/  ISETP.NE.AND P0, PT, R6, RZ, PT ;  /* 0x000000ff0600720c */ /* 0x000fda0003f05270 */
[----:B------:R-:W-:-:S05]  /*10af0*/  @!P0 LOP3.LUT R9, RZ, R6, RZ, 0x33, !PT ;  /* 0x00000006ff098212 */ /* 0x000fca00078e33ff */
[----:B------:R-:W-:Y:S02]  /*10b00*/  IMAD R4, R8, R9, RZ ;  /* 0x0000000908047224 */ /* 0x000fe400078e02ff */
[----:B------:R-:W-:Y:S02]  /*10b10*/  IMAD.MOV R9, RZ, RZ, -R9 ;  /* 0x000000ffff097224 */ /* 0x000fe400078e0a09 */
[----:B------:R-:W-:Y:S02]  /*10b20*/  IMAD.MOV R3, RZ, RZ, -R4 ;  /* 0x000000ffff037224 */ /* 0x000fe400078e0a04 */
[----:B------:R-:W-:-:S03]  /*10b30*/  IMAD R5, R6, R9, R5 ;  /* 0x0000000906057224 */ /* 0x000fc600078e0205 */
[----:B------:R-:W-:Y:S01]  /*10b40*/  VIADDMNMX R8, R3, UR4, R8, PT ;  /* 0x0000000403087c46 */ /* 0x000fe2000b800108 */
[----:B------:R-:W-:-:S03]  /*10b50*/  IMAD.IADD R4, R5, 0x1, R4 ;  /* 0x0000000105047824 */ /* 0x000fc600078e0204 */
[----:B------:R-:W-:-:S04]  /*10b60*/  IABS R7, R8 ;  /* 0x0000000800077213 */ /* 0x000fc80000000000 */
[----:B------:R-:W1:Y:S08]  /*10b70*/  I2F.RP R10, R7 ;  /* 0x00000007000a7306 */ /* 0x000e700000209400 */
[----:B-1----:R-:W1:Y:S02]  /*10b80*/  MUFU.RCP R10, R10 ;  /* 0x0000000a000a7308 */ /* 0x002e640000001000 */
[----:B-1----:R-:W-:-:S06]  /*10b90*/  VIADD R2, R10, 0xffffffe ;  /* 0x0ffffffe0a027836 */ /* 0x002fcc0000000000 */
[----:B------:R1:W2:Y:S02]  /*10ba0*/  F2I.FTZ.U32.TRUNC.NTZ R3, R2 ;  /* 0x0000000200037305 */ /* 0x0002a4000021f000 */
[----:B-1----:R-:W-:Y:S02]  /*10bb0*/  IMAD.MOV.U32 R2, RZ, RZ, RZ ;  /* 0x000000ffff027224 */ /* 0x002fe400078e00ff */
[----:B--2---:R-:W-:-:S04]  /*10bc0*/  IMAD.MOV R6, RZ, RZ, -R3 ;  /* 0x000000ffff067224 */ /* 0x004fc800078e0a03 */
[----:B------:R-:W-:Y:S01]  /*10bd0*/  IMAD R9, R6, R7, RZ ;  /* 0x0000000706097224 */ /* 0x000fe200078e02ff */
[----:B------:R-:W-:-:S03]  /*10be0*/  IABS R6, R5 ;  /* 0x0000000500067213 */ /* 0x000fc60000000000 */
[----:B------:R-:W-:Y:S01]  /*10bf0*/  IMAD.HI.U32 R3, R3, R9, R2 ;  /* 0x0000000903037227 */ /* 0x000fe200078e0002 */
[----:B------:R-:W-:-:S04]  /*10c00*/  IABS R9, R8 ;  /* 0x0000000800097213 */ /* 0x000fc80000000000 */
[----:B------:R-:W-:Y:S01]  /*10c10*/  IADD3 R2, RZ, -R9, RZ ;  /* 0x80000009ff027210 */ /* 0x000fe20007ffe0ff */
        /* <DEDUP_REMOVED lines=11> */
[----:B------:R-:W-:Y:S01]  /*10cd0*/  @!P0 LOP3.LUT R3, RZ, R8, RZ, 0x33, !PT ;  /* 0x00000008ff038212 */ /* 0x000fe200078e33ff */
[----:B------:R-:W-:-:S03]  /*10ce0*/  IMAD.MOV R8, RZ, RZ, -R8 ;  /* 0x000000ffff087224 */ /* 0x000fc600078e0a08 */
[----:B------:R-:W-:Y:S01]  /*10cf0*/  LOP3.LUT R2, RZ, R3, RZ, 0x33, !PT ;  /* 0x00000003ff027212 */ /* 0x000fe200078e33ff */
[----:B------:R-:W-:-:S04]  /*10d00*/  IMAD R18, R3, R8, R4 ;  /* 0x0000000803127224 */ /* 0x000fc800078e0204 */
[----:B------:R-:W-:Y:S01]  /*10d10*/  IMAD.IADD R17, R17, 0x1, R2 ;  /* 0x0000000111117824 */ /* 0x000fe200078e0202 */
[----:B------:R-:W-:Y:S06]  /*10d20*/  BRA `(.L_x_1183) ;  /* 0x00000000000c7947 */ /* 0x000fec0003800000 */
.L_x_1178:
[----:B------:R-:W-:Y:S01]  /*10d30*/  IMAD.MOV.U32 R17, RZ, RZ, RZ ;  /* 0x000000ffff117224 */ /* 0x000fe200078e00ff */
[----:B------:R-:W-:Y:S01]  /*10d40*/  MOV R16, UR6 ;  /* 0x0000000600107c02 */ /* 0x000fe20008000f00 */
[----:B------:R-:W-:-:S07]  /*10d50*/  IMAD.MOV.U32 R18, RZ, RZ, RZ ;  /* 0x000000ffff127224 */ /* 0x000fce00078e00ff */
.L_x_1183:
[----:B------:R-:W1:Y:S01]  /*10d60*/  S2R R2, SR_TID.X ;  /* 0x0000000000027919 */ /* 0x000e620000002100 */
[----:B------:R-:W-:Y:S01]  /*10d70*/  STL [R1], RZ ;  /* 0x000000ff01007387 */ /* 0x000fe20000100800 */
[----:B-1----:R-:W-:-:S04]  /*10d80*/  LOP3.LUT R2, R2, 0x1f, RZ, 0xc0, !PT ;  /* 0x0000001f02027812 */ /* 0x002fc800078ec0ff */
[----:B------:R-:W-:-:S13]  /*10d90*/  ISETP.NE.AND P0, PT, R2, RZ, PT ;  /* 0x000000ff0200720c */ /* 0x000fda0003f05270 */
[----:B------:R-:W1:Y:S01]  /*10da0*/  @!P0 S2R R3, SR_CgaCtaId ;  /* 0x0000000000038919 */ /* 0x000e620000008800 */
[----:B------:R-:W-:-:S04]  /*10db0*/  @!P0 MOV R0, 0x400 ;  /* 0x0000040000008802 */ /* 0x000fc80000000f00 */
[----:B-1----:R-:W-:-:S05]  /*10dc0*/  @!P0 LEA R0, R3, R0, 0x18 ;  /* 0x0000000003008211 */ /* 0x002fca00078ec0ff */
[----:B------:R1:W-:Y:S01]  /*10dd0*/  @!P0 STS.128 [R0+0x308d0], R16 ;  /* 0x0308d01000008388 */ /* 0x0003e20000000c00 */
[----:B------:R-:W-:Y:S06]  /*10de0*/  BAR.ARV 0x5, 0x120 ;  /* 0x0144800000007b1d */ /* 0x000fec0000002000 */
[----:B------:R-:W-:Y:S01]  /*10df0*/  ISETP.GE.AND P0, PT, R19, UR5, PT ;  /* 0x0000000513007c0c */ /* 0x000fe2000bf06270 */
[----:B-1----:R-:W-:-:S05]  /*10e00*/  IMAD.MOV.U32 R0, RZ, RZ, 0x1 ;  /* 0x00000001ff007424 */ /* 0x002fca00078e00ff */
[----:B------:R1:W-:Y:S04]  /*10e10*/  STL [R1+0x8], R0 ;  /* 0x0000080001007387 */ /* 0x0003e80000100800 */
[----:B------:R1:W-:Y:S03]  /*10e20*/  STL [R1+0x18], RZ ;  /* 0x000018ff01007387 */ /* 0x0003e60000100800 */
[----:B------:R-:W-:Y:S05]  /*10e30*/  @P0 BRA `(.L_x_1184) ;  /* 0x0000004800880947 */ /* 0x000fea0003800000 */
[----:B-1----:R-:W-:Y:S01]  /*10e40*/  IMAD.MOV.U32 R0, RZ, RZ, 0x1 ;  /* 0x00000001ff007424 */ /* 0x002fe200078e00ff */
[----:B------:R1:W-:Y:S01]  /*10e50*/  STL [R1+0x18], RZ ;  /* 0x000018ff01007387 */ /* 0x0003e20000100800 */
[----:B------:R-:W-:Y:S01]  /*10e60*/  ULDC UR38, c[0x0][0xc] ;  /* 0x0000030000267ab9 */ /* 0x000fe20000000800 */
[----:B------:R-:W-:Y:S02]  /*10e70*/  ULDC.64 UR36, c[0x0][0x198] ;  /* 0x0000660000247ab9 */ /* 0x000fe40000000a00 */
[----:B------:R1:W-:Y:S04]  /*10e80*/  STL [R1+0x8], R0 ;  /* 0x0000080001007387 */ /* 0x0003e80000100800 */
[----:B------:R1:W-:Y:S02]  /*10e90*/  STL [R1], RZ ;  /* 0x000000ff01007387 */ /* 0x0003e40000100800 */
.L_x_1260:
[----:B------:R-:W-:Y:S05]  /*10ea0*/  YIELD ;  /* 0x0000000000007946 */ /* 0x000fea0003800000 */
[----:B------:R-:W-:Y:S01]  /*10eb0*/  ULDC.64 UR4, c[0x0][0xa28] ;  /* 0x00028a0000047ab9 */ /* 0x000fe20000000a00 */
[----:B------:R-:W-:Y:S01]  /*10ec0*/  IMAD.MOV.U32 R4, RZ, RZ, RZ ;  /* 0x000000ffff047224 */ /* 0x000fe200078e00ff */
[----:B------:R-:W-:Y:S01]  /*10ed0*/  ISETP.NE.U32.AND P0, PT, RZ, UR4, PT ;  /* 0x00000004ff007c0c */ /* 0x000fe2000bf05070 */
[----:B------:R-:W-:-:S03]  /*10ee0*/  ULDC.64 UR6, c[0x0][0x208] ;  /* 0x0000820000067ab9 */ /* 0x000fc60000000a00 */
[----:B------:R-:W-:Y:S01]  /*10ef0*/  ISETP.NE.AND.EX P0, PT, RZ, UR5, PT, P0 ;  /* 0x00000005ff007c0c */ /* 0x000fe2000bf05300 */
[----:B------:R-:W-:-:S12]  /*10f00*/  ULDC.64 UR4, c[0x0][0xa00] ;  /* 0x0002800000047ab9 */ /* 0x000fd80000000a00 */
[----:B--2---:R-:W2:Y:S01]  /*10f10*/  @P0 LDC.64 R2, c[0x0][0xa28] ;  /* 0x00028a00ff020b82 */ /* 0x004ea20000000a00 */
[----:B------:R-:W-:Y:S01]  /*10f20*/  ISETP.NE.U32.AND P2, PT, RZ, UR4, PT ;  /* 0x00000004ff007c0c */ /* 0x000fe2000bf45070 */
[----:B--2---:R-:W-:-:S05]  /*10f30*/  @P0 IMAD.WIDE R2, R19, 0x4, R2 ;  /* 0x0000000413020825 */ /* 0x004fca00078e0202 */
[----:B------:R2:W5:Y:S01]  /*10f40*/  @P0 LDG.E R4, desc[UR6][R2.64] ;  /* 0x0000000602040981 */ /* 0x000562000c1e1900 */
[----:B------:R-:W-:Y:S01]  /*10f50*/  ISETP.NE.AND.EX P2, PT, RZ, UR5, PT, P2 ;  /* 0x00000005ff007c0c */ /* 0x000fe2000bf45320 */
[----:B-1----:R-:W-:Y:S01]  /*10f60*/  IMAD.MOV.U32 R0, RZ, RZ, RZ ;  /* 0x000000ffff007224 */ /* 0x002fe200078e00ff */
[----:B------:R-:W-:Y:S01]  /*10f70*/  ULDC.64 UR4, c[0x0][0xa18] ;  /* 0x0002860000047ab9 */ /* 0x000fe20000000a00 */
[----:B--2---:R-:W1:Y:S02]  /*10f80*/  LDC.64 R2, c[0x0][0xa00] ;  /* 0x00028000ff027b82 */ /* 0x004e640000000a00 */
[----:B-1----:R-:W-:-:S08]  /*10f90*/  IMAD.WIDE R2, R19, 0x4, R2 ;  /* 0x0000000413027825 */ /* 0x002fd000078e0202 */
[----:B------:R-:W2:Y:S01]  /*10fa0*/  @P2 LDG.E R0, desc[UR6][R2.64] ;  /* 0x0000000602002981 */ /* 0x000ea2000c1e1900 */
[----:B------:R-:W-:Y:S01]  /*10fb0*/  ISETP.NE.U32.AND P1, PT, RZ, UR4, PT ;  /* 0x00000004ff007c0c */ /* 0x000fe2000bf25070 */
[----:B------:R-:W-:-:S03]  /*10fc0*/  ULDC UR4, c[0x0][0x288] ;  /* 0x0000a20000047ab9 */ /* 0x000fc60000000800 */
[----:B------:R-:W-:-:S13]  /*10fd0*/  ISETP.NE.AND.EX P1, PT, RZ, UR5, PT, P1 ;  /* 0x00000005ff007c0c */ /* 0x000fda000bf25310 */
[----:B------:R-:W1:Y:S02]  /*10fe0*/  @P1 LDC.64 R6, c[0x0][0xa18] ;  /* 0x00028600ff061b82 */ /* 0x000e640000000a00 */
[----:B-1----:R-:W-:Y:S01]  /*10ff0*/  @P1 IMAD.WIDE R6, R19, 0x4, R6 ;  /* 0x0000000413061825 */ /* 0x002fe200078e0206 */
[----:B--2---:R1:W-:Y:S03]  /*11000*/  STL [R1+0x1c], R0 ;  /* 0x00001c0001007387 */ /* 0x0043e60000100800 */
[----:B-1----:R-:W-:Y:S01]  /*11010*/  IMAD.U32 R0, RZ, RZ, UR4 ;  /* 0x00000004ff007e24 */ /* 0x002fe2000f8e00ff */
[----:B------:R-:W-:Y:S02]  /*11020*/  ULDC.64 UR4, c[0x0][0x3f8] ;  /* 0x0000fe0000047ab9 */ /* 0x000fe40000000a00 */
[----:B------:R-:W-:-:S03]  /*11030*/  UISETP.NE.U32.AND UP0, UPT, UR4, URZ, UPT ;  /* 0x0000003f0400728c */ /* 0x000fc6000bf05070 */
[----:B------:R-:W-:Y:S01]  /*11040*/  ULDC UR4, c[0x0][0x404] ;  /* 0x0001010000047ab9 */ /* 0x000fe20000000800 */
[----:B------:R-:W-:Y:S01]  /*11050*/  UISETP.NE.AND.EX UP0, UPT, UR5, URZ, UPT, UP0 ;  /* 0x0000003f0500728c */ /* 0x000fe2000bf05300 */
[----:B------:R1:W5:Y:S01]  /*11060*/  @P1 LDG.E R0, desc[UR6][R6.64] ;  /* 0x0000000606001981 */ /* 0x000362000c1e1900 */
[----:B------:R-:W-:Y:S01]  /*11070*/  ULDC.64 UR6, c[0x0][0xa08] ;  /* 0x0002820000067ab9 */ /* 0x000fe20000000a00 */
[----:B------:R-:W-:Y:S01]  /*11080*/  ULDC UR5, c[0x0][0x2e0] ;  /* 0x0000b80000057ab9 */ /* 0x000fe20000000800 */
[----:B------:R-:W-:Y:S01]  /*11090*/  USEL UR4, UR4, 0x1, UP0 ;  /* 0x0000000104047887 */ /* 0x000fe20008000000 */
[----:B------:R-:W-:-:S03]  /*110a0*/  ISETP.NE.U32.AND P0, PT, RZ, UR6, PT ;  /* 0x00000006ff007c0c */ /* 0x000fc6000bf05070 */
[----:B------:R-:W-:Y:S01]  /*110b0*/  UIMAD UR4, UR4, UR5, URZ ;  /* 0x00000005040472a4 */ /* 0x000fe2000f8e023f */
[----:B------:R-:W-:-:S05]  /*110c0*/  ISETP.NE.AND.EX P0, PT, RZ, UR7, PT, P0 ;  /* 0x00000007ff007c0c */ /* 0x000fca000bf05300 */
[----:B------:R-:W-:Y:S01]  /*110d0*/  IMAD.U32 R5, RZ, RZ, UR4 ;  /* 0x00000004ff057e24 */ /* 0x000fe2000f8e00ff */
[----:B-1----:R-:W-:Y:S07]  /*110e0*/  @P1 BRA `(.L_x_1185) ;  /* 0x0000000000141947 */ /* 0x002fee0003800000 */
[----:B------:R-:W-:Y:S05]  /*110f0*/  @!P2 BRA `(.L_x_1185) ;  /* 0x000000000010a947 */ /* 0x000fea0003800000 */
[----:B------:R-:W-:Y:S02]  /*11100*/  ULDC.64 UR4, c[0x0][0x208] ;  /* 0x0000820000047ab9 */ /* 0x000fe40000000a00 */
[----:B------:R-:W2:Y:S04]  /*11110*/  LDG.E R7, desc[UR4][R2.64] ;  /* 0x0000000402077981 */ /* 0x000ea8000c1e1900 */
[----:B-----5:R-:W2:Y:S02]  /*11120*/  LDG.E R0, desc[UR4][R2.64+0x4] ;  /* 0x0000040402007981 */ /* 0x020ea4000c1e1900 */
[----:B--2---:R-:W-:-:S07]  /*11130*/  IMAD.IADD R0, R0, 0x1, -R7 ;  /* 0x0000000100007824 */ /* 0x004fce00078e0a07 */
.L_x_1185:
[----:B------:R-:W1:Y:S01]  /*11140*/  LDC.64 R2, c[0x0][0xa08] ;  /* 0x00028200ff027b82 */ /* 0x000e620000000a00 */
[----:B------:R-:W-:Y:S01]  /*11150*/  MOV R7, RZ ;  /* 0x000000ff00077202 */ /* 0x000fe20000000f00 */
[----:B------:R-:W-:Y:S01]  /*11160*/  ULDC.64 UR4, c[0x0][0x208] ;  /* 0x0000820000047ab9 */ /* 0x000fe20000000a00 */
[----:B-1----:R-:W-:-:S05]  /*11170*/  IMAD.WIDE R2, R19, 0x4, R2 ;  /* 0x0000000413027825 */ /* 0x002fca00078e0202 */
[----:B------:R-:W2:Y:S01]  /*11180*/  @P0 LDG.E R7, desc[UR4][R2.64] ;  /* 0x0000000402070981 */ /* 0x000ea2000c1e1900 */
[----:B------:R-:W-:Y:S02]  /*11190*/  ULDC.64 UR4, c[0x0][0xa20] ;  /* 0x0002880000047ab9 */ /* 0x000fe40000000a00 */
[----:B------:R-:W-:-:S04]  /*111a0*/  ISETP.NE.U32.AND P1, PT, RZ, UR4, PT ;  /* 0x00000004ff007c0c */ /* 0x000fc8000bf25070 */
[----:B------:R-:W-:Y:S01]  /*111b0*/  ISETP.NE.AND.EX P1, PT, RZ, UR5, PT, P1 ;  /* 0x00000005ff007c0c */ /* 0x000fe2000bf25310 */
[----:B--2--5:R-:W-:-:S05]  /*111c0*/  IMAD.IADD R6, R7, 0x1, R4 ;  /* 0x0000000107067824 */ /* 0x024fca00078e0204 */
[----:B------:R1:W-:Y:S07]  /*111d0*/  STL [R1+0x4], R6 ;  /* 0x0000040601007387 */ /* 0x0003ee0000100800 */
[----:B------:R-:W-:Y:S05]  /*111e0*/  @!P1 BRA `(.L_x_1186) ;  /* 0x0000000000149947 */ /* 0x000fea0003800000 */
[----:B------:R-:W2:Y:S01]  /*111f0*/  LDC.64 R2, c[0x0][0xa20] ;  /* 0x00028800ff027b82 */ /* 0x000ea20000000a00 */
[----:B------:R-:W-:Y:S01]  /*11200*/  ULDC.64 UR4, c[0x0][0x208] ;  /* 0x0000820000047ab9 */ /* 0x000fe20000000a00 */
[----:B--2---:R-:W-:-:S05]  /*11210*/  IMAD.WIDE R2, R19, 0x4, R2 ;  /* 0x0000000413027825 */ /* 0x004fca00078e0202 */
[----:B------:R2:W5:Y:S01]  /*11220*/  LDG.E R5, desc[UR4][R2.64] ;  /* 0x0000000402057981 */ /* 0x000562000c1e1900 */
[----:B------:R-:W-:Y:S05]  /*11230*/  BRA `(.L_x_1187) ;  /* 0x0000000000147947 */ /* 0x000fea0003800000 */
.L_x_1186:
[----:B------:R-:W-:Y:S05]  /*11240*/  @!P0 BRA `(.L_x_1187) ;  /* 0x0000000000108947 */ /* 0x000fea0003800000 */
[----:B------:R-:W-:Y:S02]  /*11250*/  ULDC.64 UR4, c[0x0][0x208] ;  /* 0x0000820000047ab9 */ /* 0x000fe40000000a00 */
[----:B-1----:R-:W2:Y:S04]  /*11260*/  LDG.E R6, desc[UR4][R2.64] ;  /* 0x0000000402067981 */ /* 0x002ea8000c1e1900 */
[----:B------:R-:W2:Y:S02]  /*11270*/  LDG.E R5, desc[UR4][R2.64+0x4] ;  /* 0x0000040402057981 */ /* 0x000ea4000c1e1900 */
[----:B--2---:R-:W-:-:S07]  /*11280*/  IMAD.IADD R5, R5, 0x1, -R6 ;  /* 0x0000000105057824 */ /* 0x004fce00078e0a06 */
.L_x_1187:
[----:B--2---:R-:W2:Y:S01]  /*11290*/  LDC.64 R2, c[0x0][0x9e0] ;  /* 0x00027800ff027b82 */ /* 0x004ea20000000a00 */
[----:B-----5:R-:W-:Y:S01]  /*112a0*/  IMAD.IADD R7, R5, 0x1, -R4 ;  /* 0x0000000105077824 */ /* 0x020fe200078e0a04 */
[----:B------:R-:W-:-:S04]  /*112b0*/  LEA R9, R17, 0x80, 0x7 ;  /* 0x0000008011097811 */ /* 0x000fc800078e38ff */
[----:B------:R-:W-:Y:S02]  /*112c0*/  IADD3 R9, R7, R9, -R0 ;  /* 0x0000000907097210 */ /* 0x000fe40007ffe800 */
[----:B--2---:R-:W-:-:S03]  /*112d0*/  ISETP.GE.AND P0, PT, R3, 0x1, PT ;  /* 0x000000010300780c */ /* 0x004fc60003f06270 */
[----:B------:R-:W-:-:S10]  /*112e0*/  IMAD.IADD R2, R9, 0x1, R2 ;  /* 0x0000000109027824 */ /* 0x000fd400078e0202 */
[----:B------:R-:W-:Y:S05]  /*112f0*/  @!P0 BRA `(.L_x_1188) ;  /* 0x0000000000488947 */ /* 0x000fea0003800000 */
[C---:B------:R-:W-:Y:S01]  /*11300*/  ISETP.GT.AND P1, PT, R9.reuse, RZ, PT ;  /* 0x000000ff0900720c */ /* 0x040fe20003f24270 */
[----:B------:R-:W-:Y:S01]  /*11310*/  BSSY B0, `(.L_x_1189) ;  /* 0x000000e000007945 */ /* 0x000fe20003800000 */
[----:B-1----:R-:W-:-:S11]  /*11320*/  VIADD R6, R9, 0xffffffff ;  /* 0xffffffff09067836 */ /* 0x002fd60000000000 */
[----:B------:R-:W-:Y:S05]  /*11330*/  @P1 BRA `(.L_x_1190) ;  /* 0x00000000001c1947 */ /* 0x000fea0003800000 */
[----:B------:R-:W-:Y:S01]  /*11340*/  ISETP.NE.AND P1, PT, R3, 0x1, PT ;  /* 0x000000010300780c */ /* 0x000fe20003f25270 */
[----:B------:R-:W-:-:S12]  /*11350*/  IMAD.MOV R9, RZ, RZ, -R9 ;  /* 0x000000ffff097224 */ /* 0x000fd800078e0a09 */
[----:B------:R-:W1:Y:S02]  /*11360*/  @P1 LDC.64 R4, c[0x0][0x9e8] ;  /* 0x00027a00ff041b82 */ /* 0x000e640000000a00 */
[----:B-1----:R-:W-:-:S05]  /*11370*/  @P1 IMAD.HI.U32 R4, R9, R4, RZ ;  /* 0x0000000409041227 */ /* 0x002fca00078e00ff */
[----:B------:R-:W-:-:S04]  /*11380*/  @P1 SHF.R.U32.HI R9, RZ, R5, R4 ;  /* 0x00000005ff091219 */ /* 0x000fc80000011604 */
[----:B------:R-:W-:Y:S01]  /*11390*/  LOP3.LUT R6, RZ, R9, RZ, 0x33, !PT ;  /* 0x00000009ff067212 */ /* 0x000fe200078e33ff */
[----:B------:R-:W-:Y:S06]  /*113a0*/  BRA `(.L_x_1191) ;  /* 0x0000000000107947 */ /* 0x000fec0003800000 */
.L_x_1190:
[----:B------:R-:W-:-:S13]  /*113b0*/  ISETP.NE.AND P1, PT, R3, 0x1, PT ;  /* 0x000000010300780c */ /* 0x000fda0003f25270 */
[----:B------:R-:W1:Y:S02]  /*113c0*/  @P1 LDC.64 R4, c[0x0][0x9e8] ;  /* 0x00027a00ff041b82 */ /* 0x000e640000000a00 */
[----:B-1----:R-:W-:-:S05]  /*113d0*/  @P1 IMAD.HI.U32 R4, R6, R4, RZ ;  /* 0x0000000406041227 */ /* 0x002fca00078e00ff */
[----:B------:R-:W-:-:S07]  /*113e0*/  @P1 SHF.R.U32.HI R6, RZ, R5, R4 ;  /* 0x00000005ff061219 */ /* 0x000fce0000011604 */
.L_x_1191:
[----:B------:R-:W-:Y:S05]  /*113f0*/  BSYNC B0 ;  /* 0x0000000000007941 */ /* 0x000fea0003800000 */
.L_x_1189:
[----:B------:R-:W-:-:S05]  /*11400*/  IMAD R5, R6, R3, R3 ;  /* 0x0000000306057224 */ /* 0x000fca00078e0203 */
[----:B------:R-:W-:-:S07]  /*11410*/  VIMNMX R2, R2, R5, PT ;  /* 0x0000000502027248 */ /* 0x000fce0003fe0100 */
.L_x_1188:
[----:B------:R-:W-:Y:S01]  /*11420*/  VIADD R2, R2, 0x3f ;  /* 0x0000003f02027836 */ /* 0x000fe20000000000 */
[----:B------:R-:W-:Y:S01]  /*11430*/  LEA R0, R17, -R0, 0x7 ;  /* 0x8000000011007211 */ /* 0x000fe200078e38ff */
[----:B------:R-:W-:-:S03]  /*11440*/  ULDC UR4, c[0x0][0x9dc] ;  /* 0x0002770000047ab9 */ /* 0x000fc60000000800 */
[----:B------:R-:W-:-:S04]  /*11450*/  SHF.R.S32.HI R5, RZ, 0x1f, R2 ;  /* 0x0000001fff057819 */ /* 0x000fc80000011402 */
[----:B------:R-:W-:Y:S01]  /*11460*/  LEA.HI R4, R5, R2, RZ, 0x6 ;  /* 0x0000000205047211 */ /* 0x000fe200078f30ff */
[----:B------:R-:W-:-:S03]  /*11470*/  VIADD R2, R7, 0x3f ;  /* 0x0000003f07027836 */ /* 0x000fc60000000000 */
[----:B------:R-:W-:Y:S02]  /*11480*/  SHF.R.S32.HI R4, RZ, 0x6, R4 ;  /* 0x00000006ff047819 */ /* 0x000fe40000011404 */
[----:B------:R-:W-:-:S04]  /*11490*/  SHF.R.S32.HI R5, RZ, 0x1f, R2 ;  /* 0x0000001fff057819 */ /* 0x000fc80000011402 */
[----:B------:R-:W-:Y:S01]  /*114a0*/  LEA.HI R5, R5, R2, RZ, 0x6 ;  /* 0x0000000205057211 */ /* 0x000fe200078f30ff */
[----:B------:R-:W-:-:S03]  /*114b0*/  IMAD.IADD R2, R7, 0x1, R0 ;  /* 0x0000000107027824 */ /* 0x000fc600078e0200 */
[----:B------:R-:W-:Y:S01]  /*114c0*/  SHF.R.S32.HI R5, RZ, 0x6, R5 ;  /* 0x00000006ff057819 */ /* 0x000fe20000011405 */
[----:B------:R-:W-:-:S03]  /*114d0*/  VIADD R0, R2, -UR4 ;  /* 0x8000000402007c36 */ /* 0x000fc60008000000 */
[----:B-1----:R-:W-:-:S05]  /*114e0*/  VIMNMX R6, R5, R4, PT ;  /* 0x0000000405067248 */ /* 0x002fca0003fe0100 */
[----:B------:R1:W-:Y:S01]  /*114f0*/  STL [R1+0x14], R6 ;  /* 0x0000140601007387 */ /* 0x0003e20000100800 */
[----:B------:R-:W-:Y:S05]  /*11500*/  @!P0 BRA `(.L_x_1192) ;  /* 0x0000000000448947 */ /* 0x000fea0003800000 */
[----:B------:R-:W-:Y:S01]  /*11510*/  ISETP.GT.AND P0, PT, R2, -0x1, PT ;  /* 0xffffffff0200780c */ /* 0x000fe20003f04270 */
[----:B------:R-:W-:-:S12]  /*11520*/  BSSY B0, `(.L_x_1193) ;  /* 0x000000d000007945 */ /* 0x000fd80003800000 */
[----:B------:R-:W-:Y:S05]  /*11530*/  @P0 BRA `(.L_x_1194) ;  /* 0x00000000001c0947 */ /* 0x000fea0003800000 */
[----:B------:R-:W-:Y:S02]  /*11540*/  ISETP.NE.AND P0, PT, R3, 0x1, PT ;  /* 0x000000010300780c */ /* 0x000fe40003f05270 */
[----:B------:R-:W-:-:S11]  /*11550*/  LOP3.LUT R7, RZ, R2, RZ, 0x33, !PT ;  /* 0x00000002ff077212 */ /* 0x000fd600078e33ff */
[----:B------:R-:W2:Y:S02]  /*11560*/  @P0 LDC.64 R4, c[0x0][0x9e8] ;  /* 0x00027a00ff040b82 */ /* 0x000ea40000000a00 */
[----:B--2---:R-:W-:-:S05]  /*11570*/  @P0 IMAD.HI.U32 R4, R7, R4, RZ ;  /* 0x0000000407040227 */ /* 0x004fca00078e00ff */
[----:B------:R-:W-:-:S04]  /*11580*/  @P0 SHF.R.U32.HI R7, RZ, R5, R4 ;  /* 0x00000005ff070219 */ /* 0x000fc80000011604 */
[----:B------:R-:W-:Y:S01]  /*11590*/  LOP3.LUT R2, RZ, R7, RZ, 0x33, !PT ;  /* 0x00000007ff027212 */ /* 0x000fe200078e33ff */
[----:B------:R-:W-:Y:S06]  /*115a0*/  BRA `(.L_x_1195) ;  /* 0x0000000000107947 */ /* 0x000fec0003800000 */
.L_x_1194:
[----:B------:R-:W-:-:S13]  /*115b0*/  ISETP.NE.AND P0, PT, R3, 0x1, PT ;  /* 0x000000010300780c */ /* 0x000fda0003f05270 */
[----:B------:R-:W2:Y:S02]  /*115c0*/  @P0 LDC.64 R4, c[0x0][0x9e8] ;  /* 0x00027a00ff040b82 */ /* 0x000ea40000000a00 */
[----:B--2---:R-:W-:-:S05]  /*115d0*/  @P0 IMAD.HI.U32 R4, R2, R4, RZ ;  /* 0x0000000402040227 */ /* 0x004fca00078e00ff */
[----:B------:R-:W-:-:S07]  /*115e0*/  @P0 SHF.R.U32.HI R2, RZ, R5, R4 ;  /* 0x00000005ff020219 */ /* 0x000fce0000011604 */
.L_x_1195:
[----:B------:R-:W-:Y:S05]  /*115f0*/  BSYNC B0 ;  /* 0x0000000000007941 */ /* 0x000fea0003800000 */
.L_x_1193:
[----:B------:R-:W-:-:S05]  /*11600*/  IMAD R3, R2, R3, RZ ;  /* 0x0000000302037224 */ /* 0x000fca00078e02ff */
[----:B------:R-:W-:-:S07]  /*11610*/  VIMNMX R0, R0, R3, !PT ;  /* 0x0000000300007248 */ /* 0x000fce0007fe0100 */
.L_x_1192:
[----:B------:R-:W-:Y:S01]  /*11620*/  SHF.R.S32.HI R3, RZ, 0x1f, R0 ;  /* 0x0000001fff037819 */ /* 0x000fe20000011400 */
[----:B------:R-:W-:Y:S03]  /*11630*/  BSSY B6, `(.L_x_1196) ;  /* 0x000035e000067945 */ /* 0x000fe60003800000 */
[----:B------:R-:W-:-:S04]  /*11640*/  LEA.HI R3, R3, R0, RZ, 0x6 ;  /* 0x0000000003037211 */ /* 0x000fc800078f30ff */
[----:B------:R-:W-:-:S04]  /*11650*/  SHF.R.S32.HI R3, RZ, 0x6, R3 ;  /* 0x00000006ff037819 */ /* 0x000fc80000011403 */
[----:B------:R-:W-:-:S04]  /*11660*/  VIMNMX R2, RZ, R3, !PT ;  /* 0x00000003ff027248 */ /* 0x000fc80007fe0100 */
[----:B------:R-:W-:Y:S01]  /*11670*/  ISETP.GT.AND P0, PT, R6, R2, PT ;  /* 0x000000020600720c */ /* 0x000fe20003f04270 */
[----:B------:R2:W-:-:S12]  /*11680*/  STL [R1+0x10], R2 ;  /* 0x0000100201007387 */ /* 0x0005d80000100800 */
[----:B--2---:R-:W-:Y:S05]  /*11690*/  @P0 BRA `(.L_x_1197) ;  /* 0x0000000000480947 */ /* 0x004fea0003800000 */
[----:B------:R-:W2:Y:S02]  /*116a0*/  S2R R2, SR_TID.X ;  /* 0x0000000000027919 */ /* 0x000ea40000002100 */
[----:B--2---:R-:W-:-:S04]  /*116b0*/  LOP3.LUT R2, R2, 0x1f, RZ, 0xc0, !PT ;  /* 0x0000001f02027812 */ /* 0x004fc800078ec0ff */
[----:B------:R-:W-:-:S13]  /*116c0*/  ISETP.NE.AND P1, PT, R2, RZ, PT ;  /* 0x000000ff0200720c */ /* 0x000fda0003f25270 */
[----:B------:R-:W-:Y:S05]  /*116d0*/  @P1 BRA `(.L_x_1198) ;  /* 0x00000034004c1947 */ /* 0x000fea0003800000 */
[----:B------:R-:W2:Y:S01]  /*116e0*/  S2R R7, SR_LANEID ;  /* 0x0000000000077919 */ /* 0x000ea20000000000 */
[----:B------:R-:W-:Y:S01]  /*116f0*/  VOTEU.ANY UR4, UPT, PT ;  /* 0x0000000000047886 */ /* 0x000fe200038e0100 */
[----:B------:R-:W3:Y:S01]  /*11700*/  LDC.64 R2, c[0x0][0xc38] ;  /* 0x00030e00ff027b82 */ /* 0x000ee20000000a00 */
[----:B------:R-:W2:Y:S01]  /*11710*/  FLO.U32 R0, UR4 ;  /* 0x0000000400007d00 */ /* 0x000ea200080e0000 */
[----:B------:R-:W-:-:S07]  /*11720*/  ULDC.64 UR6, c[0x0][0x208] ;  /* 0x0000820000067ab9 */ /* 0x000fce0000000a00 */
[----:B------:R-:W3:Y:S01]  /*11730*/  POPC R5, UR4 ;  /* 0x0000000400057d09 */ /* 0x000ee20008000000 */
[----:B--2---:R-:W-:-:S13]  /*11740*/  ISETP.EQ.U32.AND P0, PT, R0, R7, PT ;  /* 0x000000070000720c */ /* 0x004fda0003f02070 */
[----:B---3--:R-:W2:Y:S01]  /*11750*/  @P0 ATOMG.E.ADD.STRONG.GPU PT, R3, desc[UR6][R2.64], R5 ;  /* 0x00000005020309a8 */ /* 0x008ea200081ee1c6 */
[----:B------:R-:W3:Y:S02]  /*11760*/  S2R R4, SR_LTMASK ;  /* 0x0000000000047919 */ /* 0x000ee40000003900 */
[----:B---3--:R-:W-:-:S04]  /*11770*/  LOP3.LUT R4, R4, UR4, RZ, 0xc0, !PT ;  /* 0x0000000404047c12 */ /* 0x008fc8000f8ec0ff */
[----:B------:R-:W3:Y:S01]  /*11780*/  POPC R7, R4 ;  /* 0x0000000400077309 */ /* 0x000ee20000000000 */
[----:B--2---:R-:W3:Y:S02]  /*11790*/  SHFL.IDX PT, R0, R3, R0, 0x1f ;  /* 0x00001f0003007589 */ /* 0x004ee400000e0000 */
[----:B---3--:R-:W-:Y:S01]  /*117a0*/  IADD3 R16, R0, UR38, R7 ;  /* 0x0000002600107c10 */ /* 0x008fe2000fffe007 */
[----:B------:R-:W-:Y:S06]  /*117b0*/  BRA `(.L_x_1198) ;  /* 0x0000003400147947 */ /* 0x000fec0003800000 */
.L_x_1197:
[----:B------:R-:W2:Y:S01]  /*117c0*/  S2R R3, SR_CgaCtaId ;  /* 0x0000000000037919 */ /* 0x000ea20000008800 */
[----:B------:R-:W-:-:S04]  /*117d0*/  MOV R0, 0x400 ;  /* 0x0000040000007802 */ /* 0x000fc80000000f00 */
[----:B--2---:R-:W-:-:S05]  /*117e0*/  LEA R2, R3, R0, 0x18 ;  /* 0x0000000003027211 */ /* 0x004fca00078ec0ff */
[----:B------:R2:W-:Y:S01]  /*117f0*/  STL [R1+0xc], R2 ;  /* 0x00000c0201007387 */ /* 0x0005e20000100800 */
[----:B------:R-:W-:-:S05]  /*11800*/  VIADD R0, R2, 0x20400 ;  /* 0x0002040002007836 */ /* 0x000fca0000000000 */
[----:B------:R-:W-:-:S13]  /*11810*/  LOP3.LUT P0, RZ, R0, 0x3ff, RZ, 0xc0, !PT ;  /* 0x000003ff00ff7812 */ /* 0x000fda000780c0ff */
[----:B--2---:R-:W-:Y:S05]  /*11820*/  @!P0 BRA `(.L_x_1199) ;  /* 0x0000000000408947 */ /* 0x004fea0003800000 */
[----:B------:R-:W-:Y:S01]  /*11830*/  MOV R2, 0x0 ;  /* 0x0000000000027802 */ /* 0x000fe20000000f00 */
[----:B------:R-:W-:Y:S01]  /*11840*/  ULDC.64 UR6, c[0x4][0xa8] ;  /* 0x01002a0000067ab9 */ /* 0x000fe20000000a00 */
[----:B------:R-:W-:Y:S01]  /*11850*/  ULDC.64 UR8, c[0x4][0xb0] ;  /* 0x01002c0000087ab9 */ /* 0x000fe20000000a00 */
[----:B------:R-:W-:Y:S01]  /*11860*/  ULDC.64 UR4, c[0x4][0x30] ;  /* 0x01000c0000047ab9 */ /* 0x000fe20000000a00 */
[----:B------:R-:W-:Y:S01]  /*11870*/  IMAD.U32 R4, RZ, RZ, UR6 ;  /* 0x00000006ff047e24 */ /* 0x000fe2000f8e00ff */
[----:B------:R-:W-:Y:S01]  /*11880*/  MOV R11, UR5 ;  /* 0x00000005000b7c02 */ /* 0x000fe20008000f00 */
[----:B------:R-:W2:Y:S01]  /*11890*/  LDC.64 R2, c[0x4][R2] ;  /* 0x0100000002027b82 */ /* 0x000ea20000000a00 */
[----:B------:R-:W-:Y:S02]  /*118a0*/  IMAD.U32 R5, RZ, RZ, UR7 ;  /* 0x00000007ff057e24 */ /* 0x000fe4000f8e00ff */
[----:B-1----:R-:W-:Y:S02]  /*118b0*/  IMAD.U32 R6, RZ, RZ, UR8 ;  /* 0x00000008ff067e24 */ /* 0x002fe4000f8e00ff */
[----:B------:R-:W-:-:S02]  /*118c0*/  IMAD.U32 R7, RZ, RZ, UR9 ;  /* 0x00000009ff077e24 */ /* 0x000fc4000f8e00ff */
[----:B------:R-:W-:Y:S02]  /*118d0*/  IMAD.U32 R10, RZ, RZ, UR4 ;  /* 0x00000004ff0a7e24 */ /* 0x000fe4000f8e00ff */
[----:B------:R-:W-:Y:S02]  /*118e0*/  IMAD.MOV.U32 R8, RZ, RZ, 0x70 ;  /* 0x00000070ff087424 */ /* 0x000fe400078e00ff */
[----:B------:R-:W-:Y:S02]  /*118f0*/  IMAD.MOV.U32 R12, RZ, RZ, 0x1 ;  /* 0x00000001ff0c7424 */ /* 0x000fe400078e00ff */
[----:B0-----:R-:W-:-:S07]  /*11900*/  IMAD.MOV.U32 R13, RZ, RZ, RZ ;  /* 0x000000ffff0d7224 */ /* 0x001fce00078e00ff */
[----:B------:R-:W-:-:S07]  /*11910*/  LEPC R20, `(.L_x_1199) ;  /* 0x000000001014794e */ /* 0x000fce0000000000 */
[----:B--2---:R-:W-:Y:S05]  /*11920*/  CALL.ABS.NOINC R2 ;  /* 0x0000000002007343 */ /* 0x004fea0003c00000 */
.L_x_1199:
        /* <DEDUP_REMOVED lines=8> */
[----:B------:R2:W3:Y:S01]  /*119b0*/  LDC.64 R2, c[0x4][R0] ;  /* 0x0100000000027b82 */ /* 0x0004e20000000a00 */
[----:B------:R-:W-:Y:S01]  /*119c0*/  IMAD.U32 R4, RZ, RZ, UR6 ;  /* 0x00000006ff047e24 */ /* 0x000fe2000f8e00ff */
[----:B------:R-:W-:Y:S01]  /*119d0*/  MOV R10, UR4 ;  /* 0x00000004000a7c02 */ /* 0x000fe20008000f00 */
[----:B------:R-:W-:Y:S02]  /*119e0*/  IMAD.U32 R5, RZ, RZ, UR7 ;  /* 0x00000007ff057e24 */ /* 0x000fe4000f8e00ff */
[----:B-1----:R-:W-:Y:S02]  /*119f0*/  IMAD.U32 R6, RZ, RZ, UR8 ;  /* 0x00000008ff067e24 */ /* 0x002fe4000f8e00ff */
[----:B------:R-:W-:-:S02]  /*11a00*/  IMAD.U32 R7, RZ, RZ, UR9 ;  /* 0x00000009ff077e24 */ /* 0x000fc4000f8e00ff */
[----:B------:R-:W-:Y:S02]  /*11a10*/  IMAD.U32 R11, RZ, RZ, UR5 ;  /* 0x00000005ff0b7e24 */ /* 0x000fe4000f8e00ff */
[----:B------:R-:W-:Y:S02]  /*11a20*/  IMAD.MOV.U32 R8, RZ, RZ, 0x70 ;  /* 0x00000070ff087424 */ /* 0x000fe400078e00ff */
[----:B------:R-:W-:Y:S02]  /*11a30*/  IMAD.MOV.U32 R12, RZ, RZ, 0x1 ;  /* 0x00000001ff0c7424 */ /* 0x000fe400078e00ff */
[----:B0-2---:R-:W-:-:S07]  /*11a40*/  IMAD.MOV.U32 R13, RZ, RZ, RZ ;  /* 0x000000ffff0d7224 */ /* 0x005fce00078e00ff */
[----:B------:R-:W-:-:S07]  /*11a50*/  LEPC R20, `(.L_x_1201) ;  /* 0x000000001014794e */ /* 0x000fce0000000000 */
[----:B---3--:R-:W-:Y:S05]  /*11a60*/  CALL.ABS.NOINC R2 ;  /* 0x0000000002007343 */ /* 0x008fea0003c00000 */
.L_x_1201:
        /* <DEDUP_REMOVED lines=16> */
.L_x_1200:
[----:B-1----:R-:W2:Y:S01]  /*11b70*/  LDL.LU R6, [R1+0x1c] ;  /* 0x00001c0001067983 */ /* 0x002ea20000300800 */
[----:B------:R-:W1:Y:S01]  /*11b80*/  LDC R0, c[0x0][0x428] ;  /* 0x00010a00ff007b82 */ /* 0x000e620000000800 */
[----:B------:R-:W-:Y:S01]  /*11b90*/  IMAD.MOV.U32 R4, RZ, RZ, R18 ;  /* 0x000000ffff047224 */ /* 0x000fe200078e0012 */
[----:B------:R-:W-:Y:S01]  /*11ba0*/  ULDC.64 UR4, c[0x0][0x9f8] ;  /* 0x00027e0000047ab9 */ /* 0x000fe20000000a00 */
[----:B------:R-:W3:Y:S01]  /*11bb0*/  S2R R7, SR_TID.X ;  /* 0x0000000000077919 */ /* 0x000ee20000002100 */
[----:B------:R-:W-:Y:S01]  /*11bc0*/  ULDC.64 UR6, c[0x0][0x208] ;  /* 0x0000820000067ab9 */ /* 0x000fe20000000a00 */
[----:B-1----:R-:W-:Y:S02]  /*11bd0*/  ISETP.NE.AND P0, PT, R0, 0x1, PT ;  /* 0x000000010000780c */ /* 0x002fe40003f05270 */
[----:B---3--:R-:W-:-:S11]  /*11be0*/  LOP3.LUT R7, R7, 0x1f, RZ, 0xc0, !PT ;  /* 0x0000001f07077812 */ /* 0x008fd600078ec0ff */
[----:B------:R-:W1:Y:S08]  /*11bf0*/  @P0 LDC R3, c[0x0][0x42c] ;  /* 0x00010b00ff030b82 */ /* 0x000e700000000800 */
[----:B------:R-:W3:Y:S01]  /*11c00*/  @P0 LDC R5, c[0x0][0x430] ;  /* 0x00010c00ff050b82 */ /* 0x000ee20000000800 */
[----:B-1----:R-:W-:-:S05]  /*11c10*/  @P0 IMAD.HI.U32 R0, R18, R3, RZ ;  /* 0x0000000312000227 */ /* 0x002fca00078e00ff */
[----:B---3--:R-:W-:Y:S01]  /*11c20*/  @P0 SHF.R.U32.HI R4, RZ, R5, R0 ;  /* 0x00000005ff040219 */ /* 0x008fe20000011600 */
[----:B------:R-:W-:Y:S01]  /*11c30*/  IMAD.MOV.U32 R0, RZ, RZ, R19 ;  /* 0x000000ffff007224 */ /* 0x000fe200078e0013 */
[----:B------:R-:W-:-:S04]  /*11c40*/  ISETP.NE.U32.AND P0, PT, RZ, UR4, PT ;  /* 0x00000004ff007c0c */ /* 0x000fc8000bf05070 */
[----:B------:R-:W-:Y:S01]  /*11c50*/  ISETP.NE.AND.EX P0, PT, RZ, UR5, PT, P0 ;  /* 0x00000005ff007c0c */ /* 0x000fe2000bf05300 */
[----:B------:R-:W-:-:S12]  /*11c60*/  ULDC.64 UR4, c[0x0][0xa00] ;  /* 0x0002800000047ab9 */ /* 0x000fd80000000a00 */
[----:B------:R-:W1:Y:S01]  /*11c70*/  @P0 LDC.64 R2, c[0x0][0x9f8] ;  /* 0x00027e00ff020b82 */ /* 0x000e620000000a00 */
[----:B------:R-:W-:-:S04]  /*11c80*/  ISETP.NE.AND P6, PT, R7, RZ, PT ;  /* 0x000000ff0700720c */ /* 0x000fc80003fc5270 */
[----:B------:R-:W-:-:S09]  /*11c90*/  PLOP3.LUT P1, PT, P6, PT, PT, 0x8, 0x0 ;  /* 0x000000000000781c */ /* 0x000fd2000372e170 */
[----:B------:R-:W-:Y:S01]  /*11ca0*/  VOTEU.ALL UP1, P6 ;  /* 0x00000000003f7886 */ /* 0x000fe20003020000 */
[----:B-1----:R-:W-:-:S05]  /*11cb0*/  @P0 IMAD.WIDE R2, R19, 0x4, R2 ;  /* 0x0000000413020825 */ /* 0x002fca00078e0202 */
[----:B------:R1:W5:Y:S01]  /*11cc0*/  @P0 LDG.E R0, desc[UR6][R2.64] ;  /* 0x0000000602000981 */ /* 0x000362000c1e1900 */
[----:B------:R-:W-:Y:S01]  /*11cd0*/  ISETP.NE.U32.AND P0, PT, RZ, UR4, PT ;  /* 0x00000004ff007c0c */ /* 0x000fe2000bf05070 */
[----:B------:R-:W-:-:S03]  /*11ce0*/  @!UP1 UIADD3 UR8, UP0, UR36, 0x270, URZ ;  /* 0x0000027024089890 */ /* 0x000fc6000ff1e03f */
[----:B------:R-:W-:Y:S01]  /*11cf0*/  ISETP.NE.AND.EX P0, PT, RZ, UR5, PT, P0 ;  /* 0x00000005ff007c0c */ /* 0x000fe2000bf05300 */
[----:B------:R-:W-:-:S03]  /*11d00*/  @!UP1 UIADD3.X UR9, URZ, UR37, URZ, UP0, !UPT ;  /* 0x000000253f099290 */ /* 0x000fc600087fe43f */
[----:B------:R-:W-:Y:S01]  /*11d10*/  SEL R7, R19, RZ, !P0 ;  /* 0x000000ff13077207 */ /* 0x000fe20004000000 */
[----:B------:R-:W-:Y:S01]  /*11d20*/  VOTEU.ALL UP0, P6 ;  /* 0x00000000003f7886 */ /* 0x000fe20003000000 */
[----:B-12---:R-:W-:-:S07]  /*11d30*/  IMAD R8, R17, 0x80, R6 ;  /* 0x0000008011087824 */ /* 0x006fce00078e0206 */
.L_x_1202:
        /* <DEDUP_REMOVED lines=16> */
.L_x_1203:
        /* <DEDUP_REMOVED lines=15> */
.L_x_1204:
        /* <DEDUP_REMOVED lines=15> */
.L_x_1205:
        /* <DEDUP_REMOVED lines=9> */
[----:B------:R-:W2:Y:S01]  /*120b0*/  LDL R5, [R1+0x14] ;  /* 0x0000140001057983 */ /* 0x000ea20000100800 */
[----:B------:R-:W1:Y:S01]  /*120c0*/  LDC.64 R2, c[0x0][0x3f8] ;  /* 0x0000fe00ff027b82 */ /* 0x000e620000000a00 */
[----:B------:R-:W-:Y:S02]  /*120d0*/  ULDC.64 UR4, c[0x0][0xa08] ;  /* 0x0002820000047ab9 */ /* 0x000fe40000000a00 */
[----:B-1----:R-:W-:Y:S01]  /*120e0*/  LOP3.LUT P0, RZ, R2, UR4, RZ, 0xfc, !PT ;  /* 0x0000000402ff7c12 */ /* 0x002fe2000f80fcff */
[----:B------:R-:W-:-:S03]  /*120f0*/  UMOV UR4, 0xffffffff ;  /* 0xffffffff00047882 */ /* 0x000fc60000000000 */
[----:B------:R-:W-:-:S04]  /*12100*/  LOP3.LUT P0, RZ, R3, UR5, RZ, 0xfc, P0 ;  /* 0x0000000503ff7c12 */ /* 0x000fc8000800fcff */
[----:B-----5:R-:W-:Y:S01]  /*12110*/  SEL R6, R0, RZ, !P0 ;  /* 0x000000ff00067207 */ /* 0x020fe20004000000 */
[----:B--2---:R-:W-:Y:S01]  /*12120*/  VIADD R5, R5, 0xffffffff ;  /* 0xffffffff05057836 */ /* 0x004fe20000000000 */
[----:B------:R-:W-:Y:S07]  /*12130*/  BRA.DIV UR4, `(.L_x_1206) ;  /* 0x0000003e04987947 */ /* 0x000fee000b800000 */
.L_x_1276:
[----:B------:R-:W-:Y:S01]  /*12140*/  UMOV UR4, 0xffffffff ;  /* 0xffffffff00047882 */ /* 0x000fe20000000000 */
[----:B------:R-:W-:Y:S02]  /*12150*/  SHF.R.S32.HI R17, RZ, 0x1f, R0 ;  /* 0x0000001fff117819 */ /* 0x000fe40000011400 */
[----:B------:R-:W-:Y:S05]  /*12160*/  BRA.DIV UR4, `(.L_x_1207) ;  /* 0x0000003e04c07947 */ /* 0x000fea000b800000 */
[----:B------:R-:W-:-:S13]  /*12170*/  ELECT P6, URZ, PT ;  /* 0x00000000003f782f */ /* 0x000fda00038c0000 */
.L_x_1279:
[----:B------:R-:W-:Y:S05]  /*12180*/  @!P6 BRA `(.L_x_1208) ;  /* 0x00000004003ce947 */ /* 0x000fea0003800000 */
[----:B------:R-:W-:-:S04]  /*12190*/  ISETP.NE.U32.AND P0, PT, R2, RZ, PT ;  /* 0x000000ff0200720c */ /* 0x000fc80003f05070 */
[----:B------:R-:W-:-:S13]  /*121a0*/  ISETP.NE.AND.EX P0, PT, R3, RZ, PT, P0 ;  /* 0x000000ff0300720c */ /* 0x000fda0003f05300 */
[----:B------:R-:W-:Y:S05]  /*121b0*/  @!P0 BRA `(.L_x_1209) ;  /* 0x00000000004c8947 */ /* 0x000fea0003800000 */
        /* <DEDUP_REMOVED lines=9> */
[--C-:B------:R-:W-:Y:S02]  /*12250*/  IMAD.MOV R9, RZ, RZ, -R6.reuse ;  /* 0x000000ffff097224 */ /* 0x100fe400078e0a06 */
[----:B------:R-:W-:Y:S02]  /*12260*/  IMAD.MOV.U32 R10, RZ, RZ, R6 ;  /* 0x000000ffff0a7224 */ /* 0x000fe400078e0006 */
[----:B------:R-:W-:Y:S02]  /*12270*/  IMAD R5, R12, R9, R5 ;  /* 0x000000090c057224 */ /* 0x000fe400078e0205 */
[----:B------:R-:W-:Y:S02]  /*12280*/  IMAD R9, R17, UR4, RZ ;  /* 0x0000000411097c24 */ /* 0x000fe4000f8e02ff */
[----:B------:R-:W-:-:S04]  /*12290*/  IMAD.WIDE.U32 R10, R0, UR4, R10 ;  /* 0x00000004000a7c25 */ /* 0x000fc8000f8e000a */
[----:B------:R-:W-:Y:S01]  /*122a0*/  IMAD R9, R0, UR5, R9 ;  /* 0x0000000500097c24 */ /* 0x000fe2000f8e0209 */
[----:B------:R-:W-:-:S03]  /*122b0*/  LEA R12, P0, R10, R2, 0x2 ;  /* 0x000000020a0c7211 */ /* 0x000fc600078010ff */
[----:B------:R-:W-:-:S05]  /*122c0*/  IMAD.IADD R6, R11, 0x1, R9 ;  /* 0x000000010b067824 */ /* 0x000fca00078e0209 */
[----:B0-----:R-:W-:-:S05]  /*122d0*/  LEA.HI.X R13, R10, R3, R6, 0x2, P0 ;  /* 0x000000030a0d7211 */ /* 0x001fca00000f1406 */
[----:B------:R1:W5:Y:S02]  /*122e0*/  LDG.E R6, desc[UR6][R12.64] ;  /* 0x000000060c067981 */ /* 0x000364000c1e1900 */
.L_x_1209:
[----:B------:R-:W2:Y:S01]  /*122f0*/  LDL R9, [R1] ;  /* 0x0000000001097983 */ /* 0x000ea20000100800 */
[----:B------:R-:W-:-:S03]  /*12300*/  MOV R11, 0x400 ;  /* 0x00000400000b7802 */ /* 0x000fc60000000f00 */
[----:B------:R-:W3:Y:S01]  /*12310*/  LDL R10, [R1+0x8] ;  /* 0x00000800010a7983 */ /* 0x000ee20000100800 */
[----:B-1----:R-:W1:Y:S02]  /*12320*/  S2R R12, SR_CgaCtaId ;  /* 0x00000000000c7919 */ /* 0x002e640000008800 */
[----:B-1----:R-:W-:-:S05]  /*12330*/  LEA R11, R12, R11, 0x18 ;  /* 0x0000000b0c0b7211 */ /* 0x002fca00078ec0ff */
[----:B--2---:R-:W-:Y:S01]  /*12340*/  IMAD R9, R9, 0x8, R11 ;  /* 0x0000000809097824 */ /* 0x004fe200078e020b */
[----:B---3--:R-:W-:-:S04]  /*12350*/  SHF.L.U32 R10, R10, 0x1f, RZ ;  /* 0x0000001f0a0a7819 */ /* 0x008fc800000006ff */
[----:B------:R-:W1:Y:S02]  /*12360*/  SYNCS.PHASECHK.TRANS64.TRYWAIT P0, [R9+URZ+0x30840], R10 ;  /* 0x0308400a090075a7 */ /* 0x000e64000800017f */
[----:B-1----:R-:W-:Y:S05]  /*12370*/  @!P0 BRA `(.L_x_1210) ;  /* 0x0000003c005c8947 */ /* 0x002fea0003800000 */
.L_x_1280:
        /* <DEDUP_REMOVED lines=11> */
.L_x_1211:
[----:B------:R-:W2:Y:S01]  /*12430*/  LDL R11, [R1] ;  /* 0x00000000010b7983 */ /* 0x000ea20000100800 */
[----:B------:R-:W-:-:S03]  /*12440*/  MOV R12, 0x400 ;  /* 0x00000400000c7802 */ /* 0x000fc60000000f00 */
[----:B-1----:R-:W3:Y:S01]  /*12450*/  LDL R10, [R1+0x4] ;  /* 0x00000400010a7983 */ /* 0x002ee20000100800 */
[----:B0-----:R-:W0:Y:S01]  /*12460*/  S2R R13, SR_CgaCtaId ;  /* 0x00000000000d7919 */ /* 0x001e220000008800 */
[----:B------:R-:W-:Y:S02]  /*12470*/  R2UR UR9, R9 ;  /* 0x00000000090972ca */ /* 0x000fe400000e0000 */
[----:B------:R-:W-:Y:S01]  /*12480*/  R2UR UR11, R5 ;  /* 0x00000000050b72ca */ /* 0x000fe200000e0000 */
[----:B------:R-:W-:Y:S01]  /*12490*/  UIADD3 UR4, UP0, UR36, 0x370, URZ ;  /* 0x0000037024047890 */ /* 0x000fe2000ff1e03f */
[----:B------:R-:W-:Y:S02]  /*124a0*/  R2UR UR12, R4 ;  /* 0x00000000040c72ca */ /* 0x000fe400000e0000 */
[----:B-----5:R-:W-:Y:S02]  /*124b0*/  R2UR UR13, R6 ;  /* 0x00000000060d72ca */ /* 0x020fe400000e0000 */
[----:B0-----:R-:W-:-:S05]  /*124c0*/  LEA R12, R13, R12, 0x18 ;  /* 0x0000000c0d0c7211 */ /* 0x001fca00078ec0ff */
[----:B------:R-:W-:Y:S01]  /*124d0*/  UIADD3 UR9, UR9, 0x30830, URZ ;  /* 0x0003083009097890 */ /* 0x000fe2000fffe03f */
[----:B------:R-:W-:Y:S01]  /*124e0*/  UMOV UR10, URZ ;  /* 0x0000003f000a7c82 */ /* 0x000fe20008000000 */
[----:B------:R-:W-:Y:S01]  /*124f0*/  UMOV UR6, 0x0 ;  /* 0x0000000000067882 */ /* 0x000fe20000000000 */
[----:B------:R-:W-:Y:S01]  /*12500*/  UMOV UR7, 0x14f00000 ;  /* 0x14f0000000077882 */ /* 0x000fe20000000000 */
[----:B------:R-:W-:Y:S01]  /*12510*/  UMOV UR16, 0x40 ;  /* 0x0000004000107882 */ /* 0x000fe20000000000 */
[----:B--2---:R-:W-:Y:S01]  /*12520*/  IMAD R9, R11, 0x8000, R12 ;  /* 0x000080000b097824 */ /* 0x004fe200078e020c */
[----:B---3--:R-:W-:-:S04]  /*12530*/  R2UR UR5, R10 ;  /* 0x000000000a0572ca */ /* 0x008fc800000e0000 */
[----:B------:R-:W-:-:S09]  /*12540*/  R2UR UR14, R9 ;  /* 0x00000000090e72ca */ /* 0x000fd200000e0000 */
[----:B------:R-:W-:-:S04]  /*12550*/  ULEA UR11, UR11, UR5, 0x6 ;  /* 0x000000050b0b7291 */ /* 0x000fc8000f8e303f */
[----:B------:R-:W-:Y:S02]  /*12560*/  UIADD3 UR8, UR14, 0x20400, URZ ;  /* 0x000204000e087890 */ /* 0x000fe4000fffe03f */
        /* <DEDUP_REMOVED lines=17> */
.L_x_1208:
[----:B------:R-:W2:Y:S01]  /*12680*/  LDL.LU R12, [R1+0x18] ;  /* 0x00001800010c7983 */ /* 0x000ea20000300800 */
[----:B------:R-:W-:Y:S01]  /*12690*/  MOV R10, 0x400 ;  /* 0x00000400000a7802 */ /* 0x000fe20000000f00 */
[----:B------:R-:W-:Y:S05]  /*126a0*/  WARPSYNC.ALL ;  /* 0x0000000000007948 */ /* 0x000fea0003800000 */
[----:B------:R-:W1:Y:S01]  /*126b0*/  S2R R11, SR_CgaCtaId ;  /* 0x00000000000b7919 */ /* 0x000e620000008800 */
[----:B------:R-:W-:-:S13]  /*126c0*/  ELECT P0, URZ, PT ;  /* 0x00000000003f782f */ /* 0x000fda0003800000 */
[C---:B------:R-:W-:Y:S01]  /*126d0*/  @P0 R2UR UR13, R7.reuse ;  /* 0x00000000070d02ca */ /* 0x040fe200000e0000 */
[----:B------:R-:W-:Y:S01]  /*126e0*/  UIADD3 UR4, UP0, UR36, 0x270, URZ ;  /* 0x0000027024047890 */ /* 0x000fe2000ff1e03f */
[----:B------:R-:W-:Y:S01]  /*126f0*/  @P0 R2UR UR12, R18 ;  /* 0x00000000120c02ca */ /* 0x000fe200000e0000 */
[----:B------:R-:W-:Y:S01]  /*12700*/  UMOV UR6, 0x0 ;  /* 0x0000000000067882 */ /* 0x000fe20000000000 */
[----:B------:R-:W-:Y:S01]  /*12710*/  @P0 R2UR UR11, R8 ;  /* 0x00000000080b02ca */ /* 0x000fe200000e0000 */
        /* <DEDUP_REMOVED lines=13> */
[----:B-1----:R-:W-:Y:S01]  /*127f0*/  LEA R10, R11, R10, 0x18 ;  /* 0x0000000a0b0a7211 */ /* 0x002fe200078ec0ff */
        /* <DEDUP_REMOVED lines=9> */
[----:B---3--:R-:W-:Y:S01]  /*12890*/  @P0 R2UR UR13, R7 ;  /* 0x00000000070d02ca */ /* 0x008fe200000e0000 */
[----:B------:R-:W-:Y:S01]  /*128a0*/  UIADD3 UR8, UR24, 0x18400, URZ ;  /* 0x0001840018087890 */ /* 0x000fe2000fffe03f */
[----:B------:R-:W-:Y:S01]  /*128b0*/  @P0 R2UR UR12, R18 ;  /* 0x00000000120c02ca */ /* 0x000fe200000e0000 */
[----:B------:R-:W-:Y:S01]  /*128c0*/  UMOV UR10, 0x80 ;  /* 0x00000080000a7882 */ /* 0x000fe20000000000 */
[----:B------:R-:W-:Y:S01]  /*128d0*/  @P0 R2UR UR11, R8 ;  /* 0x00000000080b02ca */ /* 0x000fe200000e0000 */
[----:B------:R-:W-:Y:S01]  /*128e0*/  UMOV UR6, 0x0 ;  /* 0x0000000000067882 */ /* 0x000fe20000000000 */
[----:B------:R-:W-:-:S11]  /*128f0*/  UMOV UR7, 0x12f00000 ;  /* 0x12f0000000077882 */ /* 0x000fd60000000000 */
[----:B------:R3:W-:Y:S02]  /*12900*/  UTMALDG.4D [UR8], [UR4], desc[UR22] ;  /* 0x00001608040075b4 */ /* 0x0007e40008019000 */
[----:B---3--:R-:W-:Y:S01]  /*12910*/  @P0 R2UR UR13, R7 ;  /* 0x00000000070d02ca */ /* 0x008fe200000e0000 */
        /* <DEDUP_REMOVED lines=8> */
[----:B------:R-:W-:-:S04]  /*129a0*/  LOP3.LUT R7, R7, 0xfffffffe, RZ, 0xc0, !PT ;  /* 0xfffffffe07077812 */ /* 0x000fc800078ec0ff */
[----:B------:R-:W-:-:S04]  /*129b0*/  IADD3 R7, R12, -R7, RZ ;  /* 0x800000070c077210 */ /* 0x000fc80007ffe0ff */
[----:B------:R-:W-:-:S04]  /*129c0*/  SHF.L.U32 R7, R7, 0x1f, RZ ;  /* 0x0000001f07077819 */ /* 0x000fc800000006ff */
[----:B------:R-:W2:Y:S02]  /*129d0*/  SYNCS.PHASECHK.TRANS64.TRYWAIT P0, [R10+URZ+0x30820], R7 ;  /* 0x030820070a0075a7 */ /* 0x000ea4000800017f */
[----:B-12---:R-:W-:Y:S05]  /*129e0*/  @!P0 BRA `(.L_x_1213) ;  /* 0x0000003400d48947 */ /* 0x006fea0003800000 */
.L_x_1281:
[----:B------:R-:W-:Y:S05]  /*129f0*/  BSYNC B0 ;  /* 0x0000000000007941 */ /* 0x000fea0003800000 */
.L_x_1212:
[----:B------:R-:W2:Y:S04]  /*12a00*/  LDL R9, [R1+0x14] ;  /* 0x0000140001097983 */ /* 0x000ea80000100800 */
[----:B-1----:R-:W3:Y:S01]  /*12a10*/  LDL R8, [R1+0x10] ;  /* 0x0000100001087983 */ /* 0x002ee20000100800 */
[----:B------:R-:W-:Y:S01]  /*12a20*/  BSSY B0, `(.L_x_1214) ;  /* 0x00001c6000007945 */ /* 0x000fe20003800000 */
[----:B--2---:R-:W-:-:S05]  /*12a30*/  VIADD R7, R9, 0xfffffffe ;  /* 0xfffffffe09077836 */ /* 0x004fca0000000000 */
[----:B---3--:R-:W-:-:S13]  /*12a40*/  ISETP.GE.AND P0, PT, R7, R8, PT ;  /* 0x000000080700720c */ /* 0x008fda0003f06270 */
[----:B------:R-:W-:Y:S05]  /*12a50*/  @!P0 BRA `(.L_x_1215) ;  /* 0x0000001c00088947 */ /* 0x000fea0003800000 */
[----:B0-----:R-:W-:Y:S01]  /*12a60*/  LOP3.LUT R13, RZ, R8, RZ, 0x33, !PT ;  /* 0x00000008ff0d7212 */ /* 0x001fe200078e33ff */
[----:B------:R-:W-:Y:S01]  /*12a70*/  IMAD.MOV R8, RZ, RZ, -R9 ;  /* 0x000000ffff087224 */ /* 0x000fe200078e0a09 */
[----:B------:R-:W-:Y:S04]  /*12a80*/  BSSY B1, `(.L_x_1216) ;  /* 0x000009c000017945 */ /* 0x000fe80003800000 */
[----:B------:R-:W-:-:S05]  /*12a90*/  VIADDMNMX R13, R8, 0x1, R13, !PT ;  /* 0x00000001080d7846 */ /* 0x000fca000780010d */
[----:B------:R-:W-:-:S05]  /*12aa0*/  IMAD.IADD R8, R9, 0x1, R13 ;  /* 0x0000000109087824 */ /* 0x000fca00078e020d */
        /* <DEDUP_REMOVED lines=34> */
.L_x_1220:
[----:B0-----:R-:W0:Y:S01]  /*12cd0*/  S2R R3, SR_CgaCtaId ;  /* 0x0000000000037919 */ /* 0x001e220000008800 */
[----:B------:R-:W-:-:S04]  /*12ce0*/  MOV R2, 0x400 ;  /* 0x0000040000027802 */ /* 0x000fc80000000f00 */
[----:B0-----:R-:W-:Y:S02]  /*12cf0*/  LEA R2, R3, R2, 0x18 ;  /* 0x0000000203027211 */ /* 0x001fe400078ec0ff */
[----:B------:R-:W-:Y:S02]  /*12d00*/  SHF.L.U32 R3, R14, 0x1f, RZ ;  /* 0x0000001f0e037819 */ /* 0x000fe400000006ff */
[----:B------:R-:W-:-:S04]  /*12d10*/  LEA R2, R12, R2, 0x3 ;  /* 0x000000020c027211 */ /* 0x000fc800078e18ff */
[----:B------:R-:W0:Y:S02]  /*12d20*/  SYNCS.PHASECHK.TRANS64.TRYWAIT P0, [R2+URZ+0x30840], R3 ;  /* 0x03084003020075a7 */ /* 0x000e24000800017f */
[----:B0-----:R-:W-:Y:S05]  /*12d30*/  @!P0 BRA `(.L_x_1221) ;  /* 0x0000003400208947 */ /* 0x001fea0003800000 */
.L_x_1282:
        /* <DEDUP_REMOVED lines=11> */
.L_x_1222:
        /* <DEDUP_REMOVED lines=26> */
[----:B------:R-:W-:Y:S02]  /*12f90*/  ULEA UR11, UR11, UR5, 0x6 ;  /* 0x000000050b0b7291 */ /* 0x000fe4000f8e303f */
        /* <DEDUP_REMOVED lines=15> */
.L_x_1283:
        /* <DEDUP_REMOVED lines=13> */
.L_x_1224:
[----:B01----:R-:W2:Y:S01]  /*13160*/  LDL.LU R2, [R1] ;  /* 0x0000000001027983 */ /* 0x003ea20000300800 */
[----:B------:R-:W-:-:S03]  /*13170*/  MOV R10, 0x400 ;  /* 0x00000400000a7802 */ /* 0x000fc60000000f00 */
[----:B------:R-:W3:Y:S01]  /*13180*/  LDL R3, [R1+0x4] ;  /* 0x0000040001037983 */ /* 0x000ee20000100800 */
[----:B------:R-:W0:Y:S01]  /*13190*/  S2R R11, SR_CgaCtaId ;  /* 0x00000000000b7919 */ /* 0x000e220000008800 */
[----:B------:R-:W-:Y:S01]  /*131a0*/  R2UR UR11, R5 ;  /* 0x00000000050b72ca */ /* 0x000fe200000e0000 */
[----:B------:R-:W-:Y:S01]  /*131b0*/  UIADD3 UR4, UP0, UR36, 0x470, URZ ;  /* 0x0000047024047890 */ /* 0x000fe2000ff1e03f */
[----:B------:R-:W-:Y:S02]  /*131c0*/  R2UR UR13, R6 ;  /* 0x00000000060d72ca */ /* 0x000fe400000e0000 */
[----:B------:R-:W-:Y:S02]  /*131d0*/  R2UR UR12, R4 ;  /* 0x00000000040c72ca */ /* 0x000fe400000e0000 */
[----:B0-----:R-:W-:Y:S01]  /*131e0*/  LEA R10, R11, R10, 0x18 ;  /* 0x0000000a0b0a7211 */ /* 0x001fe200078ec0ff */
[----:B------:R-:W-:Y:S01]  /*131f0*/  UMOV UR10, URZ ;  /* 0x0000003f000a7c82 */ /* 0x000fe20008000000 */
[----:B------:R-:W-:Y:S01]  /*13200*/  UMOV UR6, 0x0 ;  /* 0x0000000000067882 */ /* 0x000fe20000000000 */
[----:B------:R-:W-:Y:S01]  /*13210*/  UMOV UR7, 0x14f00000 ;  /* 0x14f0000000077882 */ /* 0x000fe20000000000 */
[----:B------:R-:W-:Y:S01]  /*13220*/  UMOV UR17, 0x40 ;  /* 0x0000004000117882 */ /* 0x000fe20000000000 */
[----:B------:R-:W-:-:S02]  /*13230*/  IMAD.MOV.U32 R6, RZ, RZ, R8 ;  /* 0x000000ffff067224 */ /* 0x000fc400078e0008 */
[----:B------:R-:W-:Y:S02]  /*13240*/  IMAD.MOV.U32 R5, RZ, RZ, R7 ;  /* 0x000000ffff057224 */ /* 0x000fe400078e0007 */
[----:B--2---:R-:W-:-:S04]  /*13250*/  IMAD.MOV.U32 R9, RZ, RZ, R2 ;  /* 0x000000ffff097224 */ /* 0x004fc800078e0002 */
[----:B------:R-:W-:Y:S01]  /*13260*/  IMAD R2, R9, 0x8, R10 ;  /* 0x0000000809027824 */ /* 0x000fe200078e020a */
[----:B---3--:R-:W-:-:S04]  /*13270*/  R2UR UR5, R3 ;  /* 0x00000000030572ca */ /* 0x008fc800000e0000 */
[----:B------:R-:W-:Y:S02]  /*13280*/  R2UR UR9, R2 ;  /* 0x00000000020972ca */ /* 0x000fe400000e0000 */
[----:B------:R-:W-:-:S04]  /*13290*/  LEA R2, R9, R10, 0xf ;  /* 0x0000000a09027211 */ /* 0x000fc800078e78ff */
[----:B------:R-:W-:-:S03]  /*132a0*/  R2UR UR16, R2 ;  /* 0x00000000021072ca */ /* 0x000fc600000e0000 */
[----:B------:R-:W-:Y:S02]  /*132b0*/  ULEA UR11, UR11, UR5, 0x6 ;  /* 0x000000050b0b7291 */ /* 0x000fe4000f8e303f */
[----:B------:R-:W-:Y:S02]  /*132c0*/  UIADD3.X UR5, URZ, UR37, URZ, UP0, !UPT ;  /* 0x000000253f057290 */ /* 0x000fe400087fe43f */
[----:B------:R-:W-:-:S06]  /*132d0*/  UIADD3 UR9, UR9, 0x30850, URZ ;  /* 0x0003085009097890 */ /* 0x000fcc000fffe03f */
[----:B------:R-:W-:Y:S02]  /*132e0*/  UIADD3 UR8, UR16, 0x400, URZ ;  /* 0x0000040010087890 */ /* 0x000fe4000fffe03f */
        /* <DEDUP_REMOVED lines=16> */
.L_x_1219:
[----:B------:R-:W-:Y:S05]  /*133f0*/  BSYNC B2 ;  /* 0x0000000000027941 */ /* 0x000fea0003800000 */
.L_x_1218:
[----:B------:R-:W2:Y:S04]  /*13400*/  LDL R2, [R1+0x14] ;  /* 0x0000140001027983 */ /* 0x000ea80000100800 */
[----:B------:R0:W-:Y:S04]  /*13410*/  STL [R1], R12 ;  /* 0x0000000c01007387 */ /* 0x0001e80000100800 */
[----:B------:R0:W-:Y:S02]  /*13420*/  STL [R1+0x8], R14 ;  /* 0x0000080e01007387 */ /* 0x0001e40000100800 */
[----:B0-2---:R-:W-:-:S07]  /*13430*/  VIADD R7, R2, 0xfffffffd ;  /* 0xfffffffd02077836 */ /* 0x005fce0000000000 */
.L_x_1217:
[----:B------:R-:W-:Y:S05]  /*13440*/  BSYNC B1 ;  /* 0x0000000000017941 */ /* 0x000fea0003800000 */
.L_x_1216:
[----:B------:R-:W2:Y:S01]  /*13450*/  LDL.LU R2, [R1+0x14] ;  /* 0x0000140001027983 */ /* 0x000ea20000300800 */
[----:B------:R-:W-:Y:S01]  /*13460*/  VIADD R13, R13, 0xfffffffe ;  /* 0xfffffffe0d0d7836 */ /* 0x000fe20000000000 */
[----:B--2---:R-:W-:-:S04]  /*13470*/  LOP3.LUT R2, RZ, R2, RZ, 0x33, !PT ;  /* 0x00000002ff027212 */ /* 0x004fc800078e33ff */
[----:B------:R-:W-:-:S13]  /*13480*/  ISETP.NE.AND P0, PT, R13, R2, PT ;  /* 0x000000020d00720c */ /* 0x000fda0003f05270 */
[----:B------:R-:W-:Y:S05]  /*13490*/  @!P0 BRA `(.L_x_1215) ;  /* 0x0000001000788947 */ /* 0x000fea0003800000 */
[----:B------:R-:W-:-:S07]  /*134a0*/  IMAD.MOV.U32 R10, RZ, RZ, R6 ;  /* 0x000000ffff0a7224 */ /* 0x000fce00078e0006 */
.L_x_1239:
        /* <DEDUP_REMOVED lines=33> */
.L_x_1227:
[----:B------:R-:W1:Y:S01]  /*136c0*/  S2R R3, SR_CgaCtaId ;  /* 0x0000000000037919 */ /* 0x000e620000008800 */
[----:B------:R-:W-:-:S04]  /*136d0*/  MOV R2, 0x400 ;  /* 0x0000040000027802 */ /* 0x000fc80000000f00 */
[----:B-1----:R-:W-:Y:S02]  /*136e0*/  LEA R2, R3, R2, 0x18 ;  /* 0x0000000203027211 */ /* 0x002fe400078ec0ff */
[----:B------:R-:W-:-:S03]  /*136f0*/  SHF.L.U32 R3, R9, 0x1f, RZ ;  /* 0x0000001f09037819 */ /* 0x000fc600000006ff */
[----:B------:R-:W-:-:S04]  /*13700*/  IMAD R2, R8, 0x8, R2 ;  /* 0x0000000808027824 */ /* 0x000fc800078e0202 */
[----:B------:R-:W1:Y:S02]  /*13710*/  SYNCS.PHASECHK.TRANS64.TRYWAIT P0, [R2+URZ+0x30840], R3 ;  /* 0x03084003020075a7 */ /* 0x000e64000800017f */
[----:B-1----:R-:W-:Y:S05]  /*13720*/  @!P0 BRA `(.L_x_1228) ;  /* 0x0000002800cc8947 */ /* 0x002fea0003800000 */
.L_x_1284:
        /* <DEDUP_REMOVED lines=11> */
.L_x_1229:
        /* <DEDUP_REMOVED lines=42> */
.L_x_1285:
        /* <DEDUP_REMOVED lines=8> */
.L_x_1231:
[----:B0-----:R-:W2:Y:S01]  /*13b00*/  LDL.LU R2, [R1] ;  /* 0x0000000001027983 */ /* 0x001ea20000300800 */
[----:B------:R-:W-:-:S03]  /*13b10*/  MOV R13, 0x400 ;  /* 0x00000400000d7802 */ /* 0x000fc60000000f00 */
[----:B------:R-:W3:Y:S01]  /*13b20*/  LDL R11, [R1+0x4] ;  /* 0x00000400010b7983 */ /* 0x000ee20000100800 */
[----:B------:R-:W0:Y:S01]  /*13b30*/  S2R R14, SR_CgaCtaId ;  /* 0x00000000000e7919 */ /* 0x000e220000008800 */
[----:B------:R-:W-:Y:S02]  /*13b40*/  R2UR UR11, R5 ;  /* 0x00000000050b72ca */ /* 0x000fe400000e0000 */
[----:B------:R-:W-:Y:S01]  /*13b50*/  R2UR UR9, R3 ;  /* 0x00000000030972ca */ /* 0x000fe200000e0000 */
[----:B------:R-:W-:Y:S01]  /*13b60*/  UIADD3 UR4, UP0, UR36, 0x470, URZ ;  /* 0x0000047024047890 */ /* 0x000fe2000ff1e03f */
[----:B------:R-:W-:Y:S02]  /*13b70*/  R2UR UR13, R6 ;  /* 0x00000000060d72ca */ /* 0x000fe400000e0000 */
[----:B------:R-:W-:Y:S02]  /*13b80*/  R2UR UR12, R4 ;  /* 0x00000000040c72ca */ /* 0x000fe400000e0000 */
[----:B0-----:R-:W-:-:S07]  /*13b90*/  LEA R13, R14, R13, 0x18 ;  /* 0x0000000d0e0d7211 */ /* 0x001fce00078ec0ff */
[----:B------:R-:W-:Y:S01]  /*13ba0*/  UIADD3 UR9, UR9, 0x50, URZ ;  /* 0x0000005009097890 */ /* 0x000fe2000fffe03f */
[----:B------:R-:W-:Y:S01]  /*13bb0*/  UMOV UR10, URZ ;  /* 0x0000003f000a7c82 */ /* 0x000fe20008000000 */
[----:B------:R-:W-:Y:S01]  /*13bc0*/  UMOV UR6, 0x0 ;  /* 0x0000000000067882 */ /* 0x000fe20000000000 */
[----:B------:R-:W-:Y:S01]  /*13bd0*/  UMOV UR7, 0x14f00000 ;  /* 0x14f0000000077882 */ /* 0x000fe20000000000 */
[----:B------:R-:W-:Y:S01]  /*13be0*/  UMOV UR17, 0x40 ;  /* 0x0000004000117882 */ /* 0x000fe20000000000 */
[----:B------:R-:W-:Y:S01]  /*13bf0*/  MOV R5, R12 ;  /* 0x0000000c00057202 */ /* 0x000fe20000000f00 */
[----:B------:R-:W-:Y:S02]  /*13c00*/  IMAD.MOV.U32 R6, RZ, RZ, R10 ;  /* 0x000000ffff067224 */ /* 0x000fe400078e000a */
        /* <DEDUP_REMOVED lines=22> */
.L_x_1226:
[----:B------:R-:W-:Y:S05]  /*13d70*/  BSYNC B1 ;  /* 0x0000000000017941 */ /* 0x000fea0003800000 */
.L_x_1225:
[----:B------:R-:W-:Y:S01]  /*13d80*/  VIADD R3, R8, 0x1 ;  /* 0x0000000108037836 */ /* 0x000fe20000000000 */
[----:B------:R-:W-:Y:S01]  /*13d90*/  BSSY B1, `(.L_x_1232) ;  /* 0x000008a000017945 */ /* 0x000fe20003800000 */
[----:B------:R-:W-:-:S03]  /*13da0*/  VIADD R13, R7, 0xffffffff ;  /* 0xffffffff070d7836 */ /* 0x000fc60000000000 */
        /* <DEDUP_REMOVED lines=8> */
[----:B------:R-:W-:Y:S01]  /*13e30*/  IMAD.MOV.U32 R12, RZ, RZ, R13 ;  /* 0x000000ffff0c7224 */ /* 0x000fe200078e000d */
        /* <DEDUP_REMOVED lines=21> */
.L_x_1234:
[----:B------:R-:W2:Y:S01]  /*13f90*/  S2R R3, SR_CgaCtaId ;  /* 0x0000000000037919 */ /* 0x000ea20000008800 */
[----:B------:R-:W-:-:S04]  /*13fa0*/  MOV R2, 0x400 ;  /* 0x0000040000027802 */ /* 0x000fc80000000f00 */
[----:B--2---:R-:W-:Y:S02]  /*13fb0*/  LEA R2, R3, R2, 0x18 ;  /* 0x0000000203027211 */ /* 0x004fe400078ec0ff */
[----:B------:R-:W-:-:S03]  /*13fc0*/  SHF.L.U32 R3, R14, 0x1f, RZ ;  /* 0x0000001f0e037819 */ /* 0x000fc600000006ff */
[----:B------:R-:W-:-:S04]  /*13fd0*/  IMAD R2, R15, 0x8, R2 ;  /* 0x000000080f027824 */ /* 0x000fc800078e0202 */
[----:B------:R-:W2:Y:S02]  /*13fe0*/  SYNCS.PHASECHK.TRANS64.TRYWAIT P0, [R2+URZ+0x30840], R3 ;  /* 0x03084003020075a7 */ /* 0x000ea4000800017f */
[----:B--2---:R-:W-:Y:S05]  /*13ff0*/  @!P0 BRA `(.L_x_1235) ;  /* 0x0000002000c08947 */ /* 0x004fea0003800000 */
.L_x_1286:
        /* <DEDUP_REMOVED lines=11> */
.L_x_1236:
        /* <DEDUP_REMOVED lines=23> */
[----:B------:R-:W-:Y:S02]  /*14220*/  ULEA UR11, UR11, UR5, 0x6 ;  /* 0x000000050b0b7291 */ /* 0x000fe4000f8e303f */
        /* <DEDUP_REMOVED lines=18> */
.L_x_1287:
        /* <DEDUP_REMOVED lines=8> */
.L_x_1238:
[----:B-1----:R-:W2:Y:S01]  /*143d0*/  LDL R3, [R1+0x4] ;  /* 0x0000040001037983 */ /* 0x002ea20000100800 */
[----:B0-----:R-:W-:Y:S01]  /*143e0*/  MOV R9, 0x400 ;  /* 0x0000040000097802 */ /* 0x001fe20000000f00 */
[----:B------:R-:W0:Y:S01]  /*143f0*/  S2R R11, SR_CgaCtaId ;  /* 0x00000000000b7919 */ /* 0x000e220000008800 */
[----:B------:R-:W-:Y:S02]  /*14400*/  R2UR UR11, R5 ;  /* 0x00000000050b72ca */ /* 0x000fe400000e0000 */
        /* <DEDUP_REMOVED lines=16> */
[----:B------:R-:W-:Y:S02]  /*14510*/  IMAD.MOV.U32 R5, RZ, RZ, R12 ;  /* 0x000000ffff057224 */ /* 0x000fe400078e000c */
[----:B------:R-:W-:Y:S01]  /*14520*/  IMAD.MOV.U32 R6, RZ, RZ, R10 ;  /* 0x000000ffff067224 */ /* 0x000fe200078e000a */
[----:B--2---:R-:W-:-:S13]  /*14530*/  R2UR UR5, R3 ;  /* 0x00000000030572ca */ /* 0x004fda00000e0000 */
[----:B------:R-:W-:Y:S02]  /*14540*/  ULEA UR11, UR11, UR5, 0x6 ;  /* 0x000000050b0b7291 */ /* 0x000fe4000f8e303f */
        /* <DEDUP_REMOVED lines=14> */
.L_x_1233:
[----:B------:R-:W-:Y:S05]  /*14630*/  BSYNC B1 ;  /* 0x0000000000017941 */ /* 0x000fea0003800000 */
.L_x_1232:
[----:B------:R-:W2:Y:S01]  /*14640*/  LDL R2, [R1+0x10] ;  /* 0x0000100001027983 */ /* 0x000ea20000100800 */
[----:B------:R-:W-:Y:S02]  /*14650*/  IADD3 R7, R7, -0x2, RZ ;  /* 0xfffffffe07077810 */ /* 0x000fe40007ffe0ff */
[----:B--2---:R-:W-:-:S13]  /*14660*/  ISETP.GT.AND P0, PT, R13, R2, PT ;  /* 0x000000020d00720c */ /* 0x004fda0003f04270 */
[----:B------:R-:W-:Y:S05]  /*14670*/  @P0 BRA `(.L_x_1239) ;  /* 0xffffffec008c0947 */ /* 0x000fea000383ffff */
.L_x_1215:
[----:B------:R-:W-:Y:S05]  /*14680*/  BSYNC B0 ;  /* 0x0000000000007941 */ /* 0x000fea0003800000 */
.L_x_1214:
        /* <DEDUP_REMOVED lines=18> */
.L_x_1241:
[----:B------:R-:W-:Y:S05]  /*147b0*/  BSYNC B0 ;  /* 0x0000000000007941 */ /* 0x000fea0003800000 */
.L_x_1240:
        /* <DEDUP_REMOVED lines=11> */
.L_x_1288:
        /* <DEDUP_REMOVED lines=11> */
.L_x_1245:
[----:B------:R-:W2:Y:S01]  /*14920*/  LDL.LU R8, [R1+0x4] ;  /* 0x0000040001087983 */ /* 0x000ea20000300800 */
[----:B------:R-:W-:-:S03]  /*14930*/  MOV R2, 0x400 ;  /* 0x0000040000027802 */ /* 0x000fc60000000f00 */
[----:B-1----:R-:W3:Y:S01]  /*14940*/  LDL R0, [R1] ;  /* 0x0000000001007983 */ /* 0x002ee20000100800 */
[----:B------:R-:W1:Y:S01]  /*14950*/  S2R R7, SR_CgaCtaId ;  /* 0x0000000000077919 */ /* 0x000e620000008800 */
[----:B------:R-:W-:Y:S02]  /*14960*/  R2UR UR11, R5 ;  /* 0x00000000050b72ca */ /* 0x000fe400000e0000 */
[----:B------:R-:W-:Y:S01]  /*14970*/  R2UR UR9, R3 ;  /* 0x00000000030972ca */ /* 0x000fe200000e0000 */
[----:B------:R-:W-:Y:S01]  /*14980*/  UIADD3 UR4, UP0, UR36, 0x470, URZ ;  /* 0x0000047024047890 */ /* 0x000fe2000ff1e03f */
[----:B------:R-:W-:Y:S02]  /*14990*/  R2UR UR12, R4 ;  /* 0x00000000040c72ca */ /* 0x000fe400000e0000 */
[----:B------:R-:W-:Y:S02]  /*149a0*/  R2UR UR13, R6 ;  /* 0x00000000060d72ca */ /* 0x000fe400000e0000 */
[----:B-1----:R-:W-:-:S07]  /*149b0*/  LEA R2, R7, R2, 0x18 ;  /* 0x0000000207027211 */ /* 0x002fce00078ec0ff */
[----:B------:R-:W-:Y:S01]  /*149c0*/  UIADD3 UR9, UR9, 0x30850, URZ ;  /* 0x0003085009097890 */ /* 0x000fe2000fffe03f */
[----:B------:R-:W-:Y:S01]  /*149d0*/  UMOV UR10, URZ ;  /* 0x0000003f000a7c82 */ /* 0x000fe20008000000 */
[----:B------:R-:W-:Y:S01]  /*149e0*/  UMOV UR6, 0x0 ;  /* 0x0000000000067882 */ /* 0x000fe20000000000 */
[----:B------:R-:W-:Y:S01]  /*149f0*/  UMOV UR7, 0x14f00000 ;  /* 0x14f0000000077882 */ /* 0x000fe20000000000 */
[----:B------:R-:W-:Y:S01]  /*14a00*/  UMOV UR17, 0x40 ;  /* 0x0000004000117882 */ /* 0x000fe20000000000 */
[----:B--2---:R-:W-:Y:S01]  /*14a10*/  R2UR UR5, R8 ;  /* 0x00000000080572ca */ /* 0x004fe200000e0000 */
[----:B---3--:R-:W-:-:S05]  /*14a20*/  IMAD R0, R0, 0x8000, R2 ;  /* 0x0000800000007824 */ /* 0x008fca00078e0202 */
[----:B------:R-:W-:-:S07]  /*14a30*/  R2UR UR14, R0 ;  /* 0x00000000000e72ca */ /* 0x000fce00000e0000 */
[----:B------:R-:W-:Y:S02]  /*14a40*/  ULEA UR11, UR11, UR5, 0x6 ;  /* 0x000000050b0b7291 */ /* 0x000fe4000f8e303f */
[----:B------:R-:W-:-:S04]  /*14a50*/  UIADD3.X UR5, URZ, UR37, URZ, UP0, !UPT ;  /* 0x000000253f057290 */ /* 0x000fc800087fe43f */
        /* <DEDUP_REMOVED lines=17> */
.L_x_1243:
[----:B------:R-:W-:Y:S05]  /*14b70*/  BSYNC B0 ;  /* 0x0000000000007941 */ /* 0x000fea0003800000 */
.L_x_1242:
        /* <DEDUP_REMOVED lines=9> */
.L_x_1198:
[----:B------:R-:W-:Y:S05]  /*14c10*/  BSYNC B6 ;  /* 0x0000000000067941 */ /* 0x000fea0003800000 */
.L_x_1196:
[----:B------:R-:W-:-:S03]  /*14c20*/  UMOV UR4, 0xffffffff ;  /* 0xffffffff00047882 */ /* 0x000fc60000000000 */
[----:B------:R-:W-:Y:S05]  /*14c30*/  BRA.DIV UR4, `(.L_x_1246) ;  /* 0x0000001604ec7947 */ /* 0x000fea000b800000 */
[----:B------:R2:W3:Y:S04]  /*14c40*/  SHFL.IDX PT, R4, R16, RZ, 0x1f ;  /* 0x00001fff10047589 */ /* 0x0004e800000e0000 */
[----:B------:R-:W4:Y:S02]  /*14c50*/  SHFL.IDX PT, R16, R16, 0x1, 0x1f ;  /* 0x00201f0010107f89 */ /* 0x000f2400000e0000 */
.L_x_1292:
[----:B-1----:R-:W1:Y:S01]  /*14c60*/  S2R R0, SR_TID.X ;  /* 0x0000000000007919 */ /* 0x002e620000002100 */
[----:B------:R-:W-:Y:S01]  /*14c70*/  ULDC UR4, c[0x0][0xc14] ;  /* 0x0003050000047ab9 */ /* 0x000fe20000000800 */
[----:B------:R-:W-:Y:S01]  /*14c80*/  BSSY B0, `(.L_x_1247) ;  /* 0x000000c000007945 */ /* 0x000fe20003800000 */
[----:B------:R-:W-:Y:S01]  /*14c90*/  IMAD.MOV.U32 R17, RZ, RZ, RZ ;  /* 0x000000ffff117224 */ /* 0x000fe200078e00ff */
[----:B-1----:R-:W-:Y:S01]  /*14ca0*/  LOP3.LUT R6, R0, 0x1f, RZ, 0xc0, !PT ;  /* 0x0000001f00067812 */ /* 0x002fe200078ec0ff */
[----:B------:R-:W-:-:S03]  /*14cb0*/  IMAD.U32 R0, RZ, RZ, UR4 ;  /* 0x00000004ff007e24 */ /* 0x000fc6000f8e00ff */
[C---:B------:R-:W-:Y:S01]  /*14cc0*/  ISETP.NE.AND P0, PT, R6.reuse, 0x1f, PT ;  /* 0x0000001f0600780c */ /* 0x040fe20003f05270 */
[----:B------:R-:W-:-:S05]  /*14cd0*/  IMAD.IADD R5, R6, 0x1, R19 ;  /* 0x0000000106057824 */ /* 0x000fca00078e0213 */
[----:B------:R-:W-:-:S13]  /*14ce0*/  ISETP.GE.OR P0, PT, R5, R0, !P0 ;  /* 0x000000000500720c */ /* 0x000fda0004706670 */
[----:B------:R-:W-:Y:S05]  /*14cf0*/  @P0 BRA `(.L_x_1248) ;  /* 0x0000000000100947 */ /* 0x000fea0003800000 */
[----:B------:R-:W1:Y:S01]  /*14d00*/  LDC.64 R2, c[0x0][0xc58] ;  /* 0x00031600ff027b82 */ /* 0x000e620000000a00 */
[----:B------:R-:W-:Y:S01]  /*14d10*/  ULDC.64 UR4, c[0x0][0x208] ;  /* 0x0000820000047ab9 */ /* 0x000fe20000000a00 */
[----:B-1----:R-:W-:-:S05]  /*14d20*/  IMAD.WIDE R2, R5, 0x4, R2 ;  /* 0x0000000405027825 */ /* 0x002fca00078e0202 */
[----:B------:R1:W5:Y:S02]  /*14d30*/  LDG.E R17, desc[UR4][R2.64] ;  /* 0x0000000402117981 */ /* 0x000364000c1e1900 */
.L_x_1248:
[----:B------:R-:W-:Y:S05]  /*14d40*/  BSYNC B0 ;  /* 0x0000000000007941 */ /* 0x000fea0003800000 */
.L_x_1247:
[----:B------:R-:W-:-:S03]  /*14d50*/  UMOV UR4, 0xffffffff ;  /* 0xffffffff00047882 */ /* 0x000fc60000000000 */
[----:B------:R-:W-:Y:S05]  /*14d60*/  BRA.DIV UR4, `(.L_x_1249) ;  /* 0x0000001604ec7947 */ /* 0x000fea000b800000 */
[----:B0----5:R-:W0:Y:S01]  /*14d70*/  SHFL.UP PT, R14, R17, 0x1, RZ ;  /* 0x04200000110e7989 */ /* 0x021e2200000e00ff */
[C---:B------:R-:W-:Y:S02]  /*14d80*/  ISETP.NE.AND P0, PT, R6.reuse, RZ, PT ;  /* 0x000000ff0600720c */ /* 0x040fe40003f05270 */
[----:B------:R-:W-:Y:S02]  /*14d90*/  ISETP.GE.U32.AND P1, PT, R6, 0x2, PT ;  /* 0x000000020600780c */ /* 0x000fe40003f26070 */
[----:B0-----:R-:W-:Y:S02]  /*14da0*/  SEL R14, R14, RZ, P0 ;  /* 0x000000ff0e0e7207 */ /* 0x001fe40000000000 */
[----:B------:R-:W-:-:S03]  /*14db0*/  ISETP.GE.U32.AND P0, PT, R6, 0x4, PT ;  /* 0x000000040600780c */ /* 0x000fc60003f06070 */
[----:B------:R-:W-:-:S05]  /*14dc0*/  IMAD.IADD R13, R17, 0x1, R14 ;  /* 0x00000001110d7824 */ /* 0x000fca00078e020e */
[----:B------:R-:W1:Y:S02]  /*14dd0*/  SHFL.UP PT, R14, R13, 0x2, RZ ;  /* 0x044000000d0e7989 */ /* 0x000e6400000e00ff */
[----:B-1----:R-:W-:Y:S02]  /*14de0*/  SEL R2, R14, RZ, P1 ;  /* 0x000000ff0e027207 */ /* 0x002fe40000800000 */
[----:B------:R-:W-:Y:S02]  /*14df0*/  ISETP.GE.U32.AND P1, PT, R6, 0x8, PT ;  /* 0x000000080600780c */ /* 0x000fe40003f26070 */
[----:B------:R-:W-:-:S05]  /*14e00*/  IADD3 R2, R13, R2, RZ ;  /* 0x000000020d027210 */ /* 0x000fca0007ffe0ff */
        /* <DEDUP_REMOVED lines=11> */
.L_x_1300:
[----:B------:R-:W-:Y:S02]  /*14ec0*/  ULDC UR4, c[0x0][0xc10] ;  /* 0x0003040000047ab9 */ /* 0x000fe40000000800 */
[----:B------:R-:W-:-:S04]  /*14ed0*/  IMAD.U32 R5, RZ, RZ, UR4 ;  /* 0x00000004ff057e24 */ /* 0x000fc8000f8e00ff */
[----:B-1----:R-:W-:-:S04]  /*14ee0*/  IMAD R3, R14, R5, RZ ;  /* 0x000000050e037224 */ /* 0x002fc800078e02ff */
[----:B--2-4-:R-:W-:-:S05]  /*14ef0*/  IMAD.IADD R16, R16, 0x1, R3 ;  /* 0x0000000110107824 */ /* 0x014fca00078e0203 */
[----:B---3--:R-:W-:-:S13]  /*14f00*/  ISETP.GT.AND P0, PT, R16, R4, PT ;  /* 0x000000041000720c */ /* 0x008fda0003f04270 */
[----:B------:R-:W-:Y:S05]  /*14f10*/  @P0 BRA `(.L_x_1250) ;  /* 0x0000000000b80947 */ /* 0x000fea0003800000 */
[----:B------:R-:W1:Y:S02]  /*14f20*/  LDC R0, c[0x0][0xc14] ;  /* 0x00030500ff007b82 */ /* 0x000e640000000800 */
.L_x_1255:
[----:B------:R-:W-:-:S05]  /*14f30*/  VIADD R19, R19, 0x1f ;  /* 0x0000001f13137836 */ /* 0x000fca0000000000 */
        /* <DEDUP_REMOVED lines=14> */
.L_x_1253:
[----:B------:R-:W-:Y:S05]  /*15020*/  BSYNC B0 ;  /* 0x0000000000007941 */ /* 0x000fea0003800000 */
.L_x_1252:
[----:B------:R-:W-:-:S03]  /*15030*/  UMOV UR4, 0xffffffff ;  /* 0xffffffff00047882 */ /* 0x000fc60000000000 */
[----:B------:R-:W-:Y:S05]  /*15040*/  BRA.DIV UR4, `(.L_x_1254) ;  /* 0x0000001a04047947 */ /* 0x000fea000b800000 */
[----:B-----5:R-:W1:Y:S01]  /*15050*/  SHFL.UP PT, R14, R17, 0x1, RZ ;  /* 0x04200000110e7989 */ /* 0x020e6200000e00ff */
[C---:B------:R-:W-:Y:S02]  /*15060*/  ISETP.NE.AND P0, PT, R6.reuse, RZ, PT ;  /* 0x000000ff0600720c */ /* 0x040fe40003f05270 */
[----:B------:R-:W-:Y:S02]  /*15070*/  ISETP.GE.U32.AND P1, PT, R6, 0x2, PT ;  /* 0x000000020600780c */ /* 0x000fe40003f26070 */
        /* <DEDUP_REMOVED lines=18> */
.L_x_1308:
[----:B------:R-:W-:Y:S02]  /*151a0*/  ULDC UR4, c[0x0][0xc10] ;  /* 0x0003040000047ab9 */ /* 0x000fe40000000800 */
[----:B------:R-:W-:-:S04]  /*151b0*/  IMAD.U32 R5, RZ, RZ, UR4 ;  /* 0x00000004ff057e24 */ /* 0x000fc8000f8e00ff */
[----:B-1----:R-:W-:-:S04]  /*151c0*/  IMAD R3, R14, R5, RZ ;  /* 0x000000050e037224 */ /* 0x002fc800078e02ff */
[----:B------:R-:W-:-:S05]  /*151d0*/  IMAD.IADD R16, R3, 0x1, R16 ;  /* 0x0000000103107824 */ /* 0x000fca00078e0210 */
[----:B------:R-:W-:-:S13]  /*151e0*/  ISETP.GT.AND P0, PT, R16, R4, PT ;  /* 0x000000041000720c */ /* 0x000fda0003f04270 */
[----:B------:R-:W-:Y:S05]  /*151f0*/  @!P0 BRA `(.L_x_1255) ;  /* 0xfffffffc004c8947 */ /* 0x000fea000383ffff */
.L_x_1250:
        /* <DEDUP_REMOVED lines=8> */
.L_x_1312:
[----:B------:R-:W-:Y:S01]  /*15280*/  ISETP.NE.AND P0, PT, R3, RZ, PT ;  /* 0x000000ff0300720c */ /* 0x000fe20003f05270 */
[----:B------:R-:W-:-:S12]  /*15290*/  IMAD.MOV.U32 R7, RZ, RZ, RZ ;  /* 0x000000ffff077224 */ /* 0x000fd800078e00ff */
[----:B------:R-:W-:Y:S05]  /*152a0*/  @!P0 BRA `(.L_x_1257) ;  /* 0x0000000000108947 */ /* 0x000fea0003800000 */
[----:B------:R-:W-:Y:S01]  /*152b0*/  UMOV UR4, 0xffffffff ;  /* 0xffffffff00047882 */ /* 0x000fe20000000000 */
[----:B------:R-:W-:Y:S02]  /*152c0*/  IADD3 R12, R6, -0x1, RZ ;  /* 0xffffffff060c7810 */ /* 0x000fe40007ffe0ff */
[----:B------:R-:W-:Y:S05]  /*152d0*/  BRA.DIV UR4, `(.L_x_1258) ;  /* 0x0000001a04787947 */ /* 0x000fea000b800000 */
[----:B------:R3:W4:Y:S02]  /*152e0*/  SHFL.IDX PT, R7, R2, R12, 0x1f ;  /* 0x00001f0c02077589 */ /* 0x00072400000e0000 */
.L_x_1257:
[----:B0--3--:R-:W0:Y:S01]  /*152f0*/  LDC.64 R2, c[0x0][0xc68] ;  /* 0x00031a00ff027b82 */ /* 0x009e220000000a00 */
[----:B------:R-:W-:Y:S01]  /*15300*/  IMAD.IADD R19, R6, 0x1, R19 ;  /* 0x0000000106137824 */ /* 0x000fe200078e0213 */
[----:B------:R-:W-:-:S03]  /*15310*/  ULDC.64 UR4, c[0x0][0x208] ;  /* 0x0000820000047ab9 */ /* 0x000fc60000000a00 */
[----:B0-----:R-:W-:-:S05]  /*15320*/  IMAD.WIDE R2, R19, 0x4, R2 ;  /* 0x0000000413027825 */ /* 0x001fca00078e0202 */
[----:B------:R0:W1:Y:S01]  /*15330*/  LDG.E R8, desc[UR4][R2.64] ;  /* 0x0000000402087981 */ /* 0x000062000c1e1900 */
[----:B----4-:R-:W-:-:S04]  /*15340*/  IMAD R16, R7, R5, R16 ;  /* 0x0000000507107224 */ /* 0x010fc800078e0210 */
[----:B------:R-:W-:Y:S02]  /*15350*/  IMAD.IADD R7, R4, 0x1, -R16 ;  /* 0x0000000104077824 */ /* 0x000fe400078e0a10 */
[----:B0-----:R-:W-:Y:S02]  /*15360*/  IMAD.MOV.U32 R2, RZ, RZ, RZ ;  /* 0x000000ffff027224 */ /* 0x001fe400078e00ff */
[----:B-12---:R-:W-:-:S05]  /*15370*/  IMAD R6, R17, R8, RZ ;  /* 0x0000000811067224 */ /* 0x006fca00078e02ff */
[-C--:B------:R-:W-:Y:S02]  /*15380*/  IABS R9, R6.reuse ;  /* 0x0000000600097213 */ /* 0x080fe40000000000 */
[----:B------:R-:W-:Y:S02]  /*15390*/  IABS R4, R6 ;  /* 0x0000000600047213 */ /* 0x000fe40000000000 */
[----:B------:R-:W0:Y:S03]  /*153a0*/  I2F.RP R10, R9 ;  /* 0x00000009000a7306 */ /* 0x000e260000209400 */
[----:B------:R-:W-:-:S05]  /*153b0*/  IMAD.MOV R4, RZ, RZ, -R4 ;  /* 0x000000ffff047224 */ /* 0x000fca00078e0a04 */
[----:B0-----:R-:W0:Y:S02]  /*153c0*/  MUFU.RCP R10, R10 ;  /* 0x0000000a000a7308 */ /* 0x001e240000001000 */
[----:B0-----:R-:W-:-:S06]  /*153d0*/  VIADD R11, R10, 0xffffffe ;  /* 0x0ffffffe0a0b7836 */ /* 0x001fcc0000000000 */
[----:B------:R-:W0:Y:S02]  /*153e0*/  F2I.FTZ.U32.TRUNC.NTZ R3, R11 ;  /* 0x0000000b00037305 */ /* 0x000e24000021f000 */
[----:B0-----:R-:W-:-:S04]  /*153f0*/  IMAD.MOV R12, RZ, RZ, -R3 ;  /* 0x000000ffff0c7224 */ /* 0x001fc800078e0a03 */
[----:B------:R-:W-:-:S04]  /*15400*/  IMAD R13, R12, R9, RZ ;  /* 0x000000090c0d7224 */ /* 0x000fc800078e02ff */
[----:B------:R-:W-:Y:S01]  /*15410*/  IMAD.HI.U32 R2, R3, R13, R2 ;  /* 0x0000000d03027227 */ /* 0x000fe200078e0002 */
[----:B------:R-:W-:-:S05]  /*15420*/  IABS R3, R7 ;  /* 0x0000000700037213 */ /* 0x000fca0000000000 */
[----:B------:R-:W-:-:S04]  /*15430*/  IMAD.HI.U32 R2, R2, R3, RZ ;  /* 0x0000000302027227 */ /* 0x000fc800078e00ff */
[----:B------:R-:W-:Y:S01]  /*15440*/  IMAD R4, R2, R4, R3 ;  /* 0x0000000402047224 */ /* 0x000fe200078e0203 */
[----:B------:R-:W-:-:S04]  /*15450*/  LOP3.LUT R3, R7, R6, RZ, 0x3c, !PT ;  /* 0x0000000607037212 */ /* 0x000fc800078e3cff */
[----:B------:R-:W-:-:S13]  /*15460*/  ISETP.GT.U32.AND P0, PT, R9, R4, PT ;  /* 0x000000040900720c */ /* 0x000fda0003f04070 */
[----:B------:R-:W-:Y:S02]  /*15470*/  @!P0 IMAD.IADD R4, R4, 0x1, -R9 ;  /* 0x0000000104048824 */ /* 0x000fe400078e0a09 */
[----:B------:R-:W-:-:S03]  /*15480*/  @!P0 VIADD R2, R2, 0x1 ;  /* 0x0000000102028836 */ /* 0x000fc60000000000 */
[----:B------:R-:W-:-:S13]  /*15490*/  ISETP.GE.U32.AND P0, PT, R4, R9, PT ;  /* 0x000000090400720c */ /* 0x000fda0003f06070 */
[----:B------:R-:W-:Y:S02]  /*154a0*/  @P0 IADD3 R2, R2, 0x1, RZ ;  /* 0x0000000102020810 */ /* 0x000fe40007ffe0ff */
[----:B------:R-:W-:-:S03]  /*154b0*/  ISETP.GE.AND P0, PT, R3, RZ, PT ;  /* 0x000000ff0300720c */ /* 0x000fc60003f06270 */
[----:B------:R-:W-:-:S10]  /*154c0*/  IMAD.MOV.U32 R9, RZ, RZ, R2 ;  /* 0x000000ffff097224 */ /* 0x000fd400078e0002 */
[----:B------:R-:W-:Y:S01]  /*154d0*/  @!P0 IMAD.MOV R9, RZ, RZ, -R9 ;  /* 0x000000ffff098224 */ /* 0x000fe200078e0a09 */
[----:B------:R-:W-:-:S13]  /*154e0*/  ISETP.NE.AND P0, PT, R6, RZ, PT ;  /* 0x000000ff0600720c */ /* 0x000fda0003f05270 */
[----:B------:R-:W-:-:S05]  /*154f0*/  @!P0 LOP3.LUT R9, RZ, R6, RZ, 0x33, !PT ;  /* 0x00000006ff098212 */ /* 0x000fca00078e33ff */
[----:B------:R-:W-:Y:S02]  /*15500*/  IMAD R4, R8, R9, RZ ;  /* 0x0000000908047224 */ /* 0x000fe400078e02ff */
[----:B------:R-:W-:Y:S02]  /*15510*/  IMAD.MOV R9, RZ, RZ, -R9 ;  /* 0x000000ffff097224 */ /* 0x000fe400078e0a09 */
[----:B------:R-:W-:Y:S02]  /*15520*/  IMAD.MOV R2, RZ, RZ, -R4 ;  /* 0x000000ffff027224 */ /* 0x000fe400078e0a04 */
[----:B------:R-:W-:-:S03]  /*15530*/  IMAD R7, R6, R9, R7 ;  /* 0x0000000906077224 */ /* 0x000fc600078e0207 */
[----:B------:R-:W-:Y:S01]  /*15540*/  VIADDMNMX R8, R2, R5, R8, PT ;  /* 0x0000000502087246 */ /* 0x000fe20003800108 */
[----:B------:R-:W-:-:S03]  /*15550*/  IMAD.IADD R4, R7, 0x1, R4 ;  /* 0x0000000107047824 */ /* 0x000fc600078e0204 */
[----:B------:R-:W-:-:S04]  /*15560*/  IABS R5, R8 ;  /* 0x0000000800057213 */ /* 0x000fc80000000000 */
[----:B------:R-:W0:Y:S08]  /*15570*/  I2F.RP R10, R5 ;  /* 0x00000005000a7306 */ /* 0x000e300000209400 */
[----:B0-----:R-:W0:Y:S02]  /*15580*/  MUFU.RCP R10, R10 ;  /* 0x0000000a000a7308 */ /* 0x001e240000001000 */
[----:B0-----:R-:W-:-:S06]  /*15590*/  VIADD R2, R10, 0xffffffe ;  /* 0x0ffffffe0a027836 */ /* 0x001fcc0000000000 */
[----:B------:R0:W1:Y:S02]  /*155a0*/  F2I.FTZ.U32.TRUNC.NTZ R3, R2 ;  /* 0x0000000200037305 */ /* 0x000064000021f000 */
[----:B0-----:R-:W-:Y:S02]  /*155b0*/  IMAD.MOV.U32 R2, RZ, RZ, RZ ;  /* 0x000000ffff027224 */ /* 0x001fe400078e00ff */
[----:B-1----:R-:W-:-:S04]  /*155c0*/  IMAD.MOV R6, RZ, RZ, -R3 ;  /* 0x000000ffff067224 */ /* 0x002fc800078e0a03 */
[----:B------:R-:W-:Y:S01]  /*155d0*/  IMAD R9, R6, R5, RZ ;  /* 0x0000000506097224 */ /* 0x000fe200078e02ff */
[----:B------:R-:W-:-:S03]  /*155e0*/  IABS R6, R7 ;  /* 0x0000000700067213 */ /* 0x000fc60000000000 */
[----:B------:R-:W-:Y:S01]  /*155f0*/  IMAD.HI.U32 R3, R3, R9, R2 ;  /* 0x0000000903037227 */ /* 0x000fe200078e0002 */
[----:B------:R-:W-:-:S05]  /*15600*/  IABS R9, R8 ;  /* 0x0000000800097213 */ /* 0x000fca0000000000 */
        /* <DEDUP_REMOVED lines=18> */
.L_x_1251:
[----:B------:R-:W-:Y:S01]  /*15730*/  UMOV UR4, URZ ;  /* 0x0000003f00047c82 */ /* 0x000fe20008000000 */
[----:B------:R-:W-:Y:S01]  /*15740*/  UMOV UR5, URZ ;  /* 0x0000003f00057c82 */ /* 0x000fe20008000000 */
[----:B------:R-:W-:Y:S01]  /*15750*/  ULDC UR6, c[0x0][0xc14] ;  /* 0x0003050000067ab9 */ /* 0x000fe20000000800 */
[----:B------:R-:W-:Y:S01]  /*15760*/  IMAD.MOV.U32 R16, RZ, RZ, R4 ;  /* 0x000000ffff107224 */ /* 0x000fe200078e0004 */
[----:B------:R-:W-:Y:S01]  /*15770*/  MOV R18, UR5 ;  /* 0x0000000500127c02 */ /* 0x000fe20008000f00 */
[----:B------:R-:W-:Y:S02]  /*15780*/  IMAD.U32 R17, RZ, RZ, UR4 ;  /* 0x00000004ff117e24 */ /* 0x000fe4000f8e00ff */
[----:B------:R-:W-:-:S07]  /*15790*/  IMAD.U32 R19, RZ, RZ, UR6 ;  /* 0x00000006ff137e24 */ /* 0x000fce000f8e00ff */
.L_x_1259:
        /* <DEDUP_REMOVED lines=12> */
.L_x_1184:
[----:B-1----:R-:W3:Y:S01]  /*15860*/  LDL.LU R0, [R1+0x18] ;  /* 0x0000180001007983 */ /* 0x002ee20000300800 */
[----:B------:R-:W-:Y:S01]  /*15870*/  BSSY B0, `(.L_x_1261) ;  /* 0x000000b000007945 */ /* 0x000fe20003800000 */
[----:B------:R-:W1:Y:S01]  /*15880*/  S2R R5, SR_CgaCtaId ;  /* 0x0000000000057919 */ /* 0x000e620000008800 */
[----:B---3--:R-:W-:-:S05]  /*15890*/  VIADD R0, R0, 0x1 ;  /* 0x0000000100007836 */ /* 0x008fca0000000000 */
[----:B--2---:R-:W-:-:S04]  /*158a0*/  LEA.HI R2, R0, R0, RZ, 0x1 ;  /* 0x0000000000027211 */ /* 0x004fc800078f08ff */
[----:B------:R-:W-:-:S05]  /*158b0*/  LOP3.LUT R3, R2, 0xfffffffe, RZ, 0xc0, !PT ;  /* 0xfffffffe02037812 */ /* 0x000fca00078ec0ff */
[----:B------:R-:W-:Y:S01]  /*158c0*/  IMAD.IADD R3, R0, 0x1, -R3 ;  /* 0x0000000100037824 */ /* 0x000fe200078e0a03 */
[----:B------:R-:W-:-:S04]  /*158d0*/  MOV R0, 0x400 ;  /* 0x0000040000007802 */ /* 0x000fc80000000f00 */
[----:B-1----:R-:W-:Y:S02]  /*158e0*/  LEA R0, R5, R0, 0x18 ;  /* 0x0000000005007211 */ /* 0x002fe400078ec0ff */
[----:B------:R-:W-:-:S04]  /*158f0*/  SHF.L.U32 R3, R3, 0x1f, RZ ;  /* 0x0000001f03037819 */ /* 0x000fc800000006ff */
[----:B------:R-:W1:Y:S02]  /*15900*/  SYNCS.PHASECHK.TRANS64.TRYWAIT P0, [R0+URZ+0x30820], R3 ;  /* 0x03082003000075a7 */ /* 0x000e64000800017f */
[----:B-1----:R-:W-:Y:S05]  /*15910*/  @!P0 BRA `(.L_x_1262) ;  /* 0x0000001400108947 */ /* 0x002fea0003800000 */
.L_x_1315:
[----:B------:R-:W-:Y:S05]  /*15920*/  BSYNC B0 ;  /* 0x0000000000007941 */ /* 0x000fea0003800000 */
.L_x_1261:
[----:B------:R-:W-:-:S03]  /*15930*/  UMOV UR4, 0xffffffff ;  /* 0xffffffff00047882 */ /* 0x000fc60000000000 */
[----:B------:R-:W-:Y:S05]  /*15940*/  BRA.DIV UR4, `(.L_x_1263) ;  /* 0x0000001604187947 */ /* 0x000fea000b800000 */
[----:B------:R-:W2:Y:S02]  /*15950*/  S2R R2, SR_TID.X ;  /* 0x0000000000027919 */ /* 0x000ea40000002100 */
[----:B--2---:R-:W-:-:S04]  /*15960*/  SHF.R.U32.HI R2, RZ, 0x5, R2 ;  /* 0x00000005ff027819 */ /* 0x004fc80000011602 */
[----:B------:R-:W-:-:S05]  /*15970*/  LOP3.LUT R2, R2, 0x3, RZ, 0xc0, !PT ;  /* 0x0000000302027812 */ /* 0x000fca00078ec0ff */
[----:B------:R2:W3:Y:S02]  /*15980*/  SHFL.IDX PT, R14, R2, RZ, 0x1f ;  /* 0x00001fff020e7589 */ /* 0x0004e400000e0000 */
.L_x_1318:
[----:B---3--:R-:W-:Y:S01]  /*15990*/  ISETP.NE.AND P0, PT, R14, RZ, PT ;  /* 0x000000ff0e00720c */ /* 0x008fe20003f05270 */
[----:B------:R-:W-:-:S12]  /*159a0*/  BSSY B0, `(.L_x_1264) ;  /* 0x0000029000007945 */ /* 0x000fd80003800000 */
[----:B------:R-:W-:Y:S05]  /*159b0*/  @P0 BRA `(.L_x_1265) ;  /* 0x00000000009c0947 */ /* 0x000fea0003800000 */
[----:B------:R-:W-:-:S03]  /*159c0*/  UMOV UR4, 0xffffffff ;  /* 0xffffffff00047882 */ /* 0x000fc60000000000 */
[----:B------:R-:W-:Y:S05]  /*159d0*/  BRA.DIV UR4, `(.L_x_1266) ;  /* 0x0000001604287947 */ /* 0x000fea000b800000 */
[----:B------:R-:W-:-:S13]  /*159e0*/  ELECT P6, URZ, PT ;  /* 0x00000000003f782f */ /* 0x000fda00038c0000 */
.L_x_1321:
        /* <DEDUP_REMOVED lines=8> */
.L_x_1267:
[----:B-1----:R-:W2:Y:S04]  /*15a70*/  LDL R3, [R1] ;  /* 0x0000000001037983 */ /* 0x002ea80000100800 */
[----:B------:R-:W3:Y:S01]  /*15a80*/  LDL.LU R7, [R1+0x8] ;  /* 0x0000080001077983 */ /* 0x000ee20000300800 */
[----:B------:R-:W-:-:S04]  /*15a90*/  VIADD R2, R0, 0x30840 ;  /* 0x0003084000027836 */ /* 0x000fc80000000000 */
[C---:B--2---:R-:W-:Y:S02]  /*15aa0*/  IMAD R6, R3.reuse, 0x8, R2 ;  /* 0x0000000803067824 */ /* 0x044fe400078e0202 */
[----:B------:R-:W-:Y:S01]  /*15ab0*/  VIADD R3, R3, 0x1 ;  /* 0x0000000103037836 */ /* 0x000fe20000000000 */
[----:B---3--:R-:W-:-:S04]  /*15ac0*/  SHF.L.U32 R5, R7, 0x1f, RZ ;  /* 0x0000001f07057819 */ /* 0x008fc800000006ff */
[C---:B------:R-:W-:Y:S01]  /*15ad0*/  ISETP.NE.AND P1, PT, R3.reuse, 0x2, PT ;  /* 0x000000020300780c */ /* 0x040fe20003f25270 */
[----:B------:R-:W1:Y:S03]  /*15ae0*/  SYNCS.PHASECHK.TRANS64.TRYWAIT P0, [R6+URZ], R5 ;  /* 0x00000005060075a7 */ /* 0x000e66000800017f */
[----:B------:R-:W-:Y:S02]  /*15af0*/  SEL R4, RZ, 0x1, P1 ;  /* 0x00000001ff047807 */ /* 0x000fe40000800000 */
[----:B------:R-:W-:Y:S02]  /*15b00*/  SEL R3, R3, RZ, P1 ;  /* 0x000000ff03037207 */ /* 0x000fe40000800000 */
[----:B------:R-:W-:-:S03]  /*15b10*/  LOP3.LUT R4, R7, R4, RZ, 0x3c, !PT ;  /* 0x0000000407047212 */ /* 0x000fc600078e3cff */
[----:B------:R-:W-:Y:S01]  /*15b20*/  IMAD R7, R3, 0x8, R2 ;  /* 0x0000000803077824 */ /* 0x000fe200078e0202 */
[----:B------:R-:W-:Y:S01]  /*15b30*/  SHF.L.U32 R2, R4, 0x1f, RZ ;  /* 0x0000001f04027819 */ /* 0x000fe200000006ff */
[----:B-1----:R-:W-:Y:S06]  /*15b40*/  @!P0 BRA `(.L_x_1268) ;  /* 0x0000001000ec8947 */ /* 0x002fec0003800000 */
.L_x_1322:
[----:B------:R-:W2:Y:S02]  /*15b50*/  SYNCS.PHASECHK.TRANS64.TRYWAIT P0, [R7+URZ], R2 ;  /* 0x00000002070075a7 */ /* 0x000ea4000800017f */
[----:B--2---:R-:W-:Y:S05]  /*15b60*/  @!P0 BRA `(.L_x_1269) ;  /* 0x0000001000f88947 */ /* 0x004fea0003800000 */
.L_x_1323:
[----:B------:R-:W-:Y:S05]  /*15b70*/  @!P2 BRA `(.L_x_1270) ;  /* 0x000000000004a947 */ /* 0x000fea0003800000 */
[----:B------:R-:W-:Y:S01]  /*15b80*/  BPT.TRAP 0x1 ;  /* 0x000000040000795c */ /* 0x000fe20000300000 */
.L_x_1270:
[----:B------:R-:W3:Y:S01]  /*15b90*/  LDL.LU R4, [R1] ;  /* 0x0000000001047983 */ /* 0x000ee20000300800 */
[----:B------:R-:W-:-:S05]  /*15ba0*/  IADD3 R0, R0, 0x30860, RZ ;  /* 0x0003086000007810 */ /* 0x000fca0007ffe0ff */
[----:B---3--:R-:W-:-:S04]  /*15bb0*/  IMAD R4, R4, 0x8, R0 ;  /* 0x0000000804047824 */ /* 0x008fc800078e0200 */
[----:B------:R-:W3:Y:S02]  /*15bc0*/  SYNCS.PHASECHK.TRANS64.TRYWAIT P0, [R4+URZ], R5 ;  /* 0x00000005040075a7 */ /* 0x000ee4000800017f */
[----:B---3--:R-:W-:Y:S05]  /*15bd0*/  @!P0 BRA `(.L_x_1271) ;  /* 0x0000001000f08947 */ /* 0x008fea0003800000 */
.L_x_1324:
[----:B------:R-:W-:-:S07]  /*15be0*/  IMAD R3, R3, 0x8, R0 ;  /* 0x0000000803037824 */ /* 0x000fce00078e0200 */
.L_x_1272:
[----:B----4-:R4:W0:Y:S02]  /*15bf0*/  SYNCS.PHASECHK.TRANS64.TRYWAIT P0, [R3+URZ], R2 ;  /* 0x00000002030075a7 */ /* 0x010824000800017f */
[----:B0-----:R-:W-:Y:S05]  /*15c00*/  @!P0 NANOSLEEP.SYNCS 0x989680 ;  /* 0x009896800000895d */ /* 0x001fea0003900000 */
[----:B------:R-:W0:Y:S02]  /*15c10*/  @!P0 SYNCS.PHASECHK.TRANS64 P0, [R3+URZ], R2 ;  /* 0x00000002030085a7 */ /* 0x000e24000800007f */
[----:B0-----:R-:W-:Y:S05]  /*15c20*/  @!P0 BRA `(.L_x_1272) ;  /* 0xfffffffc00f08947 */ /* 0x001fea000383ffff */
.L_x_1265:
[----:B------:R-:W-:Y:S05]  /*15c30*/  BSYNC B0 ;  /* 0x0000000000007941 */ /* 0x000fea0003800000 */
.L_x_1264:
[----:B------:R-:W-:Y:S05]  /*15c40*/  EXIT ;  /* 0x000000000000794d */ /* 0x000fea0003800000 */
.L_x_1088:
[----:B0-----:R-:W-:-:S04]  /*15c50*/  IMAD.U32 R3, RZ, RZ, UR39 ;  /* 0x00000027ff037e24 */ /* 0x001fc8000f8e00ff */
[----:B------:R0:W1:Y:S03]  /*15c60*/  SYNCS.PHASECHK.TRANS64.TRYWAIT P1, [R3+URZ+0x30800], R0 ;  /* 0x03080000030075a7 */ /* 0x000066000802017f */
[----:B-1----:R-:W-:Y:S05]  /*15c70*/  @!P1 NANOSLEEP.SYNCS 0x989680 ;  /* 0x009896800000995d */ /* 0x002fea0003900000 */
[----:B------:R-:W1:Y:S02]  /*15c80*/  @!P1 SYNCS.PHASECHK.TRANS64 P1, [R3+URZ+0x30800], R0 ;  /* 0x03080000030095a7 */ /* 0x000e64000802007f */
[----:B-1----:R-:W-:Y:S05]  /*15c90*/  @!P1 BRA `(.L_x_1088) ;  /* 0xfffffffc00ec9947 */ /* 0x002fea000383ffff */
[----:B------:R-:W-:Y:S05]  /*15ca0*/  BRA `(.L_x_1273) ;  /* 0xfffffec000087947 */ /* 0x000fea000383ffff */
.L_x_1092:
[----:B-1----:R1:W2:Y:S02]  /*15cb0*/  SYNCS.PHASECHK.TRANS64.TRYWAIT P2, [R5+URZ+0x30830], R0 ;  /* 0x03083000050075a7 */ /* 0x0022a4000804017f */
[----:B--2---:R-:W-:Y:S05]  /*15cc0*/  @!P2 NANOSLEEP.SYNCS 0x989680 ;  /* 0x009896800000a95d */ /* 0x004fea0003900000 */
[----:B------:R-:W2:Y:S02]  /*15cd0*/  @!P2 SYNCS.PHASECHK.TRANS64 P2, [R5+URZ+0x30830], R0 ;  /* 0x030830000500a5a7 */ /* 0x000ea4000804007f */
[----:B--2---:R-:W-:Y:S05]  /*15ce0*/  @!P2 BRA `(.L_x_1092) ;  /* 0xfffffffc00f0a947 */ /* 0x004fea000383ffff */
[----:B------:R-:W-:Y:S05]  /*15cf0*/  BRA `(.L_x_1091) ;  /* 0xfffffec0002c7947 */ /* 0x000fea000383ffff */
.L_x_1108:
[----:B-1----:R-:W-:-:S04]  /*15d00*/  IMAD.U32 R153, RZ, RZ, UR6 ;  /* 0x00000006ff997e24 */ /* 0x002fc8000f8e00ff */
[----:B------:R1:W2:Y:S03]  /*15d10*/  SYNCS.PHASECHK.TRANS64.TRYWAIT P2, [R153+URZ+0x30830], R152 ;  /* 0x03083098990075a7 */ /* 0x0002a6000804017f */
[----:B--2---:R-:W-:Y:S05]  /*15d20*/  @!P2 NANOSLEEP.SYNCS 0x989680 ;  /* 0x009896800000a95d */ /* 0x004fea0003900000 */
[----:B------:R-:W2:Y:S02]  /*15d30*/  @!P2 SYNCS.PHASECHK.TRANS64 P2, [R153+URZ+0x30830], R152 ;  /* 0x030830989900a5a7 */ /* 0x000ea4000804007f */
[----:B--2---:R-:W-:Y:S05]  /*15d40*/  @!P2 BRA `(.L_x_1108) ;  /* 0xfffffffc00eca947 */ /* 0x004fea000383ffff */
[----:B------:R-:W-:Y:S05]  /*15d50*/  BRA `(.L_x_1107) ;  /* 0xfffffee800d47947 */ /* 0x000fea000383ffff */
.L_x_1112:
[----:B-1----:R-:W-:-:S04]  /*15d60*/  IMAD.U32 R219, RZ, RZ, UR14 ;  /* 0x0000000effdb7e24 */ /* 0x002fc8000f8e00ff */
[----:B------:R1:W2:Y:S03]  /*15d70*/  SYNCS.PHASECHK.TRANS64.TRYWAIT P2, [R219+URZ+0x30850], R0 ;  /* 0x03085000db0075a7 */ /* 0x0002a6000804017f */
[----:B--2---:R-:W-:Y:S05]  /*15d80*/  @!P2 NANOSLEEP.SYNCS 0x989680 ;  /* 0x009896800000a95d */ /* 0x004fea0003900000 */
[----:B------:R-:W2:Y:S02]  /*15d90*/  @!P2 SYNCS.PHASECHK.TRANS64 P2, [R219+URZ+0x30850], R0 ;  /* 0x03085000db00a5a7 */ /* 0x000ea4000804007f */
[----:B--2---:R-:W-:Y:S05]  /*15da0*/  @!P2 BRA `(.L_x_1112) ;  /* 0xfffffffc00eca947 */ /* 0x004fea000383ffff */
[----:B------:R-:W-:Y:S05]  /*15db0*/  BRA `(.L_x_1111) ;  /* 0xfffffef8006c7947 */ /* 0x000fea000383ffff */
.L_x_1129:
[----:B-1----:R-:W-:-:S04]  /*15dc0*/  IMAD.U32 R5, RZ, RZ, UR6 ;  /* 0x00000006ff057e24 */ /* 0x002fc8000f8e00ff */
[----:B------:R1:W2:Y:S03]  /*15dd0*/  SYNCS.PHASECHK.TRANS64.TRYWAIT P2, [R5+URZ+0x30830], R4 ;  /* 0x03083004050075a7 */ /* 0x0002a6000804017f */
[----:B--2---:R-:W-:Y:S05]  /*15de0*/  @!P2 NANOSLEEP.SYNCS 0x989680 ;  /* 0x009896800000a95d */ /* 0x004fea0003900000 */
[----:B------:R-:W2:Y:S02]  /*15df0*/  @!P2 SYNCS.PHASECHK.TRANS64 P2, [R5+URZ+0x30830], R4 ;  /* 0x030830040500a5a7 */ /* 0x000ea4000804007f */
[----:B--2---:R-:W-:Y:S05]  /*15e00*/  @!P2 BRA `(.L_x_1129) ;  /* 0xfffffffc00eca947 */ /* 0x004fea000383ffff */
[----:B------:R-:W-:Y:S05]  /*15e10*/  BRA `(.L_x_1128) ;  /* 0xffffff1400f07947 */ /* 0x000fea000383ffff */
.L_x_1133:
[----:B-1----:R-:W-:-:S04]  /*15e20*/  IMAD.U32 R5, RZ, RZ, UR14 ;  /* 0x0000000eff057e24 */ /* 0x002fc8000f8e00ff */
[----:B------:R1:W3:Y:S03]  /*15e30*/  SYNCS.PHASECHK.TRANS64.TRYWAIT P2, [R5+URZ+0x30850], R0 ;  /* 0x03085000050075a7 */ /* 0x0002e6000804017f */
[----:B---3--:R-:W-:Y:S05]  /*15e40*/  @!P2 NANOSLEEP.SYNCS 0x989680 ;  /* 0x009896800000a95d */ /* 0x008fea0003900000 */
[----:B------:R-:W3:Y:S02]  /*15e50*/  @!P2 SYNCS.PHASECHK.TRANS64 P2, [R5+URZ+0x30850], R0 ;  /* 0x030850000500a5a7 */ /* 0x000ee4000804007f */
[----:B---3--:R-:W-:Y:S05]  /*15e60*/  @!P2 BRA `(.L_x_1133) ;  /* 0xfffffffc00eca947 */ /* 0x008fea000383ffff */
[----:B------:R-:W-:Y:S05]  /*15e70*/  BRA `(.L_x_1132) ;  /* 0xffffff2400887947 */ /* 0x000fea000383ffff */
.L_x_1139:
[----:B-1----:R-:W-:-:S04]  /*15e80*/  IMAD.U32 R5, RZ, RZ, UR6 ;  /* 0x00000006ff057e24 */ /* 0x002fc8000f8e00ff */
[----:B------:R1:W2:Y:S03]  /*15e90*/  SYNCS.PHASECHK.TRANS64.TRYWAIT P2, [R5+URZ+0x30830], R4 ;  /* 0x03083004050075a7 */ /* 0x0002a6000804017f */
[----:B--2---:R-:W-:Y:S05]  /*15ea0*/  @!P2 NANOSLEEP.SYNCS 0x989680 ;  /* 0x009896800000a95d */ /* 0x004fea0003900000 */
[----:B------:R-:W2:Y:S02]  /*15eb0*/  @!P2 SYNCS.PHASECHK.TRANS64 P2, [R5+URZ+0x30830], R4 ;  /* 0x030830040500a5a7 */ /* 0x000ea4000804007f */
[----:B--2---:R-:W-:Y:S05]  /*15ec0*/  @!P2 BRA `(.L_x_1139) ;  /* 0xfffffffc00eca947 */ /* 0x004fea000383ffff */
[----:B------:R-:W-:Y:S05]  /*15ed0*/  BRA `(.L_x_1138) ;  /* 0xffffff3800107947 */ /* 0x000fea000383ffff */
.L_x_1143:
[----:B-1----:R-:W-:-:S04]  /*15ee0*/  MOV R5, UR14 ;  /* 0x0000000e00057c02 */ /* 0x002fc80008000f00 */
[----:B------:R1:W3:Y:S03]  /*15ef0*/  SYNCS.PHASECHK.TRANS64.TRYWAIT P2, [R5+URZ+0x30850], R0 ;  /* 0x03085000050075a7 */ /* 0x0002e6000804017f */
[----:B---3--:R-:W-:Y:S05]  /*15f00*/  @!P2 NANOSLEEP.SYNCS 0x989680 ;  /* 0x009896800000a95d */ /* 0x008fea0003900000 */
[----:B------:R-:W3:Y:S02]  /*15f10*/  @!P2 SYNCS.PHASECHK.TRANS64 P2, [R5+URZ+0x30850], R0 ;  /* 0x030850000500a5a7 */ /* 0x000ee4000804007f */
[----:B---3--:R-:W-:Y:S05]  /*15f20*/  @!P2 BRA `(.L_x_1143) ;  /* 0xfffffffc00eca947 */ /* 0x008fea000383ffff */
[----:B------:R-:W-:Y:S05]  /*15f30*/  BRA `(.L_x_1142) ;  /* 0xffffff4400a87947 */ /* 0x000fea000383ffff */
.L_x_1156:
[----:B-1----:R-:W-:-:S04]  /*15f40*/  IMAD.U32 R3, RZ, RZ, UR5 ;  /* 0x00000005ff037e24 */ /* 0x002fc8000f8e00ff */
[----:B------:R1:W2:Y:S03]  /*15f50*/  SYNCS.PHASECHK.TRANS64.TRYWAIT P0, [R3+URZ+0x30850], R0 ;  /* 0x03085000030075a7 */ /* 0x0002a6000800017f */
[----:B--2---:R-:W-:Y:S05]  /*15f60*/  @!P0 NANOSLEEP.SYNCS 0x989680 ;  /* 0x009896800000895d */ /* 0x004fea0003900000 */
[----:B------:R-:W2:Y:S02]  /*15f70*/  @!P0 SYNCS.PHASECHK.TRANS64 P0, [R3+URZ+0x30850], R0 ;  /* 0x03085000030085a7 */ /* 0x000ea4000800007f */
[----:B--2---:R-:W-:Y:S05]  /*15f80*/  @!P0 BRA `(.L_x_1156) ;  /* 0xfffffffc00ec8947 */ /* 0x004fea000383ffff */
[----:B------:R-:W-:Y:S05]  /*15f90*/  BRA `(.L_x_1155) ;  /* 0xffffff68006c7947 */ /* 0x000fea000383ffff */
.L_x_1206:
[----:B------:R-:W1:Y:S01]  /*15fa0*/  S2R R9, SR_TID.X ;  /* 0x0000000000097919 */ /* 0x000e620000002100 */
[----:B------:R-:W-:Y:S01]  /*15fb0*/  BSSY B0, `(.L_x_1274) ;  /* 0x000000a000007945 */ /* 0x000fe20003800000 */
[----:B------:R-:W-:Y:S02]  /*15fc0*/  IMAD.MOV.U32 R12, RZ, RZ, RZ ;  /* 0x000000ffff0c7224 */ /* 0x000fe400078e00ff */
[----:B------:R-:W-:Y:S02]  /*15fd0*/  IMAD.MOV.U32 R11, RZ, RZ, 0x1f ;  /* 0x0000001fff0b7424 */ /* 0x000fe400078e00ff */
[----:B------:R-:W-:Y:S01]  /*15fe0*/  IMAD.MOV.U32 R15, RZ, RZ, -0x1 ;  /* 0xffffffffff0f7424 */ /* 0x000fe200078e00ff */
[----:B-1----:R-:W-:-:S04]  /*15ff0*/  SHF.R.U32.HI R9, RZ, 0x5, R9 ;  /* 0x00000005ff097819 */ /* 0x002fc80000011609 */
[----:B------:R-:W-:-:S05]  /*16000*/  LOP3.LUT R9, R9, 0x3, RZ, 0xc0, !PT ;  /* 0x0000000309097812 */ /* 0x000fca00078ec0ff */
[----:B0-----:R-:W-:-:S07]  /*16010*/  IMAD.MOV.U32 R13, RZ, RZ, R9 ;  /* 0x000000ffff0d7224 */ /* 0x001fce00078e0009 */
[----:B------:R-:W-:Y:S05]  /*16020*/  WARPSYNC.COLLECTIVE R15, `(.L_x_1275) ;  /* 0x000000000f087348 */ /* 0x000fea0003c00000 */
[----:B------:R0:W1:Y:S02]  /*16030*/  SHFL.IDX P6, R14, R13, R12, R11 ;  /* 0x0000000c0d0e7389 */ /* 0x00006400000c000b */
[----:B01----:R-:W-:Y:S01]  /*16040*/  ENDCOLLECTIVE ;  /* 0x000000000000791b */ /* 0x003fe20003800000 */
.L_x_1275:
[----:B------:R-:W-:Y:S05]  /*16050*/  BSYNC B0 ;  /* 0x0000000000007941 */ /* 0x000fea0003800000 */
.L_x_1274:
[----:B------:R-:W-:Y:S05]  /*16060*/  BRA `(.L_x_1276) ;  /* 0xffffffc000347947 */ /* 0x000fea000383ffff */
.L_x_1207:
[----:B------:R-:W-:Y:S01]  /*16070*/  BSSY B0, `(.L_x_1277) ;  /* 0x0000006000007945 */ /* 0x000fe20003800000 */
[----:B------:R-:W-:-:S07]  /*16080*/  IMAD.MOV.U32 R15, RZ, RZ, -0x1 ;  /* 0xffffffffff0f7424 */ /* 0x000fce00078e00ff */
[----:B0-----:R-:W-:Y:S05]  /*16090*/  WARPSYNC.COLLECTIVE R15, `(.L_x_1278) ;  /* 0x000000000f0c7348 */ /* 0x001fea0003c00000 */
[----:B------:R-:W-:Y:S02]  /*160a0*/  ELECT P6, UR62, PT ;  /* 0x00000000003e782f */ /* 0x000fe400038c0000 */
[----:B------:R-:W-:Y:S01]  /*160b0*/  MOV R14, UR62 ;  /* 0x0000003e000e7c02 */ /* 0x000fe20008000f00 */
[----:B0-----:R-:W-:Y:S10]  /*160c0*/  ENDCOLLECTIVE ;  /* 0x000000000000791b */ /* 0x001ff40003800000 */
.L_x_1278:
[----:B------:R-:W-:Y:S05]  /*160d0*/  BSYNC B0 ;  /* 0x0000000000007941 */ /* 0x000fea0003800000 */
.L_x_1277:
[----:B------:R-:W-:Y:S05]  /*160e0*/  BRA `(.L_x_1279) ;  /* 0xffffffc000247947 */ /* 0x000fea000383ffff */
.L_x_1210:
[----:B-1----:R1:W2:Y:S02]  /*160f0*/  SYNCS.PHASECHK.TRANS64.TRYWAIT P0, [R9+URZ+0x30840], R10 ;  /* 0x0308400a090075a7 */ /* 0x0022a4000800017f */
[----:B--2---:R-:W-:Y:S05]  /*16100*/  @!P0 NANOSLEEP.SYNCS 0x989680 ;  /* 0x009896800000895d */ /* 0x004fea0003900000 */
[----:B------:R-:W2:Y:S02]  /*16110*/  @!P0 SYNCS.PHASECHK.TRANS64 P0, [R9+URZ+0x30840], R10 ;  /* 0x0308400a090085a7 */ /* 0x000ea4000800007f */
[----:B--2---:R-:W-:Y:S05]  /*16120*/  @!P0 BRA `(.L_x_1210) ;  /* 0xfffffffc00f08947 */ /* 0x004fea000383ffff */
[----:B------:R-:W-:Y:S05]  /*16130*/  BRA `(.L_x_1280) ;  /* 0xffffffc000907947 */ /* 0x000fea000383ffff */
.L_x_1213:
        /* <DEDUP_REMOVED lines=8> */
.L_x_1221:
[----:B0-----:R0:W1:Y:S02]  /*161c0*/  SYNCS.PHASECHK.TRANS64.TRYWAIT P0, [R2+URZ+0x30840], R3 ;  /* 0x03084003020075a7 */ /* 0x001064000800017f */
[----:B-1----:R-:W-:Y:S05]  /*161d0*/  @!P0 NANOSLEEP.SYNCS 0x989680 ;  /* 0x009896800000895d */ /* 0x002fea0003900000 */
[----:B------:R-:W1:Y:S02]  /*161e0*/  @!P0 SYNCS.PHASECHK.TRANS64 P0, [R2+URZ+0x30840], R3 ;  /* 0x03084003020085a7 */ /* 0x000e64000800007f */
[----:B-1----:R-:W-:Y:S05]  /*161f0*/  @!P0 BRA `(.L_x_1221) ;  /* 0xfffffffc00f08947 */ /* 0x002fea000383ffff */
[----:B------:R-:W-:Y:S05]  /*16200*/  BRA `(.L_x_1282) ;  /* 0xffffffc800cc7947 */ /* 0x000fea000383ffff */
.L_x_1223:
[----:B0-----:R0:W1:Y:S02]  /*16210*/  SYNCS.PHASECHK.TRANS64.TRYWAIT P0, [R3+URZ+0x60], R2 ;  /* 0x00006002030075a7 */ /* 0x001064000800017f */
[----:B-1----:R-:W-:Y:S05]  /*16220*/  @!P0 NANOSLEEP.SYNCS 0x989680 ;  /* 0x009896800000895d */ /* 0x002fea0003900000 */
[----:B------:R-:W1:Y:S02]  /*16230*/  @!P0 SYNCS.PHASECHK.TRANS64 P0, [R3+URZ+0x60], R2 ;  /* 0x00006002030085a7 */ /* 0x000e64000800007f */
[----:B-1----:R-:W-:Y:S05]  /*16240*/  @!P0 BRA `(.L_x_1223) ;  /* 0xfffffffc00f08947 */ /* 0x002fea000383ffff */
[----:B------:R-:W-:Y:S05]  /*16250*/  BRA `(.L_x_1283) ;  /* 0xffffffcc008c7947 */ /* 0x000fea000383ffff */
.L_x_1228:
[----:B-1----:R1:W2:Y:S02]  /*16260*/  SYNCS.PHASECHK.TRANS64.TRYWAIT P0, [R2+URZ+0x30840], R3 ;  /* 0x03084003020075a7 */ /* 0x0022a4000800017f */
[----:B--2---:R-:W-:Y:S05]  /*16270*/  @!P0 NANOSLEEP.SYNCS 0x989680 ;  /* 0x009896800000895d */ /* 0x004fea0003900000 */
[----:B------:R-:W2:Y:S02]  /*16280*/  @!P0 SYNCS.PHASECHK.TRANS64 P0, [R2+URZ+0x30840], R3 ;  /* 0x03084003020085a7 */ /* 0x000ea4000800007f */
[----:B--2---:R-:W-:Y:S05]  /*16290*/  @!P0 BRA `(.L_x_1228) ;  /* 0xfffffffc00f08947 */ /* 0x004fea000383ffff */
[----:B------:R-:W-:Y:S05]  /*162a0*/  BRA `(.L_x_1284) ;  /* 0xffffffd400207947 */ /* 0x000fea000383ffff */
.L_x_1230:
[----:B0-----:R0:W1:Y:S02]  /*162b0*/  SYNCS.PHASECHK.TRANS64.TRYWAIT P1, [R3+URZ+0x60], R2 ;  /* 0x00006002030075a7 */ /* 0x001064000802017f */
[----:B-1----:R-:W-:Y:S05]  /*162c0*/  @!P1 NANOSLEEP.SYNCS 0x989680 ;  /* 0x009896800000995d */ /* 0x002fea0003900000 */
[----:B------:R-:W1:Y:S02]  /*162d0*/  @!P1 SYNCS.PHASECHK.TRANS64 P1, [R3+URZ+0x60], R2 ;  /* 0x00006002030095a7 */ /* 0x000e64000802007f */
[----:B-1----:R-:W-:Y:S05]  /*162e0*/  @!P1 BRA `(.L_x_1230) ;  /* 0xfffffffc00f09947 */ /* 0x002fea000383ffff */
[----:B------:R-:W-:Y:S05]  /*162f0*/  BRA `(.L_x_1285) ;  /* 0xffffffd400e07947 */ /* 0x000fea000383ffff */
.L_x_1235:
[----:B--2---:R2:W3:Y:S02]  /*16300*/  SYNCS.PHASECHK.TRANS64.TRYWAIT P0, [R2+URZ+0x30840], R3 ;  /* 0x03084003020075a7 */ /* 0x0044e4000800017f */
[----:B---3--:R-:W-:Y:S05]  /*16310*/  @!P0 NANOSLEEP.SYNCS 0x989680 ;  /* 0x009896800000895d */ /* 0x008fea0003900000 */
[----:B------:R-:W3:Y:S02]  /*16320*/  @!P0 SYNCS.PHASECHK.TRANS64 P0, [R2+URZ+0x30840], R3 ;  /* 0x03084003020085a7 */ /* 0x000ee4000800007f */
[----:B---3--:R-:W-:Y:S05]  /*16330*/  @!P0 BRA `(.L_x_1235) ;  /* 0xfffffffc00f08947 */ /* 0x008fea000383ffff */
[----:B------:R-:W-:Y:S05]  /*16340*/  BRA `(.L_x_1286) ;  /* 0xffffffdc002c7947 */ /* 0x000fea000383ffff */
.L_x_1237:
[----:B0-----:R0:W1:Y:S02]  /*16350*/  SYNCS.PHASECHK.TRANS64.TRYWAIT P1, [R2+URZ+0x60], R9 ;  /* 0x00006009020075a7 */ /* 0x001064000802017f */
[----:B-1----:R-:W-:Y:S05]  /*16360*/  @!P1 NANOSLEEP.SYNCS 0x989680 ;  /* 0x009896800000995d */ /* 0x002fea0003900000 */
[----:B------:R-:W1:Y:S02]  /*16370*/  @!P1 SYNCS.PHASECHK.TRANS64 P1, [R2+URZ+0x60], R9 ;  /* 0x00006009020095a7 */ /* 0x000e64000802007f */
[----:B-1----:R-:W-:Y:S05]  /*16380*/  @!P1 BRA `(.L_x_1237) ;  /* 0xfffffffc00f09947 */ /* 0x002fea000383ffff */
[----:B------:R-:W-:Y:S05]  /*16390*/  BRA `(.L_x_1287) ;  /* 0xffffffdc00ec7947 */ /* 0x000fea000383ffff */
.L_x_1244:
[----:B-1----:R1:W2:Y:S02]  /*163a0*/  SYNCS.PHASECHK.TRANS64.TRYWAIT P0, [R3+URZ+0x30860], R0 ;  /* 0x03086000030075a7 */ /* 0x0022a4000800017f */
[----:B--2---:R-:W-:Y:S05]  /*163b0*/  @!P0 NANOSLEEP.SYNCS 0x989680 ;  /* 0x009896800000895d */ /* 0x004fea0003900000 */
[----:B------:R-:W2:Y:S02]  /*163c0*/  @!P0 SYNCS.PHASECHK.TRANS64 P0, [R3+URZ+0x30860], R0 ;  /* 0x03086000030085a7 */ /* 0x000ea4000800007f */
[----:B--2---:R-:W-:Y:S05]  /*163d0*/  @!P0 BRA `(.L_x_1244) ;  /* 0xfffffffc00f08947 */ /* 0x004fea000383ffff */
[----:B------:R-:W-:Y:S05]  /*163e0*/  BRA `(.L_x_1288) ;  /* 0xffffffe400207947 */ /* 0x000fea000383ffff */
.L_x_1246:
        /* <DEDUP_REMOVED lines=8> */
.L_x_1290:
[----:B------:R-:W-:Y:S05]  /*16470*/  BSYNC B0 ;  /* 0x0000000000007941 */ /* 0x000fea0003800000 */
.L_x_1289:
[----:B------:R-:W-:Y:S02]  /*16480*/  IMAD.MOV.U32 R13, RZ, RZ, R16 ;  /* 0x000000ffff0d7224 */ /* 0x000fe400078e0010 */
[----:B------:R-:W-:Y:S02]  /*16490*/  IMAD.MOV.U32 R12, RZ, RZ, 0x1 ;  /* 0x00000001ff0c7424 */ /* 0x000fe400078e00ff */
[----:B------:R-:W-:Y:S02]  /*164a0*/  IMAD.MOV.U32 R11, RZ, RZ, 0x1f ;  /* 0x0000001fff0b7424 */ /* 0x000fe400078e00ff */
[----:B------:R-:W-:Y:S02]  /*164b0*/  IMAD.MOV.U32 R15, RZ, RZ, -0x1 ;  /* 0xffffffffff0f7424 */ /* 0x000fe400078e00ff */
[----:B------:R-:W-:-:S07]  /*164c0*/  IMAD.MOV.U32 R4, RZ, RZ, R14 ;  /* 0x000000ffff047224 */ /* 0x000fce00078e000e */
[----:B------:R-:W-:Y:S05]  /*164d0*/  WARPSYNC.COLLECTIVE R15, `(.L_x_1291) ;  /* 0x000000000f087348 */ /* 0x000fea0003c00000 */
[----:B------:R0:W1:Y:S02]  /*164e0*/  SHFL.IDX P6, R14, R13, R12, R11 ;  /* 0x0000000c0d0e7389 */ /* 0x00006400000c000b */
[----:B01----:R-:W-:Y:S01]  /*164f0*/  ENDCOLLECTIVE ;  /* 0x000000000000791b */ /* 0x003fe20003800000 */
.L_x_1291:
[----:B------:R-:W-:Y:S01]  /*16500*/  IMAD.MOV.U32 R16, RZ, RZ, R14 ;  /* 0x000000ffff107224 */ /* 0x000fe200078e000e */
[----:B------:R-:W-:Y:S06]  /*16510*/  BRA `(.L_x_1292) ;  /* 0xffffffe400d07947 */ /* 0x000fec000383ffff */
.L_x_1249:
[----:B------:R-:W-:Y:S01]  /*16520*/  BSSY B0, `(.L_x_1293) ;  /* 0x0000008000007945 */ /* 0x000fe20003800000 */
[----:B0----5:R-:W-:Y:S01]  /*16530*/  IMAD.MOV.U32 R13, RZ, RZ, R17 ;  /* 0x000000ffff0d7224 */ /* 0x021fe200078e0011 */
[----:B------:R-:W-:Y:S01]  /*16540*/  MOV R12, 0x1 ;  /* 0x00000001000c7802 */ /* 0x000fe20000000f00 */
[----:B------:R-:W-:Y:S02]  /*16550*/  IMAD.MOV.U32 R11, RZ, RZ, RZ ;  /* 0x000000ffff0b7224 */ /* 0x000fe400078e00ff */
[----:B------:R-:W-:-:S07]  /*16560*/  IMAD.MOV.U32 R15, RZ, RZ, -0x1 ;  /* 0xffffffffff0f7424 */ /* 0x000fce00078e00ff */
[----:B-1234-:R-:W-:Y:S05]  /*16570*/  WARPSYNC.COLLECTIVE R15, `(.L_x_1294) ;  /* 0x000000000f087348 */ /* 0x01efea0003c00000 */
[----:B------:R0:W0:Y:S02]  /*16580*/  SHFL.UP P6, R14, R13, R12, R11 ;  /* 0x0400000c0d0e7389 */ /* 0x00002400000c000b */
[----:B01234-:R-:W-:Y:S01]  /*16590*/  ENDCOLLECTIVE ;  /* 0x000000000000791b */ /* 0x01ffe20003800000 */
.L_x_1294:
[----:B------:R-:W-:Y:S05]  /*165a0*/  BSYNC B0 ;  /* 0x0000000000007941 */ /* 0x000fea0003800000 */
.L_x_1293:
        /* <DEDUP_REMOVED lines=10> */
.L_x_1295:
        /* <DEDUP_REMOVED lines=8> */
.L_x_1296:
        /* <DEDUP_REMOVED lines=8> */
.L_x_1297:
        /* <DEDUP_REMOVED lines=8> */
.L_x_1298:
        /* <DEDUP_REMOVED lines=8> */
.L_x_1299:
[----:B------:R-:W-:Y:S05]  /*16850*/  BRA `(.L_x_1300) ;  /* 0xffffffe400987947 */ /* 0x000fea000383ffff */
.L_x_1254:
[----:B------:R-:W-:Y:S01]  /*16860*/  BSSY B0, `(.L_x_1301) ;  /* 0x0000008000007945 */ /* 0x000fe20003800000 */
[----:B-----5:R-:W-:Y:S02]  /*16870*/  IMAD.MOV.U32 R13, RZ, RZ, R17 ;  /* 0x000000ffff0d7224 */ /* 0x020fe400078e0011 */
[----:B------:R-:W-:Y:S02]  /*16880*/  IMAD.MOV.U32 R12, RZ, RZ, 0x1 ;  /* 0x00000001ff0c7424 */ /* 0x000fe400078e00ff */
[----:B------:R-:W-:Y:S02]  /*16890*/  IMAD.MOV.U32 R11, RZ, RZ, RZ ;  /* 0x000000ffff0b7224 */ /* 0x000fe400078e00ff */
[----:B------:R-:W-:-:S07]  /*168a0*/  IMAD.MOV.U32 R15, RZ, RZ, -0x1 ;  /* 0xffffffffff0f7424 */ /* 0x000fce00078e00ff */
[----:B0-----:R-:W-:Y:S05]  /*168b0*/  WARPSYNC.COLLECTIVE R15, `(.L_x_1302) ;  /* 0x000000000f087348 */ /* 0x001fea0003c00000 */
[----:B------:R1:W2:Y:S02]  /*168c0*/  SHFL.UP P6, R14, R13, R12, R11 ;  /* 0x0400000c0d0e7389 */ /* 0x0002a400000c000b */
[----:B012---:R-:W-:Y:S01]  /*168d0*/  ENDCOLLECTIVE ;  /* 0x000000000000791b */ /* 0x007fe20003800000 */
.L_x_1302:
[----:B------:R-:W-:Y:S05]  /*168e0*/  BSYNC B0 ;  /* 0x0000000000007941 */ /* 0x000fea0003800000 */
.L_x_1301:
[----:B------:R-:W-:Y:S01]  /*168f0*/  ISETP.NE.AND P0, PT, R6, RZ, PT ;  /* 0x000000ff0600720c */ /* 0x000fe20003f05270 */
[----:B------:R-:W-:Y:S01]  /*16900*/  IMAD.MOV.U32 R12, RZ, RZ, 0x2 ;  /* 0x00000002ff0c7424 */ /* 0x000fe200078e00ff */
[----:B------:R-:W-:Y:S01]  /*16910*/  MOV R11, RZ ;  /* 0x000000ff000b7202 */ /* 0x000fe20000000f00 */
[----:B------:R-:W-:Y:S01]  /*16920*/  IMAD.MOV.U32 R15, RZ, RZ, -0x1 ;  /* 0xffffffffff0f7424 */ /* 0x000fe200078e00ff */
[----:B------:R-:W-:Y:S02]  /*16930*/  SEL R14, R14, RZ, P0 ;  /* 0x000000ff0e0e7207 */ /* 0x000fe40000000000 */
[----:B------:R-:W-:-:S03]  /*16940*/  ISETP.GE.U32.AND P0, PT, R6, 0x2, PT ;  /* 0x000000020600780c */ /* 0x000fc60003f06070 */
[----:B------:R-:W-:-:S10]  /*16950*/  IMAD.IADD R13, R17, 0x1, R14 ;  /* 0x00000001110d7824 */ /* 0x000fd400078e020e */
[----:B------:R-:W-:Y:S05]  /*16960*/  WARPSYNC.COLLECTIVE R15, `(.L_x_1303) ;  /* 0x000000000f087348 */ /* 0x000fea0003c00000 */
[----:B------:R0:W1:Y:S02]  /*16970*/  SHFL.UP P6, R14, R13, R12, R11 ;  /* 0x0400000c0d0e7389 */ /* 0x00006400000c000b */
[----:B01----:R-:W-:Y:S01]  /*16980*/  ENDCOLLECTIVE ;  /* 0x000000000000791b */ /* 0x003fe20003800000 */
.L_x_1303:
        /* <DEDUP_REMOVED lines=8> */
.L_x_1304:
        /* <DEDUP_REMOVED lines=8> */
.L_x_1305:
[----:B------:R-:W-:Y:S01]  /*16a90*/  IMAD.MOV.U32 R12, RZ, RZ, 0x10 ;  /* 0x00000010ff0c7424 */ /* 0x000fe200078e00ff */
[----:B------:R-:W-:Y:S02]  /*16aa0*/  SEL R14, R14, RZ, P0 ;  /* 0x000000ff0e0e7207 */ /* 0x000fe40000000000 */
[----:B------:R-:W-:Y:S02]  /*16ab0*/  ISETP.GE.U32.AND P0, PT, R6, 0x10, PT ;  /* 0x000000100600780c */ /* 0x000fe40003f06070 */
[----:B------:R-:W-:-:S05]  /*16ac0*/  IADD3 R5, R3, R14, RZ ;  /* 0x0000000e03057210 */ /* 0x000fca0007ffe0ff */
[----:B------:R-:W-:-:S07]  /*16ad0*/  IMAD.MOV.U32 R13, RZ, RZ, R5 ;  /* 0x000000ffff0d7224 */ /* 0x000fce00078e0005 */
[----:B------:R-:W-:Y:S05]  /*16ae0*/  WARPSYNC.COLLECTIVE R15, `(.L_x_1306) ;  /* 0x000000000f087348 */ /* 0x000fea0003c00000 */
[----:B------:R0:W1:Y:S02]  /*16af0*/  SHFL.UP P6, R14, R13, R12, R11 ;  /* 0x0400000c0d0e7389 */ /* 0x00006400000c000b */
[----:B01----:R-:W-:Y:S01]  /*16b00*/  ENDCOLLECTIVE ;  /* 0x000000000000791b */ /* 0x003fe20003800000 */
.L_x_1306:
        /* <DEDUP_REMOVED lines=8> */
.L_x_1307:
[----:B------:R-:W-:Y:S05]  /*16b90*/  BRA `(.L_x_1308) ;  /* 0xffffffe400807947 */ /* 0x000fea000383ffff */
.L_x_1256:
[----:B------:R-:W-:Y:S01]  /*16ba0*/  BSSY B0, `(.L_x_1309) ;  /* 0x0000006000007945 */ /* 0x000fe20003800000 */
[----:B------:R-:W-:Y:S01]  /*16bb0*/  PLOP3.LUT P6, PT, P6, PT, PT, 0x8, 0x0 ;  /* 0x000000000000781c */ /* 0x000fe200037ce170 */
[----:B------:R-:W-:-:S12]  /*16bc0*/  IMAD.MOV.U32 R15, RZ, RZ, -0x1 ;  /* 0xffffffffff0f7424 */ /* 0x000fd800078e00ff */
[----:B0-----:R-:W-:Y:S05]  /*16bd0*/  WARPSYNC.COLLECTIVE R15, `(.L_x_1310) ;  /* 0x000000000f087348 */ /* 0x001fea0003c00000 */
[----:B------:R-:W-:Y:S01]  /*16be0*/  VOTE.ANY R14, PT, P6 ;  /* 0x00000000000e7806 */ /* 0x000fe200030e0100 */
[----:B0-----:R-:W-:Y:S06]  /*16bf0*/  ENDCOLLECTIVE ;  /* 0x000000000000791b */ /* 0x001fec0003800000 */
.L_x_1310:
[----:B------:R-:W-:Y:S05]  /*16c00*/  BSYNC B0 ;  /* 0x0000000000007941 */ /* 0x000fea0003800000 */
.L_x_1309:
[----:B------:R-:W-:Y:S01]  /*16c10*/  MOV R3, R14 ;  /* 0x0000000e00037202 */ /* 0x000fe20000000f00 */
[----:B------:R-:W-:Y:S02]  /*16c20*/  IMAD.MOV.U32 R13, RZ, RZ, R17 ;  /* 0x000000ffff0d7224 */ /* 0x000fe400078e0011 */
[----:B------:R-:W-:Y:S01]  /*16c30*/  IMAD.MOV.U32 R11, RZ, RZ, 0x1f ;  /* 0x0000001fff0b7424 */ /* 0x000fe200078e00ff */
[----:B------:R-:W0:Y:S01]  /*16c40*/  POPC R6, R3 ;  /* 0x0000000300067309 */ /* 0x000e220000000000 */
[----:B------:R-:W-:Y:S02]  /*16c50*/  IMAD.MOV.U32 R15, RZ, RZ, -0x1 ;  /* 0xffffffffff0f7424 */ /* 0x000fe400078e00ff */
[----:B0-----:R-:W-:-:S07]  /*16c60*/  IMAD.MOV.U32 R12, RZ, RZ, R6 ;  /* 0x000000ffff0c7224 */ /* 0x001fce00078e0006 */
[----:B------:R-:W-:Y:S05]  /*16c70*/  WARPSYNC.COLLECTIVE R15, `(.L_x_1311) ;  /* 0x000000000f087348 */ /* 0x000fea0003c00000 */
[----:B------:R0:W1:Y:S02]  /*16c80*/  SHFL.IDX P6, R14, R13, R12, R11 ;  /* 0x0000000c0d0e7389 */ /* 0x00006400000c000b */
[----:B01----:R-:W-:Y:S01]  /*16c90*/  ENDCOLLECTIVE ;  /* 0x000000000000791b */ /* 0x003fe20003800000 */
.L_x_1311:
[----:B------:R-:W-:Y:S01]  /*16ca0*/  IMAD.MOV.U32 R17, RZ, RZ, R14 ;  /* 0x000000ffff117224 */ /* 0x000fe200078e000e */
[----:B------:R-:W-:Y:S06]  /*16cb0*/  BRA `(.L_x_1312) ;  /* 0xffffffe400707947 */ /* 0x000fec000383ffff */
.L_x_1258:
[----:B------:R-:W-:Y:S01]  /*16cc0*/  BSSY B0, `(.L_x_1313) ;  /* 0x0000007000007945 */ /* 0x000fe20003800000 */
[----:B------:R-:W-:Y:S01]  /*16cd0*/  IMAD.MOV.U32 R13, RZ, RZ, R2 ;  /* 0x000000ffff0d7224 */ /* 0x000fe200078e0002 */
[----:B------:R-:W-:Y:S01]  /*16ce0*/  MOV R15, 0xffffffff ;  /* 0xffffffff000f7802 */ /* 0x000fe20000000f00 */
[----:B------:R-:W-:-:S07]  /*16cf0*/  IMAD.MOV.U32 R11, RZ, RZ, 0x1f ;  /* 0x0000001fff0b7424 */ /* 0x000fce00078e00ff */
[----:B012---:R-:W-:Y:S05]  /*16d00*/  WARPSYNC.COLLECTIVE R15, `(.L_x_1314) ;  /* 0x000000000f087348 */ /* 0x007fea0003c00000 */
[----:B------:R3:W4:Y:S02]  /*16d10*/  SHFL.IDX P6, R14, R13, R12, R11 ;  /* 0x0000000c0d0e7389 */ /* 0x00072400000c000b */
[----:B01234-:R-:W-:Y:S01]  /*16d20*/  ENDCOLLECTIVE ;  /* 0x000000000000791b */ /* 0x01ffe20003800000 */
.L_x_1314:
[----:B------:R-:W-:Y:S05]  /*16d30*/  BSYNC B0 ;  /* 0x0000000000007941 */ /* 0x000fea0003800000 */
.L_x_1313:
[----:B------:R-:W-:Y:S01]  /*16d40*/  IMAD.MOV.U32 R7, RZ, RZ, R14 ;  /* 0x000000ffff077224 */ /* 0x000fe200078e000e */
[----:B------:R-:W-:Y:S06]  /*16d50*/  BRA `(.L_x_1257) ;  /* 0xffffffe400647947 */ /* 0x000fec000383ffff */
.L_x_1262:
[----:B-1----:R1:W2:Y:S02]  /*16d60*/  SYNCS.PHASECHK.TRANS64.TRYWAIT P0, [R0+URZ+0x30820], R3 ;  /* 0x03082003000075a7 */ /* 0x0022a4000800017f */
[----:B--2---:R-:W-:Y:S05]  /*16d70*/  @!P0 NANOSLEEP.SYNCS 0x989680 ;  /* 0x009896800000895d */ /* 0x004fea0003900000 */
[----:B------:R-:W2:Y:S02]  /*16d80*/  @!P0 SYNCS.PHASECHK.TRANS64 P0, [R0+URZ+0x30820], R3 ;  /* 0x03082003000085a7 */ /* 0x000ea4000800007f */
[----:B--2---:R-:W-:Y:S05]  /*16d90*/  @!P0 BRA `(.L_x_1262) ;  /* 0xfffffffc00f08947 */ /* 0x004fea000383ffff */
[----:B------:R-:W-:Y:S05]  /*16da0*/  BRA `(.L_x_1315) ;  /* 0xffffffe800dc7947 */ /* 0x000fea000383ffff */
.L_x_1263:
[----:B------:R-:W2:Y:S01]  /*16db0*/  S2R R2, SR_TID.X ;  /* 0x0000000000027919 */ /* 0x000ea20000002100 */
[----:B------:R-:W-:Y:S01]  /*16dc0*/  BSSY B0, `(.L_x_1316) ;  /* 0x000000a000007945 */ /* 0x000fe20003800000 */
[----:B------:R-:W-:Y:S02]  /*16dd0*/  IMAD.MOV.U32 R12, RZ, RZ, RZ ;  /* 0x000000ffff0c7224 */ /* 0x000fe400078e00ff */
[----:B------:R-:W-:Y:S02]  /*16de0*/  IMAD.MOV.U32 R11, RZ, RZ, 0x1f ;  /* 0x0000001fff0b7424 */ /* 0x000fe400078e00ff */
[----:B------:R-:W-:Y:S01]  /*16df0*/  IMAD.MOV.U32 R15, RZ, RZ, -0x1 ;  /* 0xffffffffff0f7424 */ /* 0x000fe200078e00ff */
[----:B--2---:R-:W-:-:S04]  /*16e00*/  SHF.R.U32.HI R2, RZ, 0x5, R2 ;  /* 0x00000005ff027819 */ /* 0x004fc80000011602 */
[----:B------:R-:W-:-:S05]  /*16e10*/  LOP3.LUT R2, R2, 0x3, RZ, 0xc0, !PT ;  /* 0x0000000302027812 */ /* 0x000fca00078ec0ff */
[----:B0-----:R-:W-:-:S07]  /*16e20*/  IMAD.MOV.U32 R13, RZ, RZ, R2 ;  /* 0x000000ffff0d7224 */ /* 0x001fce00078e0002 */
[----:B-1----:R-:W-:Y:S05]  /*16e30*/  WARPSYNC.COLLECTIVE R15, `(.L_x_1317) ;  /* 0x000000000f087348 */ /* 0x002fea0003c00000 */
[----:B------:R0:W2:Y:S02]  /*16e40*/  SHFL.IDX P6, R14, R13, R12, R11 ;  /* 0x0000000c0d0e7389 */ /* 0x0000a400000c000b */
[----:B012---:R-:W-:Y:S01]  /*16e50*/  ENDCOLLECTIVE ;  /* 0x000000000000791b */ /* 0x007fe20003800000 */
.L_x_1317:
[----:B------:R-:W-:Y:S05]  /*16e60*/  BSYNC B0 ;  /* 0x0000000000007941 */ /* 0x000fea0003800000 */
.L_x_1316:
[----:B------:R-:W-:Y:S05]  /*16e70*/  BRA `(.L_x_1318) ;  /* 0xffffffe800c47947 */ /* 0x000fea000383ffff */
.L_x_1266:
[----:B------:R-:W-:Y:S01]  /*16e80*/  BSSY B1, `(.L_x_1319) ;  /* 0x0000006000017945 */ /* 0x000fe20003800000 */
[----:B------:R-:W-:-:S07]  /*16e90*/  IMAD.MOV.U32 R15, RZ, RZ, -0x1 ;  /* 0xffffffffff0f7424 */ /* 0x000fce00078e00ff */
[----:B012---:R-:W-:Y:S05]  /*16ea0*/  WARPSYNC.COLLECTIVE R15, `(.L_x_1320) ;  /* 0x000000000f0c7348 */ /* 0x007fea0003c00000 */
[----:B------:R-:W-:Y:S02]  /*16eb0*/  ELECT P6, UR62, PT ;  /* 0x00000000003e782f */ /* 0x000fe400038c0000 */
[----:B------:R-:W-:Y:S01]  /*16ec0*/  MOV R14, UR62 ;  /* 0x0000003e000e7c02 */ /* 0x000fe20008000f00 */
[----:B012---:R-:W-:Y:S10]  /*16ed0*/  ENDCOLLECTIVE ;  /* 0x000000000000791b */ /* 0x007ff40003800000 */
.L_x_1320:
[----:B------:R-:W-:Y:S05]  /*16ee0*/  BSYNC B1 ;  /* 0x0000000000017941 */ /* 0x000fea0003800000 */
.L_x_1319:
[----:B------:R-:W-:Y:S05]  /*16ef0*/  BRA `(.L_x_1321) ;  /* 0xffffffe800bc7947 */ /* 0x000fea000383ffff */
.L_x_1268:
[----:B-1----:R1:W2:Y:S02]  /*16f00*/  SYNCS.PHASECHK.TRANS64.TRYWAIT P0, [R6+URZ], R5 ;  /* 0x00000005060075a7 */ /* 0x0022a4000800017f */
[----:B--2---:R-:W-:Y:S05]  /*16f10*/  @!P0 NANOSLEEP.SYNCS 0x989680 ;  /* 0x009896800000895d */ /* 0x004fea0003900000 */
[----:B------:R-:W2:Y:S02]  /*16f20*/  @!P0 SYNCS.PHASECHK.TRANS64 P0, [R6+URZ], R5 ;  /* 0x00000005060085a7 */ /* 0x000ea4000800007f */
[----:B--2---:R-:W-:Y:S05]  /*16f30*/  @!P0 BRA `(.L_x_1268) ;  /* 0xfffffffc00f08947 */ /* 0x004fea000383ffff */
[----:B------:R-:W-:Y:S05]  /*16f40*/  BRA `(.L_x_1322) ;  /* 0xffffffec00007947 */ /* 0x000fea000383ffff */
.L_x_1269:
[----:B--2---:R2:W3:Y:S02]  /*16f50*/  SYNCS.PHASECHK.TRANS64.TRYWAIT P0, [R7+URZ], R2 ;  /* 0x00000002070075a7 */ /* 0x0044e4000800017f */
[----:B---3--:R-:W-:Y:S05]  /*16f60*/  @!P0 NANOSLEEP.SYNCS 0x989680 ;  /* 0x009896800000895d */ /* 0x008fea0003900000 */
[----:B------:R-:W3:Y:S02]  /*16f70*/  @!P0 SYNCS.PHASECHK.TRANS64 P0, [R7+URZ], R2 ;  /* 0x00000002070085a7 */ /* 0x000ee4000800007f */
[----:B---3--:R-:W-:Y:S05]  /*16f80*/  @!P0 BRA `(.L_x_1269) ;  /* 0xfffffffc00f08947 */ /* 0x008fea000383ffff */
[----:B------:R-:W-:Y:S05]  /*16f90*/  BRA `(.L_x_1323) ;  /* 0xffffffe800f47947 */ /* 0x000fea000383ffff */
.L_x_1271:
[----:B---3--:R3:W4:Y:S02]  /*16fa0*/  SYNCS.PHASECHK.TRANS64.TRYWAIT P0, [R4+URZ], R5 ;  /* 0x00000005040075a7 */ /* 0x008724000800017f */
[----:B----4-:R-:W-:Y:S05]  /*16fb0*/  @!P0 NANOSLEEP.SYNCS 0x989680 ;  /* 0x009896800000895d */ /* 0x010fea0003900000 */
[----:B------:R-:W4:Y:S02]  /*16fc0*/  @!P0 SYNCS.PHASECHK.TRANS64 P0, [R4+URZ], R5 ;  /* 0x00000005040085a7 */ /* 0x000f24000800007f */
[----:B----4-:R-:W-:Y:S05]  /*16fd0*/  @!P0 BRA `(.L_x_1271) ;  /* 0xfffffffc00f08947 */ /* 0x010fea000383ffff */
[----:B------:R-:W-:Y:S05]  /*16fe0*/  BRA `(.L_x_1324) ;  /* 0xffffffe800fc7947 */ /* 0x000fea000383ffff */
.L_x_1325:
        /* <DEDUP_REMOVED lines=9> */
.L_x_2843:


//--------------------- .text._ZN7cutlass13device_kernelIN5flash11enable_sm90INS1_16FlashAttnFwdSm90INS1_25CollectiveMainloopFwdSm90ILi2EN4cute5tupleIJNS5_1CILi1EEES8_S8_EEENS6_IJNS7_ILi128EEENS7_ILi64EEENS7_ILi256EEEEEELi256ENS_10bfloat16_tEfNS_4arch4Sm90ELb0ELb1ELb1ELb1ELb0ELb1ELb0ELb1ELb1ELb0ELb0ELb0EEENS1_21CollectiveEpilogueFwdINS6_IJSA_SC_SB_EEES9_SE_SG_Li256ELb1ELb0ELb0ELb0EEENS1_36VarlenDynamicPersistentTileSchedulerILi128ELi64ELi256ELi32ELb0ELb0ELb1ELb1ELb0ELb1EEEEEEEEEvNT_6ParamsE --------------------------
	.section	.text._ZN7cutlass13device_kernelIN5flash11enable_sm90INS1_16FlashAttnFwdSm90INS1_25CollectiveMainloopFwdSm90ILi2EN4cute5tupleIJNS5_1CILi1EEES8_S8_EEENS6_IJNS7_ILi128EEENS7_ILi64EEENS7_ILi256EEEEEELi256ENS_10bfloat16_tEfNS_4arch4Sm90ELb0ELb1ELb1ELb1ELb0ELb1ELb0ELb1ELb1ELb0ELb0ELb0EEENS1_21CollectiveEpilogueFwdINS6_IJSA_SC_SB_EEES9_SE_SG_Li256ELb1ELb0ELb0ELb0EEENS1_36VarlenDynamicPersistentTileSchedulerILi128ELi64ELi256ELi32ELb0ELb0ELb1ELb1ELb0ELb1EEEEEEEEEvNT_6ParamsE,"ax",@progbits
	.align	128
.text._ZN7cutlass13device_kernelIN5flash11enable_sm90INS1_16FlashAttnFwdSm90INS1_25CollectiveMainloopFwdSm90ILi2EN4cute5tupleIJNS5_1CILi1EEES8_S8_EEENS6_IJNS7_ILi128EEENS7_ILi64EEENS7_ILi256EEEEEELi256ENS_10bfloat16_tEfNS_4arch4Sm90ELb0ELb1ELb1ELb1ELb0ELb1ELb0ELb1ELb1ELb0ELb0ELb0EEENS1_21CollectiveEpilogueFwdINS6_IJSA_SC_SB_EEES9_SE_SG_Li256ELb1ELb0ELb0ELb0EEENS1_36VarlenDynamicPersistentTileSchedulerILi128ELi64ELi256ELi32ELb0ELb0ELb1ELb1ELb0ELb1EEEEEEEEEvNT_6ParamsE:
        .type           _ZN7cutlass13device_kernelIN5flash11enable_sm90INS1_16FlashAttnFwdSm90INS1_25CollectiveMainloopFwdSm90ILi2EN4cute5tupleIJNS5_1CILi1EEES8_S8_EEENS6_IJNS7_ILi128EEENS7_ILi64EEENS7_ILi256EEEEEELi256ENS_10bfloat16_tEfNS_4arch4Sm90ELb0ELb1ELb1ELb1ELb0ELb1ELb0ELb1ELb1ELb0ELb0ELb0EEENS1_21CollectiveEpilogueFwdINS6_IJSA_SC_SB_EEES9_SE_SG_Li256ELb1ELb0ELb0ELb0EEENS1_36VarlenDynamicPersistentTileSchedulerILi128ELi64ELi256ELi32ELb0ELb0ELb1ELb1ELb0ELb1EEEEEEEEEvNT_6ParamsE,@function
        .size           _ZN7cutlass13device_kernelIN5flash11enable_sm90INS1_16FlashAttnFwdSm90INS1_25CollectiveMainloopFwdSm90ILi2EN4cute5tupleIJNS5_1CILi1EEES8_S8_EEENS6_IJNS7_ILi128EEENS7_ILi64EEENS7_ILi256EEEEEELi256ENS_10bfloat16_tEfNS_4arch4Sm90ELb0ELb1ELb1ELb1ELb0ELb1ELb0ELb1ELb1ELb0ELb0ELb0EEENS1_21CollectiveEpilogueFwdINS6_IJSA_SC_SB_EEES9_SE_SG_Li256ELb1ELb0ELb0ELb0EEENS1_36VarlenDynamicPersistentTileSchedulerILi128ELi64ELi256ELi32ELb0ELb0ELb1ELb1ELb0ELb1EEEEEEEEEvNT_6ParamsE,(.L_x_2844 - _ZN7cutlass13device_kernelIN5flash11enable_sm90INS1_16FlashAttnFwdSm90INS1_25CollectiveMainloopFwdSm90ILi2EN4cute5tupleIJNS5_1CILi1EEES8_S8_EEENS6_IJNS7_ILi128EEENS7_ILi64EEENS7_ILi256EEEEEELi256ENS_10bfloat16_tEfNS_4arch4Sm90ELb0ELb1ELb1ELb1ELb0ELb1ELb0ELb1ELb1ELb0ELb0ELb0EEENS1_21CollectiveEpilogueFwdINS6_IJSA_SC_SB_EEES9_SE_SG_Li256ELb1ELb0ELb0ELb0EEENS1_36VarlenDynamicPersistentTileSchedulerILi128ELi64ELi256ELi32ELb0ELb0ELb1ELb1ELb0ELb1EEEEEEEEEvNT_6ParamsE)
        .other          _ZN7cutlass13device_kernelIN5flash11enable_sm90INS1_16FlashAttnFwdSm90INS1_25CollectiveMainloopFwdSm90ILi2EN4cute5tupleIJNS5_1CILi1EEES8_S8_EEENS6_IJNS7_ILi128EEENS7_ILi64EEENS7_ILi256EEEEEELi256ENS_10bfloat16_tEfNS_4arch4Sm90ELb0ELb1ELb1ELb1ELb0ELb1ELb0ELb1ELb1ELb0ELb0ELb0EEENS1_21CollectiveEpilogueFwdINS6_IJSA_SC_SB_EEES9_SE_SG_Li256ELb1ELb0ELb0ELb0EEENS1_36VarlenDynamicPersistentTileSchedulerILi128ELi64ELi256ELi32ELb0ELb0ELb1ELb1ELb0ELb1EEEEEEEEEvNT_6ParamsE,@"STO_CUDA_ENTRY STV_DEFAULT"
_ZN7cutlass13device_kernelIN5flash11enable_sm90INS1_16FlashAttnFwdSm90INS1_25CollectiveMainloopFwdSm90ILi2EN4cute5tupleIJNS5_1CILi1EEES8_S8_EEENS6_IJNS7_ILi128EEENS7_ILi64EEENS7_ILi256EEEEEELi256ENS_10bfloat16_tEfNS_4arch4Sm90ELb0ELb1ELb1ELb1ELb0ELb1ELb0ELb1ELb1ELb0ELb0ELb0EEENS1_21CollectiveEpilogueFwdINS6_IJSA_SC_SB_EEES9_SE_SG_Li256ELb1ELb0ELb0ELb0EEENS1_36VarlenDynamicPersistentTileSchedulerILi128ELi64ELi256ELi32ELb0ELb0ELb1ELb1ELb0ELb1EEEEEEEEEvNT_6ParamsE:
        /* <DEDUP_REMOVED lines=27> */
.L_x_1327:
[----:B------:R-:W-:Y:S05]  /*01b0*/  BSYNC B0 ;  /* 0x0000000000007941 */ /* 0x000fea0003800000 */
.L_x_1326:
        /* <DEDUP_REMOVED lines=41> */
.L_x_1328:
        /* <DEDUP_REMOVED lines=22> */
.L_x_1329:
        /* <DEDUP_REMOVED lines=18> */
.L_x_1330:
        /* <DEDUP_REMOVED lines=22> */
.L_x_1331:
        /* <DEDUP_REMOVED lines=22> */
.L_x_1332:
[----:B0-----:R-:W-:Y:S01]  /*0990*/  UMOV UR4, 0x1 ;  /* 0x0000000100047882 */ /* 0x001fe20000000000 */
[----:B------:R-:W-:Y:S01]  /*09a0*/  PLOP3.LUT P0, PT, PT, PT, UP0, 0x80, 0x0 ;  /* 0x000000000000781c */ /* 0x000fe20003f0f008 */
[----:B------:R-:W-:Y:S01]  /*09b0*/  USEL UR4, UR4, 0x2, !UP0 ;  /* 0x0000000204047887 */ /* 0x000fe2000c000000 */
[----:B------:R-:W-:Y:S01]  /*09c0*/  NOP ;  /* 0x0000000000007918 */ /* 0x000fe20000000000 */
[----:B------:R-:W-:Y:S04]  /*09d0*/  BSSY B7, `(.L_x_1333) ;  /* 0x00028a5000077945 */ /* 0x000fe80003800000 */
[----:B------:R-:W-:-:S05]  /*09e0*/  IMAD.U32 R2, RZ, RZ, UR4 ;  /* 0x00000004ff027e24 */ /* 0x000fca000f8e00ff */
[----:B------:R0:W-:Y:S01]  /*09f0*/  STL [R1+0x98], R2 ;  /* 0x0000980201007387 */ /* 0x0001e20000100800 */
[----:B-12-4-:R-:W-:Y:S06]  /*0a00*/  BAR.SYNC.DEFER_BLOCKING 0x0 ;  /* 0x0000000000007b1d */ /* 0x016fec0000010000 */
[----:B------:R-:W-:Y:S05]  /*0a10*/  @!P0 BRA `(.L_x_1334) ;  /* 0x0000021800ec8947 */ /* 0x000fea0003800000 */
.L_x_1335:
        /* <DEDUP_REMOVED lines=15> */
[----:B0-----:R-:W2:Y:S01]  /*0b10*/  LDL R2, [R1+0x98] ;  /* 0x0000980001027983 */ /* 0x001ea20000100800 */
[----:B------:R-:W-:Y:S02]  /*0b20*/  IMAD.MOV.U32 R236, RZ, RZ, RZ ;  /* 0x000000ffffec7224 */ /* 0x000fe400078e00ff */
[----:B------:R-:W-:Y:S01]  /*0b30*/  IMAD.MOV.U32 R218, RZ, RZ, RZ ;  /* 0x000000ffffda7224 */ /* 0x000fe200078e00ff */
[----:B------:R-:W0:Y:S01]  /*0b40*/  S2R R0, SR_TID.X ;  /* 0x0000000000007919 */ /* 0x000e220000002100 */
[----:B------:R-:W-:Y:S02]  /*0b50*/  IMAD.MOV.U32 R22, RZ, RZ, RZ ;  /* 0x000000ffff167224 */ /* 0x000fe400078e00ff */
[----:B0-----:R-:W-:-:S05]  /*0b60*/  VIADD R0, R0, 0xffffff80 ;  /* 0xffffff8000007836 */ /* 0x001fca0000000000 */
[----:B------:R-:W-:-:S04]  /*0b70*/  SHF.R.S32.HI R3, RZ, 0x1f, R0 ;  /* 0x0000001fff037819 */ /* 0x000fc80000011400 */
[CC--:B------:R-:W-:Y:S02]  /*0b80*/  LEA.HI R4, R3.reuse, R0.reuse, RZ, 0x4 ;  /* 0x0000000003047211 */ /* 0x0c0fe400078f20ff */
[CC--:B------:R-:W-:Y:S02]  /*0b90*/  LEA.HI R18, R3.reuse, R0.reuse, RZ, 0x3 ;  /* 0x0000000003127211 */ /* 0x0c0fe400078f18ff */
[CC--:B------:R-:W-:Y:S02]  /*0ba0*/  LEA.HI R6, R3.reuse, R0.reuse, RZ, 0x5 ;  /* 0x0000000003067211 */ /* 0x0c0fe400078f28ff */
[----:B------:R-:W-:Y:S02]  /*0bb0*/  LEA.HI R11, R3, R0, RZ, 0x6 ;  /* 0x00000000030b7211 */ /* 0x000fe400078f30ff */
[----:B------:R-:W-:Y:S01]  /*0bc0*/  LOP3.LUT R9, R18, 0xfffffff8, RZ, 0xc0, !PT ;  /* 0xfffffff812097812 */ /* 0x000fe200078ec0ff */
[----:B------:R-:W-:Y:S01]  /*0bd0*/  IMAD.SHL.U32 R6, R6, 0x20, RZ ;  /* 0x0000002006067824 */ /* 0x000fe200078e00ff */
[----:B------:R-:W-:Y:S01]  /*0be0*/  SHF.R.S32.HI R7, RZ, 0x4, R4 ;  /* 0x00000004ff077819 */ /* 0x000fe20000011404 */
[----:B------:R-:W-:Y:S01]  /*0bf0*/  IMAD.SHL.U32 R11, R11, 0x8, RZ ;  /* 0x000000080b0b7824 */ /* 0x000fe200078e00ff */
[----:B------:R-:W-:Y:S01]  /*0c00*/  SHF.R.S32.HI R18, RZ, 0x3, R18 ;  /* 0x00000003ff127819 */ /* 0x000fe20000011412 */
[----:B------:R-:W-:Y:S01]  /*0c10*/  IMAD.IADD R12, R0, 0x1, -R9 ;  /* 0x00000001000c7824 */ /* 0x000fe200078e0a09 */
[----:B------:R-:W-:-:S03]  /*0c20*/  LOP3.LUT R6, R6, 0xfffffc00, RZ, 0xc0, !PT ;  /* 0xfffffc0006067812 */ /* 0x000fc600078ec0ff */
[C---:B------:R-:W-:Y:S02]  /*0c30*/  IMAD.SHL.U32 R208, R12.reuse, 0x4, RZ ;  /* 0x000000040cd07824 */ /* 0x040fe400078e00ff */
[----:B------:R-:W-:Y:S02]  /*0c40*/  IMAD.SHL.U32 R228, R12, 0x8, RZ ;  /* 0x000000080ce47824 */ /* 0x000fe400078e00ff */
[----:B------:R-:W-:Y:S02]  /*0c50*/  VIADD R237, R208, 0x40 ;  /* 0x00000040d0ed7836 */ /* 0x000fe40000000000 */
[----:B------:R-:W-:Y:S02]  /*0c60*/  VIADD R233, R18, 0x20 ;  /* 0x0000002012e97836 */ /* 0x000fe40000000000 */
[----:B------:R-:W-:Y:S01]  /*0c70*/  IMAD.IADD R225, R208, 0x1, R237 ;  /* 0x00000001d0e17824 */ /* 0x000fe200078e02ed */
[----:B--2---:R-:W-:Y:S02]  /*0c80*/  R2UR UR4, R2 ;  /* 0x00000000020472ca */ /* 0x004fe400000e0000 */
[----:B------:R-:W-:-:S02]  /*0c90*/  LEA.HI R2, R3, R0, RZ, 0x7 ;  /* 0x0000000003027211 */ /* 0x000fc400078f38ff */
[----:B------:R-:W-:Y:S02]  /*0ca0*/  LOP3.LUT R3, R4, 0x3fffff0, RZ, 0xc0, !PT ;  /* 0x03fffff004037812 */ /* 0x000fe400078ec0ff */
[----:B------:R-:W-:Y:S02]  /*0cb0*/  LOP3.LUT R5, R2, 0xffffff80, RZ, 0xc0, !PT ;  /* 0xffffff8002057812 */ /* 0x000fe400078ec0ff */
[----:B------:R-:W-:-:S03]  /*0cc0*/  LEA.HI R4, R4, R7, RZ, 0x1 ;  /* 0x0000000704047211 */ /* 0x000fc600078f08ff */
[----:B------:R-:W-:Y:S01]  /*0cd0*/  IMAD.IADD R24, R0, 0x1, -R5 ;  /* 0x0000000100187824 */ /* 0x000fe200078e0a05 */
[----:B------:R-:W-:Y:S01]  /*0ce0*/  LOP3.LUT R4, R4, 0x1ffffffe, RZ, 0xc0, !PT ;  /* 0x1ffffffe04047812 */ /* 0x000fe200078ec0ff */
[----:B------:R-:W-:Y:S01]  /*0cf0*/  IMAD.IADD R5, R0, 0x1, -R3 ;  /* 0x0000000100057824 */ /* 0x000fe200078e0a03 */
[----:B------:R-:W-:Y:S01]  /*0d00*/  SHF.R.S32.HI R3, RZ, 0x7, R2 ;  /* 0x00000007ff037819 */ /* 0x000fe20000011402 */
[----:B------:R-:W-:Y:S01]  /*0d10*/  ULOP3.LUT UR4, UR4, 0x1, URZ, 0xfc, !UPT ;  /* 0x0000000104047892 */ /* 0x000fe2000f8efc3f */
[----:B------:R-:W-:Y:S01]  /*0d20*/  SHF.R.S32.HI R8, RZ, 0x1f, R24 ;  /* 0x0000001fff087819 */ /* 0x000fe20000011418 */
[----:B------:R-:W-:Y:S01]  /*0d30*/  IMAD R5, R5, 0x40, R6 ;  /* 0x0000004005057824 */ /* 0x000fe200078e0206 */
[----:B------:R-:W-:Y:S01]  /*0d40*/  LEA.HI R2, R2, R3, RZ, 0x1 ;  /* 0x0000000302027211 */ /* 0x000fe200078f08ff */
[----:B------:R-:W-:Y:S01]  /*0d50*/  IMAD.IADD R4, R7, 0x1, -R4 ;  /* 0x0000000107047824 */ /* 0x000fe200078e0a04 */
[-C--:B------:R-:W-:Y:S01]  /*0d60*/  LEA.HI R10, R8, R24.reuse, RZ, 0x2 ;  /* 0x00000018080a7211 */ /* 0x080fe200078f10ff */
[----:B------:R-:W-:Y:S01]  /*0d70*/  VIADD R6, R18, 0x60 ;  /* 0x0000006012067836 */ /* 0x000fe20000000000 */
[----:B------:R-:W-:Y:S01]  /*0d80*/  LOP3.LUT R2, R2, 0x3fffffe, RZ, 0xc0, !PT ;  /* 0x03fffffe02027812 */ /* 0x000fe200078ec0ff */
[----:B------:R-:W-:Y:S01]  /*0d90*/  IMAD R4, R4, 0x8, R5 ;  /* 0x0000000804047824 */ /* 0x000fe200078e0205 */
[--C-:B------:R-:W-:Y:S01]  /*0da0*/  SHF.R.S32.HI R0, RZ, 0x2, R10.reuse ;  /* 0x00000002ff007819 */ /* 0x100fe2000001140a */
[----:B------:R-:W-:Y:S01]  /*0db0*/  STL [R1+0x74], R24 ;  /* 0x0000741801007387 */ /* 0x000fe20000100800 */
[----:B------:R-:W-:Y:S01]  /*0dc0*/  SHF.R.S32.HI R9, RZ, 0x1f, R10 ;  /* 0x0000001fff097819 */ /* 0x000fe2000001140a */
[----:B------:R-:W-:Y:S01]  /*0dd0*/  IMAD.IADD R2, R3, 0x1, -R2 ;  /* 0x0000000103027824 */ /* 0x000fe200078e0a02 */
[----:B------:R-:W-:Y:S01]  /*0de0*/  LEA.HI R8, R8, R24, RZ, 0x5 ;  /* 0x0000001808087211 */ /* 0x000fe200078f28ff */
[----:B------:R-:W-:Y:S01]  /*0df0*/  STL [R1+0x20], R12 ;  /* 0x0000200c01007387 */ /* 0x000fe20000100800 */
[----:B------:R-:W-:-:S02]  /*0e00*/  LEA.HI R9, R9, R0, RZ, 0x3 ;  /* 0x0000000009097211 */ /* 0x000fc400078f18ff */
[----:B------:R-:W-:Y:S01]  /*0e10*/  SHF.R.S32.HI R8, RZ, 0x5, R8 ;  /* 0x00000005ff087819 */ /* 0x000fe20000011408 */
[----:B------:R0:W-:Y:S01]  /*0e20*/  STL [R1+0x94], R4 ;  /* 0x0000940401007387 */ /* 0x0001e20000100800 */
[----:B------:R-:W-:Y:S02]  /*0e30*/  LOP3.LUT R9, R9, 0xfffffff8, RZ, 0xc0, !PT ;  /* 0xfffffff809097812 */ /* 0x000fe400078ec0ff */
[----:B------:R-:W-:Y:S01]  /*0e40*/  SHF.R.S32.HI R5, RZ, 0x1f, R6 ;  /* 0x0000001fff057819 */ /* 0x000fe20000011406 */
[----:B------:R1:W-:Y:S01]  /*0e50*/  STL [R1+0x6c], R6 ;  /* 0x00006c0601007387 */ /* 0x0003e20000100800 */
[----:B------:R-:W-:Y:S01]  /*0e60*/  LOP3.LUT R234, R10, 0x7ffffffc, RZ, 0xc0, !PT ;  /* 0x7ffffffc0aea7812 */ /* 0x000fe200078ec0ff */
[----:B------:R-:W-:Y:S01]  /*0e70*/  IMAD.IADD R9, R0, 0x1, -R9 ;  /* 0x0000000100097824 */ /* 0x000fe200078e0a09 */
[----:B------:R-:W-:Y:S01]  /*0e80*/  LEA.HI R5, R5, R6, RZ, 0x3 ;  /* 0x0000000605057211 */ /* 0x000fe200078f18ff */
[----:B------:R-:W-:Y:S02]  /*0e90*/  VIADD R0, R18, 0x40 ;  /* 0x0000004012007836 */ /* 0x000fe40000000000 */
[----:B0-----:R-:W-:-:S02]  /*0ea0*/  IMAD.SHL.U32 R4, R6, 0x40, RZ ;  /* 0x0000004006047824 */ /* 0x001fc400078e00ff */
[----:B------:R-:W-:Y:S01]  /*0eb0*/  IMAD R9, R8, 0x10, R9 ;  /* 0x0000001008097824 */ /* 0x000fe200078e0209 */
[----:B------:R-:W-:Y:S01]  /*0ec0*/  SHF.R.S32.HI R3, RZ, 0x1f, R0 ;  /* 0x0000001fff037819 */ /* 0x000fe20000011400 */
[----:B------:R-:W-:Y:S01]  /*0ed0*/  IMAD.SHL.U32 R17, R5, 0x40, RZ ;  /* 0x0000004005117824 */ /* 0x000fe200078e00ff */
[----:B------:R-:W-:Y:S01]  /*0ee0*/  LOP3.LUT R8, R4, 0x1c0, RZ, 0xc0, !PT ;  /* 0x000001c004087812 */ /* 0x000fe200078ec0ff */
[----:B------:R-:W-:Y:S01]  /*0ef0*/  IMAD.IADD R234, R24, 0x1, -R234 ;  /* 0x0000000118ea7824 */ /* 0x000fe200078e0aea */
[----:B------:R-:W-:Y:S01]  /*0f00*/  LEA.HI R3, R3, R0, RZ, 0x3 ;  /* 0x0000000003037211 */ /* 0x000fe200078f18ff */
[----:B------:R-:W-:Y:S01]  /*0f10*/  IMAD.SHL.U32 R0, R0, 0x40, RZ ;  /* 0x0000004000007824 */ /* 0x000fe200078e00ff */
[----:B------:R-:W-:Y:S02]  /*0f20*/  SHF.R.S32.HI R4, RZ, 0x1f, R225 ;  /* 0x0000001fff047819 */ /* 0x000fe400000114e1 */
[----:B------:R-:W-:Y:S01]  /*0f30*/  LOP3.LUT R19, R17, 0xfffffe00, RZ, 0xc0, !PT ;  /* 0xfffffe0011137812 */ /* 0x000fe200078ec0ff */
[----:B-1----:R-:W-:Y:S01]  /*0f40*/  IMAD.SHL.U32 R6, R3, 0x40, RZ ;  /* 0x0000004003067824 */ /* 0x002fe200078e00ff */
[----:B------:R-:W-:-:S02]  /*0f50*/  LOP3.LUT R0, R0, 0x1c0, RZ, 0xc0, !PT ;  /* 0x000001c000007812 */ /* 0x000fc400078ec0ff */
[----:B------:R-:W-:Y:S02]  /*0f60*/  LEA.HI R5, R4, R225, RZ, 0x3 ;  /* 0x000000e104057211 */ /* 0x000fe400078f18ff */
[C---:B------:R-:W-:Y:S02]  /*0f70*/  LOP3.LUT R3, R0.reuse, 0x38, R228, 0xf8, !PT ;  /* 0x0000003800037812 */ /* 0x040fe400078ef8e4 */
[----:B------:R-:W-:Y:S02]  /*0f80*/  SHF.R.U32.HI R7, RZ, 0x3, R0 ;  /* 0x00000003ff077819 */ /* 0x000fe40000011600 */
[----:B------:R-:W-:Y:S02]  /*0f90*/  LOP3.LUT R0, R0, 0x38, R5, 0xf8, !PT ;  /* 0x0000003800007812 */ /* 0x000fe400078ef805 */
[----:B------:R-:W-:Y:S02]  /*0fa0*/  LOP3.LUT R6, R6, 0xfffffe00, RZ, 0xc0, !PT ;  /* 0xfffffe0006067812 */ /* 0x000fe400078ec0ff */
[----:B------:R-:W-:Y:S01]  /*0fb0*/  LOP3.LUT R17, R0, R7, RZ, 0x3c, !PT ;  /* 0x0000000700117212 */ /* 0x000fe200078e3cff */
[----:B------:R-:W-:Y:S01]  /*0fc0*/  IMAD R0, R2, 0x40, R9 ;  /* 0x0000004002007824 */ /* 0x000fe200078e0209 */
[----:B------:R-:W-:-:S02]  /*0fd0*/  SHF.R.S32.HI R2, RZ, 0x1f, R233 ;  /* 0x0000001fff027819 */ /* 0x000fc400000114e9 */
[----:B------:R-:W-:Y:S01]  /*0fe0*/  LOP3.LUT R21, R6, R3, R7, 0xf6, !PT ;  /* 0x0000000306157212 */ /* 0x000fe200078ef607 */
[----:B------:R-:W-:Y:S01]  /*0ff0*/  IMAD.SHL.U32 R7, R18, 0x40, RZ ;  /* 0x0000004012077824 */ /* 0x000fe200078e00ff */
[----:B------:R0:W-:Y:S01]  /*1000*/  STL [R1+0x54], R0 ;  /* 0x0000540001007387 */ /* 0x0001e20000100800 */
[----:B------:R-:W-:Y:S02]  /*1010*/  LEA.HI R2, R2, R233, RZ, 0x3 ;  /* 0x000000e902027211 */ /* 0x000fe400078f18ff */
[----:B------:R-:W-:Y:S01]  /*1020*/  LOP3.LUT R12, R8, 0x38, R228, 0xf8, !PT ;  /* 0x00000038080c7812 */ /* 0x000fe200078ef8e4 */
[----:B------:R1:W-:Y:S01]  /*1030*/  STL [R1+0x38], R7 ;  /* 0x0000380701007387 */ /* 0x0003e20000100800 */
[----:B------:R-:W-:Y:S01]  /*1040*/  SHF.R.U32.HI R20, RZ, 0x3, R8 ;  /* 0x00000003ff147819 */ /* 0x000fe20000011608 */
[----:B------:R-:W-:Y:S01]  /*1050*/  IMAD.SHL.U32 R2, R2, 0x40, RZ ;  /* 0x0000004002027824 */ /* 0x000fe200078e00ff */
[----:B------:R-:W-:Y:S02]  /*1060*/  LOP3.LUT R25, R8, 0x38, R5, 0xf8, !PT ;  /* 0x0000003808197812 */ /* 0x000fe400078ef805 */
[----:B------:R-:W-:Y:S01]  /*1070*/  LOP3.LUT R3, R7, 0x1c0, RZ, 0xc0, !PT ;  /* 0x000001c007037812 */ /* 0x000fe200078ec0ff */
[----:B0-----:R-:W-:Y:S01]  /*1080*/  IMAD.SHL.U32 R0, R233, 0x40, RZ ;  /* 0x00000040e9007824 */ /* 0x001fe200078e00ff */
[----:B------:R-:W-:-:S02]  /*1090*/  LOP3.LUT R23, R19, R12, R20, 0xf6, !PT ;  /* 0x0000000c13177212 */ /* 0x000fc400078ef614 */
[----:B------:R-:W-:Y:S02]  /*10a0*/  LOP3.LUT R25, R25, R20, RZ, 0x3c, !PT ;  /* 0x0000001419197212 */ /* 0x000fe400078e3cff */
[----:B------:R-:W-:Y:S02]  /*10b0*/  LOP3.LUT R27, R0, 0x1c0, RZ, 0xc0, !PT ;  /* 0x000001c0001b7812 */ /* 0x000fe400078ec0ff */
[----:B------:R-:W-:Y:S02]  /*10c0*/  LEA.HI R4, R4, R225, RZ, 0x6 ;  /* 0x000000e104047211 */ /* 0x000fe400078f30ff */
[----:B------:R-:W-:Y:S02]  /*10d0*/  LOP3.LUT R20, R11, 0xfffffe00, RZ, 0xc0, !PT ;  /* 0xfffffe000b147812 */ /* 0x000fe400078ec0ff */
[----:B------:R-:W-:Y:S01]  /*10e0*/  LOP3.LUT R0, R5, 0x38, RZ, 0xc0, !PT ;  /* 0x0000003805007812 */ /* 0x000fe200078ec0ff */
[----:B------:R-:W-:Y:S01]  /*10f0*/  IMAD.SHL.U32 R4, R4, 0x80, RZ ;  /* 0x0000008004047824 */ /* 0x000fe200078e00ff */
[----:B------:R-:W-:Y:S01]  /*1100*/  SHF.R.U32.HI R26, RZ, 0x3, R3 ;  /* 0x00000003ff1a7819 */ /* 0x000fe20000011603 */
[----:B------:R-:W-:Y:S01]  /*1110*/  STL [R1+0x48], R20 ;  /* 0x0000481401007387 */ /* 0x000fe20000100800 */
[----:B------:R-:W-:-:S02]  /*1120*/  SHF.R.U32.HI R12, RZ, 0x3, R27 ;  /* 0x00000003ff0c7819 */ /* 0x000fc4000001161b */
[----:B------:R-:W-:Y:S01]  /*1130*/  LOP3.LUT R5, R27, 0x38, R5, 0xf8, !PT ;  /* 0x000000381b057812 */ /* 0x000fe200078ef805 */
[----:B------:R-:W-:Y:S01]  /*1140*/  STL [R1+0x34], R27 ;  /* 0x0000341b01007387 */ /* 0x000fe20000100800 */
[----:B------:R-:W-:Y:S01]  /*1150*/  LOP3.LUT R8, R2, 0xfffffe00, RZ, 0xc0, !PT ;  /* 0xfffffe0002087812 */ /* 0x000fe200078ec0ff */
[----:B------:R-:W-:Y:S01]  /*1160*/  IMAD.U32 R2, RZ, RZ, UR4 ;  /* 0x00000004ff027e24 */ /* 0x000fe2000f8e00ff */
[----:B------:R-:W-:Y:S01]  /*1170*/  LOP3.LUT R0, R0, 0x1c0, R7, 0xf8, !PT ;  /* 0x000001c000007812 */ /* 0x000fe200078ef807 */
[----:B------:R-:W-:Y:S01]  /*1180*/  STL [R1+0x44], R26 ;  /* 0x0000441a01007387 */ /* 0x000fe20000100800 */
[----:B-1----:R-:W-:Y:S02]  /*1190*/  LOP3.LUT R7, R5, R12, RZ, 0x3c, !PT ;  /* 0x0000000c05077212 */ /* 0x002fe400078e3cff */
[----:B------:R-:W-:Y:S01]  /*11a0*/  LOP3.LUT R4, R4, 0xffffe000, RZ, 0xc0, !PT ;  /* 0xffffe00004047812 */ /* 0x000fe200078ec0ff */
[----:B------:R-:W-:Y:S01]  /*11b0*/  STL [R1+0x3c], R12 ;  /* 0x00003c0c01007387 */ /* 0x000fe20000100800 */
[----:B------:R-:W-:Y:S01]  /*11c0*/  LOP3.LUT R5, R0, R26, RZ, 0x3c, !PT ;  /* 0x0000001a00057212 */ /* 0x000fe200078e3cff */
[----:B------:R-:W-:Y:S01]  /*11d0*/  VIADD R0, R16, 0x10400 ;  /* 0x0001040010007836 */ /* 0x000fe20000000000 */
[-C--:B------:R-:W-:Y:S01]  /*11e0*/  IADD3 R9, R17, R4.reuse, R6 ;  /* 0x0000000411097210 */ /* 0x080fe20007ffe006 */
[----:B------:R-:W-:Y:S01]  /*11f0*/  STL [R1+0x40], R8 ;  /* 0x0000400801007387 */ /* 0x000fe20000100800 */
[-C--:B------:R-:W-:Y:S01]  /*1200*/  IADD3 R25, R25, R4.reuse, R19 ;  /* 0x0000000419197210 */ /* 0x080fe20007ffe013 */
[----:B------:R-:W-:Y:S01]  /*1210*/  VIADD R6, R208, 0x60 ;  /* 0x00000060d0067836 */ /* 0x000fe20000000000 */
[-C--:B------:R-:W-:Y:S01]  /*1220*/  IADD3 R7, R7, R4.reuse, R8 ;  /* 0x0000000407077210 */ /* 0x080fe20007ffe008 */
[----:B------:R-:W-:Y:S01]  /*1230*/  STL [R1+0x4], R13 ;  /* 0x0000040d01007387 */ /* 0x000fe20000100800 */
[----:B------:R-:W-:Y:S01]  /*1240*/  IADD3 R5, R5, R4, R20 ;  /* 0x0000000405057210 */ /* 0x000fe20007ffe014 */
[----:B------:R-:W-:Y:S01]  /*1250*/  IMAD.MOV.U32 R17, RZ, RZ, RZ ;  /* 0x000000ffff117224 */ /* 0x000fe200078e00ff */
[----:B------:R-:W-:Y:S01]  /*1260*/  SHF.R.S32.HI R4, RZ, 0x1f, R233 ;  /* 0x0000001fff047819 */ /* 0x000fe200000114e9 */
[----:B------:R-:W-:Y:S01]  /*1270*/  STL [R1+0x8], R14 ;  /* 0x0000080e01007387 */ /* 0x000fe20000100800 */
[----:B------:R-:W-:-:S02]  /*1280*/  LOP3.LUT R3, R3, 0x38, R228, 0xf8, !PT ;  /* 0x0000003803037812 */ /* 0x000fc400078ef8e4 */
[----:B------:R-:W-:Y:S01]  /*1290*/  SHF.R.S32.HI R19, RZ, 0x1f, R18 ;  /* 0x0000001fff137819 */ /* 0x000fe20000011412 */
[----:B------:R-:W-:Y:S04]  /*12a0*/  STL [R1+0xc], R15 ;  /* 0x00000c0f01007387 */ /* 0x000fe80000100800 */
[----:B------:R-:W-:Y:S04]  /*12b0*/  STL [R1+0x68], RZ ;  /* 0x000068ff01007387 */ /* 0x000fe80000100800 */
[----:B------:R0:W-:Y:S04]  /*12c0*/  STL [R1+0x30], R2 ;  /* 0x0000300201007387 */ /* 0x0001e80000100800 */
[----:B------:R1:W-:Y:S01]  /*12d0*/  STL [R1+0x5c], R4 ;  /* 0x00005c0401007387 */ /* 0x0003e20000100800 */
[----:B0-----:R-:W-:-:S02]  /*12e0*/  VIADD R2, R208, 0x20 ;  /* 0x00000020d0027836 */ /* 0x001fc40000000000 */
[----:B-1----:R-:W-:-:S03]  /*12f0*/  VIADD R4, R228, 0x80 ;  /* 0x00000080e4047836 */ /* 0x002fc60000000000 */
[----:B------:R0:W-:Y:S01]  /*1300*/  STL [R1+0x10], R2 ;  /* 0x0000100201007387 */ /* 0x0001e20000100800 */
[----:B------:R-:W-:-:S03]  /*1310*/  LOP3.LUT R4, R20, R3, R26, 0xf6, !PT ;  /* 0x0000000314047212 */ /* 0x000fc600078ef61a */
[----:B------:R1:W-:Y:S04]  /*1320*/  STL [R1+0x14], R6 ;  /* 0x0000140601007387 */ /* 0x0003e80000100800 */
[----:B------:R-:W-:Y:S01]  /*1330*/  STL [R1+0x58], R4 ;  /* 0x0000580401007387 */ /* 0x000fe20000100800 */
[----:B0-----:R-:W-:-:S04]  /*1340*/  LOP3.LUT R2, R27, 0x38, R228, 0xf8, !PT ;  /* 0x000000381b027812 */ /* 0x001fc800078ef8e4 */
[----:B------:R-:W-:Y:S01]  /*1350*/  LOP3.LUT R3, R8, R2, R12, 0xf6, !PT ;  /* 0x0000000208037212 */ /* 0x000fe200078ef60c */
[--C-:B------:R-:W-:Y:S02]  /*1360*/  IMAD R2, R21, 0x2, R0.reuse ;  /* 0x0000000215027824 */ /* 0x100fe400078e0200 */
[----:B-1----:R-:W-:Y:S02]  /*1370*/  VIADD R6, R228, 0xc0 ;  /* 0x000000c0e4067836 */ /* 0x002fe40000000000 */
[--C-:B------:R-:W-:Y:S01]  /*1380*/  IMAD R6, R23, 0x2, R0.reuse ;  /* 0x0000000217067824 */ /* 0x100fe200078e0200 */
[----:B------:R0:W-:Y:S01]  /*1390*/  STL [R1+0x84], R2 ;  /* 0x0000840201007387 */ /* 0x0001e20000100800 */
[----:B------:R-:W-:-:S03]  /*13a0*/  IMAD R3, R3, 0x2, R0 ;  /* 0x0000000203037824 */ /* 0x000fc600078e0200 */
[----:B------:R1:W-:Y:S04]  /*13b0*/  STL [R1+0x7c], R6 ;  /* 0x00007c0601007387 */ /* 0x0003e80000100800 */
[----:B------:R2:W-:Y:S01]  /*13c0*/  STL [R1+0x8c], R3 ;  /* 0x00008c0301007387 */ /* 0x0005e20000100800 */
[--C-:B0-----:R-:W-:Y:S02]  /*13d0*/  IMAD R2, R7, 0x2, R0.reuse ;  /* 0x0000000207027824 */ /* 0x101fe400078e0200 */
[----:B-1----:R-:W-:-:S03]  /*13e0*/  IMAD R6, R9, 0x2, R0 ;  /* 0x0000000209067824 */ /* 0x002fc600078e0200 */
[----:B------:R0:W-:Y:S01]  /*13f0*/  STL [R1+0x88], R2 ;  /* 0x0000880201007387 */ /* 0x0001e20000100800 */
[----:B--2---:R-:W-:-:S03]  /*1400*/  IMAD R3, R25, 0x2, R0 ;  /* 0x0000000219037824 */ /* 0x004fc600078e0200 */
[----:B------:R1:W-:Y:S04]  /*1410*/  STL [R1+0x80], R6 ;  /* 0x0000800601007387 */ /* 0x0003e80000100800 */
[----:B------:R1:W-:Y:S01]  /*1420*/  STL [R1+0x78], R3 ;  /* 0x0000780301007387 */ /* 0x0003e20000100800 */
[--C-:B0-----:R-:W-:Y:S02]  /*1430*/  IMAD R2, R5, 0x2, R0.reuse ;  /* 0x0000000205027824 */ /* 0x101fe400078e0200 */
[----:B------:R-:W-:-:S05]  /*1440*/  IMAD R0, R4, 0x2, R0 ;  /* 0x0000000204007824 */ /* 0x000fca00078e0200 */
[----:B------:R1:W-:Y:S04]  /*1450*/  STL [R1+0x4c], R0 ;  /* 0x00004c0001007387 */ /* 0x0003e80000100800 */
[----:B------:R1:W-:Y:S02]  /*1460*/  STL [R1+0x90], R2 ;  /* 0x0000900201007387 */ /* 0x0003e40000100800 */
.L_x_1649:
[----:B-12--5:R-:W2:Y:S01]  /*1470*/  LDL R12, [R1+0x4] ;  /* 0x00000400010c7983 */ /* 0x026ea20000100800 */
[----:B------:R-:W-:Y:S01]  /*1480*/  ULDC.64 UR4, c[0x0][0xa28] ;  /* 0x00028a0000047ab9 */ /* 0x000fe20000000a00 */
[----:B0---4-:R-:W0:Y:S02]  /*1490*/  LDC.64 R4, c[0x0][0xa08] ;  /* 0x00028200ff047b82 */ /* 0x011e240000000a00 */
[----:B------:R-:W3:Y:S04]  /*14a0*/  LDL R27, [R1+0x8] ;  /* 0x00000800011b7983 */ /* 0x000ee80000100800 */
[----:B------:R-:W4:Y:S01]  /*14b0*/  LDL R28, [R1+0xc] ;  /* 0x00000c00011c7983 */ /* 0x000f220000100800 */
[----:B------:R-:W-:-:S04]  /*14c0*/  ISETP.NE.U32.AND P0, PT, RZ, UR4, PT ;  /* 0x00000004ff007c0c */ /* 0x000fc8000bf05070 */
[----:B------:R-:W-:Y:S01]  /*14d0*/  ISETP.NE.AND.EX P0, PT, RZ, UR5, PT, P0 ;  /* 0x00000005ff007c0c */ /* 0x000fe2000bf05300 */
[----:B------:R-:W-:Y:S02]  /*14e0*/  ULDC.64 UR4, c[0x0][0xa18] ;  /* 0x0002860000047ab9 */ /* 0x000fe40000000a00 */
[----:B------:R-:W-:-:S04]  /*14f0*/  ISETP.NE.U32.AND P1, PT, RZ, UR4, PT ;  /* 0x00000004ff007c0c */ /* 0x000fc8000bf25070 */
[----:B------:R-:W-:Y:S01]  /*1500*/  ISETP.NE.AND.EX P1, PT, RZ, UR5, PT, P1 ;  /* 0x00000005ff007c0c */ /* 0x000fe2000bf25310 */
[----:B------:R-:W-:-:S05]  /*1510*/  ULDC.64 UR4, c[0x0][0xa08] ;  /* 0x0002820000047ab9 */ /* 0x000fca0000000a00 */
[----:B-1----:R-:W1:Y:S08]  /*1520*/  @P0 LDC.64 R2, c[0x0][0xa28] ;  /* 0x00028a00ff020b82 */ /* 0x002e700000000a00 */
[----:B------:R-:W1:Y:S01]  /*1530*/  @P1 LDC.64 R6, c[0x0][0xa18] ;  /* 0x00028600ff061b82 */ /* 0x000e620000000a00 */
[----:B------:R-:W-:Y:S01]  /*1540*/  ISETP.NE.U32.AND P3, PT, RZ, UR4, PT ;  /* 0x00000004ff007c0c */ /* 0x000fe2000bf65070 */
[----:B------:R-:W-:-:S03]  /*1550*/  ULDC UR4, c[0x0][0x288] ;  /* 0x0000a20000047ab9 */ /* 0x000fc60000000800 */
[----:B------:R-:W-:Y:S01]  /*1560*/  ISETP.NE.AND.EX P3, PT, RZ, UR5, PT, P3 ;  /* 0x00000005ff007c0c */ /* 0x000fe2000bf65330 */
[----:B------:R-:W-:Y:S01]  /*1570*/  IMAD.U32 R224, RZ, RZ, UR4 ;  /* 0x00000004ffe07e24 */ /* 0x000fe2000f8e00ff */
[----:B------:R-:W-:Y:S01]  /*1580*/  ULDC.64 UR4, c[0x0][0x3f8] ;  /* 0x0000fe0000047ab9 */ /* 0x000fe20000000a00 */
[----:B------:R-:W-:Y:S01]  /*1590*/  IMAD.MOV.U32 R0, RZ, RZ, RZ ;  /* 0x000000ffff007224 */ /* 0x000fe200078e00ff */
[----:B------:R-:W-:Y:S01]  /*15a0*/  UISETP.NE.U32.AND UP0, UPT, UR4, URZ, UPT ;  /* 0x0000003f0400728c */ /* 0x000fe2000bf05070 */
[----:B------:R-:W-:Y:S01]  /*15b0*/  IMAD.MOV.U32 R26, RZ, RZ, RZ ;  /* 0x000000ffff1a7224 */ /* 0x000fe200078e00ff */
[----:B------:R-:W-:Y:S01]  /*15c0*/  ULDC.64 UR6, c[0x0][0x208] ;  /* 0x0000820000067ab9 */ /* 0x000fe20000000a00 */
[----:B------:R-:W-:Y:S01]  /*15d0*/  ULDC UR4, c[0x0][0x404] ;  /* 0x0001010000047ab9 */ /* 0x000fe20000000800 */
[----:B------:R-:W-:-:S03]  /*15e0*/  UISETP.NE.AND.EX UP0, UPT, UR5, URZ, UPT, UP0 ;  /* 0x0000003f0500728c */ /* 0x000fc6000bf05300 */
[----:B------:R-:W-:Y:S01]  /*15f0*/  ULDC UR5, c[0x0][0x2e0] ;  /* 0x0000b80000057ab9 */ /* 0x000fe20000000800 */
[----:B------:R-:W-:-:S04]  /*1600*/  USEL UR4, UR4, 0x1, UP0 ;  /* 0x0000000104047887 */ /* 0x000fc80008000000 */
[----:B------:R-:W-:-:S03]  /*1610*/  UIMAD UR4, UR4, UR5, URZ ;  /* 0x00000005040472a4 */ /* 0x000fc6000f8e023f */
[----:B------:R-:W-:Y:S01]  /*1620*/  ULDC UR5, c[0x0][0x338] ;  /* 0x0000ce0000057ab9 */ /* 0x000fe20000000800 */
[----:B--2---:R2:W-:Y:S04]  /*1630*/  STL [R1+0x70], R12 ;  /* 0x0000700c01007387 */ /* 0x0045e80000100800 */
[----:B---3--:R2:W-:Y:S04]  /*1640*/  STL [R1+0x60], R27 ;  /* 0x0000601b01007387 */ /* 0x0085e80000100800 */
[----:B----4-:R2:W-:Y:S01]  /*1650*/  STL [R1+0x64], R28 ;  /* 0x0000641c01007387 */ /* 0x0105e20000100800 */
[----:B0-----:R-:W-:-:S04]  /*1660*/  IMAD.WIDE R8, R28, 0x4, R4 ;  /* 0x000000041c087825 */ /* 0x001fc800078e0204 */
[C---:B-1----:R-:W-:Y:S01]  /*1670*/  @P0 IMAD.WIDE R2, R28.reuse, 0x4, R2 ;  /* 0x000000041c020825 */ /* 0x042fe200078e0202 */
[----:B------:R2:W5:Y:S03]  /*1680*/  @P3 LDG.E R26, desc[UR6][R8.64] ;  /* 0x00000006081a3981 */ /* 0x000566000c1e1900 */
[----:B------:R-:W-:Y:S01]  /*1690*/  @P1 IMAD.WIDE R4, R28, 0x4, R6 ;  /* 0x000000041c041825 */ /* 0x000fe200078e0206 */
[----:B------:R2:W5:Y:S04]  /*16a0*/  @P0 LDG.E R0, desc[UR6][R2.64] ;  /* 0x0000000602000981 */ /* 0x000568000c1e1900 */
[----:B------:R2:W5:Y:S01]  /*16b0*/  @P1 LDG.E R224, desc[UR6][R4.64] ;  /* 0x0000000604e01981 */ /* 0x000562000c1e1900 */
[----:B------:R-:W-:-:S02]  /*16c0*/  ULDC.64 UR6, c[0x0][0xa20] ;  /* 0x0002880000067ab9 */ /* 0x000fc40000000a00 */
[----:B------:R-:W-:-:S04]  /*16d0*/  ISETP.NE.U32.AND P2, PT, RZ, UR6, PT ;  /* 0x00000006ff007c0c */ /* 0x000fc8000bf45070 */
[----:B------:R-:W-:Y:S01]  /*16e0*/  ISETP.NE.AND.EX P2, PT, RZ, UR7, PT, P2 ;  /* 0x00000007ff007c0c */ /* 0x000fe2000bf45320 */
[----:B------:R-:W-:-:S12]  /*16f0*/  @P1 BRA `(.L_x_1337) ;  /* 0x0000000000281947 */ /* 0x000fd80003800000 */
[----:B------:R-:W-:Y:S02]  /*1700*/  ULDC.64 UR6, c[0x0][0xa00] ;  /* 0x0002800000067ab9 */ /* 0x000fe40000000a00 */
[----:B------:R-:W-:-:S04]  /*1710*/  ISETP.NE.U32.AND P0, PT, RZ, UR6, PT ;  /* 0x00000006ff007c0c */ /* 0x000fc8000bf05070 */
[----:B------:R-:W-:-:S13]  /*1720*/  ISETP.NE.AND.EX P0, PT, RZ, UR7, PT, P0 ;  /* 0x00000007ff007c0c */ /* 0x000fda000bf05300 */
[----:B------:R-:W-:Y:S05]  /*1730*/  @!P0 BRA `(.L_x_1337) ;  /* 0x0000000000188947 */ /* 0x000fea0003800000 */
[----:B--2---:R-:W0:Y:S01]  /*1740*/  LDC.64 R2, c[0x0][0xa00] ;  /* 0x00028000ff027b82 */ /* 0x004e220000000a00 */
[----:B------:R-:W-:Y:S01]  /*1750*/  ULDC.64 UR6, c[0x0][0x208] ;  /* 0x0000820000067ab9 */ /* 0x000fe20000000a00 */
[----:B0-----:R-:W-:-:S05]  /*1760*/  IMAD.WIDE R2, R28, 0x4, R2 ;  /* 0x000000041c027825 */ /* 0x001fca00078e0202 */
[----:B-----5:R-:W2:Y:S04]  /*1770*/  LDG.E R224, desc[UR6][R2.64] ;  /* 0x0000000602e07981 */ /* 0x020ea8000c1e1900 */
[----:B------:R-:W2:Y:S02]  /*1780*/  LDG.E R5, desc[UR6][R2.64+0x4] ;  /* 0x0000040602057981 */ /* 0x000ea4000c1e1900 */
[----:B--2---:R-:W-:-:S07]  /*1790*/  IMAD.IADD R224, R5, 0x1, -R224 ;  /* 0x0000000105e07824 */ /* 0x004fce00078e0ae0 */
.L_x_1337:
[----:B--2---:R-:W-:Y:S02]  /*17a0*/  IMAD.U32 R2, RZ, RZ, UR5 ;  /* 0x00000005ff027e24 */ /* 0x004fe4000f8e00ff */
[----:B------:R-:W-:Y:S01]  /*17b0*/  IMAD.U32 R25, RZ, RZ, UR4 ;  /* 0x00000004ff197e24 */ /* 0x000fe2000f8e00ff */
[----:B------:R-:W-:Y:S06]  /*17c0*/  @!P2 BRA `(.L_x_1338) ;  /* 0x000000000014a947 */ /* 0x000fec0003800000 */
[----:B------:R-:W0:Y:S01]  /*17d0*/  LDC.64 R4, c[0x0][0xa20] ;  /* 0x00028800ff047b82 */ /* 0x000e220000000a00 */
[----:B------:R-:W-:Y:S01]  /*17e0*/  ULDC.64 UR4, c[0x0][0x208] ;  /* 0x0000820000047ab9 */ /* 0x000fe20000000a00 */
[----:B0-----:R-:W-:-:S05]  /*17f0*/  IMAD.WIDE R4, R28, 0x4, R4 ;  /* 0x000000041c047825 */ /* 0x001fca00078e0204 */
[----:B------:R0:W5:Y:S01]  /*1800*/  LDG.E R25, desc[UR4][R4.64] ;  /* 0x0000000404197981 */ /* 0x000162000c1e1900 */
[----:B------:R-:W-:Y:S05]  /*1810*/  BRA `(.L_x_1339) ;  /* 0x0000000000147947 */ /* 0x000fea0003800000 */
.L_x_1338:
[----:B------:R-:W-:Y:S05]  /*1820*/  @!P3 BRA `(.L_x_1339) ;  /* 0x000000000010b947 */ /* 0x000fea0003800000 */
[----:B------:R-:W-:Y:S02]  /*1830*/  ULDC.64 UR4, c[0x0][0x208] ;  /* 0x0000820000047ab9 */ /* 0x000fe40000000a00 */
[----:B------:R-:W2:Y:S04]  /*1840*/  LDG.E R4, desc[UR4][R8.64] ;  /* 0x0000000408047981 */ /* 0x000ea8000c1e1900 */
[----:B------:R-:W2:Y:S02]  /*1850*/  LDG.E R25, desc[UR4][R8.64+0x4] ;  /* 0x0000040408197981 */ /* 0x000ea4000c1e1900 */
[----:B--2---:R-:W-:-:S07]  /*1860*/  IMAD.IADD R25, R25, 0x1, -R4 ;  /* 0x0000000119197824 */ /* 0x004fce00078e0a04 */
.L_x_1339:
[----:B------:R-:W-:Y:S01]  /*1870*/  ULDC.64 UR4, c[0x0][0xa10] ;  /* 0x0002840000047ab9 */ /* 0x000fe20000000a00 */
[----:B------:R-:W-:Y:S01]  /*1880*/  ULDC.64 UR6, c[0x0][0x208] ;  /* 0x0000820000067ab9 */ /* 0x000fe20000000a00 */
[----:B------:R-:W-:Y:S01]  /*1890*/  ISETP.NE.U32.AND P0, PT, RZ, UR4, PT ;  /* 0x00000004ff007c0c */ /* 0x000fe2000bf05070 */
[----:B------:R-:W1:Y:S03]  /*18a0*/  LDC.64 R10, c[0x0][0x9e0] ;  /* 0x00027800ff0a7b82 */ /* 0x000e660000000a00 */
[----:B------:R-:W-:Y:S01]  /*18b0*/  ISETP.NE.AND.EX P0, PT, RZ, UR5, PT, P0 ;  /* 0x00000005ff007c0c */ /* 0x000fe2000bf05300 */
[----:B------:R-:W-:Y:S02]  /*18c0*/  ULDC.64 UR4, c[0x0][0xa30] ;  /* 0x00028c0000047ab9 */ /* 0x000fe40000000a00 */
[----:B------:R-:W-:-:S04]  /*18d0*/  ISETP.NE.U32.AND P1, PT, RZ, UR4, PT ;  /* 0x00000004ff007c0c */ /* 0x000fc8000bf25070 */
[----:B------:R-:W-:-:S06]  /*18e0*/  ISETP.NE.AND.EX P1, PT, RZ, UR5, PT, P1 ;  /* 0x00000005ff007c0c */ /* 0x000fcc000bf25310 */
[----:B0-----:R-:W0:Y:S08]  /*18f0*/  @P0 LDC.64 R4, c[0x0][0xa10] ;  /* 0x00028400ff040b82 */ /* 0x001e300000000a00 */
[----:B------:R-:W2:Y:S01]  /*1900*/  @P1 LDC.64 R6, c[0x0][0xa30] ;  /* 0x00028c00ff061b82 */ /* 0x000ea20000000a00 */
[----:B0-----:R-:W-:-:S05]  /*1910*/  @P0 IMAD.WIDE R4, R28, 0x4, R4 ;  /* 0x000000041c040825 */ /* 0x001fca00078e0204 */
[----:B------:R-:W3:Y:S04]  /*1920*/  @P0 LDG.E R3, desc[UR6][R4.64] ;  /* 0x0000000604030981 */ /* 0x000ee8000c1e1900 */
[----:B------:R-:W3:Y:S01]  /*1930*/  @P0 LDG.E R8, desc[UR6][R4.64+0x4] ;  /* 0x0000040604080981 */ /* 0x000ee2000c1e1900 */
[----:B-----5:R-:W-:Y:S02]  /*1940*/  IMAD.MOV.U32 R100, RZ, RZ, R25 ;  /* 0x000000ffff647224 */ /* 0x020fe400078e0019 */
[----:B--2---:R-:W-:-:S04]  /*1950*/  @P1 IMAD.WIDE R6, R28, 0x4, R6 ;  /* 0x000000041c061825 */ /* 0x004fc800078e0206 */
[----:B------:R-:W-:Y:S01]  /*1960*/  IMAD.IADD R9, R25, 0x1, -R0 ;  /* 0x0000000119097824 */ /* 0x000fe200078e0a00 */
[----:B------:R0:W5:Y:S01]  /*1970*/  @P1 LDG.E R100, desc[UR6][R6.64] ;  /* 0x0000000606641981 */ /* 0x000162000c1e1900 */
[----:B-1----:R-:W-:Y:S02]  /*1980*/  ISETP.GE.AND P1, PT, R11, 0x1, PT ;  /* 0x000000010b00780c */ /* 0x002fe40003f26270 */
[----:B------:R-:W-:Y:S01]  /*1990*/  LEA R103, R12, 0x80, 0x7 ;  /* 0x000000800c677811 */ /* 0x000fe200078e38ff */
[----:B---3--:R-:W-:-:S04]  /*19a0*/  @P0 IMAD.IADD R2, R8, 0x1, -R3 ;  /* 0x0000000108020824 */ /* 0x008fc800078e0a03 */
[----:B------:R-:W-:-:S04]  /*19b0*/  IMAD.IADD R219, R9, 0x1, R2 ;  /* 0x0000000109db7824 */ /* 0x000fc800078e0202 */
[C---:B------:R-:W-:Y:S01]  /*19c0*/  VIADD R0, R219.reuse, 0x3f ;  /* 0x0000003fdb007836 */ /* 0x040fe20000000000 */
[----:B------:R-:W-:-:S04]  /*19d0*/  IADD3 R103, R219, R103, -R224 ;  /* 0x00000067db677210 */ /* 0x000fc80007ffe8e0 */
[----:B------:R-:W-:-:S04]  /*19e0*/  SHF.R.S32.HI R3, RZ, 0x1f, R0 ;  /* 0x0000001fff037819 */ /* 0x000fc80000011400 */
[----:B------:R-:W-:Y:S01]  /*19f0*/  LEA.HI R3, R3, R0, RZ, 0x6 ;  /* 0x0000000003037211 */ /* 0x000fe200078f30ff */
[----:B------:R-:W-:-:S03]  /*1a00*/  IMAD.IADD R0, R103, 0x1, R10 ;  /* 0x0000000167007824 */ /* 0x000fc600078e020a */
[----:B------:R-:W-:Y:S01]  /*1a10*/  SHF.R.S32.HI R104, RZ, 0x6, R3 ;  /* 0x00000006ff687819 */ /* 0x000fe20000011403 */
[----:B0-----:R-:W-:Y:S06]  /*1a20*/  @!P1 BRA `(.L_x_1340) ;  /* 0x0000000000489947 */ /* 0x001fec0003800000 */
[C---:B------:R-:W-:Y:S01]  /*1a30*/  ISETP.GT.AND P0, PT, R103.reuse, RZ, PT ;  /* 0x000000ff6700720c */ /* 0x040fe20003f04270 */
[----:B------:R-:W-:Y:S01]  /*1a40*/  BSSY B0, `(.L_x_1341) ;  /* 0x000000e000007945 */ /* 0x000fe20003800000 */
[----:B------:R-:W-:-:S11]  /*1a50*/  VIADD R3, R103, 0xffffffff ;  /* 0xffffffff67037836 */ /* 0x000fd60000000000 */
        /* <DEDUP_REMOVED lines=8> */
.L_x_1342:
[----:B------:R-:W-:-:S13]  /*1ae0*/  ISETP.NE.AND P0, PT, R11, 0x1, PT ;  /* 0x000000010b00780c */ /* 0x000fda0003f05270 */
[----:B------:R-:W0:Y:S02]  /*1af0*/  @P0 LDC.64 R4, c[0x0][0x9e8] ;  /* 0x00027a00ff040b82 */ /* 0x000e240000000a00 */
[----:B0-----:R-:W-:-:S05]  /*1b00*/  @P0 IMAD.HI.U32 R4, R3, R4, RZ ;  /* 0x0000000403040227 */ /* 0x001fca00078e00ff */
[----:B------:R-:W-:-:S07]  /*1b10*/  @P0 SHF.R.U32.HI R3, RZ, R5, R4 ;  /* 0x00000005ff030219 */ /* 0x000fce0000011604 */
.L_x_1343:
[----:B------:R-:W-:Y:S05]  /*1b20*/  BSYNC B0 ;  /* 0x0000000000007941 */ /* 0x000fea0003800000 */
.L_x_1341:
[----:B------:R-:W-:-:S05]  /*1b30*/  IMAD R3, R3, R11, R11 ;  /* 0x0000000b03037224 */ /* 0x000fca00078e020b */
[----:B------:R-:W-:-:S07]  /*1b40*/  VIMNMX R0, R0, R3, PT ;  /* 0x0000000300007248 */ /* 0x000fce0003fe0100 */
.L_x_1340:
[----:B------:R-:W-:Y:S01]  /*1b50*/  IMAD R4, R12, 0x80, -R224 ;  /* 0x000000800c047824 */ /* 0x000fe200078e0ae0 */
[----:B------:R-:W-:-:S03]  /*1b60*/  ULDC UR4, c[0x0][0x9dc] ;  /* 0x0002770000047ab9 */ /* 0x000fc60000000800 */
[----:B------:R-:W-:-:S04]  /*1b70*/  IMAD.IADD R101, R219, 0x1, R4 ;  /* 0x00000001db657824 */ /* 0x000fc800078e0204 */
[----:B------:R-:W-:Y:S01]  /*1b80*/  VIADD R3, R101, -UR4 ;  /* 0x8000000465037c36 */ /* 0x000fe20008000000 */
[----:B------:R-:W-:Y:S06]  /*1b90*/  @!P1 BRA `(.L_x_1344) ;  /* 0x0000000000489947 */ /* 0x000fec0003800000 */
[----:B------:R-:W-:Y:S01]  /*1ba0*/  ISETP.GT.AND P0, PT, R101, -0x1, PT ;  /* 0xffffffff6500780c */ /* 0x000fe20003f04270 */
[----:B------:R-:W-:-:S12]  /*1bb0*/  BSSY B0, `(.L_x_1345) ;  /* 0x000000e000007945 */ /* 0x000fd80003800000 */
        /* <DEDUP_REMOVED lines=8> */
.L_x_1346:
[----:B------:R-:W-:Y:S01]  /*1c40*/  ISETP.NE.AND P0, PT, R11, 0x1, PT ;  /* 0x000000010b00780c */ /* 0x000fe20003f05270 */
[----:B------:R-:W-:-:S12]  /*1c50*/  IMAD.MOV.U32 R4, RZ, RZ, R101 ;  /* 0x000000ffff047224 */ /* 0x000fd800078e0065 */
[----:B------:R-:W0:Y:S02]  /*1c60*/  @P0 LDC.64 R6, c[0x0][0x9e8] ;  /* 0x00027a00ff060b82 */ /* 0x000e240000000a00 */
[----:B0-----:R-:W-:-:S05]  /*1c70*/  @P0 IMAD.HI.U32 R6, R101, R6, RZ ;  /* 0x0000000665060227 */ /* 0x001fca00078e00ff */
[----:B------:R-:W-:-:S07]  /*1c80*/  @P0 SHF.R.U32.HI R4, RZ, R7, R6 ;  /* 0x00000007ff040219 */ /* 0x000fce0000011606 */
.L_x_1347:
[----:B------:R-:W-:Y:S05]  /*1c90*/  BSYNC B0 ;  /* 0x0000000000007941 */ /* 0x000fea0003800000 */
.L_x_1345:
[----:B------:R-:W-:-:S05]  /*1ca0*/  IMAD R4, R4, R11, RZ ;  /* 0x0000000b04047224 */ /* 0x000fca00078e02ff */
[----:B------:R-:W-:-:S07]  /*1cb0*/  VIMNMX R3, R3, R4, !PT ;  /* 0x0000000403037248 */ /* 0x000fce0007fe0100 */
.L_x_1344:
[----:B------:R-:W-:Y:S01]  /*1cc0*/  VIADD R0, R0, 0x3f ;  /* 0x0000003f00007836 */ /* 0x000fe20000000000 */
[----:B------:R-:W-:-:S04]  /*1cd0*/  SHF.R.S32.HI R4, RZ, 0x1f, R3 ;  /* 0x0000001fff047819 */ /* 0x000fc80000011403 */
[----:B------:R-:W-:Y:S02]  /*1ce0*/  SHF.R.S32.HI R5, RZ, 0x1f, R0 ;  /* 0x0000001fff057819 */ /* 0x000fe40000011400 */
[----:B------:R-:W-:Y:S02]  /*1cf0*/  LEA.HI R4, R4, R3, RZ, 0x6 ;  /* 0x0000000304047211 */ /* 0x000fe400078f30ff */
[----:B------:R-:W-:Y:S02]  /*1d00*/  LEA.HI R5, R5, R0, RZ, 0x6 ;  /* 0x0000000005057211 */ /* 0x000fe400078f30ff */
[----:B------:R-:W-:Y:S02]  /*1d10*/  SHF.R.S32.HI R4, RZ, 0x6, R4 ;  /* 0x00000006ff047819 */ /* 0x000fe40000011404 */
[----:B------:R-:W-:Y:S02]  /*1d20*/  SHF.R.S32.HI R5, RZ, 0x6, R5 ;  /* 0x00000006ff057819 */ /* 0x000fe40000011405 */
[----:B------:R-:W-:-:S02]  /*1d30*/  VIMNMX R4, RZ, R4, !PT ;  /* 0x00000004ff047248 */ /* 0x000fc40007fe0100 */
[----:B------:R-:W-:-:S03]  /*1d40*/  VIMNMX R5, R104, R5, PT ;  /* 0x0000000568057248 */ /* 0x000fc60003fe0100 */
[--C-:B------:R-:W-:Y:S02]  /*1d50*/  IMAD R4, R4, 0x40, -R9.reuse ;  /* 0x0000004004047824 */ /* 0x100fe400078e0a09 */
[----:B------:R-:W-:-:S03]  /*1d60*/  IMAD R5, R5, 0x40, -R9 ;  /* 0x0000004005057824 */ /* 0x000fc600078e0a09 */
[----:B------:R-:W-:Y:S02]  /*1d70*/  VIMNMX R4, RZ, R4, !PT ;  /* 0x00000004ff047248 */ /* 0x000fe40007fe0100 */
[----:B------:R-:W-:Y:S02]  /*1d80*/  VIMNMX R5, R5, R2, PT ;  /* 0x0000000205057248 */ /* 0x000fe40003fe0100 */
[----:B------:R-:W-:Y:S02]  /*1d90*/  SHF.R.U32.HI R23, RZ, 0x6, R4 ;  /* 0x00000006ff177819 */ /* 0x000fe40000011604 */
[----:B------:R-:W-:-:S03]  /*1da0*/  ISETP.GT.AND P0, PT, R5, R4, PT ;  /* 0x000000040500720c */ /* 0x000fc60003f04270 */
[----:B------:R-:W-:-:S10]  /*1db0*/  IMAD.MOV.U32 R24, RZ, RZ, R23 ;  /* 0x000000ffff187224 */ /* 0x000fd400078e0017 */
[----:B------:R-:W-:-:S05]  /*1dc0*/  @P0 VIADD R0, R5, 0x3f ;  /* 0x0000003f05000836 */ /* 0x000fca0000000000 */
[----:B------:R-:W-:-:S04]  /*1dd0*/  @P0 SHF.R.S32.HI R3, RZ, 0x1f, R0 ;  /* 0x0000001fff030819 */ /* 0x000fc80000011400 */
[----:B------:R-:W-:-:S04]  /*1de0*/  @P0 LEA.HI R3, R3, R0, RZ, 0x6 ;  /* 0x0000000003030211 */ /* 0x000fc800078f30ff */
[----:B------:R-:W-:Y:S02]  /*1df0*/  @P0 SHF.R.S32.HI R24, RZ, 0x6, R3 ;  /* 0x00000006ff180819 */ /* 0x000fe40000011403 */
[----:B------:R-:W-:Y:S02]  /*1e00*/  PLOP3.LUT P0, PT, PT, PT, PT, 0x80, 0x0 ;  /* 0x000000000000781c */ /* 0x000fe40003f0f070 */
[----:B------:R-:W-:-:S13]  /*1e10*/  ISETP.GT.AND P1, PT, R24, R23, PT ;  /* 0x000000171800720c */ /* 0x000fda0003f24270 */
[----:B------:R-:W-:Y:S05]  /*1e20*/  @!P1 BRA `(.L_x_1348) ;  /* 0x0000006c00009947 */ /* 0x000fea0003800000 */
        /* <DEDUP_REMOVED lines=20> */
.L_x_1350:
[----:B------:R-:W-:Y:S05]  /*1f70*/  BSYNC B6 ;  /* 0x0000000000067941 */ /* 0x000fea0003800000 */
.L_x_1349:
        /* <DEDUP_REMOVED lines=20> */
.L_x_1352:
[----:B------:R-:W-:Y:S05]  /*20c0*/  BSYNC B6 ;  /* 0x0000000000067941 */ /* 0x000fea0003800000 */
.L_x_1351:
[----:B------:R-:W-:Y:S01]  /*20d0*/  ULDC.64 UR4, c[0x0][0x9f8] ;  /* 0x00027e0000047ab9 */ /* 0x000fe20000000a00 */
[----:B------:R-:W0:Y:S01]  /*20e0*/  LDC R0, c[0x0][0x428] ;  /* 0x00010a00ff007b82 */ /* 0x000e220000000800 */
[----:B------:R-:W-:Y:S01]  /*20f0*/  ISETP.NE.U32.AND P0, PT, RZ, UR4, PT ;  /* 0x00000004ff007c0c */ /* 0x000fe2000bf05070 */
[----:B------:R-:W-:Y:S01]  /*2100*/  IMAD.MOV.U32 R3, RZ, RZ, R28 ;  /* 0x000000ffff037224 */ /* 0x000fe200078e001c */
[----:B------:R-:W-:Y:S01]  /*2110*/  ULDC.64 UR6, c[0x0][0x208] ;  /* 0x0000820000067ab9 */ /* 0x000fe20000000a00 */
[----:B------:R-:W-:Y:S01]  /*2120*/  IMAD.MOV.U32 R7, RZ, RZ, R27 ;  /* 0x000000ffff077224 */ /* 0x000fe200078e001b */
[----:B------:R-:W-:Y:S01]  /*2130*/  ISETP.NE.AND.EX P0, PT, RZ, UR5, PT, P0 ;  /* 0x00000005ff007c0c */ /* 0x000fe2000bf05300 */
[----:B------:R-:W-:Y:S01]  /*2140*/  ULDC.64 UR4, c[0x0][0x2f8] ;  /* 0x0000be0000047ab9 */ /* 0x000fe20000000a00 */
[----:B------:R-:W2:Y:S01]  /*2150*/  LDL R34, [R1+0x38] ;  /* 0x0000380001227983 */ /* 0x000ea20000100800 */
[----:B------:R-:W-:Y:S01]  /*2160*/  IMAD.IADD R77, R26, 0x1, R25 ;  /* 0x000000011a4d7824 */ /* 0x000fe200078e0219 */
[----:B------:R-:W1:Y:S01]  /*2170*/  LDC.64 R12, c[0x0][0x2f0] ;  /* 0x0000bc00ff0c7b82 */ /* 0x000e620000000a00 */
[----:B------:R-:W-:Y:S01]  /*2180*/  VIADD R20, R228, 0x80 ;  /* 0x00000080e4147836 */ /* 0x000fe20000000000 */
[----:B------:R-:W3:Y:S01]  /*2190*/  LDL R33, [R1+0x3c] ;  /* 0x00003c0001217983 */ /* 0x000ee20000100800 */
[----:B------:R-:W-:-:S03]  /*21a0*/  ULDC.64 UR8, c[0x0][0x320] ;  /* 0x0000c80000087ab9 */ /* 0x000fc60000000a00 */
[----:B------:R-:W4:Y:S02]  /*21b0*/  LDL R26, [R1+0x40] ;  /* 0x00004000011a7983 */ /* 0x000f240000100800 */
[----:B------:R-:W1:Y:S02]  /*21c0*/  LDC R32, c[0x0][0x3d4] ;  /* 0x0000f500ff207b82 */ /* 0x000e640000000800 */
[----:B------:R-:W4:Y:S06]  /*21d0*/  LDL R14, [R1+0x48] ;  /* 0x00004800010e7983 */ /* 0x000f2c0000100800 */
[----:B------:R-:W0:Y:S02]  /*21e0*/  @P0 LDC.64 R4, c[0x0][0x9f8] ;  /* 0x00027e00ff040b82 */ /* 0x000e240000000a00 */
[----:B0-----:R-:W-:Y:S01]  /*21f0*/  @P0 IMAD.WIDE R4, R28, 0x4, R4 ;  /* 0x000000041c040825 */ /* 0x001fe200078e0204 */
[----:B------:R-:W-:-:S05]  /*2200*/  SHF.R.S32.HI R31, RZ, 0x1f, R77 ;  /* 0x0000001fff1f7819 */ /* 0x000fca000001144d */
[----:B------:R-:W0:Y:S01]  /*2210*/  LDC.64 R28, c[0x0][0x3d8] ;  /* 0x0000f600ff1c7b82 */ /* 0x000e220000000a00 */
[----:B------:R1:W2:Y:S01]  /*2220*/  @P0 LDG.E R3, desc[UR6][R4.64] ;  /* 0x0000000604030981 */ /* 0x0002a2000c1e1900 */
[----:B------:R-:W-:Y:S01]  /*2230*/  ISETP.NE.AND P0, PT, R0, 0x1, PT ;  /* 0x000000010000780c */ /* 0x000fe20003f05270 */
[----:B------:R-:W-:Y:S01]  /*2240*/  ULDC UR6, c[0x0][0x2e4] ;  /* 0x0000b90000067ab9 */ /* 0x000fe20000000800 */
[-C--:B-1----:R-:W-:Y:S01]  /*2250*/  IMAD R6, R31, R12.reuse, RZ ;  /* 0x0000000c1f067224 */ /* 0x082fe200078e02ff */
[----:B------:R-:W-:Y:S01]  /*2260*/  ISETP.GE.AND P1, PT, R225, UR6, PT ;  /* 0x00000006e1007c0c */ /* 0x000fe2000bf26270 */
[----:B------:R-:W-:-:S09]  /*2270*/  IMAD.WIDE.U32 R4, R77, R12, RZ ;  /* 0x0000000c4d047225 */ /* 0x000fd200078e00ff */
[----:B------:R-:W1:Y:S08]  /*2280*/  @P0 LDC R0, c[0x0][0x42c] ;  /* 0x00010b00ff000b82 */ /* 0x000e700000000800 */
[----:B------:R-:W0:Y:S01]  /*2290*/  @P0 LDC R9, c[0x0][0x430] ;  /* 0x00010c00ff090b82 */ /* 0x000e220000000800 */
[----:B-1----:R-:W-:Y:S02]  /*22a0*/  @P0 IMAD.HI.U32 R0, R27, R0, RZ ;  /* 0x000000001b000227 */ /* 0x002fe400078e00ff */
[----:B------:R-:W4:Y:S03]  /*22b0*/  LDL R27, [R1+0x44] ;  /* 0x00004400011b7983 */ /* 0x000f260000100800 */
[----:B0-----:R-:W-:Y:S01]  /*22c0*/  @P0 SHF.R.U32.HI R7, RZ, R9, R0 ;  /* 0x00000009ff070219 */ /* 0x001fe20000011600 */
[----:B------:R-:W-:Y:S01]  /*22d0*/  IMAD R9, R77, R13, R6 ;  /* 0x0000000d4d097224 */ /* 0x000fe200078e0206 */
[----:B------:R-:W-:-:S02]  /*22e0*/  SEL R6, RZ, 0xffffffff, P1 ;  /* 0xffffffffff067807 */ /* 0x000fc40000800000 */
[----:B------:R-:W-:Y:S01]  /*22f0*/  SHF.R.S32.HI R8, RZ, 0x1f, R7 ;  /* 0x0000001fff087819 */ /* 0x000fe20000011407 */
[----:B------:R-:W-:Y:S01]  /*2300*/  IMAD.IADD R5, R5, 0x1, R9 ;  /* 0x0000000105057824 */ /* 0x000fe200078e0209 */
[----:B------:R-:W-:Y:S01]  /*2310*/  ISETP.GE.AND P0, PT, R228, UR6, PT ;  /* 0x00000006e4007c0c */ /* 0x000fe2000bf06270 */
[----:B------:R-:W-:Y:S02]  /*2320*/  IMAD.SHL.U32 R9, R6, 0x2, RZ ;  /* 0x0000000206097824 */ /* 0x000fe400078e00ff */
[----:B------:R-:W-:Y:S01]  /*2330*/  IMAD R10, R8, UR4, RZ ;  /* 0x00000004080a7c24 */ /* 0x000fe2000f8e02ff */
[----:B------:R-:W-:Y:S01]  /*2340*/  SEL R0, RZ, 0x1, P0 ;  /* 0x00000001ff007807 */ /* 0x000fe20000000000 */
[C---:B------:R-:W-:Y:S01]  /*2350*/  IMAD.WIDE.U32 R4, R7.reuse, UR4, R4 ;  /* 0x0000000407047c25 */ /* 0x040fe2000f8e0004 */
[----:B------:R-:W-:Y:S02]  /*2360*/  ISETP.GE.AND P0, PT, R20, UR6, PT ;  /* 0x0000000614007c0c */ /* 0x000fe4000bf06270 */
[----:B------:R-:W0:Y:S01]  /*2370*/  LDC.64 R20, c[0x0][0x3e8] ;  /* 0x0000fa00ff147b82 */ /* 0x000e220000000a00 */
[----:B------:R-:W-:Y:S01]  /*2380*/  IMAD R11, R7, UR5, R10 ;  /* 0x00000005070b7c24 */ /* 0x000fe2000f8e020a */
[----:B------:R-:W-:Y:S01]  /*2390*/  LOP3.LUT R0, R9, 0x2, R0, 0xe2, !PT ;  /* 0x0000000209007812 */ /* 0x000fe200078ee200 */
[----:B------:R-:W3:Y:S01]  /*23a0*/  LDL R10, [R1+0x34] ;  /* 0x00003400010a7983 */ /* 0x000ee20000100800 */
[----:B------:R-:W-:Y:S01]  /*23b0*/  ULDC.64 UR4, c[0x0][0xa08] ;  /* 0x0002820000047ab9 */ /* 0x000fe20000000a00 */
[----:B------:R-:W-:-:S02]  /*23c0*/  SEL R9, RZ, 0x4, P0 ;  /* 0x00000004ff097807 */ /* 0x000fc40000000000 */
[----:B------:R-:W-:Y:S02]  /*23d0*/  ISETP.NE.U32.AND P0, PT, RZ, UR4, PT ;  /* 0x00000004ff007c0c */ /* 0x000fe4000bf05070 */
[----:B------:R-:W-:Y:S02]  /*23e0*/  LOP3.LUT R30, R0, R9, RZ, 0xfc, !PT ;  /* 0x00000009001e7212 */ /* 0x000fe400078efcff */
[----:B------:R-:W-:Y:S01]  /*23f0*/  ISETP.NE.AND.EX P0, PT, RZ, UR5, PT, P0 ;  /* 0x00000005ff007c0c */ /* 0x000fe2000bf05300 */
[----:B------:R-:W-:Y:S01]  /*2400*/  IMAD.IADD R5, R5, 0x1, R11 ;  /* 0x0000000105057824 */ /* 0x000fe200078e020b */
[----:B------:R-:W-:Y:S01]  /*2410*/  ULDC.64 UR4, c[0x0][0x300] ;  /* 0x0000c00000047ab9 */ /* 0x000fe20000000a00 */
[----:B------:R-:W-:Y:S01]  /*2420*/  SHF.R.S32.HI R229, RZ, 0x1f, R228 ;  /* 0x0000001fffe57819 */ /* 0x000fe200000114e4 */
[----:B------:R-:W-:-:S04]  /*2430*/  IMAD R6, R8, UR8, RZ ;  /* 0x0000000808067c24 */ /* 0x000fc8000f8e02ff */
[C---:B------:R-:W-:Y:S02]  /*2440*/  IMAD R25, R7.reuse, UR9, R6 ;  /* 0x0000000907197c24 */ /* 0x040fe4000f8e0206 */
[----:B------:R-:W-:Y:S01]  /*2450*/  IMAD.WIDE.U32 R6, R7, UR8, R228 ;  /* 0x0000000807067c25 */ /* 0x000fe2000f8e00e4 */
[----:B------:R-:W-:-:S03]  /*2460*/  ISETP.GE.AND P3, PT, R228, R32, PT ;  /* 0x00000020e400720c */ /* 0x000fc60003f66270 */
[----:B------:R-:W-:Y:S01]  /*2470*/  IMAD.IADD R7, R7, 0x1, R25 ;  /* 0x0000000107077824 */ /* 0x000fe200078e0219 */
[----:B------:R-:W-:Y:S02]  /*2480*/  SHF.R.S32.HI R209, RZ, 0x1f, R208 ;  /* 0x0000001fffd17819 */ /* 0x000fe400000114d0 */
[----:B------:R-:W-:Y:S01]  /*2490*/  ISETP.GE.AND P2, PT, R225, R32, PT ;  /* 0x00000020e100720c */ /* 0x000fe20003f46270 */
[----:B------:R-:W-:-:S04]  /*24a0*/  IMAD.WIDE.U32 R78, R18, R28, R228 ;  /* 0x0000001c124e7225 */ /* 0x000fc800078e00e4 */
[----:B------:R-:W-:-:S04]  /*24b0*/  IMAD.WIDE.U32 R80, R18, R28, R208 ;  /* 0x0000001c12507225 */ /* 0x000fc800078e00d0 */
[----:B0-----:R-:W-:-:S04]  /*24c0*/  IMAD.WIDE.U32 R84, R18, R20, R208 ;  /* 0x0000001412547225 */ /* 0x001fc800078e00d0 */
[C---:B------:R-:W-:Y:S01]  /*24d0*/  IMAD.WIDE.U32 R82, R18.reuse, R20, R228 ;  /* 0x0000001412527225 */ /* 0x040fe200078e00e4 */
[----:B------:R-:W0:Y:S01]  /*24e0*/  S2R R108, SR_TID.X ;  /* 0x00000000006c7919 */ /* 0x000e220000002100 */
[----:B-----5:R-:W-:Y:S02]  /*24f0*/  SHF.R.S32.HI R25, RZ, 0x1f, R100 ;  /* 0x0000001fff197819 */ /* 0x020fe40000011464 */
[----:B------:R-:W-:-:S05]  /*2500*/  IADD3 R76, P1, R18, R77, RZ ;  /* 0x0000004d124c7210 */ /* 0x000fca0007f3e0ff */
[----:B------:R-:W-:Y:S01]  /*2510*/  IMAD.X R77, R19, 0x1, R31, P1 ;  /* 0x00000001134d7824 */ /* 0x000fe200008e061f */
[----:B0-----:R-:W-:Y:S02]  /*2520*/  LEA.HI R108, R108, 0x8, RZ, 0x19 ;  /* 0x000000086c6c7811 */ /* 0x001fe400078fc8ff */
[----:B--2---:R-:W-:Y:S02]  /*2530*/  SHF.R.S32.HI R0, RZ, 0x1f, R3 ;  /* 0x0000001fff007819 */ /* 0x004fe40000011403 */
[----:B------:R-:W-:Y:S02]  /*2540*/  SEL R87, R3, RZ, !P0 ;  /* 0x000000ff03577207 */ /* 0x000fe40004000000 */
[----:B------:R-:W-:-:S03]  /*2550*/  SEL R0, R0, RZ, !P0 ;  /* 0x000000ff00007207 */ /* 0x000fc60004000000 */
[----:B------:R-:W-:-:S04]  /*2560*/  IMAD.WIDE.U32 R88, R87, UR4, R4 ;  /* 0x0000000457587c25 */ /* 0x000fc8000f8e0004 */
[C---:B------:R-:W-:Y:S02]  /*2570*/  IMAD R4, R19.reuse, R12, RZ ;  /* 0x0000000c13047224 */ /* 0x040fe400078e02ff */
[----:B------:R-:W-:Y:S02]  /*2580*/  IMAD R8, R0, UR4, RZ ;  /* 0x0000000400087c24 */ /* 0x000fe4000f8e02ff */
[C---:B------:R-:W-:Y:S02]  /*2590*/  IMAD R15, R18.reuse, R13, R4 ;  /* 0x0000000d120f7224 */ /* 0x040fe400078e0204 */
[----:B------:R-:W-:Y:S02]  /*25a0*/  IMAD R3, R19, R20, RZ ;  /* 0x0000001413037224 */ /* 0x000fe400078e02ff */
[----:B------:R-:W-:Y:S01]  /*25b0*/  IMAD R11, R87, UR5, R8 ;  /* 0x00000005570b7c24 */ /* 0x000fe2000f8e0208 */
[----:B------:R-:W-:Y:S01]  /*25c0*/  ULDC.64 UR4, c[0x0][0x328] ;  /* 0x0000ca0000047ab9 */ /* 0x000fe20000000a00 */
[----:B------:R-:W-:-:S04]  /*25d0*/  IMAD.WIDE.U32 R4, R18, R12, R228 ;  /* 0x0000000c12047225 */ /* 0x000fc800078e00e4 */
[----:B------:R-:W-:Y:S02]  /*25e0*/  IMAD R8, R0, UR4, RZ ;  /* 0x0000000400087c24 */ /* 0x000fe4000f8e02ff */
[----:B------:R-:W-:Y:S01]  /*25f0*/  IMAD R9, R18, R21, R3 ;  /* 0x0000001512097224 */ /* 0x000fe200078e0203 */
[----:B------:R-:W-:Y:S01]  /*2600*/  IADD3 R3, P0, R88, R4, RZ ;  /* 0x0000000458037210 */ /* 0x000fe20007f1e0ff */
[----:B------:R-:W-:Y:S02]  /*2610*/  IMAD.IADD R0, R89, 0x1, R11 ;  /* 0x0000000159007824 */ /* 0x000fe400078e020b */
[----:B------:R-:W-:-:S03]  /*2620*/  IMAD R97, R87, UR5, R8 ;  /* 0x0000000557617c24 */ /* 0x000fc6000f8e0208 */
[----:B------:R-:W-:Y:S01]  /*2630*/  IADD3.X R4, R0, R5, R15, P0, !PT ;  /* 0x0000000500047210 */ /* 0x000fe200007fe40f */
[----:B------:R-:W-:Y:S02]  /*2640*/  IMAD R5, R19, R28, RZ ;  /* 0x0000001c13057224 */ /* 0x000fe400078e02ff */
[----:B------:R-:W-:-:S04]  /*2650*/  IMAD.WIDE.U32 R86, R87, UR4, R6 ;  /* 0x0000000457567c25 */ /* 0x000fc8000f8e0006 */
[----:B------:R-:W-:Y:S01]  /*2660*/  IMAD R7, R18, R29, R5 ;  /* 0x0000001d12077224 */ /* 0x000fe200078e0205 */
[C---:B------:R-:W-:Y:S02]  /*2670*/  SEL R5, R32.reuse, RZ, P3 ;  /* 0x000000ff20057207 */ /* 0x040fe40001800000 */
[----:B------:R-:W-:-:S03]  /*2680*/  SEL R6, R32, RZ, P2 ;  /* 0x000000ff20067207 */ /* 0x000fc60001000000 */
[----:B------:R-:W-:Y:S02]  /*2690*/  IMAD.IADD R5, R228, 0x1, R5 ;  /* 0x00000001e4057824 */ /* 0x000fe400078e0205 */
[----:B------:R-:W-:Y:S02]  /*26a0*/  IMAD.IADD R81, R81, 0x1, R7 ;  /* 0x0000000151517824 */ /* 0x000fe400078e0207 */
[----:B------:R-:W-:Y:S02]  /*26b0*/  IMAD.IADD R79, R7, 0x1, R79 ;  /* 0x00000001074f7824 */ /* 0x000fe400078e024f */
[----:B------:R-:W-:Y:S01]  /*26c0*/  IMAD.IADD R7, R225, 0x1, R6 ;  /* 0x00000001e1077824 */ /* 0x000fe200078e0206 */
[----:B------:R-:W-:-:S04]  /*26d0*/  SHF.R.S32.HI R6, RZ, 0x1f, R5 ;  /* 0x0000001fff067819 */ /* 0x000fc80000011405 */
[CC--:B------:R-:W-:Y:S02]  /*26e0*/  LEA.HI R35, R6.reuse, R5.reuse, RZ, 0x3 ;  /* 0x0000000506237211 */ /* 0x0c0fe400078f18ff */
[----:B------:R-:W-:Y:S02]  /*26f0*/  LEA.HI R5, R6, R5, RZ, 0x6 ;  /* 0x0000000506057211 */ /* 0x000fe400078f30ff */
[----:B------:R-:W-:Y:S01]  /*2700*/  SHF.R.S32.HI R8, RZ, 0x1f, R7 ;  /* 0x0000001fff087819 */ /* 0x000fe20000011407 */
[----:B------:R-:W-:Y:S02]  /*2710*/  IMAD.IADD R85, R85, 0x1, R9 ;  /* 0x0000000155557824 */ /* 0x000fe400078e0209 */
[----:B------:R-:W-:Y:S01]  /*2720*/  IMAD.IADD R83, R9, 0x1, R83 ;  /* 0x0000000109537824 */ /* 0x000fe200078e0253 */
[CC--:B------:R-:W-:Y:S01]  /*2730*/  LEA.HI R9, R8.reuse, R7.reuse, RZ, 0x6 ;  /* 0x0000000708097211 */ /* 0x0c0fe200078f30ff */
[----:B------:R-:W-:Y:S01]  /*2740*/  IMAD.SHL.U32 R6, R5, 0x40, RZ ;  /* 0x0000004005067824 */ /* 0x000fe200078e00ff */
[----:B------:R-:W-:-:S02]  /*2750*/  LEA.HI R91, R8, R7, RZ, 0x3 ;  /* 0x00000007085b7211 */ /* 0x000fc400078f18ff */
[----:B------:R-:W-:Y:S02]  /*2760*/  LOP3.LUT R5, R35, 0x38, RZ, 0xc0, !PT ;  /* 0x0000003823057812 */ /* 0x000fe400078ec0ff */
[C---:B---3--:R-:W-:Y:S01]  /*2770*/  LOP3.LUT R8, R10.reuse, 0x38, R35, 0xf8, !PT ;  /* 0x000000380a087812 */ /* 0x048fe200078ef823 */
[----:B------:R-:W-:Y:S01]  /*2780*/  IMAD.SHL.U32 R9, R9, 0x40, RZ ;  /* 0x0000004009097824 */ /* 0x000fe200078e00ff */
[----:B------:R-:W-:Y:S02]  /*2790*/  LOP3.LUT R7, R91, 0x38, RZ, 0xc0, !PT ;  /* 0x000000385b077812 */ /* 0x000fe400078ec0ff */
[----:B------:R-:W-:Y:S02]  /*27a0*/  LOP3.LUT R5, R5, 0x1c0, R34, 0xf8, !PT ;  /* 0x000001c005057812 */ /* 0x000fe400078ef822 */
[----:B------:R-:W-:Y:S02]  /*27b0*/  LOP3.LUT R10, R10, 0x38, R91, 0xf8, !PT ;  /* 0x000000380a0a7812 */ /* 0x000fe400078ef85b */
[----:B------:R-:W-:-:S02]  /*27c0*/  LOP3.LUT R11, R8, R33, RZ, 0x3c, !PT ;  /* 0x00000021080b7212 */ /* 0x000fc400078e3cff */
[----:B------:R-:W-:Y:S02]  /*27d0*/  LOP3.LUT R6, R6, 0xfffff000, RZ, 0xc0, !PT ;  /* 0xfffff00006067812 */ /* 0x000fe400078ec0ff */
[----:B------:R-:W-:Y:S02]  /*27e0*/  LOP3.LUT R8, R7, 0x1c0, R34, 0xf8, !PT ;  /* 0x000001c007087812 */ /* 0x000fe400078ef822 */
[----:B----4-:R-:W-:Y:S02]  /*27f0*/  LOP3.LUT R7, R5, R27, RZ, 0x3c, !PT ;  /* 0x0000001b05077212 */ /* 0x010fe400078e3cff */
[----:B------:R-:W-:Y:S02]  /*2800*/  LOP3.LUT R9, R9, 0xfffff000, RZ, 0xc0, !PT ;  /* 0xfffff00009097812 */ /* 0x000fe400078ec0ff */
[----:B------:R-:W-:Y:S02]  /*2810*/  LOP3.LUT R10, R10, R33, RZ, 0x3c, !PT ;  /* 0x000000210a0a7212 */ /* 0x000fe400078e3cff */
[----:B------:R-:W-:-:S02]  /*2820*/  IADD3 R5, R11, R6, R26 ;  /* 0x000000060b057210 */ /* 0x000fc40007ffe01a */
[----:B------:R-:W-:Y:S02]  /*2830*/  LOP3.LUT R8, R8, R27, RZ, 0x3c, !PT ;  /* 0x0000001b08087212 */ /* 0x000fe400078e3cff */
[----:B------:R-:W-:Y:S02]  /*2840*/  IADD3 R6, R7, R6, R14 ;  /* 0x0000000607067210 */ /* 0x000fe40007ffe00e */
[-C--:B------:R-:W-:Y:S01]  /*2850*/  IADD3 R7, R10, R9.reuse, R26 ;  /* 0x000000090a077210 */ /* 0x080fe20007ffe01a */
[----:B------:R-:W-:Y:S01]  /*2860*/  VIADD R26, R228, 0xc0 ;  /* 0x000000c0e41a7836 */ /* 0x000fe20000000000 */
[----:B------:R-:W-:Y:S01]  /*2870*/  IADD3 R8, R8, R9, R14 ;  /* 0x0000000908087210 */ /* 0x000fe20007ffe00e */
[C---:B------:R-:W-:Y:S02]  /*2880*/  IMAD R14, R25.reuse, R20, RZ ;  /* 0x00000014190e7224 */ /* 0x040fe400078e02ff */
[----:B------:R-:W-:Y:S01]  /*2890*/  IMAD R25, R25, R28, RZ ;  /* 0x0000001c19197224 */ /* 0x000fe200078e02ff */
[----:B------:R-:W-:Y:S01]  /*28a0*/  ISETP.GE.AND P0, PT, R26, UR6, PT ;  /* 0x000000061a007c0c */ /* 0x000fe2000bf06270 */
[----:B------:R-:W-:Y:S01]  /*28b0*/  IMAD R37, R100, R21, R14 ;  /* 0x0000001564257224 */ /* 0x000fe200078e020e */
[----:B------:R-:W-:Y:S01]  /*28c0*/  SHF.L.U64.HI R9, R12, 0x6, R13 ;  /* 0x000000060c097819 */ /* 0x000fe2000001020d */
[----:B------:R-:W-:Y:S01]  /*28d0*/  IMAD R33, R100, R29, R25 ;  /* 0x0000001d64217224 */ /* 0x000fe200078e0219 */
[----:B------:R-:W-:-:S02]  /*28e0*/  SHF.L.U64.HI R10, R12, 0x5, R13 ;  /* 0x000000050c0a7819 */ /* 0x000fc4000001020d */
[C-C-:B------:R-:W-:Y:S02]  /*28f0*/  SHF.L.U64.HI R13, R20.reuse, 0x6, R21.reuse ;  /* 0x00000006140d7819 */ /* 0x140fe40000010215 */
[----:B------:R-:W-:Y:S02]  /*2900*/  SHF.L.U64.HI R14, R20, 0x5, R21 ;  /* 0x00000005140e7819 */ /* 0x000fe40000010215 */
[C-C-:B------:R-:W-:Y:S02]  /*2910*/  SHF.L.U64.HI R21, R28.reuse, 0x6, R29.reuse ;  /* 0x000000061c157819 */ /* 0x140fe4000001021d */
[----:B------:R-:W-:Y:S02]  /*2920*/  SHF.L.U64.HI R25, R28, 0x5, R29 ;  /* 0x000000051c197819 */ /* 0x000fe4000001021d */
[----:B------:R-:W-:Y:S01]  /*2930*/  SEL R29, RZ, 0x8, P0 ;  /* 0x00000008ff1d7807 */ /* 0x000fe20000000000 */
[----:B------:R-:W-:Y:S01]  /*2940*/  IMAD.WIDE.U32 R80, R100, R28, R80 ;  /* 0x0000001c64507225 */ /* 0x000fe200078e0050 */
[----:B------:R-:W-:-:S02]  /*2950*/  SHF.R.S32.HI R34, RZ, 0x3, R35 ;  /* 0x00000003ff227819 */ /* 0x000fc40000011423 */
[----:B------:R-:W-:Y:S01]  /*2960*/  LOP3.LUT R94, R30, R29, RZ, 0xfc, !PT ;  /* 0x0000001d1e5e7212 */ /* 0x000fe200078efcff */
[CC--:B------:R-:W-:Y:S01]  /*2970*/  IMAD.WIDE.U32 R84, R100.reuse, R20.reuse, R84 ;  /* 0x0000001464547225 */ /* 0x0c0fe200078e0054 */
[----:B------:R-:W-:Y:S02]  /*2980*/  SHF.R.S32.HI R90, RZ, 0x3, R91 ;  /* 0x00000003ff5a7819 */ /* 0x000fe4000001145b */
[----:B------:R-:W-:Y:S01]  /*2990*/  LOP3.LUT R35, R35, 0xfffffff8, RZ, 0xc0, !PT ;  /* 0xfffffff823237812 */ /* 0x000fe200078ec0ff */
[----:B------:R-:W-:Y:S01]  /*29a0*/  IMAD.WIDE.U32 R82, R100, R20, R82 ;  /* 0x0000001464527225 */ /* 0x000fe200078e0052 */
[----:B------:R-:W-:-:S03]  /*29b0*/  LOP3.LUT R91, R91, 0xfffffff8, RZ, 0xc0, !PT ;  /* 0xfffffff85b5b7812 */ /* 0x000fc600078ec0ff */
[----:B------:R-:W-:Y:S01]  /*29c0*/  IMAD.WIDE.U32 R78, R100, R28, R78 ;  /* 0x0000001c644e7225 */ /* 0x000fe200078e004e */
[----:B------:R-:W-:-:S03]  /*29d0*/  LOP3.LUT R29, R30, 0x1, RZ, 0xc0, !PT ;  /* 0x000000011e1d7812 */ /* 0x000fc600078ec0ff */
[C---:B------:R-:W-:Y:S02]  /*29e0*/  IMAD.SHL.U32 R26, R28.reuse, 0x40, RZ ;  /* 0x000000401c1a7824 */ /* 0x040fe400078e00ff */
[----:B------:R-:W-:Y:S01]  /*29f0*/  IMAD.SHL.U32 R27, R28, 0x20, RZ ;  /* 0x000000201c1b7824 */ /* 0x000fe200078e00ff */
[----:B------:R-:W-:Y:S01]  /*2a00*/  LOP3.LUT R92, R94, 0x2, RZ, 0xc0, !PT ;  /* 0x000000025e5c7812 */ /* 0x000fe200078ec0ff */
[----:B------:R-:W-:Y:S01]  /*2a10*/  IMAD.SHL.U32 R28, R32, 0x2, RZ ;  /* 0x00000002201c7824 */ /* 0x000fe200078e00ff */
[----:B------:R-:W-:Y:S01]  /*2a20*/  LOP3.LUT R93, R94, 0x4, RZ, 0xc0, !PT ;  /* 0x000000045e5d7812 */ /* 0x000fe200078ec0ff */
[----:B------:R-:W-:Y:S01]  /*2a30*/  IMAD.SHL.U32 R11, R12, 0x40, RZ ;  /* 0x000000400c0b7824 */ /* 0x000fe200078e00ff */
[----:B------:R-:W-:Y:S01]  /*2a40*/  LOP3.LUT R94, R94, 0x8, RZ, 0xc0, !PT ;  /* 0x000000085e5e7812 */ /* 0x000fe200078ec0ff */
[----:B------:R-:W-:Y:S01]  /*2a50*/  IMAD.SHL.U32 R15, R20, 0x40, RZ ;  /* 0x00000040140f7824 */ /* 0x000fe200078e00ff */
[----:B------:R-:W-:Y:S01]  /*2a60*/  SHF.R.S32.HI R95, RZ, 0x1f, R35 ;  /* 0x0000001fff5f7819 */ /* 0x000fe20000011423 */
[----:B------:R-:W-:Y:S01]  /*2a70*/  IMAD.IADD R32, R81, 0x1, R33 ;  /* 0x0000000151207824 */ /* 0x000fe200078e0221 */
[----:B------:R-:W-:Y:S01]  /*2a80*/  SHF.R.S32.HI R96, RZ, 0x1f, R91 ;  /* 0x0000001fff607819 */ /* 0x000fe2000001145b */
[----:B------:R-:W-:-:S02]  /*2a90*/  IMAD.SHL.U32 R12, R12, 0x20, RZ ;  /* 0x000000200c0c7824 */ /* 0x000fc400078e00ff */
[----:B------:R-:W-:Y:S02]  /*2aa0*/  IMAD.SHL.U32 R20, R20, 0x20, RZ ;  /* 0x0000002014147824 */ /* 0x000fe400078e00ff */
[----:B------:R-:W-:Y:S02]  /*2ab0*/  IMAD.IADD R30, R85, 0x1, R37 ;  /* 0x00000001551e7824 */ /* 0x000fe400078e0225 */
[----:B------:R-:W-:Y:S02]  /*2ac0*/  IMAD.IADD R31, R37, 0x1, R83 ;  /* 0x00000001251f7824 */ /* 0x000fe400078e0253 */
[----:B------:R-:W-:Y:S02]  /*2ad0*/  IMAD.IADD R33, R33, 0x1, R79 ;  /* 0x0000000121217824 */ /* 0x000fe400078e024f */
[----:B------:R-:W-:-:S07]  /*2ae0*/  IMAD.IADD R97, R87, 0x1, R97 ;  /* 0x0000000157617824 */ /* 0x000fce00078e0261 */
.L_x_1428:
[----:B------:R-:W2:Y:S01]  /*2af0*/  LDL R41, [R1+0x58] ;  /* 0x0000580001297983 */ /* 0x000ea20000100800 */
[----:B------:R-:W0:Y:S01]  /*2b00*/  LDC R120, c[0x0][0x3d4] ;  /* 0x0000f500ff787b82 */ /* 0x000e220000000800 */
[----:B------:R-:W-:Y:S01]  /*2b10*/  VIADD R40, R24, 0xffffffff ;  /* 0xffffffff18287836 */ /* 0x000fe20000000000 */
[----:B------:R-:W-:Y:S05]  /*2b20*/  YIELD ;  /* 0x0000000000007946 */ /* 0x000fea0003800000 */
[----:B------:R-:W-:Y:S01]  /*2b30*/  SHF.R.S32.HI R39, RZ, 0x1f, R40 ;  /* 0x0000001fff277819 */ /* 0x000fe20000011428 */
[----:B------:R-:W1:Y:S01]  /*2b40*/  LDC.64 R106, c[0x0][0x2d8] ;  /* 0x0000b600ff6a7b82 */ /* 0x000e620000000a00 */
[-C--:B------:R-:W-:Y:S01]  /*2b50*/  IMAD R24, R9, R40.reuse, RZ ;  /* 0x0000002809187224 */ /* 0x080fe200078e02ff */
[----:B------:R-:W-:Y:S01]  /*2b60*/  BSSY B0, `(.L_x_1353) ;  /* 0x000057b000007945 */ /* 0x000fe20003800000 */
[----:B------:R-:W-:-:S04]  /*2b70*/  IMAD.WIDE.U32 R112, R11, R40, RZ ;  /* 0x000000280b707225 */ /* 0x000fc800078e00ff */
[----:B------:R-:W-:Y:S01]  /*2b80*/  IMAD R73, R39, R11, R24 ;  /* 0x0000000b27497224 */ /* 0x000fe200078e0218 */
[CC--:B------:R-:W-:Y:S02]  /*2b90*/  IADD3 R37, P0, R3.reuse, R112.reuse, RZ ;  /* 0x0000007003257210 */ /* 0x0c0fe40007f1e0ff */
[----:B------:R-:W-:Y:S01]  /*2ba0*/  IADD3 R24, P4, P5, R3, R112, R12 ;  /* 0x0000007003187210 */ /* 0x000fe20007d9e00c */
[----:B------:R-:W-:-:S04]  /*2bb0*/  IMAD.IADD R73, R113, 0x1, R73 ;  /* 0x0000000171497824 */ /* 0x000fc800078e0249 */
[----:B------:R-:W-:Y:S01]  /*2bc0*/  IMAD.X R38, R73, 0x1, R4, P0 ;  /* 0x0000000149267824 */ /* 0x000fe200000e0604 */
[----:B0-----:R-:W-:Y:S02]  /*2bd0*/  ISETP.GE.AND P0, PT, R120, 0x1, PT ;  /* 0x000000017800780c */ /* 0x001fe40003f06270 */
[----:B------:R-:W-:Y:S02]  /*2be0*/  IADD3.X R36, R4, R73, R10, P4, P5 ;  /* 0x0000004904247210 */ /* 0x000fe400027ea40a */
[CC--:B-1----:R-:W-:Y:S02]  /*2bf0*/  LEA R50, P1, R37.reuse, R106.reuse, 0x1 ;  /* 0x0000006a25327211 */ /* 0x0c2fe400078208ff */
[----:B------:R-:W-:Y:S02]  /*2c00*/  LEA R48, P6, R24, R106, 0x1 ;  /* 0x0000006a18307211 */ /* 0x000fe400078c08ff */
[----:B------:R-:W-:Y:S02]  /*2c10*/  LEA.HI.X R51, R37, R107, R38, 0x1, P1 ;  /* 0x0000006b25337211 */ /* 0x000fe400008f0c26 */
[----:B------:R-:W-:-:S02]  /*2c20*/  ISETP.GT.AND P1, PT, R40, R23, PT ;  /* 0x000000172800720c */ /* 0x000fc40003f24270 */
[----:B------:R-:W-:Y:S01]  /*2c30*/  LEA.HI.X R49, R24, R107, R36, 0x1, P6 ;  /* 0x0000006b18317211 */ /* 0x000fe200030f0c24 */
[----:B------:R-:W-:Y:S01]  /*2c40*/  IMAD.MOV.U32 R24, RZ, RZ, R40 ;  /* 0x000000ffff187224 */ /* 0x000fe200078e0028 */
[----:B------:R-:W-:Y:S01]  /*2c50*/  P2R R99, PR, RZ, 0x2 ;  /* 0x00000002ff637803 */ /* 0x000fe20000000000 */
[----:B--2---:R-:W-:-:S04]  /*2c60*/  IMAD R37, R17, 0x4000, R41 ;  /* 0x0000400011257824 */ /* 0x004fc800078e0229 */
[----:B------:R-:W-:Y:S01]  /*2c70*/  IMAD R102, R37, 0x2, R16 ;  /* 0x0000000225667824 */ /* 0x000fe200078e0210 */
[----:B---3--:R-:W-:Y:S06]  /*2c80*/  @!P0 BRA `(.L_x_1354) ;  /* 0x0000005000e88947 */ /* 0x008fec0003800000 */
[----:B------:R-:W-:Y:S01]  /*2c90*/  ULDC.U8 UR4, c[0x0][0x3f0] ;  /* 0x0000fc0000047ab9 */ /* 0x000fe20000000000 */
[-C--:B------:R-:W-:Y:S01]  /*2ca0*/  IMAD R37, R21, R40.reuse, RZ ;  /* 0x0000002815257224 */ /* 0x080fe200078e02ff */
[----:B------:R-:W-:Y:S01]  /*2cb0*/  ISETP.NE.AND P0, PT, RZ, UR4, PT ;  /* 0x00000004ff007c0c */ /* 0x000fe2000bf05270 */
[----:B------:R-:W-:Y:S02]  /*2cc0*/  IMAD R36, R13, R40, RZ ;  /* 0x000000280d247224 */ /* 0x000fe400078e02ff */
[C---:B------:R-:W-:Y:S02]  /*2cd0*/  IMAD R37, R39.reuse, R26, R37 ;  /* 0x0000001a27257224 */ /* 0x040fe400078e0225 */
        /* <DEDUP_REMOVED lines=8> */
[----:B------:R0:W5:Y:S04]  /*2d60*/  LDL R115, [R1+0x10] ;  /* 0x0000100001737983 */ /* 0x0001680000100800 */
[----:B------:R0:W5:Y:S01]  /*2d70*/  LDL R114, [R1+0x14] ;  /* 0x0000140001727983 */ /* 0x0001620000100800 */
[----:B------:R-:W-:Y:S01]  /*2d80*/  ISETP.GE.AND P0, PT, R18, R105, PT ;  /* 0x000000691200720c */ /* 0x000fe20003f06270 */
[----:B------:R-:W-:Y:S01]  /*2d90*/  BSSY B1, `(.L_x_1356) ;  /* 0x000002a000017945 */ /* 0x000fe20003800000 */
        /* <DEDUP_REMOVED lines=9> */
[----:B0-----:R-:W-:Y:S06]  /*2e30*/  @P0 BRA `(.L_x_1357) ;  /* 0x00000000007c0947 */ /* 0x001fec0003800000 */
        /* <DEDUP_REMOVED lines=12> */
[----:B-----5:R-:W-:-:S02]  /*2f00*/  ISETP.GE.AND P4, PT, R115, R120, PT ;  /* 0x000000787300720c */ /* 0x020fc40003f86270 */
        /* <DEDUP_REMOVED lines=18> */
.L_x_1357:
[----:B------:R-:W-:Y:S05]  /*3030*/  BSYNC B1 ;  /* 0x0000000000017941 */ /* 0x000fea0003800000 */
.L_x_1356:
[----:B------:R-:W-:Y:S01]  /*3040*/  ISETP.GE.AND P4, PT, R233, R105, PT ;  /* 0x00000069e900720c */ /* 0x000fe20003f86270 */
[----:B------:R-:W-:Y:S01]  /*3050*/  BSSY B1, `(.L_x_1358) ;  /* 0x000002a000017945 */ /* 0x000fe20003800000 */
[----:B------:R-:W-:Y:S02]  /*3060*/  CS2R R44, SRZ ;  /* 0x00000000002c7805 */ /* 0x000fe4000001ff00 */
[----:B------:R-:W-:Y:S02]  /*3070*/  CS2R R52, SRZ ;  /* 0x0000000000347805 */ /* 0x000fe4000001ff00 */
[----:B------:R-:W-:Y:S02]  /*3080*/  CS2R R56, SRZ ;  /* 0x0000000000387805 */ /* 0x000fe4000001ff00 */
[----:B------:R-:W-:Y:S02]  /*3090*/  CS2R R42, SRZ ;  /* 0x00000000002a7805 */ /* 0x000fe4000001ff00 */
[----:B------:R-:W-:-:S02]  /*30a0*/  CS2R R46, SRZ ;  /* 0x00000000002e7805 */ /* 0x000fc4000001ff00 */
[----:B------:R-:W-:Y:S01]  /*30b0*/  CS2R R54, SRZ ;  /* 0x0000000000367805 */ /* 0x000fe2000001ff00 */
[----:B-----5:R-:W-:Y:S01]  /*30c0*/  IMAD.MOV.U32 R112, RZ, RZ, R60 ;  /* 0x000000ffff707224 */ /* 0x020fe200078e003c */
[----:B------:R-:W-:Y:S01]  /*30d0*/  CS2R R58, SRZ ;  /* 0x00000000003a7805 */ /* 0x000fe2000001ff00 */
[----:B------:R-:W-:Y:S01]  /*30e0*/  IMAD.MOV.U32 R113, RZ, RZ, R61 ;  /* 0x000000ffff717224 */ /* 0x000fe200078e003d */
[----:B------:R-:W-:Y:S06]  /*30f0*/  @P4 BRA `(.L_x_1359) ;  /* 0x00000000007c4947 */ /* 0x000fec0003800000 */
[----:B------:R-:W-:Y:S01]  /*3100*/  IADD3 R70, P1, P5, R80, R70, R27 ;  /* 0x0000004650467210 */ /* 0x000fe20007d3e01b */
[----:B------:R-:W-:Y:S01]  /*3110*/  ULDC.64 UR4, c[0x0][0x3c8] ;  /* 0x0000f20000047ab9 */ /* 0x000fe20000000a00 */
[----:B------:R-:W-:Y:S01]  /*3120*/  ULDC.64 UR6, c[0x0][0x3e0] ;  /* 0x0000f80000067ab9 */ /* 0x000fe20000000a00 */
[----:B------:R-:W-:Y:S02]  /*3130*/  CS2R R56, SRZ ;  /* 0x0000000000387805 */ /* 0x000fe4000001ff00 */
[----:B0-----:R-:W-:Y:S02]  /*3140*/  IADD3.X R37, R32, R98, R25, P1, P5 ;  /* 0x0000006220257210 */ /* 0x001fe40000fea419 */
        /* <DEDUP_REMOVED lines=26> */
.L_x_1359:
[----:B------:R-:W-:Y:S05]  /*32f0*/  BSYNC B1 ;  /* 0x0000000000017941 */ /* 0x000fea0003800000 */
.L_x_1358:
[----:B01----:R-:W2:Y:S01]  /*3300*/  LDL R36, [R1+0x30] ;  /* 0x0000300001247983 */ /* 0x003ea20000100800 */
        /* <DEDUP_REMOVED lines=16> */
[----:B-----5:R-:W-:Y:S01]  /*3410*/  IMAD.MOV.U32 R39, RZ, RZ, R40 ;  /* 0x000000ffff277224 */ /* 0x020fe200078e0028 */
        /* <DEDUP_REMOVED lines=23> */
[----:B------:R-:W-:Y:S01]  /*3590*/  PRMT R114, R37, 0x7610, R114 ;  /* 0x0000761025727816 */ /* 0x000fe20000000072 */
[----:B------:R-:W-:Y:S01]  /*35a0*/  IMAD.MOV.U32 R37, RZ, RZ, R55 ;  /* 0x000000ffff257224 */ /* 0x000fe200078e0037 */
[----:B------:R-:W-:Y:S01]  /*35b0*/  PRMT R115, R38, 0x7610, R115 ;  /* 0x0000761026737816 */ /* 0x000fe20000000073 */
[----:B------:R-:W-:-:S03]  /*35c0*/  IMAD.MOV.U32 R38, RZ, RZ, R58 ;  /* 0x000000ffff267224 */ /* 0x000fc600078e003a */
[----:B------:R-:W-:Y:S02]  /*35d0*/  PRMT R119, R37, 0x7610, R119 ;  /* 0x0000761025777816 */ /* 0x000fe40000000077 */
[----:B------:R-:W-:Y:S02]  /*35e0*/  PRMT R123, R38, 0x7610, R123 ;  /* 0x00007610267b7816 */ /* 0x000fe4000000007b */
[----:B--2---:R-:W-:Y:S01]  /*35f0*/  R2UR UR4, R36 ;  /* 0x00000000240472ca */ /* 0x004fe200000e0000 */
[----:B------:R-:W-:-:S05]  /*3600*/  IMAD.MOV.U32 R36, RZ, RZ, R64 ;  /* 0x000000ffff247224 */ /* 0x000fca00078e0040 */
[----:B------:R-:W-:Y:S01]  /*3610*/  PRMT R132, R36, 0x7610, R132 ;  /* 0x0000761024847816 */ /* 0x000fe20000000084 */
[----:B------:R-:W-:-:S05]  /*3620*/  IMAD.MOV.U32 R36, RZ, RZ, R73 ;  /* 0x000000ffff247224 */ /* 0x000fca00078e0049 */
[----:B------:R-:W-:Y:S01]  /*3630*/  PRMT R69, R69, 0x5410, R36 ;  /* 0x0000541045457816 */ /* 0x000fe20000000024 */
[----:B------:R-:W-:Y:S01]  /*3640*/  IMAD.MOV.U32 R36, RZ, RZ, R63 ;  /* 0x000000ffff247224 */ /* 0x000fe200078e003f */
[----:B------:R-:W-:-:S04]  /*3650*/  UISETP.NE.AND UP0, UPT, UR4, 0x3, UPT ;  /* 0x000000030400788c */ /* 0x000fc8000bf05270 */
[----:B------:R-:W-:Y:S01]  /*3660*/  PRMT R128, R36, 0x7610, R128 ;  /* 0x0000761024807816 */ /* 0x000fe20000000080 */
[----:B------:R-:W-:Y:S01]  /*3670*/  IMAD.MOV.U32 R36, RZ, RZ, R75 ;  /* 0x000000ffff247224 */ /* 0x000fe200078e004b */
[----:B------:R-:W-:-:S04]  /*3680*/  PLOP3.LUT P1, PT, PT, PT, UP0, 0x80, 0x0 ;  /* 0x000000000000781c */ /* 0x000fc80003f2f008 */
[----:B------:R-:W-:Y:S01]  /*3690*/  PRMT R144, R36, 0x7610, R144 ;  /* 0x0000761024907816 */ /* 0x000fe20000000090 */
[----:B------:R-:W-:-:S05]  /*36a0*/  IMAD.MOV.U32 R36, RZ, RZ, R41 ;  /* 0x000000ffff247224 */ /* 0x000fca00078e0029 */
[----:B------:R-:W-:Y:S01]  /*36b0*/  PRMT R69, R36, 0x7610, R69 ;  /* 0x0000761024457816 */ /* 0x000fe20000000045 */
[----:B------:R-:W-:-:S05]  /*36c0*/  IMAD.MOV.U32 R36, RZ, RZ, R53 ;  /* 0x000000ffff247224 */ /* 0x000fca00078e0035 */
[----:B------:R-:W-:Y:S01]  /*36d0*/  PRMT R117, R36, 0x7610, R117 ;  /* 0x0000761024757816 */ /* 0x000fe20000000075 */
[----:B------:R-:W-:-:S05]  /*36e0*/  IMAD.MOV.U32 R36, RZ, RZ, R43 ;  /* 0x000000ffff247224 */ /* 0x000fca00078e002b */
[----:B------:R-:W-:Y:S01]  /*36f0*/  PRMT R71, R36, 0x7610, R71 ;  /* 0x0000761024477816 */ /* 0x000fe20000000047 */
[----:B------:R-:W-:-:S05]  /*3700*/  IMAD.MOV.U32 R36, RZ, RZ, R54 ;  /* 0x000000ffff247224 */ /* 0x000fca00078e0036 */
[----:B------:R-:W-:Y:S01]  /*3710*/  PRMT R118, R36, 0x7610, R118 ;  /* 0x0000761024767816 */ /* 0x000fe20000000076 */
[----:B------:R-:W-:Y:S06]  /*3720*/  @!P1 BRA `(.L_x_1360) ;  /* 0x0000000000049947 */ /* 0x000fec0003800000 */
[----:B------:R-:W-:Y:S01]  /*3730*/  BPT.TRAP 0x1 ;  /* 0x000000040000795c */ /* 0x000fe20000300000 */
.L_x_1360:
[----:B------:R-:W-:Y:S01]  /*3740*/  IMAD R98, R17, 0x8, R16 ;  /* 0x0000000811627824 */ /* 0x000fe200078e0210 */
[----:B------:R-:W-:Y:S01]  /*3750*/  SHF.L.U32 R109, R236, 0x1f, RZ ;  /* 0x0000001fec6d7819 */ /* 0x000fe200000006ff */
[----:B------:R-:W-:Y:S03]  /*3760*/  BSSY B1, `(.L_x_1361) ;  /* 0x0000003000017945 */ /* 0x000fe60003800000 */
[----:B------:R-:W0:Y:S02]  /*3770*/  SYNCS.PHASECHK.TRANS64.TRYWAIT P5, [R98+URZ+0x30890], R109 ;  /* 0x0308906d620075a7 */ /* 0x000e2400080a017f */
[----:B0-----:R-:W-:Y:S05]  /*3780*/  @!P5 BRA `(.L_x_1362) ;  /* 0x0000025c002cd947 */ /* 0x001fea0003800000 */
.L_x_1771:
[----:B------:R-:W-:Y:S05]  /*3790*/  BSYNC B1 ;  /* 0x0000000000017941 */ /* 0x000fea0003800000 */
.L_x_1361:
        /* <DEDUP_REMOVED lines=30> */
[----:B------:R-:W-:Y:S01]  /*3980*/  FMUL.FTZ R39, R39, R134 ;  /* 0x0000008627277220 */ /* 0x000fe20000410000 */
[----:B------:R-:W-:Y:S01]  /*3990*/  LOP3.LUT R36, R36, 0xffff0000, RZ, 0xc0, !PT ;  /* 0xffff000024247812 */ /* 0x000fe200078ec0ff */
[C---:B------:R-:W-:Y:S01]  /*39a0*/  FMUL.FTZ R143, R107.reuse, R140 ;  /* 0x0000008c6b8f7220 */ /* 0x040fe20000410000 */
[----:B------:R-:W-:Y:S01]  /*39b0*/  FMUL.FTZ R107, R107, R136 ;  /* 0x000000886b6b7220 */ /* 0x000fe20000410000 */
[----:B------:R-:W-:Y:S01]  /*39c0*/  LOP3.LUT R139, R139, 0xffff0000, RZ, 0xc0, !PT ;  /* 0xffff00008b8b7812 */ /* 0x000fe200078ec0ff */
[----:B------:R-:W-:Y:S01]  /*39d0*/  IMAD.U32 R133, R133, 0x10000, RZ ;  /* 0x0001000085857824 */ /* 0x000fe200078e00ff */
[----:B------:R-:W-:Y:S01]  /*39e0*/  LOP3.LUT R135, R135, 0xffff0000, RZ, 0xc0, !PT ;  /* 0xffff000087877812 */ /* 0x000fe200078ec0ff */
[C---:B------:R-:W-:Y:S01]  /*39f0*/  FFMA.FTZ R141, R38.reuse, R134, -R141 ;  /* 0x00000086268d7223 */ /* 0x040fe2000001088d */
[----:B------:R-:W-:Y:S01]  /*3a00*/  FFMA.FTZ R138, R38, R138, R39 ;  /* 0x0000008a268a7223 */ /* 0x000fe20000010027 */
[----:B------:R-:W-:Y:S01]  /*3a10*/  FFMA.FTZ R143, R106, R136, -R143 ;  /* 0x000000886a8f7223 */ /* 0x000fe2000001088f */
[----:B------:R-:W-:Y:S01]  /*3a20*/  FMUL.FTZ R38, R36, R137 ;  /* 0x0000008924267220 */ /* 0x000fe20000410000 */
[----:B------:R-:W-:Y:S01]  /*3a30*/  FFMA.FTZ R106, R106, R140, R107 ;  /* 0x0000008c6a6a7223 */ /* 0x000fe2000001006b */
        /* <DEDUP_REMOVED lines=13> */
.L_x_1368:
[----:B------:R-:W-:Y:S05]  /*3b10*/  BSYNC B3 ;  /* 0x0000000000037941 */ /* 0x000fea0003800000 */
.L_x_1367:
[----:B------:R-:W-:Y:S02]  /*3b20*/  ULDC.64 UR4, c[0x0][0x208] ;  /* 0x0000820000047ab9 */ /* 0x000fe40000000a00 */
[----:B--2---:R1:W-:Y:S03]  /*3b30*/  STG.E.128 desc[UR4][R50.64], R36 ;  /* 0x0000002432007986 */ /* 0x0043e6000c101d04 */
.L_x_1366:
[----:B------:R-:W-:Y:S05]  /*3b40*/  BSYNC B2 ;  /* 0x0000000000027941 */ /* 0x000fea0003800000 */
.L_x_1365:
[----:B------:R-:W-:Y:S01]  /*3b50*/  ISETP.NE.AND P0, PT, R92, RZ, PT ;  /* 0x000000ff5c00720c */ /* 0x000fe20003f05270 */
[----:B------:R-:W-:-:S12]  /*3b60*/  BSSY B2, `(.L_x_1369) ;  /* 0x0000038000027945 */ /* 0x000fd80003800000 */
[----:B------:R-:W-:Y:S05]  /*3b70*/  @!P0 BRA `(.L_x_1370) ;  /* 0x0000000000d88947 */ /* 0x000fea0003800000 */
[----:B------:R-:W2:Y:S01]  /*3b80*/  LDL R106, [R1+0x10] ;  /* 0x00001000016a7983 */ /* 0x000ea20000100800 */
[----:B------:R-:W-:Y:S03]  /*3b90*/  BSSY B3, `(.L_x_1371) ;  /* 0x0000032000037945 */ /* 0x000fe60003800000 */
[----:B-1----:R1:W3:Y:S01]  /*3ba0*/  LDS.128 R36, [R102+0x22400] ;  /* 0x0224000066247984 */ /* 0x0022e20000000c00 */
[----:B--2---:R-:W-:-:S13]  /*3bb0*/  ISETP.GE.AND P0, PT, R106, R120, PT ;  /* 0x000000786a00720c */ /* 0x004fda0003f06270 */
[----:B-1-3--:R-:W-:Y:S05]  /*3bc0*/  @P0 BRA `(.L_x_1372) ;  /* 0x0000000000b80947 */ /* 0x00afea0003800000 */
[----:B------:R-:W-:Y:S01]  /*3bd0*/  SHF.R.U64 R133, R74, 0x10, R75 ;  /* 0x000000104a857819 */ /* 0x000fe2000000124b */
[----:B------:R-:W-:Y:S01]  /*3be0*/  IMAD.U32 R74, R39, 0x10000, RZ ;  /* 0x00010000274a7824 */ /* 0x000fe200078e00ff */
        /* <DEDUP_REMOVED lines=44> */
.L_x_1372:
[----:B------:R-:W-:Y:S05]  /*3eb0*/  BSYNC B3 ;  /* 0x0000000000037941 */ /* 0x000fea0003800000 */
.L_x_1371:
[----:B------:R-:W-:Y:S02]  /*3ec0*/  ULDC.64 UR4, c[0x0][0x208] ;  /* 0x0000820000047ab9 */ /* 0x000fe40000000a00 */
[----:B------:R2:W-:Y:S03]  /*3ed0*/  STG.E.128 desc[UR4][R50.64+0x80], R36 ;  /* 0x0000802432007986 */ /* 0x0005e6000c101d04 */
.L_x_1370:
[----:B------:R-:W-:Y:S05]  /*3ee0*/  BSYNC B2 ;  /* 0x0000000000027941 */ /* 0x000fea0003800000 */
.L_x_1369:
[----:B------:R-:W-:Y:S01]  /*3ef0*/  ISETP.NE.AND P0, PT, R93, RZ, PT ;  /* 0x000000ff5d00720c */ /* 0x000fe20003f05270 */
[----:B------:R-:W-:-:S12]  /*3f00*/  BSSY B2, `(.L_x_1373) ;  /* 0x0000037000027945 */ /* 0x000fd80003800000 */
[----:B------:R-:W-:Y:S05]  /*3f10*/  @!P0 BRA `(.L_x_1374) ;  /* 0x0000000000d48947 */ /* 0x000fea0003800000 */
[----:B-12---:R1:W2:Y:S01]  /*3f20*/  LDS.128 R36, [R102+0x24400] ;  /* 0x0244000066247984 */ /* 0x0062a20000000c00 */
        /* <DEDUP_REMOVED lines=49> */
.L_x_1376:
[----:B------:R-:W-:Y:S05]  /*4240*/  BSYNC B3 ;  /* 0x0000000000037941 */ /* 0x000fea0003800000 */
.L_x_1375:
[----:B------:R-:W-:Y:S02]  /*4250*/  ULDC.64 UR4, c[0x0][0x208] ;  /* 0x0000820000047ab9 */ /* 0x000fe40000000a00 */
[----:B--2---:R3:W-:Y:S03]  /*4260*/  STG.E.128 desc[UR4][R50.64+0x100], R36 ;  /* 0x0001002432007986 */ /* 0x0047e6000c101d04 */
.L_x_1374:
[----:B------:R-:W-:Y:S05]  /*4270*/  BSYNC B2 ;  /* 0x0000000000027941 */ /* 0x000fea0003800000 */
.L_x_1373:
[----:B------:R-:W-:-:S13]  /*4280*/  ISETP.NE.AND P0, PT, R94, RZ, PT ;  /* 0x000000ff5e00720c */ /* 0x000fda0003f05270 */
[----:B------:R-:W-:Y:S05]  /*4290*/  @!P0 BRA `(.L_x_1364) ;  /* 0x0000000000d88947 */ /* 0x000fea0003800000 */
[----:B------:R-:W4:Y:S01]  /*42a0*/  LDL R64, [R1+0x14] ;  /* 0x0000140001407983 */ /* 0x000f220000100800 */
[----:B------:R-:W-:Y:S03]  /*42b0*/  BSSY B2, `(.L_x_1377) ;  /* 0x0000032000027945 */ /* 0x000fe60003800000 */
[----:B-123--:R1:W2:Y:S01]  /*42c0*/  LDS.128 R36, [R102+0x26400] ;  /* 0x0264000066247984 */ /* 0x00e2a20000000c00 */
[----:B----4-:R-:W-:-:S13]  /*42d0*/  ISETP.GE.AND P0, PT, R64, R120, PT ;  /* 0x000000784000720c */ /* 0x010fda0003f06270 */
[----:B-12---:R-:W-:Y:S05]  /*42e0*/  @P0 BRA `(.L_x_1378) ;  /* 0x0000000000b80947 */ /* 0x006fea0003800000 */
        /* <DEDUP_REMOVED lines=46> */
.L_x_1378:
[----:B------:R-:W-:Y:S05]  /*45d0*/  BSYNC B2 ;  /* 0x0000000000027941 */ /* 0x000fea0003800000 */
.L_x_1377:
[----:B------:R-:W-:Y:S02]  /*45e0*/  ULDC.64 UR4, c[0x0][0x208] ;  /* 0x0000820000047ab9 */ /* 0x000fe40000000a00 */
[----:B------:R4:W-:Y:S03]  /*45f0*/  STG.E.128 desc[UR4][R50.64+0x180], R36 ;  /* 0x0001802432007986 */ /* 0x0009e6000c101d04 */
.L_x_1364:
[----:B------:R-:W-:Y:S05]  /*4600*/  BSYNC B1 ;  /* 0x0000000000017941 */ /* 0x000fea0003800000 */
.L_x_1363:
        /* <DEDUP_REMOVED lines=54> */
.L_x_1383:
[----:B------:R-:W-:Y:S05]  /*4970*/  BSYNC B2 ;  /* 0x0000000000027941 */ /* 0x000fea0003800000 */
.L_x_1382:
[----:B------:R-:W-:Y:S02]  /*4980*/  ULDC.64 UR4, c[0x0][0x208] ;  /* 0x0000820000047ab9 */ /* 0x000fe40000000a00 */
[----:B--2---:R1:W-:Y:S03]  /*4990*/  STG.E.128 desc[UR4][R48.64], R36 ;  /* 0x0000002430007986 */ /* 0x0043e6000c101d04 */
.L_x_1381:
[----:B------:R-:W-:Y:S05]  /*49a0*/  BSYNC B1 ;  /* 0x0000000000017941 */ /* 0x000fea0003800000 */
.L_x_1380:
[----:B------:R-:W-:Y:S01]  /*49b0*/  ISETP.NE.AND P0, PT, R92, RZ, PT ;  /* 0x000000ff5c00720c */ /* 0x000fe20003f05270 */
[----:B------:R-:W-:-:S12]  /*49c0*/  BSSY B1, `(.L_x_1384) ;  /* 0x0000038000017945 */ /* 0x000fd80003800000 */
[----:B------:R-:W-:Y:S05]  /*49d0*/  @!P0 BRA `(.L_x_1385) ;  /* 0x0000000000d88947 */ /* 0x000fea0003800000 */
[----:B-1234-:R-:W2:Y:S01]  /*49e0*/  LDL R50, [R1+0x10] ;  /* 0x0000100001327983 */ /* 0x01eea20000100800 */
[----:B------:R-:W-:Y:S03]  /*49f0*/  BSSY B2, `(.L_x_1386) ;  /* 0x0000032000027945 */ /* 0x000fe60003800000 */
[----:B------:R1:W3:Y:S01]  /*4a00*/  LDS.128 R36, [R102+0x23400] ;  /* 0x0234000066247984 */ /* 0x0002e20000000c00 */
[----:B--2---:R-:W-:-:S13]  /*4a10*/  ISETP.GE.AND P0, PT, R50, R120, PT ;  /* 0x000000783200720c */ /* 0x004fda0003f06270 */
[----:B-1-3--:R-:W-:Y:S05]  /*4a20*/  @P0 BRA `(.L_x_1387) ;  /* 0x0000000000b80947 */ /* 0x00afea0003800000 */
[--C-:B------:R-:W-:Y:S01]  /*4a30*/  SHF.R.U64 R57, R54, 0x10, R55.reuse ;  /* 0x0000001036397819 */ /* 0x100fe20000001237 */
[----:B------:R-:W-:Y:S01]  /*4a40*/  IMAD.U32 R50, R38, 0x10000, RZ ;  /* 0x0001000026327824 */ /* 0x000fe200078e00ff */
[----:B------:R-:W-:Y:S02]  /*4a50*/  SHF.R.U32.HI R54, RZ, 0x10, R55 ;  /* 0x00000010ff367819 */ /* 0x000fe40000011637 */
[--C-:B------:R-:W-:Y:S02]  /*4a60*/  SHF.R.U32.HI R56, RZ, 0x10, R53.reuse ;  /* 0x00000010ff387819 */ /* 0x100fe40000011635 */
[----:B------:R-:W-:Y:S02]  /*4a70*/  PRMT R119, R119, 0x5410, R54 ;  /* 0x0000541077777816 */ /* 0x000fe40000000036 */
[----:B------:R-:W-:Y:S01]  /*4a80*/  SHF.R.U64 R59, R52, 0x10, R53 ;  /* 0x00000010343b7819 */ /* 0x000fe20000001235 */
[----:B------:R-:W-:Y:S01]  /*4a90*/  IMAD.U32 R52, R39, 0x10000, RZ ;  /* 0x0001000027347824 */ /* 0x000fe200078e00ff */
        /* <DEDUP_REMOVED lines=39> */
.L_x_1387:
[----:B------:R-:W-:Y:S05]  /*4d10*/  BSYNC B2 ;  /* 0x0000000000027941 */ /* 0x000fea0003800000 */
.L_x_1386:
[----:B------:R-:W-:Y:S02]  /*4d20*/  ULDC.64 UR4, c[0x0][0x208] ;  /* 0x0000820000047ab9 */ /* 0x000fe40000000a00 */
[----:B------:R1:W-:Y:S03]  /*4d30*/  STG.E.128 desc[UR4][R48.64+0x80], R36 ;  /* 0x0000802430007986 */ /* 0x0003e6000c101d04 */
.L_x_1385:
[----:B------:R-:W-:Y:S05]  /*4d40*/  BSYNC B1 ;  /* 0x0000000000017941 */ /* 0x000fea0003800000 */
.L_x_1384:
        /* <DEDUP_REMOVED lines=53> */
.L_x_1391:
[----:B------:R-:W-:Y:S05]  /*50a0*/  BSYNC B2 ;  /* 0x0000000000027941 */ /* 0x000fea0003800000 */
.L_x_1390:
[----:B------:R-:W-:Y:S02]  /*50b0*/  ULDC.64 UR4, c[0x0][0x208] ;  /* 0x0000820000047ab9 */ /* 0x000fe40000000a00 */
[----:B--2---:R1:W-:Y:S03]  /*50c0*/  STG.E.128 desc[UR4][R48.64+0x100], R36 ;  /* 0x0001002430007986 */ /* 0x0043e6000c101d04 */
.L_x_1389:
[----:B------:R-:W-:Y:S05]  /*50d0*/  BSYNC B1 ;  /* 0x0000000000017941 */ /* 0x000fea0003800000 */
.L_x_1388:
[----:B------:R-:W-:-:S13]  /*50e0*/  ISETP.NE.AND P0, PT, R94, RZ, PT ;  /* 0x000000ff5e00720c */ /* 0x000fda0003f05270 */
[----:B------:R-:W-:Y:S05]  /*50f0*/  @!P0 BRA `(.L_x_1379) ;  /* 0x0000003000848947 */ /* 0x000fea0003800000 */
[----:B------:R-:W5:Y:S01]  /*5100*/  LDL R44, [R1+0x14] ;  /* 0x00001400012c7983 */ /* 0x000f620000100800 */
[----:B------:R-:W-:Y:S03]  /*5110*/  BSSY B1, `(.L_x_1392) ;  /* 0x0000032000017945 */ /* 0x000fe60003800000 */
[----:B-1234-:R1:W2:Y:S01]  /*5120*/  LDS.128 R36, [R102+0x27400] ;  /* 0x0274000066247984 */ /* 0x01e2a20000000c00 */
[----:B-----5:R-:W-:-:S13]  /*5130*/  ISETP.GE.AND P0, PT, R44, R120, PT ;  /* 0x000000782c00720c */ /* 0x020fda0003f06270 */
[----:B-12---:R-:W-:Y:S05]  /*5140*/  @P0 BRA `(.L_x_1393) ;  /* 0x0000000000b80947 */ /* 0x006fea0003800000 */
[----:B------:R-:W-:Y:S02]  /*5150*/  SHF.R.U32.HI R44, RZ, 0x10, R43 ;  /* 0x00000010ff2c7819 */ /* 0x000fe4000001162b */
[----:B------:R-:W-:Y:S02]  /*5160*/  SHF.R.U32.HI R46, RZ, 0x10, R41 ;  /* 0x00000010ff2e7819 */ /* 0x000fe40000011629 */
[----:B------:R-:W-:Y:S01]  /*5170*/  SHF.R.U64 R45, R42, 0x10, R43 ;  /* 0x000000102a2d7819 */ /* 0x000fe2000000122b */
[----:B------:R-:W-:Y:S01]  /*5180*/  IMAD.U32 R42, R39, 0x10000, RZ ;  /* 0x00010000272a7824 */ /* 0x000fe200078e00ff */
        /* <DEDUP_REMOVED lines=42> */
.L_x_1393:
[----:B------:R-:W-:Y:S05]  /*5430*/  BSYNC B1 ;  /* 0x0000000000017941 */ /* 0x000fea0003800000 */
.L_x_1392:
[----:B------:R-:W-:Y:S02]  /*5440*/  ULDC.64 UR4, c[0x0][0x208] ;  /* 0x0000820000047ab9 */ /* 0x000fe40000000a00 */
[----:B------:R1:W-:Y:S01]  /*5450*/  STG.E.128 desc[UR4][R48.64+0x180], R36 ;  /* 0x0001802430007986 */ /* 0x0003e2000c101d04 */
[----:B------:R-:W-:Y:S05]  /*5460*/  BRA `(.L_x_1379) ;  /* 0x0000002c00a87947 */ /* 0x000fea0003800000 */
.L_x_1355:
        /* <DEDUP_REMOVED lines=18> */
[----:B------:R-:W-:Y:S01]  /*5590*/  LEA R56, P0, R36, UR6, 0x1 ;  /* 0x0000000624387c11 */ /* 0x000fe2000f8008ff */
[----:B------:R-:W-:Y:S01]  /*55a0*/  IMAD.X R37, R109, 0x1, R31, P5 ;  /* 0x000000016d257824 */ /* 0x000fe200028e061f */
[----:B------:R-:W-:Y:S02]  /*55b0*/  ISETP.GE.AND P5, PT, R225, R120, PT ;  /* 0x00000078e100720c */ /* 0x000fe40003fa6270 */
[----:B------:R-:W-:-:S02]  /*55c0*/  CS2R R42, SRZ ;  /* 0x00000000002a7805 */ /* 0x000fc4000001ff00 */
[----:B------:R-:W-:Y:S02]  /*55d0*/  LEA.HI.X R53, R38, UR5, R39, 0x1, P1 ;  /* 0x0000000526357c11 */ /* 0x000fe400088f0c27 */
[----:B------:R-:W-:Y:S02]  /*55e0*/  CS2R R40, SRZ ;  /* 0x0000000000287805 */ /* 0x000fe4000001ff00 */
[----:B------:R-:W-:Y:S02]  /*55f0*/  ISETP.GE.AND P1, PT, R228, R120, PT ;  /* 0x00000078e400720c */ /* 0x000fe40003f26270 */
[----:B------:R-:W-:Y:S02]  /*5600*/  CS2R R38, SRZ ;  /* 0x0000000000267805 */ /* 0x000fe4000001ff00 */
[----:B------:R-:W-:Y:S02]  /*5610*/  LEA.HI.X R57, R36, UR7, R37, 0x1, P0 ;  /* 0x0000000724397c11 */ /* 0x000fe400080f0c25 */
        /* <DEDUP_REMOVED lines=10> */
.L_x_1395:
[----:B------:R-:W-:Y:S05]  /*56c0*/  BSYNC B1 ;  /* 0x0000000000017941 */ /* 0x000fea0003800000 */
.L_x_1394:
[----:B------:R-:W-:Y:S01]  /*56d0*/  ISETP.GE.AND P0, PT, R233, R105, PT ;  /* 0x00000069e900720c */ /* 0x000fe20003f06270 */
[----:B------:R-:W-:Y:S01]  /*56e0*/  BSSY B1, `(.L_x_1396) ;  /* 0x0000024000017945 */ /* 0x000fe20003800000 */
[----:B0-----:R-:W-:Y:S02]  /*56f0*/  CS2R R52, SRZ ;  /* 0x0000000000347805 */ /* 0x001fe4000001ff00 */
        /* <DEDUP_REMOVED lines=34> */
.L_x_1397:
[----:B------:R-:W-:Y:S05]  /*5920*/  BSYNC B1 ;  /* 0x0000000000017941 */ /* 0x000fea0003800000 */
.L_x_1396:
[----:B0-----:R-:W2:Y:S01]  /*5930*/  LDL R68, [R1+0x30] ;  /* 0x0000300001447983 */ /* 0x001ea20000100800 */
        /* <DEDUP_REMOVED lines=67> */
.L_x_1398:
[----:B------:R-:W-:Y:S01]  /*5d70*/  IMAD R98, R17, 0x8, R16 ;  /* 0x0000000811627824 */ /* 0x000fe200078e0210 */
[----:B------:R-:W-:Y:S01]  /*5d80*/  SHF.L.U32 R109, R236, 0x1f, RZ ;  /* 0x0000001fec6d7819 */ /* 0x000fe200000006ff */
[----:B------:R-:W0:Y:S01]  /*5d90*/  LDC R121, c[0x0][0x2e4] ;  /* 0x0000b900ff797b82 */ /* 0x000e220000000800 */
[----:B------:R-:W-:Y:S02]  /*5da0*/  BSSY B1, `(.L_x_1399) ;  /* 0x0000004000017945 */ /* 0x000fe40003800000 */
[----:B------:R-:W1:Y:S05]  /*5db0*/  SYNCS.PHASECHK.TRANS64.TRYWAIT P5, [R98+URZ+0x30890], R109 ;  /* 0x0308906d620075a7 */ /* 0x000e6a00080a017f */
[----:B------:R-:W2:Y:S01]  /*5dc0*/  LDC.64 R110, c[0x0][0x2f0] ;  /* 0x0000bc00ff6e7b82 */ /* 0x000ea20000000a00 */
[----:B-1----:R-:W-:Y:S05]  /*5dd0*/  @!P5 BRA `(.L_x_1400) ;  /* 0x0000023400acd947 */ /* 0x002fea0003800000 */
.L_x_1772:
[----:B------:R-:W-:Y:S05]  /*5de0*/  BSYNC B1 ;  /* 0x0000000000017941 */ /* 0x000fea0003800000 */
.L_x_1399:
        /* <DEDUP_REMOVED lines=8> */
[----:B------:R-:W-:-:S04]  /*5e70*/  IMAD R131, R18, R111, R68 ;  /* 0x0000006f12837224 */ /* 0x000fc800078e0244 */
[----:B------:R-:W-:Y:S02]  /*5e80*/  IMAD.IADD R131, R131, 0x1, R115 ;  /* 0x0000000183837824 */ /* 0x000fe400078e0273 */
[----:B------:R-:W-:Y:S05]  /*5e90*/  @!P4 BRA `(.L_x_1404) ;  /* 0x00000008000cc947 */ /* 0x000fea0003800000 */
[----:B------:R-:W2:Y:S04]  /*5ea0*/  LDL R117, [R1+0x38] ;  /* 0x0000380001757983 */ /* 0x000ea80000100800 */
[----:B------:R-:W3:Y:S04]  /*5eb0*/  LDL R116, [R1+0x44] ;  /* 0x0000440001747983 */ /* 0x000ee80000100800 */
[----:B------:R-:W4:Y:S01]  /*5ec0*/  LDL R75, [R1+0x48] ;  /* 0x00004800014b7983 */ /* 0x000f220000100800 */
[----:B------:R-:W-:Y:S01]  /*5ed0*/  SEL R68, R28, R123, !P3 ;  /* 0x0000007b1c447207 */ /* 0x000fe20005800000 */
[----:B------:R-:W-:Y:S01]  /*5ee0*/  BSSY B3, `(.L_x_1405) ;  /* 0x000007b000037945 */ /* 0x000fe20003800000 */
[----:B------:R-:W-:-:S02]  /*5ef0*/  IADD3 R72, P4, P5, R88, R114, R35 ;  /* 0x0000007258487210 */ /* 0x000fc40007d9e023 */
[----:B------:R-:W-:Y:S02]  /*5f00*/  SHF.R.S32.HI R69, RZ, 0x1f, R68 ;  /* 0x0000001fff457819 */ /* 0x000fe40000011444 */
[----:B------:R-:W-:Y:S02]  /*5f10*/  IADD3.X R74, R0, R131, R95, P4, P5 ;  /* 0x00000083004a7210 */ /* 0x000fe400027ea45f */
[----:B------:R-:W-:-:S04]  /*5f20*/  LEA.HI R69, R69, R68, RZ, 0x4 ;  /* 0x0000004445457211 */ /* 0x000fc800078f20ff */
[----:B------:R-:W-:-:S05]  /*5f30*/  LEA.HI.SX32 R69, R69, R34, 0x1c ;  /* 0x0000002245457211 */ /* 0x000fca00078fe2ff */
[----:B------:R-:W-:-:S05]  /*5f40*/  IMAD.SHL.U32 R71, R69, 0x8, RZ ;  /* 0x0000000845477824 */ /* 0x000fca00078e00ff */
[----:B------:R-:W-:-:S13]  /*5f50*/  ISETP.GE.AND P4, PT, R71, R121, PT ;  /* 0x000000794700720c */ /* 0x000fda0003f86270 */
[--C-:B------:R-:W-:Y:S02]  /*5f60*/  @!P4 SHF.R.S32.HI R68, RZ, 0x1f, R71.reuse ;  /* 0x0000001fff44c819 */ /* 0x100fe40000011447 */
[----:B------:R-:W-:Y:S02]  /*5f70*/  @!P4 IADD3 R70, P5, P6, R88, R114, R71 ;  /* 0x000000725846c210 */ /* 0x000fe40007ebe047 */
[----:B------:R-:W-:Y:S02]  /*5f80*/  LOP3.LUT R71, R71, 0x38, RZ, 0xc0, !PT ;  /* 0x0000003847477812 */ /* 0x000fe400078ec0ff */
[----:B------:R-:W-:Y:S02]  /*5f90*/  @!P4 IADD3.X R73, R0, R131, R68, P5, P6 ;  /* 0x000000830049c210 */ /* 0x000fe40002fec444 */
[----:B------:R-:W-:-:S04]  /*5fa0*/  SHF.R.S32.HI R68, RZ, 0x1f, R69 ;  /* 0x0000001fff447819 */ /* 0x000fc80000011445 */
[----:B------:R-:W-:Y:S01]  /*5fb0*/  LEA.HI R68, R68, R69, RZ, 0x3 ;  /* 0x0000004544447211 */ /* 0x000fe200078f18ff */
[----:B------:R-:W-:-:S04]  /*5fc0*/  IMAD R69, R17, 0x4000, R6 ;  /* 0x0000400011457824 */ /* 0x000fc800078e0206 */
[----:B------:R-:W-:Y:S02]  /*5fd0*/  IMAD.SHL.U32 R68, R68, 0x200, RZ ;  /* 0x0000020044447824 */ /* 0x000fe400078e00ff */
[----:B------:R-:W-:-:S03]  /*5fe0*/  IMAD R69, R69, 0x2, R16 ;  /* 0x0000000245457824 */ /* 0x000fc600078e0210 */
[----:B------:R-:W-:Y:S02]  /*5ff0*/  LOP3.LUT R68, R68, 0x7ffff000, RZ, 0xc0, !PT ;  /* 0x7ffff00044447812 */ /* 0x000fe400078ec0ff */
[----:B--2---:R-:W-:-:S04]  /*6000*/  LOP3.LUT R71, R71, 0x1c0, R117, 0xf8, !PT ;  /* 0x000001c047477812 */ /* 0x004fc800078ef875 */
[----:B---3--:R-:W-:Y:S02]  /*6010*/  LOP3.LUT R71, R71, R116, RZ, 0x3c, !PT ;  /* 0x0000007447477212 */ /* 0x008fe400078e3cff */
[C---:B------:R-:W-:Y:S02]  /*6020*/  LEA R116, P5, R72.reuse, R106, 0x1 ;  /* 0x0000006a48747211 */ /* 0x040fe400078a08ff */
[----:B----4-:R-:W-:Y:S02]  /*6030*/  IADD3 R68, R71, R68, R75 ;  /* 0x0000004447447210 */ /* 0x010fe40007ffe04b */
[----:B------:R-:W-:Y:S02]  /*6040*/  LEA.HI.X R117, R72, R107, R74, 0x1, P5 ;  /* 0x0000006b48757211 */ /* 0x000fe400028f0c4a */
[----:B------:R-:W-:Y:S01]  /*6050*/  @!P4 LEA R118, P5, R70, R106, 0x1 ;  /* 0x0000006a4676c211 */ /* 0x000fe200078a08ff */
[----:B------:R-:W-:-:S03]  /*6060*/  IMAD R71, R17, 0x4000, R68 ;  /* 0x0000400011477824 */ /* 0x000fc600078e0244 */
[----:B------:R-:W-:Y:S01]  /*6070*/  @!P4 LEA.HI.X R119, R70, R107, R73, 0x1, P5 ;  /* 0x0000006b4677c211 */ /* 0x000fe200028f0c49 */
[----:B------:R-:W-:Y:S01]  /*6080*/  IMAD R72, R71, 0x2, R16 ;  /* 0x0000000247487824 */ /* 0x000fe200078e0210 */
[----:B------:R-:W-:Y:S01]  /*6090*/  ISETP.GE.AND P5, PT, R228, R120, PT ;  /* 0x00000078e400720c */ /* 0x000fe20003fa6270 */
[----:B------:R-:W0:Y:S04]  /*60a0*/  LDS.128 R68, [R69+0x20400] ;  /* 0x0204000045447984 */ /* 0x000e280000000c00 */
[----:B------:R-:W2:Y:S08]  /*60b0*/  LDS.128 R72, [R72+0x20400] ;  /* 0x0204000048487984 */ /* 0x000eb00000000c00 */
[----:B------:R-:W-:Y:S05]  /*60c0*/  @P5 BRA `(.L_x_1406) ;  /* 0x0000000400705947 */ /* 0x000fea0003800000 */
[----:B------:R-:W-:Y:S01]  /*60d0*/  SHF.R.U32.HI R156, RZ, 0x10, R49 ;  /* 0x00000010ff9c7819 */ /* 0x000fe20000011631 */
[----:B--2---:R-:W-:Y:S01]  /*60e0*/  IMAD.U32 R153, R75, 0x10000, RZ ;  /* 0x000100004b997824 */ /* 0x004fe200078e00ff */
[--C-:B------:R-:W-:Y:S01]  /*60f0*/  SHF.R.U32.HI R154, RZ, 0x10, R41.reuse ;  /* 0x00000010ff9a7819 */ /* 0x100fe20000011629 */
[----:B0-----:R-:W-:Y:S01]  /*6100*/  IMAD.U32 R150, R71, 0x10000, RZ ;  /* 0x0001000047967824 */ /* 0x001fe200078e00ff */
[----:B------:R-:W-:Y:S01]  /*6110*/  SHF.R.U64 R158, R40, 0x10, R41 ;  /* 0x00000010289e7819 */ /* 0x000fe20000001229 */
[----:B------:R-:W-:Y:S01]  /*6120*/  IMAD.U32 R41, R74, 0x10000, RZ ;  /* 0x000100004a297824 */ /* 0x000fe200078e00ff */
[--C-:B------:R-:W-:Y:S01]  /*6130*/  SHF.R.U64 R161, R42, 0x10, R43.reuse ;  /* 0x000000102aa17819 */ /* 0x100fe2000000122b */
[----:B------:R-:W-:Y:S01]  /*6140*/  IMAD.U32 R42, R68, 0x10000, RZ ;  /* 0x00010000442a7824 */ /* 0x000fe200078e00ff */
[----:B------:R-:W-:Y:S01]  /*6150*/  SHF.R.U32.HI R159, RZ, 0x10, R43 ;  /* 0x00000010ff9f7819 */ /* 0x000fe2000001162b */
[----:B------:R-:W-:Y:S01]  /*6160*/  IMAD.U32 R43, R73, 0x10000, RZ ;  /* 0x00010000492b7824 */ /* 0x000fe200078e00ff */
[----:B------:R-:W-:Y:S01]  /*6170*/  PRMT R156, R127, 0x5432, R156 ;  /* 0x000054327f9c7816 */ /* 0x000fe2000000009c */
[----:B------:R-:W-:Y:S01]  /*6180*/  IMAD.U32 R40, R70, 0x10000, RZ ;  /* 0x0001000046287824 */ /* 0x000fe200078e00ff */
[----:B------:R-:W-:Y:S01]  /*6190*/  SHF.R.U64 R155, R48, 0x10, R49 ;  /* 0x00000010309b7819 */ /* 0x000fe20000001231 */
[----:B------:R-:W-:Y:S01]  /*61a0*/  IMAD.U32 R49, R69, 0x10000, RZ ;  /* 0x0001000045317824 */ /* 0x000fe200078e00ff */
[----:B------:R-:W-:-:S02]  /*61b0*/  LOP3.LUT R152, R73, 0xffff0000, RZ, 0xc0, !PT ;  /* 0xffff000049987812 */ /* 0x000fc400078ec0ff */
[----:B------:R-:W-:Y:S02]  /*61c0*/  LOP3.LUT R149, R69, 0xffff0000, RZ, 0xc0, !PT ;  /* 0xffff000045957812 */ /* 0x000fe400078ec0ff */
[----:B------:R-:W-:Y:S02]  /*61d0*/  LOP3.LUT R73, R75, 0xffff0000, RZ, 0xc0, !PT ;  /* 0xffff00004b497812 */ /* 0x000fe400078ec0ff */
[----:B------:R-:W-:Y:S02]  /*61e0*/  LOP3.LUT R69, R71, 0xffff0000, RZ, 0xc0, !PT ;  /* 0xffff000047457812 */ /* 0x000fe400078ec0ff */
[----:B------:R-:W-:Y:S02]  /*61f0*/  PRMT R75, R126, 0x5432, R154 ;  /* 0x000054327e4b7816 */ /* 0x000fe4000000009a */
[----:B------:R-:W-:Y:S01]  /*6200*/  PRMT R71, R125, 0x5432, R158 ;  /* 0x000054327d477816 */ /* 0x000fe2000000009e */
[----:B------:R-:W-:Y:S01]  /*6210*/  IMAD.U32 R158, R156, 0x10000, RZ ;  /* 0x000100009c9e7824 */ /* 0x000fe200078e00ff */
[--C-:B------:R-:W-:Y:S01]  /*6220*/  SHF.R.U64 R157, R50, 0x10, R51.reuse ;  /* 0x00000010329d7819 */ /* 0x100fe20000001233 */
[----:B------:R-:W-:Y:S01]  /*6230*/  IMAD.U32 R50, R72, 0x10000, RZ ;  /* 0x0001000048327824 */ /* 0x000fe200078e00ff */
[----:B------:R-:W-:-:S02]  /*6240*/  SHF.R.U32.HI R162, RZ, 0x10, R51 ;  /* 0x00000010ffa27819 */ /* 0x000fc40000011633 */
[----:B------:R-:W-:Y:S01]  /*6250*/  PRMT R154, R148, 0x5410, R159 ;  /* 0x00005410949a7816 */ /* 0x000fe2000000009f */
[----:B------:R-:W-:Y:S01]  /*6260*/  IMAD.U32 R148, R75, 0x10000, RZ ;  /* 0x000100004b947824 */ /* 0x000fe200078e00ff */
[----:B------:R-:W-:Y:S01]  /*6270*/  PRMT R155, R160, 0x5410, R155 ;  /* 0x00005410a09b7816 */ /* 0x000fe2000000009b */
[----:B------:R-:W-:Y:S01]  /*6280*/  FMUL.FTZ R160, R43, R158 ;  /* 0x0000009e2ba07220 */ /* 0x000fe20000410000 */
[----:B------:R-:W-:Y:S02]  /*6290*/  PRMT R51, R124, 0x5432, R157 ;  /* 0x000054327c337816 */ /* 0x000fe4000000009d */
[----:B------:R-:W-:Y:S02]  /*62a0*/  LOP3.LUT R156, R156, 0xffff0000, RZ, 0xc0, !PT ;  /* 0xffff00009c9c7812 */ /* 0x000fe400078ec0ff */
[----:B------:R-:W-:Y:S01]  /*62b0*/  PRMT R157, R151, 0x5410, R162 ;  /* 0x00005410979d7816 */ /* 0x000fe200000000a2 */
[-C--:B------:R-:W-:Y:S01]  /*62c0*/  FMUL.FTZ R162, R43, R148.reuse ;  /* 0x000000942ba27220 */ /* 0x080fe20000410000 */
[----:B------:R-:W-:Y:S01]  /*62d0*/  FFMA.FTZ R43, R49, R148, -R160 ;  /* 0x00000094312b7223 */ /* 0x000fe200000108a0 */
[----:B------:R-:W-:Y:S01]  /*62e0*/  LOP3.LUT R75, R75, 0xffff0000, RZ, 0xc0, !PT ;  /* 0xffff00004b4b7812 */ /* 0x000fe200078ec0ff */
[----:B------:R-:W-:Y:S01]  /*62f0*/  FMUL.FTZ R148, R152, R156 ;  /* 0x0000009c98947220 */ /* 0x000fe20000410000 */
[----:B------:R-:W-:-:S02]  /*6300*/  IMAD.U32 R159, R157, 0x10000, RZ ;  /* 0x000100009d9f7824 */ /* 0x000fc400078e00ff */
[----:B------:R-:W-:Y:S01]  /*6310*/  FFMA.FTZ R49, R49, R158, R162 ;  /* 0x0000009e31317223 */ /* 0x000fe200000100a2 */
[----:B------:R-:W-:Y:S02]  /*6320*/  IMAD.U32 R151, R154, 0x10000, RZ ;  /* 0x000100009a977824 */ /* 0x000fe400078e00ff */
[-C--:B------:R-:W-:Y:S01]  /*6330*/  FMUL.FTZ R158, R152, R75.reuse ;  /* 0x0000004b989e7220 */ /* 0x080fe20000410000 */
[----:B------:R-:W-:Y:S01]  /*6340*/  FFMA.FTZ R148, R149, R75, -R148 ;  /* 0x0000004b95947223 */ /* 0x000fe20000010894 */
[----:B------:R-:W-:Y:S01]  /*6350*/  FMUL.FTZ R75, R153, R159 ;  /* 0x0000009f994b7220 */ /* 0x000fe20000410000 */
[----:B------:R-:W-:Y:S01]  /*6360*/  LOP3.LUT R152, R157, 0xffff0000, RZ, 0xc0, !PT ;  /* 0xffff00009d987812 */ /* 0x000fe200078ec0ff */
[-C--:B------:R-:W-:Y:S01]  /*6370*/  FMUL.FTZ R160, R153, R151.reuse ;  /* 0x0000009799a07220 */ /* 0x080fe20000410000 */
[----:B------:R-:W-:Y:S01]  /*6380*/  LOP3.LUT R154, R154, 0xffff0000, RZ, 0xc0, !PT ;  /* 0xffff00009a9a7812 */ /* 0x000fe200078ec0ff */
[----:B------:R-:W-:Y:S01]  /*6390*/  FFMA.FTZ R158, R149, R156, R158 ;  /* 0x0000009c959e7223 */ /* 0x000fe2000001009e */
[C---:B------:R-:W-:Y:S01]  /*63a0*/  FFMA.FTZ R151, R150.reuse, R151, -R75 ;  /* 0x0000009796977223 */ /* 0x040fe2000001084b */
[----:B------:R-:W-:Y:S01]  /*63b0*/  FFMA.FTZ R160, R150, R159, R160 ;  /* 0x0000009f96a07223 */ /* 0x000fe200000100a0 */
[----:B------:R-:W-:Y:S01]  /*63c0*/  IMAD.U32 R149, R155, 0x10000, RZ ;  /* 0x000100009b957824 */ /* 0x000fe200078e00ff */
[----:B------:R-:W-:Y:S01]  /*63d0*/  LOP3.LUT R72, R72, 0xffff0000, RZ, 0xc0, !PT ;  /* 0xffff000048487812 */ /* 0x000fe200078ec0ff */
[----:B------:R-:W-:Y:S01]  /*63e0*/  FMUL.FTZ R150, R73, R152 ;  /* 0x0000009849967220 */ /* 0x000fe20000410000 */
[----:B------:R-:W-:-:S02]  /*63f0*/  IMAD.U32 R75, R71, 0x10000, RZ ;  /* 0x00010000474b7824 */ /* 0x000fc400078e00ff */
[-C--:B------:R-:W-:Y:S01]  /*6400*/  FMUL.FTZ R156, R73, R154.reuse ;  /* 0x0000009a499c7220 */ /* 0x080fe20000410000 */
[----:B------:R-:W-:Y:S01]  /*6410*/  LOP3.LUT R155, R155, 0xffff0000, RZ, 0xc0, !PT ;  /* 0xffff00009b9b7812 */ /* 0x000fe200078ec0ff */
[----:B------:R-:W-:Y:S01]  /*6420*/  FMUL.FTZ R73, R50, R149 ;  /* 0x0000009532497220 */ /* 0x000fe20000410000 */
[----:B------:R-:W-:Y:S01]  /*6430*/  LOP3.LUT R71, R71, 0xffff0000, RZ, 0xc0, !PT ;  /* 0xffff000047477812 */ /* 0x000fe200078ec0ff */
[C---:B------:R-:W-:Y:S01]  /*6440*/  FFMA.FTZ R150, R69.reuse, R154, -R150 ;  /* 0x0000009a45967223 */ /* 0x040fe20000010896 */
[----:B------:R-:W-:Y:S01]  /*6450*/  LOP3.LUT R68, R68, 0xffff0000, RZ, 0xc0, !PT ;  /* 0xffff000044447812 */ /* 0x000fe200078ec0ff */
[----:B------:R-:W-:Y:S01]  /*6460*/  FMUL.FTZ R50, R50, R75 ;  /* 0x0000004b32327220 */ /* 0x000fe20000410000 */
[----:B------:R-:W-:Y:S01]  /*6470*/  FFMA.FTZ R153, R69, R152, R156 ;  /* 0x0000009845997223 */ /* 0x000fe2000001009c */
[----:B------:R-:W-:Y:S01]  /*6480*/  PRMT R48, R122, 0x5432, R161 ;  /* 0x000054327a307816 */ /* 0x000fe200000000a1 */
[----:B------:R-:W-:Y:S01]  /*6490*/  FMUL.FTZ R69, R72, R155 ;  /* 0x0000009b48457220 */ /* 0x000fe20000410000 */
[C---:B------:R-:W-:Y:S01]  /*64a0*/  FFMA.FTZ R73, R42.reuse, R75, -R73 ;  /* 0x0000004b2a497223 */ /* 0x040fe20000010849 */
[----:B------:R-:W-:Y:S01]  /*64b0*/  FFMA.FTZ R149, R42, R149, R50 ;  /* 0x000000952a957223 */ /* 0x000fe20000010032 */
[-C--:B------:R-:W-:Y:S01]  /*64c0*/  FMUL.FTZ R75, R72, R71.reuse ;  /* 0x00000047484b7220 */ /* 0x080fe20000410000 */
[----:B------:R-:W-:Y:S01]  /*64d0*/  FFMA.FTZ R72, R68, R71, -R69 ;  /* 0x0000004744487223 */ /* 0x000fe20000010845 */
[C---:B------:R-:W-:Y:S01]  /*64e0*/  IMAD.U32 R50, R51.reuse, 0x10000, RZ ;  /* 0x0001000033327824 */ /* 0x040fe200078e00ff */
[----:B------:R-:W-:Y:S01]  /*64f0*/  LOP3.LUT R74, R74, 0xffff0000, RZ, 0xc0, !PT ;  /* 0xffff00004a4a7812 */ /* 0x000fe200078ec0ff */
[C---:B------:R-:W-:Y:S01]  /*6500*/  IMAD.U32 R42, R48.reuse, 0x10000, RZ ;  /* 0x00010000302a7824 */ /* 0x040fe200078e00ff */
[----:B------:R-:W-:Y:S01]  /*6510*/  LOP3.LUT R69, R51, 0xffff0000, RZ, 0xc0, !PT ;  /* 0xffff000033457812 */ /* 0x000fe200078ec0ff */
[C---:B------:R-:W-:Y:S01]  /*6520*/  FMUL.FTZ R71, R41.reuse, R50 ;  /* 0x0000003229477220 */ /* 0x040fe20000410000 */
[----:B------:R-:W-:Y:S01]  /*6530*/  LOP3.LUT R51, R48, 0xffff0000, RZ, 0xc0, !PT ;  /* 0xffff000030337812 */ /* 0x000fe200078ec0ff */
[----:B------:R-:W-:Y:S01]  /*6540*/  FFMA.FTZ R68, R68, R155, R75 ;  /* 0x0000009b44447223 */ /* 0x000fe2000001004b */
[----:B------:R-:W-:Y:S01]  /*6550*/  LOP3.LUT R70, R70, 0xffff0000, RZ, 0xc0, !PT ;  /* 0xffff000046467812 */ /* 0x000fe200078ec0ff */
[-C--:B------:R-:W-:Y:S01]  /*6560*/  FMUL.FTZ R41, R41, R42.reuse ;  /* 0x0000002a29297220 */ /* 0x080fe20000410000 */
[C---:B------:R-:W-:Y:S01]  /*6570*/  FMUL.FTZ R75, R74.reuse, R69 ;  /* 0x000000454a4b7220 */ /* 0x040fe20000410000 */
[-C--:B------:R-:W-:Y:S01]  /*6580*/  FMUL.FTZ R74, R74, R51.reuse ;  /* 0x000000334a4a7220 */ /* 0x080fe20000410000 */
[C---:B------:R-:W-:Y:S01]  /*6590*/  FFMA.FTZ R71, R40.reuse, R42, -R71 ;  /* 0x0000002a28477223 */ /* 0x040fe20000010847 */
[----:B------:R-:W-:Y:S01]  /*65a0*/  FFMA.FTZ R41, R40, R50, R41 ;  /* 0x0000003228297223 */ /* 0x000fe20000010029 */
[----:B------:R-:W-:Y:S01]  /*65b0*/  FFMA.FTZ R40, R70, R51, -R75 ;  /* 0x0000003346287223 */ /* 0x000fe2000001084b */
        /* <DEDUP_REMOVED lines=12> */
[----:B------:R-:W-:-:S07]  /*6680*/  F2FP.BF16.F32.PACK_AB R74, R74, R41 ;  /* 0x000000294a4a723e */ /* 0x000fce00000010ff */
.L_x_1406:
[----:B------:R-:W-:Y:S05]  /*6690*/  BSYNC B3 ;  /* 0x0000000000037941 */ /* 0x000fea0003800000 */
.L_x_1405:
[----:B------:R-:W-:Y:S02]  /*66a0*/  ULDC.64 UR4, c[0x0][0x208] ;  /* 0x0000820000047ab9 */ /* 0x000fe40000000a00 */
[----:B0-----:R0:W-:Y:S04]  /*66b0*/  STG.E.128 desc[UR4][R116.64], R68 ;  /* 0x0000004474007986 */ /* 0x0011e8000c101d04 */
[----:B--2---:R0:W-:Y:S02]  /*66c0*/  @!P4 STG.E.128 desc[UR4][R118.64], R72 ;  /* 0x000000487600c986 */ /* 0x0041e4000c101d04 */
.L_x_1404:
[----:B------:R-:W-:Y:S05]  /*66d0*/  BSYNC B2 ;  /* 0x0000000000027941 */ /* 0x000fea0003800000 */
.L_x_1403:
[----:B------:R-:W-:-:S13]  /*66e0*/  ISETP.NE.AND P4, PT, R92, RZ, PT ;  /* 0x000000ff5c00720c */ /* 0x000fda0003f85270 */
        /* <DEDUP_REMOVED lines=17> */
[----:B------:R-:W-:Y:S02]  /*6800*/  SHF.R.S32.HI R40, RZ, 0x1f, R41 ;  /* 0x0000001fff287819 */ /* 0x000fe40000011429 */
[----:B0-----:R-:W-:-:S02]  /*6810*/  LEA R68, P5, R42, R106, 0x1 ;  /* 0x0000006a2a447211 */ /* 0x001fc400078a08ff */
[----:B------:R-:W-:Y:S01]  /*6820*/  LEA.HI R40, R40, R41, RZ, 0x3 ;  /* 0x0000002928287211 */ /* 0x000fe200078f18ff */
[----:B------:R-:W-:Y:S01]  /*6830*/  IMAD R41, R17, 0x4000, R8 ;  /* 0x0000400011297824 */ /* 0x000fe200078e0208 */
[-C--:B------:R-:W-:Y:S02]  /*6840*/  LEA.HI.X R69, R42, R107.reuse, R48, 0x1, P5 ;  /* 0x0000006b2a457211 */ /* 0x080fe400028f0c30 */
[----:B------:R-:W-:Y:S01]  /*6850*/  @!P4 LEA R70, P5, R114, R106, 0x1 ;  /* 0x0000006a7246c211 */ /* 0x000fe200078a08ff */
[----:B------:R-:W-:Y:S02]  /*6860*/  IMAD.SHL.U32 R40, R40, 0x200, RZ ;  /* 0x0000020028287824 */ /* 0x000fe400078e00ff */
[----:B------:R-:W-:Y:S01]  /*6870*/  IMAD R41, R41, 0x2, R16 ;  /* 0x0000000229297824 */ /* 0x000fe200078e0210 */
[----:B------:R-:W-:Y:S02]  /*6880*/  @!P4 LEA.HI.X R71, R114, R107, R131, 0x1, P5 ;  /* 0x0000006b7247c211 */ /* 0x000fe400028f0c83 */
[----:B------:R-:W-:-:S02]  /*6890*/  LOP3.LUT R40, R40, 0x7ffff000, RZ, 0xc0, !PT ;  /* 0x7ffff00028287812 */ /* 0x000fc400078ec0ff */
[----:B------:R-:W-:Y:S02]  /*68a0*/  ISETP.GE.AND P5, PT, R225, R120, PT ;  /* 0x00000078e100720c */ /* 0x000fe40003fa6270 */
[----:B--2---:R-:W-:-:S04]  /*68b0*/  LOP3.LUT R43, R43, 0x1c0, R51, 0xf8, !PT ;  /* 0x000001c02b2b7812 */ /* 0x004fc800078ef833 */
[----:B---3--:R-:W-:-:S04]  /*68c0*/  LOP3.LUT R43, R43, R50, RZ, 0x3c, !PT ;  /* 0x000000322b2b7212 */ /* 0x008fc800078e3cff */
[----:B----4-:R-:W-:-:S05]  /*68d0*/  IADD3 R40, R43, R40, R49 ;  /* 0x000000282b287210 */ /* 0x010fca0007ffe031 */
[----:B------:R-:W-:-:S04]  /*68e0*/  IMAD R43, R17, 0x4000, R40 ;  /* 0x00004000112b7824 */ /* 0x000fc800078e0228 */
[----:B------:R-:W-:Y:S02]  /*68f0*/  IMAD R48, R43, 0x2, R16 ;  /* 0x000000022b307824 */ /* 0x000fe400078e0210 */
[----:B------:R-:W0:Y:S04]  /*6900*/  LDS.128 R40, [R41+0x20400] ;  /* 0x0204000029287984 */ /* 0x000e280000000c00 */
[----:B------:R-:W2:Y:S01]  /*6910*/  LDS.128 R48, [R48+0x20400] ;  /* 0x0204000030307984 */ /* 0x000ea20000000c00 */
[----:B------:R-:W-:Y:S05]  /*6920*/  @P5 BRA `(.L_x_1408) ;  /* 0x00000004006c5947 */ /* 0x000fea0003800000 */
[----:B------:R-:W-:Y:S02]  /*6930*/  SHF.R.U32.HI R72, RZ, 0x10, R45 ;  /* 0x00000010ff487819 */ /* 0x000fe4000001162d */
[----:B------:R-:W-:Y:S02]  /*6940*/  SHF.R.U32.HI R116, RZ, 0x10, R37 ;  /* 0x00000010ff747819 */ /* 0x000fe40000011625 */
[--C-:B------:R-:W-:Y:S01]  /*6950*/  SHF.R.U64 R73, R38, 0x10, R39.reuse ;  /* 0x0000001026497819 */ /* 0x100fe20000001227 */
[----:B0-----:R-:W-:Y:S01]  /*6960*/  IMAD.U32 R38, R40, 0x10000, RZ ;  /* 0x0001000028267824 */ /* 0x001fe200078e00ff */
[----:B------:R-:W-:Y:S02]  /*6970*/  PRMT R147, R147, 0x5410, R72 ;  /* 0x0000541093937816 */ /* 0x000fe40000000048 */
[----:B------:R-:W-:Y:S02]  /*6980*/  PRMT R143, R143, 0x5410, R116 ;  /* 0x000054108f8f7816 */ /* 0x000fe40000000074 */
[----:B------:R-:W-:Y:S01]  /*6990*/  SHF.R.U32.HI R114, RZ, 0x10, R39 ;  /* 0x00000010ff727819 */ /* 0x000fe20000011627 */
[----:B------:R-:W-:Y:S01]  /*69a0*/  IMAD.U32 R39, R41, 0x10000, RZ ;  /* 0x0001000029277824 */ /* 0x000fe200078e00ff */
[----:B------:R-:W-:Y:S01]  /*69b0*/  SHF.R.U64 R75, R46, 0x10, R47 ;  /* 0x000000102e4b7819 */ /* 0x000fe2000000122f */
[----:B--2---:R-:W-:Y:S01]  /*69c0*/  IMAD.U32 R46, R49, 0x10000, RZ ;  /* 0x00010000312e7824 */ /* 0x004fe200078e00ff */
[----:B------:R-:W-:Y:S01]  /*69d0*/  PRMT R140, R140, 0x5410, R73 ;  /* 0x000054108c8c7816 */ /* 0x000fe20000000049 */
[----:B------:R-:W-:Y:S01]  /*69e0*/  IMAD.U32 R73, R147, 0x10000, RZ ;  /* 0x0001000093497824 */ /* 0x000fe200078e00ff */
[----:B------:R-:W-:Y:S01]  /*69f0*/  SHF.R.U32.HI R74, RZ, 0x10, R47 ;  /* 0x00000010ff4a7819 */ /* 0x000fe2000001162f */
[----:B------:R-:W-:Y:S01]  /*6a00*/  IMAD.U32 R72, R143, 0x10000, RZ ;  /* 0x000100008f487824 */ /* 0x000fe200078e00ff */
[----:B------:R-:W-:Y:S01]  /*6a10*/  PRMT R141, R141, 0x5410, R114 ;  /* 0x000054108d8d7816 */ /* 0x000fe20000000072 */
[CC--:B------:R-:W-:Y:S01]  /*6a20*/  FMUL.FTZ R114, R46.reuse, R73.reuse ;  /* 0x000000492e727220 */ /* 0x0c0fe20000410000 */
[----:B------:R-:W-:Y:S01]  /*6a30*/  PRMT R145, R145, 0x5410, R74 ;  /* 0x0000541091917816 */ /* 0x000fe2000000004a */
[-C--:B------:R-:W-:Y:S01]  /*6a40*/  FMUL.FTZ R116, R46, R72.reuse ;  /* 0x000000482e747220 */ /* 0x080fe20000410000 */
[----:B------:R-:W-:Y:S01]  /*6a50*/  LOP3.LUT R47, R49, 0xffff0000, RZ, 0xc0, !PT ;  /* 0xffff0000312f7812 */ /* 0x000fe200078ec0ff */
[----:B------:R-:W-:Y:S01]  /*6a60*/  IMAD.U32 R49, R51, 0x10000, RZ ;  /* 0x0001000033317824 */ /* 0x000fe200078e00ff */
[----:B------:R-:W-:Y:S01]  /*6a70*/  LOP3.LUT R74, R147, 0xffff0000, RZ, 0xc0, !PT ;  /* 0xffff0000934a7812 */ /* 0x000fe200078ec0ff */
[C---:B------:R-:W-:Y:S01]  /*6a80*/  FFMA.FTZ R116, R39.reuse, R73, R116 ;  /* 0x0000004927747223 */ /* 0x040fe20000010074 */
[----:B------:R-:W-:Y:S01]  /*6a90*/  PRMT R144, R144, 0x5410, R75 ;  /* 0x0000541090907816 */ /* 0x000fe2000000004b */
[----:B------:R-:W-:Y:S01]  /*6aa0*/  FFMA.FTZ R75, R39, R72, -R114 ;  /* 0x00000048274b7223 */ /* 0x000fe20000010872 */
[----:B------:R-:W-:Y:S01]  /*6ab0*/  LOP3.LUT R46, R143, 0xffff0000, RZ, 0xc0, !PT ;  /* 0xffff00008f2e7812 */ /* 0x000fe200078ec0ff */
[----:B------:R-:W-:Y:S01]  /*6ac0*/  IMAD.U32 R72, R145, 0x10000, RZ ;  /* 0x0001000091487824 */ /* 0x000fe200078e00ff */
[----:B------:R-:W-:Y:S01]  /*6ad0*/  LOP3.LUT R41, R41, 0xffff0000, RZ, 0xc0, !PT ;  /* 0xffff000029297812 */ /* 0x000fe200078ec0ff */
[----:B------:R-:W-:Y:S01]  /*6ae0*/  FMUL.FTZ R114, R47, R74 ;  /* 0x0000004a2f727220 */ /* 0x000fe20000410000 */
[----:B------:R-:W-:Y:S01]  /*6af0*/  SHF.R.U64 R115, R44, 0x10, R45 ;  /* 0x000000102c737819 */ /* 0x000fe2000000122d */
[----:B------:R-:W-:Y:S01]  /*6b00*/  IMAD.U32 R39, R141, 0x10000, RZ ;  /* 0x000100008d277824 */ /* 0x000fe200078e00ff */
[----:B------:R-:W-:Y:S01]  /*6b10*/  SHF.R.U64 R117, R36, 0x10, R37 ;  /* 0x0000001024757819 */ /* 0x000fe20000001225 */
[----:B------:R-:W-:Y:S01]  /*6b20*/  FMUL.FTZ R148, R47, R46 ;  /* 0x0000002e2f947220 */ /* 0x000fe20000410000 */
[----:B------:R-:W-:Y:S01]  /*6b30*/  FMUL.FTZ R47, R49, R72 ;  /* 0x00000048312f7220 */ /* 0x000fe20000410000 */
[----:B------:R-:W-:Y:S01]  /*6b40*/  IMAD.U32 R44, R43, 0x10000, RZ ;  /* 0x000100002b2c7824 */ /* 0x000fe200078e00ff */
[----:B------:R-:W-:Y:S01]  /*6b50*/  PRMT R146, R146, 0x5410, R115 ;  /* 0x0000541092927816 */ /* 0x000fe20000000073 */
[----:B------:R-:W-:Y:S01]  /*6b60*/  FFMA.FTZ R118, R41, R46, -R114 ;  /* 0x0000002e29767223 */ /* 0x000fe20000010872 */
[-C--:B------:R-:W-:Y:S01]  /*6b70*/  FMUL.FTZ R49, R49, R39.reuse ;  /* 0x0000002731317220 */ /* 0x080fe20000410000 */
[----:B------:R-:W-:Y:S01]  /*6b80*/  LOP3.LUT R51, R51, 0xffff0000, RZ, 0xc0, !PT ;  /* 0xffff000033337812 */ /* 0x000fe200078ec0ff */
[----:B------:R-:W-:Y:S01]  /*6b90*/  FFMA.FTZ R73, R41, R74, R148 ;  /* 0x0000004a29497223 */ /* 0x000fe20000010094 */
[----:B------:R-:W-:Y:S01]  /*6ba0*/  PRMT R142, R142, 0x5410, R117 ;  /* 0x000054108e8e7816 */ /* 0x000fe20000000075 */
[C---:B------:R-:W-:Y:S01]  /*6bb0*/  FFMA.FTZ R74, R44.reuse, R39, -R47 ;  /* 0x000000272c4a7223 */ /* 0x040fe2000001082f */
[----:B------:R-:W-:Y:S01]  /*6bc0*/  LOP3.LUT R114, R145, 0xffff0000, RZ, 0xc0, !PT ;  /* 0xffff000091727812 */ /* 0x000fe200078ec0ff */
[----:B------:R-:W-:Y:S01]  /*6bd0*/  FFMA.FTZ R72, R44, R72, R49 ;  /* 0x000000482c487223 */ /* 0x000fe20000010031 */
[----:B------:R-:W-:Y:S01]  /*6be0*/  LOP3.LUT R46, R141, 0xffff0000, RZ, 0xc0, !PT ;  /* 0xffff00008d2e7812 */ /* 0x000fe200078ec0ff */
[----:B------:R-:W-:Y:S01]  /*6bf0*/  IMAD.U32 R45, R48, 0x10000, RZ ;  /* 0x00010000302d7824 */ /* 0x000fe200078e00ff */
[----:B------:R-:W-:Y:S01]  /*6c00*/  LOP3.LUT R43, R43, 0xffff0000, RZ, 0xc0, !PT ;  /* 0xffff00002b2b7812 */ /* 0x000fe200078ec0ff */
[----:B------:R-:W-:Y:S01]  /*6c10*/  IMAD.U32 R44, R146, 0x10000, RZ ;  /* 0x00010000922c7824 */ /* 0x000fe200078e00ff */
[----:B------:R-:W-:Y:S01]  /*6c20*/  LOP3.LUT R48, R48, 0xffff0000, RZ, 0xc0, !PT ;  /* 0xffff000030307812 */ /* 0x000fe200078ec0ff */
[----:B------:R-:W-:Y:S01]  /*6c30*/  FMUL.FTZ R148, R51, R114 ;  /* 0x0000007233947220 */ /* 0x000fe20000410000 */
[----:B------:R-:W-:-:S02]  /*6c40*/  IMAD.U32 R39, R142, 0x10000, RZ ;  /* 0x000100008e277824 */ /* 0x000fc400078e00ff */
[----:B------:R-:W-:Y:S01]  /*6c50*/  FMUL.FTZ R150, R51, R46 ;  /* 0x0000002e33967220 */ /* 0x000fe20000410000 */
[----:B------:R-:W-:Y:S01]  /*6c60*/  LOP3.LUT R47, R146, 0xffff0000, RZ, 0xc0, !PT ;  /* 0xffff0000922f7812 */ /* 0x000fe200078ec0ff */
[----:B------:R-:W-:Y:S01]  /*6c70*/  FMUL.FTZ R49, R45, R44 ;  /* 0x0000002c2d317220 */ /* 0x000fe20000410000 */
[----:B------:R-:W-:Y:S01]  /*6c80*/  LOP3.LUT R40, R40, 0xffff0000, RZ, 0xc0, !PT ;  /* 0xffff000028287812 */ /* 0x000fe200078ec0ff */
[----:B------:R-:W-:Y:S01]  /*6c90*/  FFMA.FTZ R115, R43, R46, -R148 ;  /* 0x0000002e2b737223 */ /* 0x000fe20000010894 */
[----:B------:R-:W-:Y:S01]  /*6ca0*/  LOP3.LUT R41, R142, 0xffff0000, RZ, 0xc0, !PT ;  /* 0xffff00008e297812 */ /* 0x000fe200078ec0ff */
[----:B------:R-:W-:Y:S01]  /*6cb0*/  FMUL.FTZ R45, R45, R39 ;  /* 0x000000272d2d7220 */ /* 0x000fe20000410000 */
[----:B------:R-:W-:Y:S01]  /*6cc0*/  FFMA.FTZ R117, R43, R114, R150 ;  /* 0x000000722b757223 */ /* 0x000fe20000010096 */
[----:B------:R-:W-:Y:S01]  /*6cd0*/  FMUL.FTZ R43, R48, R47 ;  /* 0x0000002f302b7220 */ /* 0x000fe20000410000 */
[----:B------:R-:W-:Y:S02]  /*6ce0*/  IMAD.U32 R37, R50, 0x10000, RZ ;  /* 0x0001000032257824 */ /* 0x000fe400078e00ff */
[C---:B------:R-:W-:Y:S01]  /*6cf0*/  FFMA.FTZ R45, R38.reuse, R44, R45 ;  /* 0x0000002c262d7223 */ /* 0x040fe2000001002d */
[----:B------:R-:W-:Y:S01]  /*6d00*/  FFMA.FTZ R49, R38, R39, -R49 ;  /* 0x0000002726317223 */ /* 0x000fe20000010831 */
[-C--:B------:R-:W-:Y:S01]  /*6d10*/  FMUL.FTZ R51, R48, R41.reuse ;  /* 0x0000002930337220 */ /* 0x080fe20000410000 */
[----:B------:R-:W-:Y:S01]  /*6d20*/  FFMA.FTZ R44, R40, R41, -R43 ;  /* 0x00000029282c7223 */ /* 0x000fe2000001082b */
[----:B------:R-:W-:Y:S01]  /*6d30*/  LOP3.LUT R50, R50, 0xffff0000, RZ, 0xc0, !PT ;  /* 0xffff000032327812 */ /* 0x000fe200078ec0ff */
[C---:B------:R-:W-:Y:S01]  /*6d40*/  IMAD.U32 R41, R144.reuse, 0x10000, RZ ;  /* 0x0001000090297824 */ /* 0x040fe200078e00ff */
[----:B------:R-:W-:Y:S01]  /*6d50*/  LOP3.LUT R43, R144, 0xffff0000, RZ, 0xc0, !PT ;  /* 0xffff0000902b7812 */ /* 0x000fe200078ec0ff */
[C---:B------:R-:W-:Y:S01]  /*6d60*/  IMAD.U32 R38, R140.reuse, 0x10000, RZ ;  /* 0x000100008c267824 */ /* 0x040fe200078e00ff */
[----:B------:R-:W-:Y:S01]  /*6d70*/  LOP3.LUT R39, R140, 0xffff0000, RZ, 0xc0, !PT ;  /* 0xffff00008c277812 */ /* 0x000fe200078ec0ff */
[----:B------:R-:W-:Y:S01]  /*6d80*/  FFMA.FTZ R40, R40, R47, R51 ;  /* 0x0000002f28287223 */ /* 0x000fe20000010033 */
[----:B------:R-:W-:-:S02]  /*6d90*/  IMAD.U32 R36, R42, 0x10000, RZ ;  /* 0x000100002a247824 */ /* 0x000fc400078e00ff */
[C---:B------:R-:W-:Y:S01]  /*6da0*/  FMUL.FTZ R47, R37.reuse, R41 ;  /* 0x00000029252f7220 */ /* 0x040fe20000410000 */
[-C--:B------:R-:W-:Y:S01]  /*6db0*/  FMUL.FTZ R46, R37, R38.reuse ;  /* 0x00000026252e7220 */ /* 0x080fe20000410000 */
[----:B------:R-:W-:Y:S01]  /*6dc0*/  LOP3.LUT R42, R42, 0xffff0000, RZ, 0xc0, !PT ;  /* 0xffff00002a2a7812 */ /* 0x000fe200078ec0ff */
        /* <DEDUP_REMOVED lines=15> */
[----:B------:R-:W-:Y:S02]  /*6ec0*/  F2FP.BF16.F32.PACK_AB R51, R117, R72 ;  /* 0x000000487533723e */ /* 0x000fe400000010ff */
[----:B------:R-:W-:-:S07]  /*6ed0*/  F2FP.BF16.F32.PACK_AB R42, R36, R47 ;  /* 0x0000002f242a723e */ /* 0x000fce00000010ff */
.L_x_1408:
[----:B------:R-:W-:Y:S05]  /*6ee0*/  BSYNC B2 ;  /* 0x0000000000027941 */ /* 0x000fea0003800000 */
.L_x_1407:
[----:B------:R-:W-:Y:S02]  /*6ef0*/  ULDC.64 UR4, c[0x0][0x208] ;  /* 0x0000820000047ab9 */ /* 0x000fe40000000a00 */
[----:B0-----:R3:W-:Y:S04]  /*6f00*/  STG.E.128 desc[UR4][R68.64], R40 ;  /* 0x0000002844007986 */ /* 0x0017e8000c101d04 */
[----:B--2---:R3:W-:Y:S02]  /*6f10*/  @!P4 STG.E.128 desc[UR4][R70.64], R48 ;  /* 0x000000304600c986 */ /* 0x0047e4000c101d04 */
.L_x_1402:
[----:B------:R-:W-:Y:S05]  /*6f20*/  BSYNC B1 ;  /* 0x0000000000017941 */ /* 0x000fea0003800000 */
.L_x_1401:
[----:B------:R-:W4:Y:S01]  /*6f30*/  LDL R36, [R1+0x5c] ;  /* 0x00005c0001247983 */ /* 0x000f220000100800 */
[----:B--2---:R-:W-:-:S04]  /*6f40*/  IMAD.WIDE.U32 R112, R233, R110, R112 ;  /* 0x0000006ee9707225 */ /* 0x004fc800078e0070 */
[----:B----4-:R-:W-:-:S04]  /*6f50*/  IMAD R36, R36, R110, RZ ;  /* 0x0000006e24247224 */ /* 0x010fc800078e02ff */
[----:B---3--:R-:W-:Y:S01]  /*6f60*/  IMAD R49, R233, R111, R36 ;  /* 0x0000006fe9317224 */ /* 0x008fe200078e0224 */
[----:B------:R-:W-:Y:S06]  /*6f70*/  @P0 BRA `(.L_x_1379) ;  /* 0x0000001000e40947 */ /* 0x000fec0003800000 */
[----:B------:R-:W-:Y:S01]  /*6f80*/  ISETP.NE.AND P0, PT, R29, RZ, PT ;  /* 0x000000ff1d00720c */ /* 0x000fe20003f05270 */
[----:B------:R-:W-:Y:S01]  /*6f90*/  BSSY B1, `(.L_x_1409) ;  /* 0x0000083000017945 */ /* 0x000fe20003800000 */
[----:B------:R-:W-:-:S11]  /*6fa0*/  IMAD.IADD R49, R113, 0x1, R49 ;  /* 0x0000000171317824 */ /* 0x000fd600078e0231 */
[----:B------:R-:W-:Y:S05]  /*6fb0*/  @!P0 BRA `(.L_x_1410) ;  /* 0x0000000800008947 */ /* 0x000fea0003800000 */
[----:B------:R-:W2:Y:S04]  /*6fc0*/  LDL R39, [R1+0x34] ;  /* 0x0000340001277983 */ /* 0x000ea80000100800 */
[----:B------:R-:W3:Y:S04]  /*6fd0*/  LDL R41, [R1+0x3c] ;  /* 0x00003c0001297983 */ /* 0x000ee80000100800 */
[----:B------:R-:W4:Y:S01]  /*6fe0*/  LDL R40, [R1+0x40] ;  /* 0x0000400001287983 */ /* 0x000f220000100800 */
[----:B------:R-:W-:Y:S01]  /*6ff0*/  SEL R36, R28, R123, !P3 ;  /* 0x0000007b1c247207 */ /* 0x000fe20005800000 */
[----:B------:R-:W-:Y:S03]  /*7000*/  BSSY B2, `(.L_x_1411) ;  /* 0x0000078000027945 */ /* 0x000fe60003800000 */
[----:B------:R-:W-:-:S04]  /*7010*/  SHF.R.S32.HI R37, RZ, 0x1f, R36 ;  /* 0x0000001fff257819 */ /* 0x000fc80000011424 */
[----:B------:R-:W-:-:S04]  /*7020*/  LEA.HI R37, R37, R36, RZ, 0x4 ;  /* 0x0000002425257211 */ /* 0x000fc800078f20ff */
[----:B------:R-:W-:-:S04]  /*7030*/  LEA.HI.SX32 R37, R37, R34, 0x1c ;  /* 0x0000002225257211 */ /* 0x000fc800078fe2ff */
[----:B------:R-:W-:Y:S01]  /*7040*/  SHF.R.S32.HI R36, RZ, 0x1f, R37 ;  /* 0x0000001fff247819 */ /* 0x000fe20000011425 */
[----:B------:R-:W-:-:S03]  /*7050*/  IMAD.SHL.U32 R47, R37, 0x8, RZ ;  /* 0x00000008252f7824 */ /* 0x000fc600078e00ff */
[----:B------:R-:W-:Y:S02]  /*7060*/  LEA.HI R38, R36, R37, RZ, 0x3 ;  /* 0x0000002524267211 */ /* 0x000fe400078f18ff */
[----:B------:R-:W-:Y:S02]  /*7070*/  IADD3 R37, P4, P5, R88, R112, R35 ;  /* 0x0000007058257210 */ /* 0x000fe40007d9e023 */
[----:B------:R-:W-:-:S13]  /*7080*/  ISETP.GE.AND P0, PT, R47, R121, PT ;  /* 0x000000792f00720c */ /* 0x000fda0003f06270 */
[--C-:B------:R-:W-:Y:S02]  /*7090*/  @!P0 SHF.R.S32.HI R48, RZ, 0x1f, R47.reuse ;  /* 0x0000001fff308819 */ /* 0x100fe4000001142f */
[----:B--2---:R-:W-:Y:S01]  /*70a0*/  LOP3.LUT R36, R39, 0x38, R47, 0xf8, !PT ;  /* 0x0000003827247812 */ /* 0x004fe200078ef82f */
[----:B------:R-:W-:Y:S01]  /*70b0*/  IMAD.SHL.U32 R39, R38, 0x200, RZ ;  /* 0x0000020026277824 */ /* 0x000fe200078e00ff */
[----:B------:R-:W-:Y:S02]  /*70c0*/  IADD3.X R38, R0, R49, R95, P4, P5 ;  /* 0x0000003100267210 */ /* 0x000fe400027ea45f */
[----:B---3--:R-:W-:Y:S02]  /*70d0*/  LOP3.LUT R36, R36, R41, RZ, 0x3c, !PT ;  /* 0x0000002924247212 */ /* 0x008fe400078e3cff */
[----:B------:R-:W-:Y:S02]  /*70e0*/  LOP3.LUT R39, R39, 0x7ffff000, RZ, 0xc0, !PT ;  /* 0x7ffff00027277812 */ /* 0x000fe400078ec0ff */
[----:B------:R-:W-:-:S02]  /*70f0*/  LEA R44, P4, R37, R106, 0x1 ;  /* 0x0000006a252c7211 */ /* 0x000fc400078808ff */
[----:B----4-:R-:W-:Y:S02]  /*7100*/  IADD3 R36, R36, R39, R40 ;  /* 0x0000002724247210 */ /* 0x010fe40007ffe028 */
[----:B------:R-:W-:Y:S01]  /*7110*/  LEA.HI.X R45, R37, R107, R38, 0x1, P4 ;  /* 0x0000006b252d7211 */ /* 0x000fe200020f0c26 */
[C---:B------:R-:W-:Y:S01]  /*7120*/  IMAD R37, R17.reuse, 0x4000, R5 ;  /* 0x0000400011257824 */ /* 0x040fe200078e0205 */
[----:B------:R-:W-:Y:S01]  /*7130*/  @!P0 IADD3 R47, P4, P5, R88, R112, R47 ;  /* 0x00000070582f8210 */ /* 0x000fe20007d9e02f */
[----:B------:R-:W-:Y:S02]  /*7140*/  IMAD R39, R17, 0x4000, R36 ;  /* 0x0000400011277824 */ /* 0x000fe400078e0224 */
[----:B------:R-:W-:Y:S01]  /*7150*/  IMAD R37, R37, 0x2, R16 ;  /* 0x0000000225257824 */ /* 0x000fe200078e0210 */
[----:B------:R-:W-:Y:S01]  /*7160*/  @!P0 IADD3.X R48, R0, R49, R48, P4, P5 ;  /* 0x0000003100308210 */ /* 0x000fe200027ea430 */
[----:B------:R-:W-:Y:S01]  /*7170*/  IMAD R40, R39, 0x2, R16 ;  /* 0x0000000227287824 */ /* 0x000fe200078e0210 */
[----:B------:R-:W-:-:S02]  /*7180*/  ISETP.GE.AND P5, PT, R228, R120, PT ;  /* 0x00000078e400720c */ /* 0x000fc40003fa6270 */
[C---:B------:R-:W-:Y:S01]  /*7190*/  @!P0 LEA R46, P4, R47.reuse, R106, 0x1 ;  /* 0x0000006a2f2e8211 */ /* 0x040fe200078808ff */
[----:B------:R-:W2:Y:S03]  /*71a0*/  LDS.128 R36, [R37+0x20400] ;  /* 0x0204000025247984 */ /* 0x000ea60000000c00 */
[----:B------:R-:W-:Y:S01]  /*71b0*/  @!P0 LEA.HI.X R47, R47, R107, R48, 0x1, P4 ;  /* 0x0000006b2f2f8211 */ /* 0x000fe200020f0c30 */
[----:B------:R-:W3:Y:S06]  /*71c0*/  LDS.128 R40, [R40+0x20400] ;  /* 0x0204000028287984 */ /* 0x000eec0000000c00 */
[----:B------:R-:W-:Y:S05]  /*71d0*/  @P5 BRA `(.L_x_1412) ;  /* 0x0000000400685947 */ /* 0x000fea0003800000 */
[----:B0-----:R-:W-:Y:S01]  /*71e0*/  SHF.R.U32.HI R70, RZ, 0x10, R65 ;  /* 0x00000010ff467819 */ /* 0x001fe20000011641 */
[----:B--2---:R-:W-:Y:S01]  /*71f0*/  IMAD.U32 R48, R37, 0x10000, RZ ;  /* 0x0001000025307824 */ /* 0x004fe200078e00ff */
[--C-:B------:R-:W-:Y:S01]  /*7200*/  SHF.R.U32.HI R74, RZ, 0x10, R57.reuse ;  /* 0x00000010ff4a7819 */ /* 0x100fe20000011639 */
[----:B---3--:R-:W-:Y:S01]  /*7210*/  IMAD.U32 R51, R40, 0x10000, RZ ;  /* 0x0001000028337824 */ /* 0x008fe200078e00ff */
[----:B------:R-:W-:Y:S02]  /*7220*/  PRMT R139, R139, 0x5410, R70 ;  /* 0x000054108b8b7816 */ /* 0x000fe40000000046 */
[----:B------:R-:W-:Y:S02]  /*7230*/  PRMT R135, R135, 0x5410, R74 ;  /* 0x0000541087877816 */ /* 0x000fe4000000004a */
[----:B------:R-:W-:Y:S01]  /*7240*/  SHF.R.U64 R75, R56, 0x10, R57 ;  /* 0x00000010384b7819 */ /* 0x000fe20000001239 */
[----:B------:R-:W-:Y:S01]  /*7250*/  IMAD.U32 R57, R41, 0x10000, RZ ;  /* 0x0001000029397824 */ /* 0x000fe200078e00ff */
[----:B------:R-:W-:Y:S01]  /*7260*/  SHF.R.U64 R69, R66, 0x10, R67 ;  /* 0x0000001042457819 */ /* 0x000fe20000001243 */
[----:B------:R-:W-:Y:S01]  /*7270*/  IMAD.U32 R66, R139, 0x10000, RZ ;  /* 0x000100008b427824 */ /* 0x000fe200078e00ff */
[----:B------:R-:W-:Y:S01]  /*7280*/  SHF.R.U64 R71, R64, 0x10, R65 ;  /* 0x0000001040477819 */ /* 0x000fe20000001241 */
[----:B------:R-:W-:Y:S01]  /*7290*/  IMAD.U32 R65, R135, 0x10000, RZ ;  /* 0x0001000087417824 */ /* 0x000fe200078e00ff */
[----:B------:R-:W-:Y:S01]  /*72a0*/  SHF.R.U32.HI R68, RZ, 0x10, R67 ;  /* 0x00000010ff447819 */ /* 0x000fe20000011643 */
[----:B------:R-:W-:Y:S01]  /*72b0*/  FMUL.FTZ R67, R57, R66 ;  /* 0x0000004239437220 */ /* 0x000fe20000410000 */
[----:B------:R-:W-:-:S02]  /*72c0*/  SHF.R.U32.HI R72, RZ, 0x10, R59 ;  /* 0x00000010ff487819 */ /* 0x000fc4000001163b */
[----:B------:R-:W-:Y:S01]  /*72d0*/  SHF.R.U64 R73, R58, 0x10, R59 ;  /* 0x000000103a497819 */ /* 0x000fe2000000123b */
[-C--:B------:R-:W-:Y:S01]  /*72e0*/  FFMA.FTZ R67, R48, R65.reuse, -R67 ;  /* 0x0000004130437223 */ /* 0x080fe20000010843 */
[----:B------:R-:W-:Y:S01]  /*72f0*/  LOP3.LUT R58, R41, 0xffff0000, RZ, 0xc0, !PT ;  /* 0xffff0000293a7812 */ /* 0x000fe200078ec0ff */
[----:B------:R-:W-:Y:S01]  /*7300*/  IMAD.U32 R59, R43, 0x10000, RZ ;  /* 0x000100002b3b7824 */ /* 0x000fe200078e00ff */
[----:B------:R-:W-:Y:S02]  /*7310*/  LOP3.LUT R139, R139, 0xffff0000, RZ, 0xc0, !PT ;  /* 0xffff00008b8b7812 */ /* 0x000fe400078ec0ff */
[----:B------:R-:W-:Y:S01]  /*7320*/  PRMT R136, R136, 0x5410, R69 ;  /* 0x0000541088887816 */ /* 0x000fe20000000045 */
[----:B------:R-:W-:Y:S01]  /*7330*/  FMUL.FTZ R69, R57, R65 ;  /* 0x0000004139457220 */ /* 0x000fe20000410000 */
[----:B------:R-:W-:Y:S01]  /*7340*/  PRMT R137, R137, 0x5410, R68 ;  /* 0x0000541089897816 */ /* 0x000fe20000000044 */
[----:B------:R-:W-:Y:S01]  /*7350*/  FMUL.FTZ R65, R58, R139 ;  /* 0x0000008b3a417220 */ /* 0x000fe20000410000 */
[----:B------:R-:W-:Y:S01]  /*7360*/  PRMT R133, R133, 0x5410, R72 ;  /* 0x0000541085857816 */ /* 0x000fe20000000048 */
[----:B------:R-:W-:Y:S01]  /*7370*/  FFMA.FTZ R69, R48, R66, R69 ;  /* 0x0000004230457223 */ /* 0x000fe20000010045 */
[----:B------:R-:W-:Y:S01]  /*7380*/  LOP3.LUT R135, R135, 0xffff0000, RZ, 0xc0, !PT ;  /* 0xffff000087877812 */ /* 0x000fe200078ec0ff */
[----:B------:R-:W-:Y:S01]  /*7390*/  IMAD.U32 R57, R137, 0x10000, RZ ;  /* 0x0001000089397824 */ /* 0x000fe200078e00ff */
[----:B------:R-:W-:Y:S01]  /*73a0*/  LOP3.LUT R50, R37, 0xffff0000, RZ, 0xc0, !PT ;  /* 0xffff000025327812 */ /* 0x000fe200078ec0ff */
[----:B------:R-:W-:Y:S01]  /*73b0*/  IMAD.U32 R48, R133, 0x10000, RZ ;  /* 0x0001000085307824 */ /* 0x000fe200078e00ff */
[----:B------:R-:W-:Y:S01]  /*73c0*/  PRMT R138, R138, 0x5410, R71 ;  /* 0x000054108a8a7816 */ /* 0x000fe20000000047 */
[-C--:B------:R-:W-:Y:S01]  /*73d0*/  FMUL.FTZ R71, R58, R135.reuse ;  /* 0x000000873a477220 */ /* 0x080fe20000410000 */
[----:B------:R-:W-:Y:S01]  /*73e0*/  LOP3.LUT R64, R43, 0xffff0000, RZ, 0xc0, !PT ;  /* 0xffff00002b407812 */ /* 0x000fe200078ec0ff */
[----:B------:R-:W-:Y:S01]  /*73f0*/  FFMA.FTZ R58, R50, R135, -R65 ;  /* 0x00000087323a7223 */ /* 0x000fe20000010841 */
[----:B------:R-:W-:Y:S01]  /*7400*/  LOP3.LUT R137, R137, 0xffff0000, RZ, 0xc0, !PT ;  /* 0xffff000089897812 */ /* 0x000fe200078ec0ff */
[----:B------:R-:W-:Y:S01]  /*7410*/  FMUL.FTZ R65, R59, R57 ;  /* 0x000000393b417220 */ /* 0x000fe20000410000 */
[----:B------:R-:W-:Y:S01]  /*7420*/  LOP3.LUT R56, R40, 0xffff0000, RZ, 0xc0, !PT ;  /* 0xffff000028387812 */ /* 0x000fe200078ec0ff */
[----:B------:R-:W-:Y:S01]  /*7430*/  IMAD.U32 R40, R39, 0x10000, RZ ;  /* 0x0001000027287824 */ /* 0x000fe200078e00ff */
[----:B------:R-:W-:Y:S01]  /*7440*/  LOP3.LUT R133, R133, 0xffff0000, RZ, 0xc0, !PT ;  /* 0xffff000085857812 */ /* 0x000fe200078ec0ff */
[-C--:B------:R-:W-:Y:S01]  /*7450*/  FMUL.FTZ R70, R59, R48.reuse ;  /* 0x000000303b467220 */ /* 0x080fe20000410000 */
[----:B------:R-:W-:Y:S01]  /*7460*/  PRMT R134, R134, 0x5410, R75 ;  /* 0x0000541086867816 */ /* 0x000fe2000000004b */
[----:B------:R-:W-:Y:S01]  /*7470*/  FFMA.FTZ R66, R50, R139, R71 ;  /* 0x0000008b32427223 */ /* 0x000fe20000010047 */
[----:B------:R-:W-:Y:S01]  /*7480*/  LOP3.LUT R41, R39, 0xffff0000, RZ, 0xc0, !PT ;  /* 0xffff000027297812 */ /* 0x000fe200078ec0ff */
[----:B------:R-:W-:Y:S01]  /*7490*/  FMUL.FTZ R50, R64, R137 ;  /* 0x0000008940327220 */ /* 0x000fe20000410000 */
[----:B------:R-:W-:Y:S01]  /*74a0*/  FFMA.FTZ R68, R40, R48, -R65 ;  /* 0x0000003028447223 */ /* 0x000fe20000010841 */
[----:B------:R-:W-:Y:S01]  /*74b0*/  FMUL.FTZ R64, R64, R133 ;  /* 0x0000008540407220 */ /* 0x000fe20000410000 */
[----:B------:R-:W-:Y:S01]  /*74c0*/  LOP3.LUT R59, R138, 0xffff0000, RZ, 0xc0, !PT ;  /* 0xffff00008a3b7812 */ /* 0x000fe200078ec0ff */
[----:B------:R-:W-:Y:S01]  /*74d0*/  FFMA.FTZ R70, R40, R57, R70 ;  /* 0x0000003928467223 */ /* 0x000fe20000010046 */
[----:B------:R-:W-:Y:S01]  /*74e0*/  IMAD.U32 R48, R138, 0x10000, RZ ;  /* 0x000100008a307824 */ /* 0x000fe200078e00ff */
[C---:B------:R-:W-:Y:S01]  /*74f0*/  LOP3.LUT R57, R134.reuse, 0xffff0000, RZ, 0xc0, !PT ;  /* 0xffff000086397812 */ /* 0x040fe200078ec0ff */
[----:B------:R-:W-:-:S02]  /*7500*/  IMAD.U32 R40, R134, 0x10000, RZ ;  /* 0x0001000086287824 */ /* 0x000fc400078e00ff */
[C---:B------:R-:W-:Y:S01]  /*7510*/  FFMA.FTZ R133, R41.reuse, R133, -R50 ;  /* 0x0000008529857223 */ /* 0x040fe20000010832 */
[C---:B------:R-:W-:Y:S01]  /*7520*/  IMAD.U32 R37, R36.reuse, 0x10000, RZ ;  /* 0x0001000024257824 */ /* 0x040fe200078e00ff */
[----:B------:R-:W-:Y:S01]  /*7530*/  LOP3.LUT R36, R36, 0xffff0000, RZ, 0xc0, !PT ;  /* 0xffff000024247812 */ /* 0x000fe200078ec0ff */
[----:B------:R-:W-:Y:S01]  /*7540*/  FFMA.FTZ R137, R41, R137, R64 ;  /* 0x0000008929897223 */ /* 0x000fe20000010040 */
[C---:B------:R-:W-:Y:S01]  /*7550*/  FMUL.FTZ R50, R51.reuse, R48 ;  /* 0x0000003033327220 */ /* 0x040fe20000410000 */
[----:B------:R-:W-:Y:S01]  /*7560*/  FMUL.FTZ R41, R56, R59 ;  /* 0x0000003b38297220 */ /* 0x000fe20000410000 */
[-C--:B------:R-:W-:Y:S01]  /*7570*/  FMUL.FTZ R51, R51, R40.reuse ;  /* 0x0000002833337220 */ /* 0x080fe20000410000 */
[----:B------:R-:W-:Y:S01]  /*7580*/  PRMT R132, R132, 0x5410, R73 ;  /* 0x0000541084847816 */ /* 0x000fe20000000049 */
[-C--:B------:R-:W-:Y:S01]  /*7590*/  FMUL.FTZ R65, R56, R57.reuse ;  /* 0x0000003938417220 */ /* 0x080fe20000410000 */
[----:B------:R-:W-:Y:S02]  /*75a0*/  IMAD.U32 R43, R42, 0x10000, RZ ;  /* 0x000100002a2b7824 */ /* 0x000fe400078e00ff */
[----:B------:R-:W-:Y:S01]  /*75b0*/  FFMA.FTZ R57, R36, R57, -R41 ;  /* 0x0000003924397223 */ /* 0x000fe20000010829 */
[----:B------:R-:W-:Y:S01]  /*75c0*/  LOP3.LUT R42, R42, 0xffff0000, RZ, 0xc0, !PT ;  /* 0xffff00002a2a7812 */ /* 0x000fe200078ec0ff */
[C---:B------:R-:W-:Y:S01]  /*75d0*/  FFMA.FTZ R50, R37.reuse, R40, -R50 ;  /* 0x0000002825327223 */ /* 0x040fe20000010832 */
[----:B------:R-:W-:Y:S01]  /*75e0*/  FFMA.FTZ R51, R37, R48, R51 ;  /* 0x0000003025337223 */ /* 0x000fe20000010033 */
        /* <DEDUP_REMOVED lines=22> */
[----:B------:R-:W-:Y:S02]  /*7750*/  F2FP.BF16.F32.PACK_AB R39, R133, R68 ;  /* 0x000000448527723e */ /* 0x000fe400000010ff */
[----:B------:R-:W-:-:S02]  /*7760*/  F2FP.BF16.F32.PACK_AB R41, R66, R69 ;  /* 0x000000454229723e */ /* 0x000fc400000010ff */
[----:B------:R-:W-:-:S07]  /*7770*/  F2FP.BF16.F32.PACK_AB R38, R59, R56 ;  /* 0x000000383b26723e */ /* 0x000fce00000010ff */
.L_x_1412:
[----:B------:R-:W-:Y:S05]  /*7780*/  BSYNC B2 ;  /* 0x0000000000027941 */ /* 0x000fea0003800000 */
.L_x_1411:
[----:B------:R-:W-:Y:S02]  /*7790*/  ULDC.64 UR4, c[0x0][0x208] ;  /* 0x0000820000047ab9 */ /* 0x000fe40000000a00 */
[----:B--2---:R2:W-:Y:S04]  /*77a0*/  STG.E.128 desc[UR4][R44.64], R36 ;  /* 0x000000242c007986 */ /* 0x0045e8000c101d04 */
[----:B---3--:R2:W-:Y:S02]  /*77b0*/  @!P0 STG.E.128 desc[UR4][R46.64], R40 ;  /* 0x000000282e008986 */ /* 0x0085e4000c101d04 */
.L_x_1410:
[----:B------:R-:W-:Y:S05]  /*77c0*/  BSYNC B1 ;  /* 0x0000000000017941 */ /* 0x000fea0003800000 */
.L_x_1409:
[----:B------:R-:W-:-:S13]  /*77d0*/  ISETP.NE.AND P0, PT, R92, RZ, PT ;  /* 0x000000ff5c00720c */ /* 0x000fda0003f05270 */
[----:B------:R-:W-:Y:S05]  /*77e0*/  @!P0 BRA `(.L_x_1379) ;  /* 0x0000000800c88947 */ /* 0x000fea0003800000 */
[----:B--2---:R-:W2:Y:S04]  /*77f0*/  LDL R39, [R1+0x34] ;  /* 0x0000340001277983 */ /* 0x004ea80000100800 */
[----:B------:R-:W3:Y:S04]  /*7800*/  LDL R38, [R1+0x3c] ;  /* 0x00003c0001267983 */ /* 0x000ee80000100800 */
[----:B------:R-:W4:Y:S01]  /*7810*/  LDL R37, [R1+0x40] ;  /* 0x0000400001257983 */ /* 0x000f220000100800 */
[----:B------:R-:W-:Y:S01]  /*7820*/  SEL R123, R28, R123, !P2 ;  /* 0x0000007b1c7b7207 */ /* 0x000fe20005000000 */
[----:B------:R-:W-:Y:S01]  /*7830*/  BSSY B1, `(.L_x_1413) ;  /* 0x0000073000017945 */ /* 0x000fe20003800000 */
[----:B------:R-:W-:-:S02]  /*7840*/  IADD3 R45, P0, P4, R88, R112, R91 ;  /* 0x00000070582d7210 */ /* 0x000fc40007c1e05b */
[----:B------:R-:W-:Y:S02]  /*7850*/  SHF.R.S32.HI R36, RZ, 0x1f, R123 ;  /* 0x0000001fff247819 */ /* 0x000fe4000001147b */
[----:B------:R-:W-:Y:S02]  /*7860*/  IADD3.X R46, R0, R49, R96, P0, P4 ;  /* 0x00000031002e7210 */ /* 0x000fe400007e8460 */
[----:B------:R-:W-:Y:S02]  /*7870*/  LEA.HI R123, R36, R123, RZ, 0x4 ;  /* 0x0000007b247b7211 */ /* 0x000fe400078f20ff */
[----:B------:R-:W-:Y:S02]  /*7880*/  ISETP.GE.AND P4, PT, R225, R120, PT ;  /* 0x00000078e100720c */ /* 0x000fe40003f86270 */
[----:B------:R-:W-:Y:S02]  /*7890*/  LEA.HI.SX32 R123, R123, R90, 0x1c ;  /* 0x0000005a7b7b7211 */ /* 0x000fe400078fe2ff */
[----:B------:R-:W-:-:S02]  /*78a0*/  LEA R44, P0, R45, R106, 0x1 ;  /* 0x0000006a2d2c7211 */ /* 0x000fc400078008ff */
[----:B------:R-:W-:Y:S01]  /*78b0*/  SHF.R.S32.HI R36, RZ, 0x1f, R123 ;  /* 0x0000001fff247819 */ /* 0x000fe2000001147b */
[----:B------:R-:W-:Y:S01]  /*78c0*/  IMAD.SHL.U32 R47, R123, 0x8, RZ ;  /* 0x000000087b2f7824 */ /* 0x000fe200078e00ff */
[----:B------:R-:W-:Y:S02]  /*78d0*/  LEA.HI.X R45, R45, R107, R46, 0x1, P0 ;  /* 0x0000006b2d2d7211 */ /* 0x000fe400000f0c2e */
[----:B------:R-:W-:-:S05]  /*78e0*/  LEA.HI R123, R36, R123, RZ, 0x3 ;  /* 0x0000007b247b7211 */ /* 0x000fca00078f18ff */
[----:B------:R-:W-:-:S05]  /*78f0*/  IMAD.SHL.U32 R123, R123, 0x200, RZ ;  /* 0x000002007b7b7824 */ /* 0x000fca00078e00ff */
[----:B------:R-:W-:Y:S02]  /*7900*/  LOP3.LUT R123, R123, 0x7ffff000, RZ, 0xc0, !PT ;  /* 0x7ffff0007b7b7812 */ /* 0x000fe400078ec0ff */
[----:B--2---:R-:W-:-:S04]  /*7910*/  LOP3.LUT R36, R39, 0x38, R47, 0xf8, !PT ;  /* 0x0000003827247812 */ /* 0x004fc800078ef82f */
[----:B---3--:R-:W-:-:S04]  /*7920*/  LOP3.LUT R36, R36, R38, RZ, 0x3c, !PT ;  /* 0x0000002624247212 */ /* 0x008fc800078e3cff */
[----:B----4-:R-:W-:Y:S01]  /*7930*/  IADD3 R36, R36, R123, R37 ;  /* 0x0000007b24247210 */ /* 0x010fe20007ffe025 */
[----:B------:R-:W-:-:S04]  /*7940*/  IMAD R37, R17, 0x4000, R7 ;  /* 0x0000400011257824 */ /* 0x000fc800078e0207 */
[----:B------:R-:W-:Y:S02]  /*7950*/  IMAD R39, R17, 0x4000, R36 ;  /* 0x0000400011277824 */ /* 0x000fe400078e0224 */
[--C-:B------:R-:W-:Y:S02]  /*7960*/  IMAD R37, R37, 0x2, R16.reuse ;  /* 0x0000000225257824 */ /* 0x100fe400078e0210 */
[----:B------:R-:W-:-:S04]  /*7970*/  IMAD R40, R39, 0x2, R16 ;  /* 0x0000000227287824 */ /* 0x000fc800078e0210 */
[----:B------:R-:W2:Y:S04]  /*7980*/  LDS.128 R36, [R37+0x20400] ;  /* 0x0204000025247984 */ /* 0x000ea80000000c00 */
[----:B------:R-:W3:Y:S01]  /*7990*/  LDS.128 R40, [R40+0x20400] ;  /* 0x0204000028287984 */ /* 0x000ee20000000c00 */
[----:B------:R-:W-:Y:S05]  /*79a0*/  @P4 BRA `(.L_x_1414) ;  /* 0x00000004006c4947 */ /* 0x000fea0003800000 */
[--C-:B------:R-:W-:Y:S01]  /*79b0*/  SHF.R.U64 R58, R60, 0x10, R61.reuse ;  /* 0x000000103c3a7819 */ /* 0x100fe2000000123d */
[----:B--2---:R-:W-:Y:S01]  /*79c0*/  IMAD.U32 R46, R37, 0x10000, RZ ;  /* 0x00010000252e7824 */ /* 0x004fe200078e00ff */
[----:B------:R-:W-:Y:S01]  /*79d0*/  SHF.R.U32.HI R61, RZ, 0x10, R61 ;  /* 0x00000010ff3d7819 */ /* 0x000fe2000001163d */
[----:B---3--:R-:W-:Y:S01]  /*79e0*/  IMAD.U32 R50, R40, 0x10000, RZ ;  /* 0x0001000028327824 */ /* 0x008fe200078e00ff */
[----:B------:R-:W-:Y:S02]  /*79f0*/  SHF.R.U32.HI R65, RZ, 0x10, R53 ;  /* 0x00000010ff417819 */ /* 0x000fe40000011635 */
[----:B------:R-:W-:Y:S01]  /*7a00*/  SHF.R.U64 R59, R54, 0x10, R55 ;  /* 0x00000010363b7819 */ /* 0x000fe20000001237 */
[----:B------:R-:W-:Y:S01]  /*7a10*/  IMAD.U32 R54, R43, 0x10000, RZ ;  /* 0x000100002b367824 */ /* 0x000fe200078e00ff */
[----:B------:R-:W-:Y:S02]  /*7a20*/  PRMT R130, R130, 0x5410, R61 ;  /* 0x0000541082827816 */ /* 0x000fe4000000003d */
[----:B------:R-:W-:-:S02]  /*7a30*/  SHF.R.U32.HI R57, RZ, 0x10, R55 ;  /* 0x00000010ff397819 */ /* 0x000fc40000011637 */
[----:B------:R-:W-:Y:S02]  /*7a40*/  PRMT R126, R126, 0x5410, R65 ;  /* 0x000054107e7e7816 */ /* 0x000fe40000000041 */
[----:B------:R-:W-:Y:S01]  /*7a50*/  SHF.R.U64 R64, R52, 0x10, R53 ;  /* 0x0000001034407819 */ /* 0x000fe20000001235 */
[----:B------:R-:W-:Y:S01]  /*7a60*/  IMAD.U32 R52, R41, 0x10000, RZ ;  /* 0x0001000029347824 */ /* 0x000fe200078e00ff */
[----:B------:R-:W-:Y:S02]  /*7a70*/  SHF.R.U64 R56, R62, 0x10, R63 ;  /* 0x000000103e387819 */ /* 0x000fe4000000123f */
[----:B------:R-:W-:Y:S01]  /*7a80*/  PRMT R122, R122, 0x5410, R59 ;  /* 0x000054107a7a7816 */ /* 0x000fe2000000003b */
[----:B------:R-:W-:Y:S01]  /*7a90*/  IMAD.U32 R59, R130, 0x10000, RZ ;  /* 0x00010000823b7824 */ /* 0x000fe200078e00ff */
[----:B------:R-:W-:Y:S02]  /*7aa0*/  SHF.R.U32.HI R63, RZ, 0x10, R63 ;  /* 0x00000010ff3f7819 */ /* 0x000fe4000001163f */
[----:B------:R-:W-:Y:S01]  /*7ab0*/  PRMT R124, R124, 0x5410, R57 ;  /* 0x000054107c7c7816 */ /* 0x000fe20000000039 */
[----:B------:R-:W-:-:S02]  /*7ac0*/  IMAD.U32 R57, R126, 0x10000, RZ ;  /* 0x000100007e397824 */ /* 0x000fc400078e00ff */
[----:B------:R-:W-:Y:S01]  /*7ad0*/  FMUL.FTZ R61, R52, R59 ;  /* 0x0000003b343d7220 */ /* 0x000fe20000410000 */
[----:B------:R-:W-:Y:S01]  /*7ae0*/  PRMT R128, R128, 0x5410, R63 ;  /* 0x0000541080807816 */ /* 0x000fe2000000003f */
[-C--:B------:R-:W-:Y:S02]  /*7af0*/  FMUL.FTZ R63, R52, R57.reuse ;  /* 0x00000039343f7220 */ /* 0x080fe40000410000 */
[----:B------:R-:W-:Y:S01]  /*7b00*/  FFMA.FTZ R52, R46, R57, -R61 ;  /* 0x000000392e347223 */ /* 0x000fe2000001083d */
[----:B------:R-:W-:Y:S01]  /*7b10*/  LOP3.LUT R53, R41, 0xffff0000, RZ, 0xc0, !PT ;  /* 0xffff000029357812 */ /* 0x000fe200078ec0ff */
[----:B------:R-:W-:Y:S01]  /*7b20*/  IMAD.U32 R61, R128, 0x10000, RZ ;  /* 0x00010000803d7824 */ /* 0x000fe200078e00ff */
[----:B------:R-:W-:Y:S01]  /*7b30*/  LOP3.LUT R130, R130, 0xffff0000, RZ, 0xc0, !PT ;  /* 0xffff000082827812 */ /* 0x000fe200078ec0ff */
[----:B------:R-:W-:Y:S01]  /*7b40*/  IMAD.U32 R57, R124, 0x10000, RZ ;  /* 0x000100007c397824 */ /* 0x000fe200078e00ff */
[----:B------:R-:W-:Y:S01]  /*7b50*/  LOP3.LUT R126, R126, 0xffff0000, RZ, 0xc0, !PT ;  /* 0xffff00007e7e7812 */ /* 0x000fe200078ec0ff */
[----:B------:R-:W-:Y:S01]  /*7b60*/  FFMA.FTZ R63, R46, R59, R63 ;  /* 0x0000003b2e3f7223 */ /* 0x000fe2000001003f */
[----:B------:R-:W-:Y:S01]  /*7b70*/  LOP3.LUT R51, R40, 0xffff0000, RZ, 0xc0, !PT ;  /* 0xffff000028337812 */ /* 0x000fe200078ec0ff */
[C---:B------:R-:W-:Y:S01]  /*7b80*/  FMUL.FTZ R59, R54.reuse, R61 ;  /* 0x0000003d363b7220 */ /* 0x040fe20000410000 */
[----:B------:R-:W-:Y:S01]  /*7b90*/  LOP3.LUT R48, R37, 0xffff0000, RZ, 0xc0, !PT ;  /* 0xffff000025307812 */ /* 0x000fe200078ec0ff */
[----:B------:R-:W-:Y:S01]  /*7ba0*/  IMAD.U32 R40, R39, 0x10000, RZ ;  /* 0x0001000027287824 */ /* 0x000fe200078e00ff */
[----:B------:R-:W-:Y:S01]  /*7bb0*/  PRMT R125, R125, 0x5410, R64 ;  /* 0x000054107d7d7816 */ /* 0x000fe20000000040 */
[----:B------:R-:W-:Y:S01]  /*7bc0*/  FMUL.FTZ R65, R53, R130 ;  /* 0x0000008235417220 */ /* 0x000fe20000410000 */
[-C--:B------:R-:W-:Y:S01]  /*7bd0*/  FMUL.FTZ R54, R54, R57.reuse ;  /* 0x0000003936367220 */ /* 0x080fe20000410000 */
[----:B------:R-:W-:Y:S01]  /*7be0*/  LOP3.LUT R55, R43, 0xffff0000, RZ, 0xc0, !PT ;  /* 0xffff00002b377812 */ /* 0x000fe200078ec0ff */
[-C--:B------:R-:W-:Y:S01]  /*7bf0*/  FMUL.FTZ R53, R53, R126.reuse ;  /* 0x0000007e35357220 */ /* 0x080fe20000410000 */
[----:B------:R-:W-:Y:S01]  /*7c00*/  LOP3.LUT R128, R128, 0xffff0000, RZ, 0xc0, !PT ;  /* 0xffff000080807812 */ /* 0x000fe200078ec0ff */
[C---:B------:R-:W-:Y:S01]  /*7c10*/  FFMA.FTZ R59, R40.reuse, R57, -R59 ;  /* 0x00000039283b7223 */ /* 0x040fe2000001083b */
[----:B------:R-:W-:Y:S01]  /*7c20*/  PRMT R129, R129, 0x5410, R58 ;  /* 0x0000541081817816 */ /* 0x000fe2000000003a */
[----:B------:R-:W-:Y:S01]  /*7c30*/  FFMA.FTZ R54, R40, R61, R54 ;  /* 0x0000003d28367223 */ /* 0x000fe20000010036 */
[----:B------:R-:W-:Y:S01]  /*7c40*/  LOP3.LUT R124, R124, 0xffff0000, RZ, 0xc0, !PT ;  /* 0xffff00007c7c7812 */ /* 0x000fe200078ec0ff */
[C---:B------:R-:W-:Y:S01]  /*7c50*/  FFMA.FTZ R65, R48.reuse, R126, -R65 ;  /* 0x0000007e30417223 */ /* 0x040fe20000010841 */
[----:B------:R-:W-:Y:S01]  /*7c60*/  LOP3.LUT R41, R39, 0xffff0000, RZ, 0xc0, !PT ;  /* 0xffff000027297812 */ /* 0x000fe200078ec0ff */
[----:B------:R-:W-:Y:S01]  /*7c70*/  FFMA.FTZ R130, R48, R130, R53 ;  /* 0x0000008230827223 */ /* 0x000fe20000010035 */
[----:B------:R-:W-:-:S02]  /*7c80*/  IMAD.U32 R40, R125, 0x10000, RZ ;  /* 0x000100007d287824 */ /* 0x000fc400078e00ff */
[----:B------:R-:W-:Y:S01]  /*7c90*/  FMUL.FTZ R48, R55, R128 ;  /* 0x0000008037307220 */ /* 0x000fe20000410000 */
[----:B------:R-:W-:Y:S01]  /*7ca0*/  IMAD.U32 R46, R129, 0x10000, RZ ;  /* 0x00010000812e7824 */ /* 0x000fe200078e00ff */
[----:B------:R-:W-:Y:S01]  /*7cb0*/  PRMT R127, R127, 0x5410, R56 ;  /* 0x000054107f7f7816 */ /* 0x000fe20000000038 */
[----:B------:R-:W-:Y:S02]  /*7cc0*/  IMAD.U32 R37, R36, 0x10000, RZ ;  /* 0x0001000024257824 */ /* 0x000fe400078e00ff */
[----:B------:R-:W-:Y:S01]  /*7cd0*/  FMUL.FTZ R56, R55, R124 ;  /* 0x0000007c37387220 */ /* 0x000fe20000410000 */
[----:B------:R-:W-:Y:S01]  /*7ce0*/  LOP3.LUT R129, R129, 0xffff0000, RZ, 0xc0, !PT ;  /* 0xffff000081817812 */ /* 0x000fe200078ec0ff */
[C---:B------:R-:W-:Y:S01]  /*7cf0*/  FMUL.FTZ R53, R50.reuse, R40 ;  /* 0x0000002832357220 */ /* 0x040fe20000410000 */
[----:B------:R-:W-:Y:S01]  /*7d00*/  FFMA.FTZ R124, R41, R124, -R48 ;  /* 0x0000007c297c7223 */ /* 0x000fe20000010830 */
[----:B------:R-:W-:Y:S01]  /*7d10*/  LOP3.LUT R125, R125, 0xffff0000, RZ, 0xc0, !PT ;  /* 0xffff00007d7d7812 */ /* 0x000fe200078ec0ff */
[----:B------:R-:W-:Y:S01]  /*7d20*/  FMUL.FTZ R48, R50, R46 ;  /* 0x0000002e32307220 */ /* 0x000fe20000410000 */
[----:B------:R-:W-:Y:S01]  /*7d30*/  LOP3.LUT R36, R36, 0xffff0000, RZ, 0xc0, !PT ;  /* 0xffff000024247812 */ /* 0x000fe200078ec0ff */
[----:B------:R-:W-:Y:S01]  /*7d40*/  FFMA.FTZ R55, R41, R128, R56 ;  /* 0x0000008029377223 */ /* 0x000fe20000010038 */
[----:B------:R-:W-:Y:S01]  /*7d50*/  FFMA.FTZ R53, R37, R46, R53 ;  /* 0x0000002e25357223 */ /* 0x000fe20000010035 */
[----:B------:R-:W-:-:S02]  /*7d60*/  IMAD.U32 R43, R42, 0x10000, RZ ;  /* 0x000100002a2b7824 */ /* 0x000fc400078e00ff */
[----:B------:R-:W-:Y:S01]  /*7d70*/  FMUL.FTZ R41, R51, R129 ;  /* 0x0000008133297220 */ /* 0x000fe20000410000 */
[----:B------:R-:W-:Y:S01]  /*7d80*/  IMAD.U32 R46, R127, 0x10000, RZ ;  /* 0x000100007f2e7824 */ /* 0x000fe200078e00ff */
[----:B------:R-:W-:Y:S01]  /*7d90*/  LOP3.LUT R42, R42, 0xffff0000, RZ, 0xc0, !PT ;  /* 0xffff00002a2a7812 */ /* 0x000fe200078ec0ff */
[----:B------:R-:W-:Y:S01]  /*7da0*/  FFMA.FTZ R48, R37, R40, -R48 ;  /* 0x0000002825307223 */ /* 0x000fe20000010830 */
[-C--:B------:R-:W-:Y:S01]  /*7db0*/  FMUL.FTZ R51, R51, R125.reuse ;  /* 0x0000007d33337220 */ /* 0x080fe20000410000 */
[----:B------:R-:W-:Y:S01]  /*7dc0*/  LOP3.LUT R127, R127, 0xffff0000, RZ, 0xc0, !PT ;  /* 0xffff00007f7f7812 */ /* 0x000fe200078ec0ff */
[C---:B------:R-:W-:Y:S01]  /*7dd0*/  IMAD.U32 R40, R122.reuse, 0x10000, RZ ;  /* 0x000100007a287824 */ /* 0x040fe200078e00ff */
[----:B------:R-:W-:Y:S01]  /*7de0*/  LOP3.LUT R37, R122, 0xffff0000, RZ, 0xc0, !PT ;  /* 0xffff00007a257812 */ /* 0x000fe200078ec0ff */
[----:B------:R-:W-:Y:S01]  /*7df0*/  FFMA.FTZ R41, R36, R125, -R41 ;  /* 0x0000007d24297223 */ /* 0x000fe20000010829 */
[----:B------:R-:W-:Y:S02]  /*7e00*/  IMAD.U32 R39, R38, 0x10000, RZ ;  /* 0x0001000026277824 */ /* 0x000fe400078e00ff */
[----:B------:R-:W-:Y:S01]  /*7e10*/  FFMA.FTZ R36, R36, R129, R51 ;  /* 0x0000008124247223 */ /* 0x000fe20000010033 */
        /* <DEDUP_REMOVED lines=13> */
[----:B------:R-:W-:Y:S02]  /*7ef0*/  F2FP.BF16.F32.PACK_AB R40, R36, R53 ;  /* 0x000000352428723e */ /* 0x000fe400000010ff */
[----:B------:R-:W-:Y:S01]  /*7f00*/  F2FP.BF16.F32.PACK_AB R42, R42, R43 ;  /* 0x0000002b2a2a723e */ /* 0x000fe200000010ff */
[----:B------:R-:W-:Y:S01]  /*7f10*/  IMAD.MOV.U32 R36, RZ, RZ, R48 ;  /* 0x000000ffff247224 */ /* 0x000fe200078e0030 */
[----:B------:R-:W-:Y:S01]  /*7f20*/  F2FP.BF16.F32.PACK_AB R37, R65, R52 ;  /* 0x000000344125723e */ /* 0x000fe200000010ff */
[----:B------:R-:W-:Y:S01]  /*7f30*/  IMAD.MOV.U32 R43, RZ, RZ, R54 ;  /* 0x000000ffff2b7224 */ /* 0x000fe200078e0036 */
[----:B------:R-:W-:-:S02]  /*7f40*/  F2FP.BF16.F32.PACK_AB R39, R124, R59 ;  /* 0x0000003b7c27723e */ /* 0x000fc400000010ff */
[----:B------:R-:W-:-:S07]  /*7f50*/  F2FP.BF16.F32.PACK_AB R38, R51, R50 ;  /* 0x000000323326723e */ /* 0x000fce00000010ff */
.L_x_1414:
[----:B------:R-:W-:Y:S05]  /*7f60*/  BSYNC B1 ;  /* 0x0000000000017941 */ /* 0x000fea0003800000 */
.L_x_1413:
        /* <DEDUP_REMOVED lines=12> */
.L_x_1354:
[----:B------:R-:W2:Y:S02]  /*8030*/  LDL R36, [R1+0x30] ;  /* 0x0000300001247983 */ /* 0x000ea40000100800 */
[----:B--2---:R-:W-:-:S13]  /*8040*/  R2UR UR4, R36 ;  /* 0x00000000240472ca */ /* 0x004fda00000e0000 */
[----:B------:R-:W-:-:S06]  /*8050*/  UISETP.NE.AND UP0, UPT, UR4, 0x3, UPT ;  /* 0x000000030400788c */ /* 0x000fcc000bf05270 */
[----:B------:R-:W-:-:S13]  /*8060*/  PLOP3.LUT P1, PT, PT, PT, UP0, 0x80, 0x0 ;  /* 0x000000000000781c */ /* 0x000fda0003f2f008 */
[----:B------:R-:W-:Y:S05]  /*8070*/  @!P1 BRA `(.L_x_1415) ;  /* 0x0000000000049947 */ /* 0x000fea0003800000 */
[----:B------:R-:W-:Y:S01]  /*8080*/  BPT.TRAP 0x1 ;  /* 0x000000040000795c */ /* 0x000fe20000300000 */
.L_x_1415:
        /* <DEDUP_REMOVED lines=8> */
.L_x_1773:
[----:B------:R-:W-:Y:S05]  /*8110*/  BSYNC B1 ;  /* 0x0000000000017941 */ /* 0x000fea0003800000 */
.L_x_1416:
        /* <DEDUP_REMOVED lines=15> */
.L_x_1419:
[----:B------:R-:W-:Y:S05]  /*8210*/  BSYNC B1 ;  /* 0x0000000000017941 */ /* 0x000fea0003800000 */
.L_x_1418:
[----:B------:R-:W-:-:S13]  /*8220*/  ISETP.GE.AND P0, PT, R233, R105, PT ;  /* 0x00000069e900720c */ /* 0x000fda0003f06270 */
        /* <DEDUP_REMOVED lines=14> */
.L_x_1379:
[----:B------:R-:W-:Y:S05]  /*8310*/  BSYNC B0 ;  /* 0x0000000000007941 */ /* 0x000fea0003800000 */
.L_x_1353:
        /* <DEDUP_REMOVED lines=17> */
.L_x_1421:
[----:B------:R-:W-:Y:S05]  /*8430*/  BSYNC B0 ;  /* 0x0000000000007941 */ /* 0x000fea0003800000 */
.L_x_1420:
[----:B------:R-:W2:Y:S01]  /*8440*/  SYNCS.PHASECHK.TRANS64.TRYWAIT P1, [R98+URZ+0x308b0], R109 ;  /* 0x0308b06d620075a7 */ /* 0x000ea2000802017f */
[----:B------:R-:W-:Y:S01]  /*8450*/  ULDC.64 UR4, c[0x0][0x308] ;  /* 0x0000c20000047ab9 */ /* 0x000fe20000000a00 */
[----:B------:R-:W-:Y:S01]  /*8460*/  ULDC.64 UR60, c[0x0][0x318] ;  /* 0x0000c600003c7ab9 */ /* 0x000fe20000000a00 */
[----:B-1----:R-:W-:Y:S01]  /*8470*/  IMAD.U32 R36, RZ, RZ, UR5 ;  /* 0x00000005ff247e24 */ /* 0x002fe2000f8e00ff */
[----:B------:R-:W-:Y:S01]  /*8480*/  BSSY B0, `(.L_x_1422) ;  /* 0x0000007000007945 */ /* 0x000fe20003800000 */
[----:B------:R-:W-:Y:S01]  /*8490*/  IMAD.U32 R37, RZ, RZ, UR4 ;  /* 0x00000004ff257e24 */ /* 0x000fe2000f8e00ff */
[----:B------:R-:W-:Y:S01]  /*84a0*/  ISETP.GE.AND P4, PT, R18, R105, PT ;  /* 0x000000691200720c */ /* 0x000fe20003f86270 */
[----:B------:R-:W-:Y:S01]  /*84b0*/  IMAD.WIDE R48, R24, 0x40, R76 ;  /* 0x0000004018307825 */ /* 0x000fe200078e024c */
[----:B------:R1:W-:Y:S04]  /*84c0*/  STL [R1+0x18], R36 ;  /* 0x0000182401007387 */ /* 0x0003e80000100800 */
[----:B------:R1:W-:Y:S02]  /*84d0*/  STL [R1+0x1c], R37 ;  /* 0x00001c2501007387 */ /* 0x0003e40000100800 */
[----:B-12---:R-:W-:Y:S05]  /*84e0*/  @!P1 BRA `(.L_x_1423) ;  /* 0x0000021000109947 */ /* 0x006fea0003800000 */
.L_x_1774:
[----:B------:R-:W-:Y:S05]  /*84f0*/  BSYNC B0 ;  /* 0x0000000000007941 */ /* 0x000fea0003800000 */
.L_x_1422:
[----:B------:R-:W-:Y:S04]  /*8500*/  BSSY B0, `(.L_x_1424) ;  /* 0x000001e000007945 */ /* 0x000fe80003800000 */
[----:B------:R-:W-:Y:S05]  /*8510*/  @P4 BRA `(.L_x_1425) ;  /* 0x0000000000704947 */ /* 0x000fea0003800000 */
[----:B------:R-:W2:Y:S01]  /*8520*/  LDL R37, [R1+0x1c] ;  /* 0x00001c0001257983 */ /* 0x000ea20000100800 */
[----:B------:R-:W-:-:S03]  /*8530*/  ULDC UR6, c[0x0][0x2e4] ;  /* 0x0000b90000067ab9 */ /* 0x000fc60000000800 */
[----:B------:R-:W3:Y:S01]  /*8540*/  LDL R36, [R1+0x18] ;  /* 0x0000180001247983 */ /* 0x000ee20000100800 */
[----:B------:R-:W-:Y:S01]  /*8550*/  ISETP.GE.AND P5, PT, R228, UR6, PT ;  /* 0x00000006e4007c0c */ /* 0x000fe2000bfa6270 */
[----:B------:R-:W-:Y:S01]  /*8560*/  IMAD R43, R49, UR60, RZ ;  /* 0x0000003c312b7c24 */ /* 0x000fe2000f8e02ff */
[----:B------:R-:W-:Y:S01]  /*8570*/  ISETP.GE.AND P4, PT, R225, UR6, PT ;  /* 0x00000006e1007c0c */ /* 0x000fe2000bf86270 */
[----:B------:R-:W-:Y:S02]  /*8580*/  IMAD.MOV.U32 R40, RZ, RZ, R86 ;  /* 0x000000ffff287224 */ /* 0x000fe400078e0056 */
[----:B------:R-:W-:Y:S02]  /*8590*/  IMAD.MOV.U32 R41, RZ, RZ, R97 ;  /* 0x000000ffff297224 */ /* 0x000fe400078e0061 */
[C---:B------:R-:W-:Y:S02]  /*85a0*/  IMAD R43, R48.reuse, UR61, R43 ;  /* 0x0000003d302b7c24 */ /* 0x040fe4000f8e022b */
[----:B------:R-:W-:-:S04]  /*85b0*/  IMAD.WIDE.U32 R40, R48, UR60, R40 ;  /* 0x0000003c30287c25 */ /* 0x000fc8000f8e0028 */
[----:B------:R-:W-:Y:S02]  /*85c0*/  IMAD.IADD R41, R41, 0x1, R43 ;  /* 0x0000000129297824 */ /* 0x000fe400078e022b */
[C---:B------:R-:W-:Y:S02]  /*85d0*/  VIADD R44, R228.reuse, 0x80 ;  /* 0x00000080e42c7836 */ /* 0x040fe40000000000 */
[----:B------:R-:W-:Y:S01]  /*85e0*/  VIADD R42, R228, 0xc0 ;  /* 0x000000c0e42a7836 */ /* 0x000fe20000000000 */
[----:B--2---:R-:W-:Y:S02]  /*85f0*/  R2UR UR4, R37 ;  /* 0x00000000250472ca */ /* 0x004fe400000e0000 */
[----:B---3--:R-:W-:Y:S02]  /*8600*/  R2UR UR7, R36 ;  /* 0x00000000240772ca */ /* 0x008fe400000e0000 */
[----:B------:R-:W2:Y:S09]  /*8610*/  @!P5 LDS.128 R36, [R102+0x400] ;  /* 0x000400006624d984 */ /* 0x000eb20000000c00 */
[----:B------:R-:W-:Y:S01]  /*8620*/  LEA R50, P1, R40, UR4, 0x1 ;  /* 0x0000000428327c11 */ /* 0x000fe2000f8208ff */
[----:B------:R-:W-:-:S03]  /*8630*/  ULDC.64 UR4, c[0x0][0x208] ;  /* 0x0000820000047ab9 */ /* 0x000fc60000000a00 */
[----:B------:R-:W-:Y:S02]  /*8640*/  LEA.HI.X R51, R40, UR7, R41, 0x1, P1 ;  /* 0x0000000728337c11 */ /* 0x000fe400088f0c29 */
[----:B------:R-:W-:-:S03]  /*8650*/  ISETP.GE.AND P1, PT, R44, UR6, PT ;  /* 0x000000062c007c0c */ /* 0x000fc6000bf26270 */
[----:B--2---:R-:W-:Y:S01]  /*8660*/  @!P5 STG.E.128 desc[UR4][R50.64], R36 ;  /* 0x000000243200d986 */ /* 0x004fe2000c101d04 */
[----:B------:R-:W-:-:S03]  /*8670*/  ISETP.GE.AND P5, PT, R42, UR6, PT ;  /* 0x000000062a007c0c */ /* 0x000fc6000bfa6270 */
[----:B------:R-:W2:Y:S06]  /*8680*/  @!P4 LDS.128 R36, [R102+0x2400] ;  /* 0x002400006624c984 */ /* 0x000eac0000000c00 */
[----:B------:R-:W3:Y:S04]  /*8690*/  @!P1 LDS.128 R40, [R102+0x4400] ;  /* 0x0044000066289984 */ /* 0x000ee80000000c00 */
[----:B------:R-:W4:Y:S04]  /*86a0*/  @!P5 LDS.128 R44, [R102+0x6400] ;  /* 0x00640000662cd984 */ /* 0x000f280000000c00 */
[----:B--2---:R2:W-:Y:S04]  /*86b0*/  @!P4 STG.E.128 desc[UR4][R50.64+0x80], R36 ;  /* 0x000080243200c986 */ /* 0x0045e8000c101d04 */
[----:B---3--:R2:W-:Y:S04]  /*86c0*/  @!P1 STG.E.128 desc[UR4][R50.64+0x100], R40 ;  /* 0x0001002832009986 */ /* 0x0085e8000c101d04 */
[----:B----4-:R2:W-:Y:S02]  /*86d0*/  @!P5 STG.E.128 desc[UR4][R50.64+0x180], R44 ;  /* 0x0001802c3200d986 */ /* 0x0105e4000c101d04 */
.L_x_1425:
[----:B------:R-:W-:Y:S05]  /*86e0*/  BSYNC B0 ;  /* 0x0000000000007941 */ /* 0x000fea0003800000 */
.L_x_1424:
[----:B------:R-:W-:Y:S01]  /*86f0*/  ISETP.GE.AND P1, PT, R233, R105, PT ;  /* 0x00000069e900720c */ /* 0x000fe20003f26270 */
[----:B------:R-:W-:-:S12]  /*8700*/  BSSY B0, `(.L_x_1426) ;  /* 0x0000020000007945 */ /* 0x000fd80003800000 */
[----:B------:R-:W-:Y:S05]  /*8710*/  @P1 BRA `(.L_x_1427) ;  /* 0x0000000000781947 */ /* 0x000fea0003800000 */
[----:B--2---:R-:W2:Y:S01]  /*8720*/  LDL R36, [R1+0x18] ;  /* 0x0000180001247983 */ /* 0x004ea20000100800 */
[----:B------:R-:W-:-:S03]  /*8730*/  ULDC UR6, c[0x0][0x2e4] ;  /* 0x0000b90000067ab9 */ /* 0x000fc60000000800 */
[----:B------:R-:W3:Y:S01]  /*8740*/  LDL R37, [R1+0x1c] ;  /* 0x00001c0001257983 */ /* 0x000ee20000100800 */
[----:B------:R-:W-:Y:S01]  /*8750*/  ISETP.GE.AND P1, PT, R228, UR6, PT ;  /* 0x00000006e4007c0c */ /* 0x000fe2000bf26270 */
[----:B------:R-:W-:Y:S01]  /*8760*/  IMAD.MOV.U32 R40, RZ, RZ, R86 ;  /* 0x000000ffff287224 */ /* 0x000fe200078e0056 */
[----:B------:R-:W-:Y:S01]  /*8770*/  IADD3 R43, P4, R48, 0x20, RZ ;  /* 0x00000020302b7810 */ /* 0x000fe20007f9e0ff */
[----:B------:R-:W-:Y:S01]  /*8780*/  IMAD.MOV.U32 R41, RZ, RZ, R97 ;  /* 0x000000ffff297224 */ /* 0x000fe200078e0061 */
[----:B------:R-:W-:Y:S01]  /*8790*/  ISETP.GE.AND P5, PT, R225, UR6, PT ;  /* 0x00000006e1007c0c */ /* 0x000fe2000bfa6270 */
[----:B------:R-:W-:Y:S02]  /*87a0*/  VIADD R44, R228, 0x80 ;  /* 0x00000080e42c7836 */ /* 0x000fe40000000000 */
[----:B------:R-:W-:Y:S02]  /*87b0*/  IMAD.X R48, RZ, RZ, R49, P4 ;  /* 0x000000ffff307224 */ /* 0x000fe400020e0631 */
[----:B------:R-:W-:-:S04]  /*87c0*/  IMAD.WIDE.U32 R40, R43, UR60, R40 ;  /* 0x0000003c2b287c25 */ /* 0x000fc8000f8e0028 */
[----:B------:R-:W-:Y:S02]  /*87d0*/  IMAD R48, R48, UR60, RZ ;  /* 0x0000003c30307c24 */ /* 0x000fe4000f8e02ff */
[----:B------:R-:W-:Y:S02]  /*87e0*/  VIADD R42, R228, 0xc0 ;  /* 0x000000c0e42a7836 */ /* 0x000fe40000000000 */
[----:B------:R-:W-:-:S04]  /*87f0*/  IMAD R43, R43, UR61, R48 ;  /* 0x0000003d2b2b7c24 */ /* 0x000fc8000f8e0230 */
[----:B------:R-:W-:Y:S01]  /*8800*/  IMAD.IADD R41, R41, 0x1, R43 ;  /* 0x0000000129297824 */ /* 0x000fe200078e022b */
[----:B--2---:R-:W-:Y:S02]  /*8810*/  R2UR UR7, R36 ;  /* 0x00000000240772ca */ /* 0x004fe400000e0000 */
[----:B---3--:R-:W-:Y:S02]  /*8820*/  R2UR UR4, R37 ;  /* 0x00000000250472ca */ /* 0x008fe400000e0000 */
[----:B------:R-:W2:Y:S11]  /*8830*/  @!P1 LDS.128 R36, [R102+0x1400] ;  /* 0x0014000066249984 */ /* 0x000eb60000000c00 */
        /* <DEDUP_REMOVED lines=12> */
.L_x_1427:
[----:B------:R-:W-:Y:S05]  /*8900*/  BSYNC B0 ;  /* 0x0000000000007941 */ /* 0x000fea0003800000 */
.L_x_1426:
[----:B------:R-:W-:Y:S01]  /*8910*/  @!PT LDS RZ, [RZ] ;  /* 0x00000000fffff984 */ /* 0x000fe20000000800 */
[----:B------:R-:W-:Y:S01]  /*8920*/  @!PT LDS RZ, [RZ] ;  /* 0x00000000fffff984 */ /* 0x000fe20000000800 */
[----:B------:R-:W-:Y:S01]  /*8930*/  @!PT LDS RZ, [RZ] ;  /* 0x00000000fffff984 */ /* 0x000fe20000000800 */
[----:B------:R-:W-:Y:S01]  /*8940*/  @!PT LDS RZ, [RZ] ;  /* 0x00000000fffff984 */ /* 0x000fe20000000800 */
[----:B------:R3:W-:Y:S06]  /*8950*/  MEMBAR.ALL.CTA ;  /* 0x0000000000007992 */ /* 0x0007ec0000008000 */
[----:B---3--:R-:W3:Y:S02]  /*8960*/  FENCE.VIEW.ASYNC.S ;  /* 0x00000000000073c6 */ /* 0x008ee40000000000 */
[----:B---3--:R3:W-:Y:S01]  /*8970*/  BAR.SYNC.DEFER_BLOCKING R108, 0x80 ;  /* 0x0002006c0000751d */ /* 0x0087e20000010000 */
[----:B------:R-:W-:Y:S01]  /*8980*/  ISETP.NE.AND P4, PT, R99, RZ, PT ;  /* 0x000000ff6300720c */ /* 0x000fe20003f85270 */
[----:B------:R-:W-:-:S02]  /*8990*/  VIADD R17, R17, 0x1 ;  /* 0x0000000111117836 */ /* 0x000fc40000000000 */
[----:B01----:R-:W-:-:S03]  /*89a0*/  @!P0 VIADD R98, R98, 0x308c0 ;  /* 0x000308c062628836 */ /* 0x003fc60000000000 */
[C---:B------:R-:W-:Y:S02]  /*89b0*/  ISETP.NE.AND P1, PT, R17.reuse, 0x2, PT ;  /* 0x000000021100780c */ /* 0x040fe40003f25270 */
[----:B------:R-:W-:Y:S02]  /*89c0*/  @!P0 PRMT R98, RZ, 0x654, R98 ;  /* 0x00000654ff628816 */ /* 0x000fe40000000062 */
[----:B--2---:R-:W-:Y:S02]  /*89d0*/  SEL R37, RZ, 0x1, P1 ;  /* 0x00000001ff257807 */ /* 0x004fe40000800000 */
[----:B------:R-:W-:Y:S02]  /*89e0*/  SEL R17, R17, RZ, P1 ;  /* 0x000000ff11117207 */ /* 0x000fe40000800000 */
[----:B------:R-:W-:Y:S01]  /*89f0*/  LOP3.LUT R236, R236, R37, RZ, 0x3c, !PT ;  /* 0x00000025ecec7212 */ /* 0x000fe200078e3cff */
[----:B------:R3:W-:Y:S01]  /*8a00*/  @!P0 SYNCS.ARRIVE.TRANS64.RED.A1T0 RZ, [R98+URZ], RZ ;  /* 0x000000ff62ff89a7 */ /* 0x0007e2000810043f */
[----:B------:R-:W-:Y:S01]  /*8a10*/  PLOP3.LUT P0, PT, PT, PT, PT, 0x8, 0x0 ;  /* 0x000000000000781c */ /* 0x000fe20003f0e170 */
[----:B------:R-:W-:-:S12]  /*8a20*/  @P4 BRA `(.L_x_1428) ;  /* 0xffffffa000304947 */ /* 0x000fd8000383ffff */
.L_x_1348:
[----:B------:R-:W0:Y:S01]  /*8a30*/  LDC.64 R4, c[0x0][0x9e0] ;  /* 0x00027800ff047b82 */ /* 0x000e220000000a00 */
[----:B------:R-:W-:Y:S01]  /*8a40*/  BSSY B0, `(.L_x_1429) ;  /* 0x0000005000007945 */ /* 0x000fe20003800000 */
[----:B0-----:R-:W-:-:S03]  /*8a50*/  ISETP.GE.AND P1, PT, R5, 0x1, PT ;  /* 0x000000010500780c */ /* 0x001fc60003f26270 */
[----:B------:R-:W-:Y:S10]  /*8a60*/  @P0 BRA `(.L_x_1430) ;  /* 0x0000000000080947 */ /* 0x000ff40003800000 */
[----:B------:R-:W0:Y:S02]  /*8a70*/  FENCE.VIEW.ASYNC.G ;  /* 0x00000000000073c6 */ /* 0x000e240000000100 */
[----:B0-----:R-:W-:Y:S06]  /*8a80*/  BAR.ARV 0xc, 0x120 ;  /* 0x0304800000007b1d */ /* 0x001fec0000002000 */
.L_x_1430:
[----:B------:R-:W-:Y:S05]  /*8a90*/  BSYNC B0 ;  /* 0x0000000000007941 */ /* 0x000fea0003800000 */
.L_x_1429:
[----:B------:R-:W-:Y:S01]  /*8aa0*/  IMAD.IADD R0, R103, 0x1, R4 ;  /* 0x0000000167007824 */ /* 0x000fe200078e0204 */
[----:B------:R-:W-:Y:S06]  /*8ab0*/  @!P1 BRA `(.L_x_1431) ;  /* 0x0000000000489947 */ /* 0x000fec0003800000 */
        /* <DEDUP_REMOVED lines=11> */
.L_x_1433:
[----:B------:R-:W-:-:S13]  /*8b70*/  ISETP.NE.AND P0, PT, R5, 0x1, PT ;  /* 0x000000010500780c */ /* 0x000fda0003f05270 */
[----:B------:R-:W0:Y:S02]  /*8b80*/  @P0 LDC.64 R6, c[0x0][0x9e8] ;  /* 0x00027a00ff060b82 */ /* 0x000e240000000a00 */
[----:B0-----:R-:W-:-:S05]  /*8b90*/  @P0 IMAD.HI.U32 R4, R2, R6, RZ ;  /* 0x0000000602040227 */ /* 0x001fca00078e00ff */
[----:B------:R-:W-:-:S07]  /*8ba0*/  @P0 SHF.R.U32.HI R2, RZ, R7, R4 ;  /* 0x00000007ff020219 */ /* 0x000fce0000011604 */
.L_x_1434:
[----:B------:R-:W-:Y:S05]  /*8bb0*/  BSYNC B0 ;  /* 0x0000000000007941 */ /* 0x000fea0003800000 */
.L_x_1432:
[----:B------:R-:W-:-:S05]  /*8bc0*/  IMAD R3, R2, R5, R5 ;  /* 0x0000000502037224 */ /* 0x000fca00078e0205 */
[----:B------:R-:W-:-:S07]  /*8bd0*/  VIMNMX R0, R0, R3, PT ;  /* 0x0000000300007248 */ /* 0x000fce0003fe0100 */
.L_x_1431:
[----:B------:R-:W-:Y:S01]  /*8be0*/  VIADD R0, R0, 0x3f ;  /* 0x0000003f00007836 */ /* 0x000fe20000000000 */
[----:B------:R-:W-:Y:S02]  /*8bf0*/  ULDC UR4, c[0x0][0x9dc] ;  /* 0x0002770000047ab9 */ /* 0x000fe40000000800 */
[----:B------:R-:W-:Y:S02]  /*8c00*/  VIADD R2, R101, -UR4 ;  /* 0x8000000465027c36 */ /* 0x000fe40008000000 */
[----:B------:R-:W-:-:S04]  /*8c10*/  SHF.R.S32.HI R3, RZ, 0x1f, R0 ;  /* 0x0000001fff037819 */ /* 0x000fc80000011400 */
[----:B------:R-:W-:-:S04]  /*8c20*/  LEA.HI R3, R3, R0, RZ, 0x6 ;  /* 0x0000000003037211 */ /* 0x000fc800078f30ff */
[----:B------:R-:W-:-:S04]  /*8c30*/  SHF.R.S32.HI R3, RZ, 0x6, R3 ;  /* 0x00000006ff037819 */ /* 0x000fc80000011403 */
[----:B------:R-:W-:Y:S01]  /*8c40*/  VIMNMX R104, R104, R3, PT ;  /* 0x0000000368687248 */ /* 0x000fe20003fe0100 */
        /* <DEDUP_REMOVED lines=11> */
.L_x_1437:
[----:B------:R-:W-:-:S13]  /*8d00*/  ISETP.NE.AND P0, PT, R5, 0x1, PT ;  /* 0x000000010500780c */ /* 0x000fda0003f05270 */
[----:B------:R-:W0:Y:S02]  /*8d10*/  @P0 LDC.64 R6, c[0x0][0x9e8] ;  /* 0x00027a00ff060b82 */ /* 0x000e240000000a00 */
[----:B0-----:R-:W-:-:S05]  /*8d20*/  @P0 IMAD.HI.U32 R6, R101, R6, RZ ;  /* 0x0000000665060227 */ /* 0x001fca00078e00ff */
[----:B------:R-:W-:-:S07]  /*8d30*/  @P0 SHF.R.U32.HI R101, RZ, R7, R6 ;  /* 0x00000007ff650219 */ /* 0x000fce0000011606 */
.L_x_1438:
[----:B------:R-:W-:Y:S05]  /*8d40*/  BSYNC B0 ;  /* 0x0000000000007941 */ /* 0x000fea0003800000 */
.L_x_1436:
[----:B------:R-:W-:-:S05]  /*8d50*/  IMAD R101, R101, R5, RZ ;  /* 0x0000000565657224 */ /* 0x000fca00078e02ff */
[----:B------:R-:W-:-:S07]  /*8d60*/  VIMNMX R2, R2, R101, !PT ;  /* 0x0000006502027248 */ /* 0x000fce0007fe0100 */
.L_x_1435:
[----:B------:R-:W-:Y:S01]  /*8d70*/  SHF.R.S32.HI R3, RZ, 0x1f, R2 ;  /* 0x0000001fff037819 */ /* 0x000fe20000011402 */
[----:B------:R-:W-:Y:S01]  /*8d80*/  IMAD.MOV.U32 R0, RZ, RZ, RZ ;  /* 0x000000ffff007224 */ /* 0x000fe200078e00ff */
[----:B------:R-:W-:Y:S02]  /*8d90*/  PLOP3.LUT P0, PT, PT, PT, PT, 0x80, 0x0 ;  /* 0x000000000000781c */ /* 0x000fe40003f0f070 */
[----:B------:R-:W-:Y:S02]  /*8da0*/  CS2R R4, SRZ ;  /* 0x0000000000047805 */ /* 0x000fe4000001ff00 */
[----:B------:R-:W-:Y:S02]  /*8db0*/  LEA.HI R3, R3, R2, RZ, 0x6 ;  /* 0x0000000203037211 */ /* 0x000fe400078f30ff */
[----:B------:R-:W-:Y:S02]  /*8dc0*/  CS2R R150, SRZ ;  /* 0x0000000000967805 */ /* 0x000fe4000001ff00 */
[----:B------:R-:W-:-:S02]  /*8dd0*/  CS2R R148, SRZ ;  /* 0x0000000000947805 */ /* 0x000fc4000001ff00 */
[----:B------:R-:W-:Y:S02]  /*8de0*/  CS2R R146, SRZ ;  /* 0x0000000000927805 */ /* 0x000fe4000001ff00 */
[----:B------:R-:W-:Y:S02]  /*8df0*/  SHF.R.S32.HI R3, RZ, 0x6, R3 ;  /* 0x00000006ff037819 */ /* 0x000fe40000011403 */
[----:B------:R-:W-:Y:S02]  /*8e00*/  CS2R R144, SRZ ;  /* 0x0000000000907805 */ /* 0x000fe4000001ff00 */
[----:B------:R-:W-:Y:S02]  /*8e10*/  CS2R R142, SRZ ;  /* 0x00000000008e7805 */ /* 0x000fe4000001ff00 */
[----:B------:R-:W-:Y:S02]  /*8e20*/  CS2R R140, SRZ ;  /* 0x00000000008c7805 */ /* 0x000fe4000001ff00 */
[----:B------:R-:W-:-:S02]  /*8e30*/  VIMNMX R6, RZ, R3, !PT ;  /* 0x00000003ff067248 */ /* 0x000fc40007fe0100 */
[----:B------:R-:W-:Y:S02]  /*8e40*/  CS2R R138, SRZ ;  /* 0x00000000008a7805 */ /* 0x000fe4000001ff00 */
[----:B------:R-:W-:Y:S02]  /*8e50*/  CS2R R136, SRZ ;  /* 0x0000000000887805 */ /* 0x000fe4000001ff00 */
[----:B------:R-:W-:Y:S02]  /*8e60*/  CS2R R134, SRZ ;  /* 0x0000000000867805 */ /* 0x000fe4000001ff00 */
[----:B------:R-:W-:Y:S01]  /*8e70*/  ISETP.GT.AND P1, PT, R104, R6, PT ;  /* 0x000000066800720c */ /* 0x000fe20003f24270 */
[----:B------:R0:W-:Y:S01]  /*8e80*/  STL [R1+0x50], R6 ;  /* 0x0000500601007387 */ /* 0x0001e20000100800 */
[----:B------:R-:W-:Y:S02]  /*8e90*/  CS2R R132, SRZ ;  /* 0x0000000000847805 */ /* 0x000fe4000001ff00 */
[----:B------:R-:W-:-:S02]  /*8ea0*/  CS2R R120, SRZ ;  /* 0x0000000000787805 */ /* 0x000fc4000001ff00 */
[----:B------:R-:W-:Y:S02]  /*8eb0*/  CS2R R116, SRZ ;  /* 0x0000000000747805 */ /* 0x000fe4000001ff00 */
[----:B------:R-:W-:Y:S02]  /*8ec0*/  CS2R R128, SRZ ;  /* 0x0000000000807805 */ /* 0x000fe4000001ff00 */
[----:B------:R-:W-:Y:S02]  /*8ed0*/  CS2R R112, SRZ ;  /* 0x0000000000707805 */ /* 0x000fe4000001ff00 */
[----:B---3--:R-:W-:Y:S02]  /*8ee0*/  CS2R R108, SRZ ;  /* 0x00000000006c7805 */ /* 0x008fe4000001ff00 */
        /* <DEDUP_REMOVED lines=12> */
[----:B------:R-:W-:Y:S01]  /*8fb0*/  CS2R R64, SRZ ;  /* 0x0000000000407805 */ /* 0x000fe2000001ff00 */
[----:B------:R-:W-:Y:S01]  /*8fc0*/  IMAD.MOV.U32 R105, RZ, RZ, RZ ;  /* 0x000000ffff697224 */ /* 0x000fe200078e00ff */
[----:B------:R-:W-:-:S02]  /*8fd0*/  CS2R R166, SRZ ;  /* 0x0000000000a67805 */ /* 0x000fc4000001ff00 */
[----:B------:R-:W-:Y:S02]  /*8fe0*/  CS2R R60, SRZ ;  /* 0x00000000003c7805 */ /* 0x000fe4000001ff00 */
[----:B------:R-:W-:Y:S01]  /*8ff0*/  CS2R R56, SRZ ;  /* 0x0000000000387805 */ /* 0x000fe2000001ff00 */
[----:B------:R-:W-:Y:S01]  /*9000*/  IMAD.MOV.U32 R101, RZ, RZ, RZ ;  /* 0x000000ffff657224 */ /* 0x000fe200078e00ff */
        /* <DEDUP_REMOVED lines=31> */
[----:B------:R-:W-:Y:S01]  /*9200*/  CS2R R24, SRZ ;  /* 0x0000000000187805 */ /* 0x000fe2000001ff00 */
[----:B0-----:R-:W-:Y:S06]  /*9210*/  @!P1 BRA `(.L_x_1439) ;  /* 0x00000168007c9947 */ /* 0x001fec0003800000 */
[----:B------:R-:W0:Y:S01]  /*9220*/  S2R R6, SR_TID.X ;  /* 0x0000000000067919 */ /* 0x000e220000002100 */
[----:B------:R-:W-:Y:S01]  /*9230*/  BSSY B6, `(.L_x_1440) ;  /* 0x0000020000067945 */ /* 0x000fe20003800000 */
[----:B0-----:R-:W-:-:S05]  /*9240*/  VIADD R0, R6, 0xffffff80 ;  /* 0xffffff8006007836 */ /* 0x001fca0000000000 */
[----:B------:R-:W-:-:S04]  /*9250*/  SHF.R.S32.HI R3, RZ, 0x1f, R0 ;  /* 0x0000001fff037819 */ /* 0x000fc80000011400 */
[----:B------:R-:W-:-:S04]  /*9260*/  LEA.HI R3, R3, R0, RZ, 0x7 ;  /* 0x0000000003037211 */ /* 0x000fc800078f38ff */
[----:B------:R-:W-:-:S06]  /*9270*/  SHF.R.S32.HI R0, RZ, 0x7, R3 ;  /* 0x00000007ff007819 */ /* 0x000fcc0000011403 */
[----:B------:R-:W0:Y:S02]  /*9280*/  SHFL.IDX PT, R0, R0, RZ, 0x1f ;  /* 0x00001fff00007589 */ /* 0x000e2400000e0000 */
[----:B0-----:R-:W-:-:S04]  /*9290*/  LEA.HI R2, R0, R0, RZ, 0x1 ;  /* 0x0000000000027211 */ /* 0x001fc800078f08ff */
[----:B------:R-:W-:Y:S01]  /*92a0*/  LOP3.LUT R3, R2, 0x1e, RZ, 0xc0, !PT ;  /* 0x0000001e02037812 */ /* 0x000fe200078ec0ff */
[----:B------:R-:W-:-:S04]  /*92b0*/  VIADD R2, R16, 0x10400 ;  /* 0x0001040010027836 */ /* 0x000fc80000000000 */
[----:B------:R-:W-:Y:S01]  /*92c0*/  IMAD.IADD R3, R0, 0x1, -R3 ;  /* 0x0000000100037824 */ /* 0x000fe200078e0a03 */
[----:B------:R-:W-:-:S03]  /*92d0*/  LOP3.LUT P0, RZ, R2, 0x3ff, RZ, 0xc0, !PT ;  /* 0x000003ff02ff7812 */ /* 0x000fc6000780c0ff */
[----:B------:R-:W-:Y:S01]  /*92e0*/  IMAD R3, R3, 0x2000, R2 ;  /* 0x0000200003037824 */ /* 0x000fe200078e0202 */
[----:B------:R-:W-:-:S04]  /*92f0*/  P2R R23, PR, RZ, 0x1 ;  /* 0x00000001ff177803 */ /* 0x000fc80000000000 */
        /* <DEDUP_REMOVED lines=19> */
.L_x_1441:
[----:B------:R-:W-:Y:S05]  /*9430*/  BSYNC B6 ;  /* 0x0000000000067941 */ /* 0x000fea0003800000 */
.L_x_1440:
        /* <DEDUP_REMOVED lines=13> */
.L_x_1445:
[----:B-1----:R1:W2:Y:S02]  /*9510*/  SYNCS.PHASECHK.TRANS64.TRYWAIT P0, [R16+URZ+0x30800], R3 ;  /* 0x03080003100075a7 */ /* 0x0022a4000800017f */
[----:B--2---:R-:W-:Y:S05]  /*9520*/  @!P0 NANOSLEEP.SYNCS 0x989680 ;  /* 0x009896800000895d */ /* 0x004fea0003900000 */
[----:B------:R-:W2:Y:S02]  /*9530*/  @!P0 SYNCS.PHASECHK.TRANS64 P0, [R16+URZ+0x30800], R3 ;  /* 0x03080003100085a7 */ /* 0x000ea4000800007f */
[----:B--2---:R-:W-:Y:S05]  /*9540*/  @!P0 BRA `(.L_x_1445) ;  /* 0xfffffffc00f08947 */ /* 0x004fea000383ffff */
.L_x_1444:
[----:B------:R-:W-:Y:S05]  /*9550*/  BSYNC B0 ;  /* 0x0000000000007941 */ /* 0x000fea0003800000 */
.L_x_1443:
[----:B------:R-:W-:Y:S05]  /*9560*/  BRA `(.L_x_1446) ;  /* 0x0000009c00a87947 */ /* 0x000fea0003800000 */
.L_x_1442:
[----:B------:R-:W0:Y:S01]  /*9570*/  LDC.64 R12, c[0x0][0x3d8] ;  /* 0x0000f600ff0c7b82 */ /* 0x000e220000000a00 */
[----:B-----5:R-:W-:Y:S01]  /*9580*/  SHF.R.S32.HI R3, RZ, 0x1f, R100 ;  /* 0x0000001fff037819 */ /* 0x020fe20000011464 */
[--C-:B------:R-:W-:Y:S01]  /*9590*/  IMAD.MOV.U32 R4, RZ, RZ, R208.reuse ;  /* 0x000000ffff047224 */ /* 0x100fe200078e00d0 */
[----:B------:R-:W-:Y:S01]  /*95a0*/  SHF.R.S32.HI R5, RZ, 0x1f, R208 ;  /* 0x0000001fff057819 */ /* 0x000fe200000114d0 */
[----:B------:R-:W-:Y:S01]  /*95b0*/  BSSY B6, `(.L_x_1447) ;  /* 0x0000031000067945 */ /* 0x000fe20003800000 */
[----:B------:R-:W-:Y:S02]  /*95c0*/  ISETP.NE.AND P4, PT, R23, RZ, PT ;  /* 0x000000ff1700720c */ /* 0x000fe40003f85270 */
[----:B------:R-:W-:Y:S01]  /*95d0*/  SHF.R.S32.HI R229, RZ, 0x1f, R228 ;  /* 0x0000001fffe57819 */ /* 0x000fe200000114e4 */
[----:B------:R-:W1:Y:S01]  /*95e0*/  LDC.64 R14, c[0x0][0x3e8] ;  /* 0x0000fa00ff0e7b82 */ /* 0x000e620000000a00 */
[-C--:B0-----:R-:W-:Y:S01]  /*95f0*/  IMAD R6, R19, R12.reuse, RZ ;  /* 0x0000000c13067224 */ /* 0x081fe200078e02ff */
[----:B------:R-:W-:Y:S01]  /*9600*/  SHF.L.U64.HI R88, R12, 0x5, R13 ;  /* 0x000000050c587819 */ /* 0x000fe2000001020d */
[----:B------:R-:W-:-:S02]  /*9610*/  IMAD R0, R3, R12, RZ ;  /* 0x0000000c03007224 */ /* 0x000fc400078e02ff */
[C---:B------:R-:W-:Y:S02]  /*9620*/  IMAD R97, R18.reuse, R13, R6 ;  /* 0x0000000d12617224 */ /* 0x040fe400078e0206 */
[----:B------:R-:W-:Y:S01]  /*9630*/  IMAD.WIDE.U32 R6, R18, R12, R4 ;  /* 0x0000000c12067225 */ /* 0x000fe200078e0004 */
[----:B-1----:R-:W-:-:S03]  /*9640*/  SHF.L.U64.HI R92, R14, 0x5, R15 ;  /* 0x000000050e5c7819 */ /* 0x002fc6000001020f */
[-C--:B------:R-:W-:Y:S02]  /*9650*/  IMAD R3, R3, R14.reuse, RZ ;  /* 0x0000000e03037224 */ /* 0x080fe400078e02ff */
[----:B------:R-:W-:Y:S02]  /*9660*/  IMAD R10, R19, R14, RZ ;  /* 0x0000000e130a7224 */ /* 0x000fe400078e02ff */
[----:B------:R-:W-:-:S04]  /*9670*/  IMAD.WIDE.U32 R82, R100, R12, RZ ;  /* 0x0000000c64527225 */ /* 0x000fc800078e00ff */
[----:B------:R-:W-:Y:S01]  /*9680*/  IMAD R25, R100, R13, R0 ;  /* 0x0000000d64197224 */ /* 0x000fe200078e0200 */
[----:B------:R-:W-:Y:S01]  /*9690*/  IADD3 R89, P0, R6, R82, RZ ;  /* 0x0000005206597210 */ /* 0x000fe20007f1e0ff */
[C---:B------:R-:W-:Y:S02]  /*96a0*/  IMAD R3, R100.reuse, R15, R3 ;  /* 0x0000000f64037224 */ /* 0x040fe400078e0203 */
[----:B------:R-:W-:-:S04]  /*96b0*/  IMAD.WIDE.U32 R80, R100, R14, RZ ;  /* 0x0000000e64507225 */ /* 0x000fc800078e00ff */
[----:B------:R-:W-:-:S04]  /*96c0*/  IMAD.WIDE.U32 R4, R18, R14, R4 ;  /* 0x0000000e12047225 */ /* 0x000fc800078e0004 */
[----:B------:R-:W-:Y:S01]  /*96d0*/  IMAD R99, R18, R15, R10 ;  /* 0x0000000f12637224 */ /* 0x000fe200078e020a */
[----:B------:R-:W-:Y:S01]  /*96e0*/  IADD3 R23, P1, R4, R80, RZ ;  /* 0x0000005004177210 */ /* 0x000fe20007f3e0ff */
[----:B------:R-:W-:-:S04]  /*96f0*/  IMAD.WIDE.U32 R8, R18, R12, R228 ;  /* 0x0000000c12087225 */ /* 0x000fc800078e00e4 */
[----:B------:R-:W-:Y:S01]  /*9700*/  IMAD.WIDE.U32 R10, R18, R14, R228 ;  /* 0x0000000e120a7225 */ /* 0x000fe200078e00e4 */
[----:B------:R-:W-:-:S03]  /*9710*/  IADD3 R95, P2, R8, R82, RZ ;  /* 0x00000052085f7210 */ /* 0x000fc60007f5e0ff */
[----:B------:R-:W-:Y:S01]  /*9720*/  IMAD.IADD R25, R25, 0x1, R83 ;  /* 0x0000000119197824 */ /* 0x000fe200078e0253 */
[----:B------:R-:W-:Y:S01]  /*9730*/  IADD3 R93, P3, R10, R80, RZ ;  /* 0x000000500a5d7210 */ /* 0x000fe20007f7e0ff */
[----:B------:R-:W-:Y:S02]  /*9740*/  IMAD.IADD R27, R3, 0x1, R81 ;  /* 0x00000001031b7824 */ /* 0x000fe400078e0251 */
[----:B------:R-:W-:Y:S01]  /*9750*/  IMAD.SHL.U32 R90, R12, 0x20, RZ ;  /* 0x000000200c5a7824 */ /* 0x000fe200078e00ff */
[----:B------:R-:W-:Y:S01]  /*9760*/  IADD3.X R87, R25, R7, R97, P0, !PT ;  /* 0x0000000719577210 */ /* 0x000fe200007fe461 */
[----:B------:R-:W-:Y:S01]  /*9770*/  IMAD.SHL.U32 R94, R14, 0x20, RZ ;  /* 0x000000200e5e7824 */ /* 0x000fe200078e00ff */
[----:B------:R-:W-:Y:S02]  /*9780*/  IADD3.X R91, R27, R5, R99, P1, !PT ;  /* 0x000000051b5b7210 */ /* 0x000fe40000ffe463 */
[----:B------:R-:W-:Y:S02]  /*9790*/  IADD3.X R97, R25, R97, R9, P2, !PT ;  /* 0x0000006119617210 */ /* 0x000fe400017fe409 */
[----:B------:R-:W-:Y:S01]  /*97a0*/  IADD3.X R99, R27, R99, R11, P3, !PT ;  /* 0x000000631b637210 */ /* 0x000fe20001ffe40b */
        /* <DEDUP_REMOVED lines=17> */
.L_x_1448:
[----:B------:R-:W-:Y:S05]  /*98c0*/  BSYNC B6 ;  /* 0x0000000000067941 */ /* 0x000fea0003800000 */
.L_x_1447:
[----:B------:R-:W2:Y:S01]  /*98d0*/  LDL R96, [R1+0x4] ;  /* 0x0000040001607983 */ /* 0x000ea20000100800 */
[----:B------:R-:W0:Y:S01]  /*98e0*/  LDC.64 R84, c[0x0][0x3d8] ;  /* 0x0000f600ff547b82 */ /* 0x000e220000000a00 */
[----:B------:R-:W-:Y:S01]  /*98f0*/  ULDC.U8 UR4, c[0x0][0x3f0] ;  /* 0x0000fc0000047ab9 */ /* 0x000fe20000000000 */
[----:B------:R-:W-:Y:S01]  /*9900*/  BSSY B0, `(.L_x_1449) ;  /* 0x00009a8000007945 */ /* 0x000fe20003800000 */
[----:B------:R-:W-:Y:S01]  /*9910*/  ISETP.NE.AND P0, PT, RZ, UR4, PT ;  /* 0x00000004ff007c0c */ /* 0x000fe2000bf05270 */
[----:B------:R-:W-:-:S04]  /*9920*/  VIADD R20, R18, 0x40 ;  /* 0x0000004012147836 */ /* 0x000fc80000000000 */
[----:B------:R-:W1:Y:S01]  /*9930*/  LDC.64 R14, c[0x0][0x3e8] ;  /* 0x0000fa00ff0e7b82 */ /* 0x000e620000000a00 */
[----:B--2---:R-:W-:Y:S01]  /*9940*/  SHF.R.S32.HI R3, RZ, 0x1f, R96 ;  /* 0x0000001fff037819 */ /* 0x004fe20000011460 */
[----:B0-----:R-:W-:-:S04]  /*9950*/  IMAD.WIDE.U32 R4, R96, R84, RZ ;  /* 0x0000005460047225 */ /* 0x001fc800078e00ff */
[C---:B------:R-:W-:Y:S02]  /*9960*/  IMAD R0, R3.reuse, R84, RZ ;  /* 0x0000005403007224 */ /* 0x040fe400078e02ff */
[-C--:B-1----:R-:W-:Y:S02]  /*9970*/  IMAD R8, R3, R14.reuse, RZ ;  /* 0x0000000e03087224 */ /* 0x082fe400078e02ff */
[C---:B------:R-:W-:Y:S02]  /*9980*/  IMAD R3, R96.reuse, R85, R0 ;  /* 0x0000005560037224 */ /* 0x040fe400078e0200 */
[----:B------:R-:W-:-:S04]  /*9990*/  IMAD.WIDE.U32 R6, R96, R14, RZ ;  /* 0x0000000e60067225 */ /* 0x000fc800078e00ff */
[C---:B------:R-:W-:Y:S02]  /*99a0*/  IMAD R9, R96.reuse, R15, R8 ;  /* 0x0000000f60097224 */ /* 0x040fe400078e0208 */
[----:B------:R-:W-:Y:S02]  /*99b0*/  IMAD.IADD R5, R5, 0x1, R3 ;  /* 0x0000000105057824 */ /* 0x000fe400078e0203 */
[----:B------:R-:W-:Y:S02]  /*99c0*/  IMAD R0, R96, -0x80, R224 ;  /* 0xffffff8060007824 */ /* 0x000fe400078e02e0 */
[----:B------:R-:W-:Y:S01]  /*99d0*/  IMAD.IADD R3, R7, 0x1, R9 ;  /* 0x0000000107037824 */ /* 0x000fe200078e0209 */
[C---:B------:R-:W-:Y:S01]  /*99e0*/  SHF.L.U64.HI R13, R4.reuse, 0x7, R5 ;  /* 0x00000007040d7819 */ /* 0x040fe20000010205 */
[----:B------:R-:W-:Y:S01]  /*99f0*/  IMAD.SHL.U32 R12, R4, 0x80, RZ ;  /* 0x00000080040c7824 */ /* 0x000fe200078e00ff */
[----:B------:R-:W-:Y:S01]  /*9a00*/  VIMNMX R21, R0, 0x80, PT ;  /* 0x0000008000157848 */ /* 0x000fe20003fe0100 */
[C---:B------:R-:W-:Y:S01]  /*9a10*/  IMAD.SHL.U32 R10, R6.reuse, 0x80, RZ ;  /* 0x00000080060a7824 */ /* 0x040fe200078e00ff */
[----:B------:R-:W-:Y:S01]  /*9a20*/  SHF.L.U64.HI R11, R6, 0x7, R3 ;  /* 0x00000007060b7819 */ /* 0x000fe20000010203 */
[----:B------:R-:W-:Y:S06]  /*9a30*/  @!P0 BRA `(.L_x_1450) ;  /* 0x0000004800c48947 */ /* 0x000fec0003800000 */
[----:B------:R0:W5:Y:S04]  /*9a40*/  LDL R100, [R1+0x10] ;  /* 0x0000100001647983 */ /* 0x0001680000100800 */
[----:B------:R0:W5:Y:S01]  /*9a50*/  LDL R98, [R1+0x14] ;  /* 0x0000140001627983 */ /* 0x0001620000100800 */
[-C--:B------:R-:W-:Y:S01]  /*9a60*/  ISETP.GE.AND P1, PT, R18, R21.reuse, PT ;  /* 0x000000151200720c */ /* 0x080fe20003f26270 */
[----:B------:R-:W-:Y:S01]  /*9a70*/  BSSY B1, `(.L_x_1451) ;  /* 0x0000035000017945 */ /* 0x000fe20003800000 */
[-C--:B------:R-:W-:Y:S02]  /*9a80*/  ISETP.GE.AND P0, PT, R20, R21.reuse, PT ;  /* 0x000000151400720c */ /* 0x080fe40003f06270 */
[----:B------:R-:W-:Y:S02]  /*9a90*/  CS2R R50, SRZ ;  /* 0x0000000000327805 */ /* 0x000fe4000001ff00 */
[----:B------:R-:W-:-:S02]  /*9aa0*/  ISETP.GE.AND P2, PT, R233, R21, PT ;  /* 0x00000015e900720c */ /* 0x000fc40003f46270 */
        /* <DEDUP_REMOVED lines=16> */
[----:B0-----:R-:W-:Y:S06]  /*9bb0*/  @P1 BRA `(.L_x_1452) ;  /* 0x0000000000801947 */ /* 0x001fec0003800000 */
[----:B------:R-:W-:Y:S01]  /*9bc0*/  IADD3 R7, P3, R12, R89, RZ ;  /* 0x000000590c077210 */ /* 0x000fe20007f7e0ff */
[----:B------:R-:W-:Y:S01]  /*9bd0*/  ULDC.64 UR4, c[0x0][0x3c8] ;  /* 0x0000f20000047ab9 */ /* 0x000fe20000000a00 */
[----:B------:R-:W-:Y:S01]  /*9be0*/  IADD3 R0, P4, R10, R23, RZ ;  /* 0x000000170a007210 */ /* 0x000fe20007f9e0ff */
[----:B------:R-:W-:Y:S01]  /*9bf0*/  ULDC.64 UR6, c[0x0][0x3e0] ;  /* 0x0000f80000067ab9 */ /* 0x000fe20000000a00 */
[----:B------:R-:W-:Y:S01]  /*9c00*/  CS2R R78, SRZ ;  /* 0x00000000004e7805 */ /* 0x000fe2000001ff00 */
[----:B------:R-:W-:Y:S01]  /*9c10*/  IMAD.X R20, R13, 0x1, R87, P3 ;  /* 0x000000010d147824 */ /* 0x000fe200018e0657 */
[----:B------:R-:W-:Y:S01]  /*9c20*/  LEA R6, P3, R7, UR4, 0x1 ;  /* 0x0000000407067c11 */ /* 0x000fe2000f8608ff */
[----:B------:R-:W-:Y:S01]  /*9c30*/  IMAD.X R3, R11, 0x1, R91, P4 ;  /* 0x000000010b037824 */ /* 0x000fe200020e065b */
[----:B------:R-:W-:Y:S01]  /*9c40*/  LEA R8, P4, R0, UR6, 0x1 ;  /* 0x0000000600087c11 */ /* 0x000fe2000f8808ff */
[----:B------:R-:W-:Y:S01]  /*9c50*/  ULDC UR4, c[0x0][0x3d4] ;  /* 0x0000f50000047ab9 */ /* 0x000fe20000000800 */
[----:B------:R-:W-:-:S02]  /*9c60*/  LEA.HI.X R7, R7, UR5, R20, 0x1, P3 ;  /* 0x0000000507077c11 */ /* 0x000fc400098f0c14 */
[----:B------:R-:W-:Y:S02]  /*9c70*/  CS2R R74, SRZ ;  /* 0x00000000004a7805 */ /* 0x000fe4000001ff00 */
[----:B------:R-:W-:Y:S02]  /*9c80*/  LEA.HI.X R9, R0, UR7, R3, 0x1, P4 ;  /* 0x0000000700097c11 */ /* 0x000fe4000a0f0c03 */
[----:B------:R-:W-:Y:S02]  /*9c90*/  CS2R R70, SRZ ;  /* 0x0000000000467805 */ /* 0x000fe4000001ff00 */
[----:B------:R-:W-:Y:S02]  /*9ca0*/  ISETP.GE.AND P3, PT, R208, UR4, PT ;  /* 0x00000004d0007c0c */ /* 0x000fe4000bf66270 */
[----:B------:R-:W-:Y:S02]  /*9cb0*/  CS2R R64, SRZ ;  /* 0x0000000000407805 */ /* 0x000fe4000001ff00 */
[----:B-----5:R-:W-:Y:S01]  /*9cc0*/  ISETP.GE.AND P4, PT, R100, UR4, PT ;  /* 0x0000000464007c0c */ /* 0x020fe2000bf86270 */
[----:B------:R-:W-:Y:S01]  /*9cd0*/  ULDC.64 UR8, c[0x0][0x208] ;  /* 0x0000820000087ab9 */ /* 0x000fe20000000a00 */
[----:B------:R-:W-:-:S02]  /*9ce0*/  ISETP.GE.AND P5, PT, R237, UR4, PT ;  /* 0x00000004ed007c0c */ /* 0x000fc4000bfa6270 */
[----:B------:R-:W-:Y:S02]  /*9cf0*/  ISETP.GE.AND P6, PT, R98, UR4, PT ;  /* 0x0000000462007c0c */ /* 0x000fe4000bfc6270 */
[----:B------:R-:W-:Y:S02]  /*9d00*/  CS2R R76, SRZ ;  /* 0x00000000004c7805 */ /* 0x000fe4000001ff00 */
[----:B------:R-:W-:Y:S02]  /*9d10*/  CS2R R72, SRZ ;  /* 0x0000000000487805 */ /* 0x000fe4000001ff00 */
[----:B------:R-:W-:Y:S02]  /*9d20*/  CS2R R68, SRZ ;  /* 0x0000000000447805 */ /* 0x000fe4000001ff00 */
[----:B------:R-:W-:Y:S01]  /*9d30*/  CS2R R66, SRZ ;  /* 0x0000000000427805 */ /* 0x000fe2000001ff00 */
        /* <DEDUP_REMOVED lines=8> */
.L_x_1452:
[----:B------:R-:W-:Y:S05]  /*9dc0*/  BSYNC B1 ;  /* 0x0000000000017941 */ /* 0x000fea0003800000 */
.L_x_1451:
[----:B------:R-:W-:Y:S04]  /*9dd0*/  BSSY B1, `(.L_x_1453) ;  /* 0x0000022000017945 */ /* 0x000fe80003800000 */
[----:B------:R-:W-:Y:S05]  /*9de0*/  @P2 BRA `(.L_x_1454) ;  /* 0x0000000000802947 */ /* 0x000fea0003800000 */
[----:B0-----:R-:W-:Y:S01]  /*9df0*/  IADD3 R7, P5, P6, R89, R90, R12 ;  /* 0x0000005a59077210 */ /* 0x001fe20007ebe00c */
[----:B------:R-:W-:Y:S01]  /*9e00*/  ULDC.64 UR4, c[0x0][0x3c8] ;  /* 0x0000f20000047ab9 */ /* 0x000fe20000000a00 */
[----:B------:R-:W-:Y:S01]  /*9e10*/  IADD3 R0, P3, P4, R23, R94, R10 ;  /* 0x0000005e17007210 */ /* 0x000fe20007c7e00a */
[----:B------:R-:W-:Y:S01]  /*9e20*/  ULDC.64 UR6, c[0x0][0x3e0] ;  /* 0x0000f80000067ab9 */ /* 0x000fe20000000a00 */
[----:B------:R-:W-:Y:S02]  /*9e30*/  IADD3.X R20, R87, R88, R13, P5, P6 ;  /* 0x0000005857147210 */ /* 0x000fe40002fec40d */
[----:B------:R-:W-:Y:S02]  /*9e40*/  CS2R R62, SRZ ;  /* 0x00000000003e7805 */ /* 0x000fe4000001ff00 */
[----:B------:R-:W-:Y:S02]  /*9e50*/  IADD3.X R3, R91, R92, R11, P3, P4 ;  /* 0x0000005c5b037210 */ /* 0x000fe40001fe840b */
[----:B------:R-:W-:-:S02]  /*9e60*/  CS2R R56, SRZ ;  /* 0x0000000000387805 */ /* 0x000fc4000001ff00 */
[C---:B------:R-:W-:Y:S01]  /*9e70*/  LEA R6, P5, R7.reuse, UR4, 0x1 ;  /* 0x0000000407067c11 */ /* 0x040fe2000f8a08ff */
[----:B------:R-:W-:Y:S01]  /*9e80*/  ULDC UR4, c[0x0][0x3d4] ;  /* 0x0000f50000047ab9 */ /* 0x000fe20000000800 */
[C---:B------:R-:W-:Y:S02]  /*9e90*/  LEA R8, P4, R0.reuse, UR6, 0x1 ;  /* 0x0000000600087c11 */ /* 0x040fe4000f8808ff */
[----:B------:R-:W-:Y:S02]  /*9ea0*/  CS2R R52, SRZ ;  /* 0x0000000000347805 */ /* 0x000fe4000001ff00 */
[----:B------:R-:W-:Y:S02]  /*9eb0*/  LEA.HI.X R7, R7, UR5, R20, 0x1, P5 ;  /* 0x0000000507077c11 */ /* 0x000fe4000a8f0c14 */
[----:B------:R-:W-:Y:S02]  /*9ec0*/  CS2R R50, SRZ ;  /* 0x0000000000327805 */ /* 0x000fe4000001ff00 */
[----:B------:R-:W-:Y:S01]  /*9ed0*/  LEA.HI.X R9, R0, UR7, R3, 0x1, P4 ;  /* 0x0000000700097c11 */ /* 0x000fe2000a0f0c03 */
[----:B------:R-:W-:Y:S01]  /*9ee0*/  ULDC.64 UR8, c[0x0][0x208] ;  /* 0x0000820000087ab9 */ /* 0x000fe20000000a00 */
[----:B------:R-:W-:-:S02]  /*9ef0*/  ISETP.GE.AND P3, PT, R208, UR4, PT ;  /* 0x00000004d0007c0c */ /* 0x000fc4000bf66270 */
[----:B-----5:R-:W-:Y:S02]  /*9f00*/  ISETP.GE.AND P4, PT, R100, UR4, PT ;  /* 0x0000000464007c0c */ /* 0x020fe4000bf86270 */
[----:B------:R-:W-:Y:S02]  /*9f10*/  ISETP.GE.AND P5, PT, R237, UR4, PT ;  /* 0x00000004ed007c0c */ /* 0x000fe4000bfa6270 */
[----:B------:R-:W-:Y:S02]  /*9f20*/  ISETP.GE.AND P6, PT, R98, UR4, PT ;  /* 0x0000000462007c0c */ /* 0x000fe4000bfc6270 */
        /* <DEDUP_REMOVED lines=12> */
.L_x_1454:
[----:B------:R-:W-:Y:S05]  /*9ff0*/  BSYNC B1 ;  /* 0x0000000000017941 */ /* 0x000fea0003800000 */
.L_x_1453:
[----:B------:R-:W-:Y:S01]  /*a000*/  BSSY B1, `(.L_x_1455) ;  /* 0x000002e000017945 */ /* 0x000fe20003800000 */
        /* <DEDUP_REMOVED lines=8> */
[----:B------:R-:W-:Y:S06]  /*a090*/  @P0 BRA `(.L_x_1456) ;  /* 0x0000000000900947 */ /* 0x000fec0003800000 */
[----:B01----:R-:W-:Y:S01]  /*a0a0*/  LEA R6, P3, R84, R12, 0x6 ;  /* 0x0000000c54067211 */ /* 0x003fe200078630ff */
[----:B------:R-:W-:Y:S01]  /*a0b0*/  ULDC.64 UR4, c[0x0][0x3c8] ;  /* 0x0000f20000047ab9 */ /* 0x000fe20000000a00 */
[----:B------:R-:W-:Y:S01]  /*a0c0*/  LEA R0, P4, R14, R10, 0x6 ;  /* 0x0000000a0e007211 */ /* 0x000fe200078830ff */
[----:B------:R-:W-:Y:S01]  /*a0d0*/  ULDC.64 UR6, c[0x0][0x3e0] ;  /* 0x0000f80000067ab9 */ /* 0x000fe20000000a00 */
[----:B------:R-:W-:Y:S02]  /*a0e0*/  IADD3 R7, P5, R6, R89, RZ ;  /* 0x0000005906077210 */ /* 0x000fe40007fbe0ff */
[----:B------:R-:W-:Y:S02]  /*a0f0*/  CS2R R44, SRZ ;  /* 0x00000000002c7805 */ /* 0x000fe4000001ff00 */
[----:B------:R-:W-:Y:S02]  /*a100*/  LEA.HI.X R20, R84, R13, R85, 0x6, P3 ;  /* 0x0000000d54147211 */ /* 0x000fe400018f3455 */
[----:B------:R-:W-:-:S02]  /*a110*/  CS2R R40, SRZ ;  /* 0x0000000000287805 */ /* 0x000fc4000001ff00 */
[----:B------:R-:W-:Y:S02]  /*a120*/  IADD3 R0, P6, R0, R23, RZ ;  /* 0x0000001700007210 */ /* 0x000fe40007fde0ff */
[----:B------:R-:W-:Y:S02]  /*a130*/  CS2R R38, SRZ ;  /* 0x0000000000267805 */ /* 0x000fe4000001ff00 */
[----:B------:R-:W-:Y:S01]  /*a140*/  LEA.HI.X R8, R14, R11, R15, 0x6, P4 ;  /* 0x0000000b0e087211 */ /* 0x000fe200020f340f */
[----:B------:R-:W-:Y:S01]  /*a150*/  IMAD.X R20, R20, 0x1, R87, P5 ;  /* 0x0000000114147824 */ /* 0x000fe200028e0657 */
[C---:B------:R-:W-:Y:S01]  /*a160*/  LEA R6, P3, R7.reuse, UR4, 0x1 ;  /* 0x0000000407067c11 */ /* 0x040fe2000f8608ff */
[----:B------:R-:W-:Y:S01]  /*a170*/  ULDC UR4, c[0x0][0x3d4] ;  /* 0x0000f50000047ab9 */ /* 0x000fe20000000800 */
[----:B------:R-:W-:Y:S01]  /*a180*/  CS2R R34, SRZ ;  /* 0x0000000000227805 */ /* 0x000fe2000001ff00 */
[----:B------:R-:W-:Y:S01]  /*a190*/  IMAD.X R3, R8, 0x1, R91, P6 ;  /* 0x0000000108037824 */ /* 0x000fe200030e065b */
[----:B------:R-:W-:Y:S01]  /*a1a0*/  LEA R8, P4, R0, UR6, 0x1 ;  /* 0x0000000600087c11 */ /* 0x000fe2000f8808ff */
[----:B------:R-:W-:Y:S01]  /*a1b0*/  ULDC.64 UR8, c[0x0][0x208] ;  /* 0x0000820000087ab9 */ /* 0x000fe20000000a00 */
[----:B------:R-:W-:-:S02]  /*a1c0*/  LEA.HI.X R7, R7, UR5, R20, 0x1, P3 ;  /* 0x0000000507077c11 */ /* 0x000fc400098f0c14 */
[----:B------:R-:W-:Y:S02]  /*a1d0*/  LEA.HI.X R9, R0, UR7, R3, 0x1, P4 ;  /* 0x0000000700097c11 */ /* 0x000fe4000a0f0c03 */
[----:B------:R-:W-:Y:S02]  /*a1e0*/  ISETP.GE.AND P3, PT, R208, UR4, PT ;  /* 0x00000004d0007c0c */ /* 0x000fe4000bf66270 */
[----:B-----5:R-:W-:Y:S02]  /*a1f0*/  ISETP.GE.AND P4, PT, R100, UR4, PT ;  /* 0x0000000464007c0c */ /* 0x020fe4000bf86270 */
[----:B------:R-:W-:Y:S02]  /*a200*/  ISETP.GE.AND P5, PT, R237, UR4, PT ;  /* 0x00000004ed007c0c */ /* 0x000fe4000bfa6270 */
[----:B------:R-:W-:Y:S02]  /*a210*/  ISETP.GE.AND P6, PT, R98, UR4, PT ;  /* 0x0000000462007c0c */ /* 0x000fe4000bfc6270 */
[----:B------:R-:W-:-:S02]  /*a220*/  CS2R R46, SRZ ;  /* 0x00000000002e7805 */ /* 0x000fc4000001ff00 */
        /* <DEDUP_REMOVED lines=11> */
.L_x_1456:
[----:B------:R-:W-:Y:S05]  /*a2e0*/  BSYNC B1 ;  /* 0x0000000000017941 */ /* 0x000fea0003800000 */
.L_x_1455:
[----:B------:R-:W3:Y:S01]  /*a2f0*/  LDL R0, [R1+0x6c] ;  /* 0x00006c0001007983 */ /* 0x000ee20000100800 */
[----:B-----5:R-:W-:Y:S01]  /*a300*/  IMAD.MOV.U32 R3, RZ, RZ, R65 ;  /* 0x000000ffff037224 */ /* 0x020fe200078e0041 */
[----:B------:R-:W4:Y:S01]  /*a310*/  LDC R86, c[0x0][0x428] ;  /* 0x00010a00ff567b82 */ /* 0x000f220000000800 */
[----:B012---:R-:W-:Y:S01]  /*a320*/  IMAD.MOV.U32 R6, RZ, RZ, R74 ;  /* 0x000000ffff067224 */ /* 0x007fe200078e004a */
        /* <DEDUP_REMOVED lines=24> */
[----:B------:R-:W-:-:S02]  /*a4b0*/  CS2R R6, SRZ ;  /* 0x0000000000067805 */ /* 0x000fc4000001ff00 */
[----:B------:R-:W-:Y:S02]  /*a4c0*/  CS2R R24, SRZ ;  /* 0x0000000000187805 */ /* 0x000fe4000001ff00 */
[----:B------:R-:W-:Y:S02]  /*a4d0*/  PRMT R138, R3, 0x7610, R138 ;  /* 0x00007610038a7816 */ /* 0x000fe4000000008a */
[----:B------:R-:W-:Y:S02]  /*a4e0*/  CS2R R30, SRZ ;  /* 0x00000000001e7805 */ /* 0x000fe4000001ff00 */
[----:B------:R-:W-:Y:S02]  /*a4f0*/  CS2R R8, SRZ ;  /* 0x0000000000087805 */ /* 0x000fe4000001ff00 */
[----:B------:R-:W-:Y:S02]  /*a500*/  CS2R R26, SRZ ;  /* 0x00000000001a7805 */ /* 0x000fe4000001ff00 */
[----:B------:R-:W-:-:S02]  /*a510*/  CS2R R28, SRZ ;  /* 0x00000000001c7805 */ /* 0x000fc4000001ff00 */
[----:B---3--:R-:W-:Y:S01]  /*a520*/  ISETP.GE.AND P3, PT, R0, R21, PT ;  /* 0x000000150000720c */ /* 0x008fe20003f66270 */
[----:B------:R-:W-:Y:S01]  /*a530*/  IMAD.MOV.U32 R0, RZ, RZ, R64 ;  /* 0x000000ffff007224 */ /* 0x000fe200078e0040 */
[----:B------:R-:W-:-:S04]  /*a540*/  CS2R R20, SRZ ;  /* 0x0000000000147805 */ /* 0x000fc8000001ff00 */
        /* <DEDUP_REMOVED lines=9> */
[----:B----4-:R-:W-:Y:S06]  /*a5e0*/  @P3 BRA `(.L_x_1458) ;  /* 0x0000000000903947 */ /* 0x010fec0003800000 */
[----:B------:R-:W-:Y:S01]  /*a5f0*/  IMAD.WIDE.U32 R12, R84, 0x60, R12 ;  /* 0x00000060540c7825 */ /* 0x000fe200078e000c */
[----:B------:R-:W-:Y:S01]  /*a600*/  ULDC UR4, c[0x0][0x3d4] ;  /* 0x0000f50000047ab9 */ /* 0x000fe20000000800 */
[----:B------:R-:W-:Y:S01]  /*a610*/  ULDC.64 UR6, c[0x0][0x3c8] ;  /* 0x0000f20000067ab9 */ /* 0x000fe20000000a00 */
[----:B------:R-:W-:Y:S01]  /*a620*/  ULDC.64 UR8, c[0x0][0x3e0] ;  /* 0x0000f80000087ab9 */ /* 0x000fe20000000a00 */
[----:B------:R-:W-:Y:S01]  /*a630*/  IMAD.WIDE.U32 R10, R14, 0x60, R10 ;  /* 0x000000600e0a7825 */ /* 0x000fe200078e000a */
[----:B------:R-:W-:Y:S02]  /*a640*/  IADD3 R89, P4, R89, R12, RZ ;  /* 0x0000000c59597210 */ /* 0x000fe40007f9e0ff */
[----:B------:R-:W-:Y:S02]  /*a650*/  CS2R R30, SRZ ;  /* 0x00000000001e7805 */ /* 0x000fe4000001ff00 */
[----:B------:R-:W-:Y:S01]  /*a660*/  CS2R R28, SRZ ;  /* 0x00000000001c7805 */ /* 0x000fe2000001ff00 */
[----:B------:R-:W-:Y:S01]  /*a670*/  IMAD R4, R85, 0x60, RZ ;  /* 0x0000006055047824 */ /* 0x000fe200078e02ff */
[----:B------:R-:W-:Y:S01]  /*a680*/  IADD3 R23, P5, R23, R10, RZ ;  /* 0x0000000a17177210 */ /* 0x000fe20007fbe0ff */
[----:B------:R-:W-:Y:S01]  /*a690*/  IMAD R0, R15, 0x60, RZ ;  /* 0x000000600f007824 */ /* 0x000fe200078e02ff */
[----:B------:R-:W-:-:S02]  /*a6a0*/  ULDC.64 UR10, c[0x0][0x208] ;  /* 0x00008200000a7ab9 */ /* 0x000fc40000000a00 */
[----:B------:R-:W-:Y:S02]  /*a6b0*/  IADD3.X R4, R87, R13, R4, P4, !PT ;  /* 0x0000000d57047210 */ /* 0x000fe400027fe404 */
[----:B------:R-:W-:Y:S02]  /*a6c0*/  ISETP.GE.AND P4, PT, R208, UR4, PT ;  /* 0x00000004d0007c0c */ /* 0x000fe4000bf86270 */
[----:B------:R-:W-:Y:S02]  /*a6d0*/  IADD3.X R0, R91, R11, R0, P5, !PT ;  /* 0x0000000b5b007210 */ /* 0x000fe40002ffe400 */
[----:B------:R-:W-:Y:S02]  /*a6e0*/  LEA R10, P5, R89, UR6, 0x1 ;  /* 0x00000006590a7c11 */ /* 0x000fe4000f8a08ff */
[----:B------:R-:W-:Y:S02]  /*a6f0*/  LEA R12, P6, R23, UR8, 0x1 ;  /* 0x00000008170c7c11 */ /* 0x000fe4000f8c08ff */
[----:B------:R-:W-:-:S02]  /*a700*/  LEA.HI.X R11, R89, UR7, R4, 0x1, P5 ;  /* 0x00000007590b7c11 */ /* 0x000fc4000a8f0c04 */
[----:B------:R-:W-:Y:S02]  /*a710*/  LEA.HI.X R13, R23, UR9, R0, 0x1, P6 ;  /* 0x00000009170d7c11 */ /* 0x000fe4000b0f0c00 */
[----:B------:R-:W-:Y:S01]  /*a720*/  ISETP.GE.AND P6, PT, R100, UR4, PT ;  /* 0x0000000464007c0c */ /* 0x000fe2000bfc6270 */
[----:B------:R0:W5:Y:S01]  /*a730*/  @!P4 LDG.E.64 R30, desc[UR10][R10.64] ;  /* 0x0000000a0a1ec981 */ /* 0x000162000c1e1b00 */
[----:B------:R-:W-:-:S03]  /*a740*/  ISETP.GE.AND P5, PT, R237, UR4, PT ;  /* 0x00000004ed007c0c */ /* 0x000fc6000bfa6270 */
[----:B------:R0:W5:Y:S01]  /*a750*/  @!P4 LDG.E.64 R28, desc[UR10][R12.64] ;  /* 0x0000000a0c1cc981 */ /* 0x000162000c1e1b00 */
[----:B------:R-:W-:Y:S02]  /*a760*/  ISETP.GE.AND P4, PT, R98, UR4, PT ;  /* 0x0000000462007c0c */ /* 0x000fe4000bf86270 */
        /* <DEDUP_REMOVED lines=12> */
.L_x_1458:
[----:B------:R-:W-:Y:S05]  /*a830*/  BSYNC B1 ;  /* 0x0000000000017941 */ /* 0x000fea0003800000 */
.L_x_1457:
[----:B------:R-:W2:Y:S01]  /*a840*/  LDL R23, [R1+0x20] ;  /* 0x0000200001177983 */ /* 0x000ea20000100800 */
[----:B------:R-:W-:Y:S01]  /*a850*/  ISETP.NE.AND P4, PT, R86, 0x1, PT ;  /* 0x000000015600780c */ /* 0x000fe20003f85270 */
[----:B0-----:R-:W-:Y:S01]  /*a860*/  IMAD.MOV.U32 R11, RZ, RZ, R56 ;  /* 0x000000ffff0b7224 */ /* 0x001fe200078e0038 */
[----:B------:R-:W-:Y:S01]  /*a870*/  ULDC.64 UR4, c[0x0][0x3c8] ;  /* 0x0000f20000047ab9 */ /* 0x000fe20000000a00 */
[----:B------:R-:W3:Y:S01]  /*a880*/  LDL R90, [R1+0x68] ;  /* 0x00006800015a7983 */ /* 0x000ee20000100800 */
[----:B------:R-:W-:Y:S01]  /*a890*/  IMAD.MOV.U32 R10, RZ, RZ, R53 ;  /* 0x000000ffff0a7224 */ /* 0x000fe200078e0035 */
[----:B------:R-:W-:Y:S01]  /*a8a0*/  ULDC.64 UR6, c[0x0][0x3e0] ;  /* 0x0000f80000067ab9 */ /* 0x000fe20000000a00 */
[----:B------:R-:W-:Y:S01]  /*a8b0*/  PRMT R118, R11, 0x7610, R118 ;  /* 0x000076100b767816 */ /* 0x000fe20000000076 */
[----:B------:R-:W-:Y:S02]  /*a8c0*/  IMAD.MOV.U32 R3, RZ, RZ, R52 ;  /* 0x000000ffff037224 */ /* 0x000fe400078e0034 */
[----:B------:R-:W-:Y:S01]  /*a8d0*/  PRMT R111, R10, 0x7610, R111 ;  /* 0x000076100a6f7816 */ /* 0x000fe2000000006f */
[----:B------:R-:W-:-:S02]  /*a8e0*/  IMAD.MOV.U32 R11, RZ, RZ, R48 ;  /* 0x000000ffff0b7224 */ /* 0x000fc400078e0030 */
        /* <DEDUP_REMOVED lines=8> */
[----:B------:R-:W0:Y:S01]  /*a970*/  @P4 LDC R10, c[0x0][0x42c] ;  /* 0x00010b00ff0a4b82 */ /* 0x000e220000000800 */
[----:B------:R-:W-:Y:S01]  /*a980*/  IMAD.MOV.U32 R0, RZ, RZ, R57 ;  /* 0x000000ffff007224 */ /* 0x000fe200078e0039 */
[----:B------:R-:W-:Y:S01]  /*a990*/  PRMT R128, R3, 0x7610, R128 ;  /* 0x0000761003807816 */ /* 0x000fe20000000080 */
[----:B------:R-:W-:Y:S01]  /*a9a0*/  IMAD.MOV.U32 R3, RZ, RZ, R54 ;  /* 0x000000ffff037224 */ /* 0x000fe200078e0036 */
[----:B------:R-:W-:Y:S01]  /*a9b0*/  PRMT R113, R11, 0x7610, R113 ;  /* 0x000076100b717816 */ /* 0x000fe20000000071 */
[----:B------:R-:W-:Y:S01]  /*a9c0*/  IMAD.MOV.U32 R12, RZ, RZ, R58 ;  /* 0x000000ffff0c7224 */ /* 0x000fe200078e003a */
[----:B------:R-:W-:Y:S01]  /*a9d0*/  PRMT R119, R0, 0x7610, R119 ;  /* 0x0000761000777816 */ /* 0x000fe20000000077 */
[----:B------:R-:W-:Y:S01]  /*a9e0*/  IMAD.MOV.U32 R0, RZ, RZ, R49 ;  /* 0x000000ffff007224 */ /* 0x000fe200078e0031 */
[----:B------:R-:W1:Y:S01]  /*a9f0*/  @P4 LDC R11, c[0x0][0x430] ;  /* 0x00010c00ff0b4b82 */ /* 0x000e620000000800 */
[----:B------:R-:W-:Y:S01]  /*aa00*/  PRMT R112, R3, 0x7610, R112 ;  /* 0x0000761003707816 */ /* 0x000fe20000000070 */
[----:B------:R-:W-:Y:S01]  /*aa10*/  IMAD.MOV.U32 R3, RZ, RZ, R59 ;  /* 0x000000ffff037224 */ /* 0x000fe200078e003b */
[----:B------:R-:W-:Y:S01]  /*aa20*/  PRMT R120, R12, 0x7610, R120 ;  /* 0x000076100c787816 */ /* 0x000fe20000000078 */
[----:B------:R-:W-:Y:S01]  /*aa30*/  IMAD.MOV.U32 R12, RZ, RZ, R60 ;  /* 0x000000ffff0c7224 */ /* 0x000fe200078e003c */
[----:B------:R-:W-:Y:S01]  /*aa40*/  PRMT R109, R0, 0x7610, R109 ;  /* 0x00007610006d7816 */ /* 0x000fe2000000006d */
[----:B------:R-:W-:Y:S01]  /*aa50*/  IMAD R0, R96, 0x80, R18 ;  /* 0x0000008060007824 */ /* 0x000fe200078e0212 */
[----:B------:R-:W-:Y:S01]  /*aa60*/  PRMT R121, R3, 0x7610, R121 ;  /* 0x0000761003797816 */ /* 0x000fe20000000079 */
[----:B------:R-:W-:Y:S01]  /*aa70*/  IMAD.MOV.U32 R13, RZ, RZ, R61 ;  /* 0x000000ffff0d7224 */ /* 0x000fe200078e003d */
[----:B------:R-:W-:Y:S01]  /*aa80*/  PRMT R130, R12, 0x7610, R130 ;  /* 0x000076100c827816 */ /* 0x000fe20000000082 */
[----:B------:R-:W-:-:S03]  /*aa90*/  IMAD.MOV.U32 R12, RZ, RZ, R35 ;  /* 0x000000ffff0c7224 */ /* 0x000fc600078e0023 */
        /* <DEDUP_REMOVED lines=8> */
[----:B------:R-:W-:Y:S02]  /*ab20*/  PRMT R102, R13, 0x7610, R102 ;  /* 0x000076100d667816 */ /* 0x000fe40000000066 */
[----:B------:R-:W-:Y:S01]  /*ab30*/  PRMT R93, R12, 0x7610, R93 ;  /* 0x000076100c5d7816 */ /* 0x000fe2000000005d */
[----:B--2---:R-:W-:Y:S02]  /*ab40*/  IMAD R3, R23, 0x20, R0 ;  /* 0x0000002017037824 */ /* 0x004fe400078e0200 */
[----:B------:R-:W-:-:S05]  /*ab50*/  IMAD.MOV.U32 R0, RZ, RZ, R34 ;  /* 0x000000ffff007224 */ /* 0x000fca00078e0022 */
[----:B------:R-:W-:Y:S01]  /*ab60*/  PRMT R89, R0, 0x7610, R89 ;  /* 0x0000761000597816 */ /* 0x000fe20000000059 */
[----:B0-----:R-:W-:-:S04]  /*ab70*/  @P4 IMAD.HI.U32 R0, R3, R10, RZ ;  /* 0x0000000a03004227 */ /* 0x001fc800078e00ff */
[----:B------:R-:W-:Y:S01]  /*ab80*/  IMAD.MOV.U32 R23, RZ, RZ, R39 ;  /* 0x000000ffff177224 */ /* 0x000fe200078e0027 */
[----:B-1----:R-:W-:Y:S01]  /*ab90*/  @P4 SHF.R.U32.HI R3, RZ, R11, R0 ;  /* 0x0000000bff034219 */ /* 0x002fe20000011600 */
[----:B------:R-:W-:Y:S02]  /*aba0*/  IMAD.MOV.U32 R10, RZ, RZ, R40 ;  /* 0x000000ffff0a7224 */ /* 0x000fe400078e0028 */
[----:B------:R-:W-:Y:S01]  /*abb0*/  IMAD.MOV.U32 R0, RZ, RZ, R32 ;  /* 0x000000ffff007224 */ /* 0x000fe200078e0020 */
[----:B------:R-:W-:Y:S02]  /*abc0*/  SHF.R.S32.HI R11, RZ, 0x1f, R3 ;  /* 0x0000001fff0b7819 */ /* 0x000fe40000011403 */
[----:B------:R-:W-:Y:S01]  /*abd0*/  PRMT R92, R23, 0x7610, R92 ;  /* 0x00007610175c7816 */ /* 0x000fe2000000005c */
[----:B------:R-:W-:Y:S01]  /*abe0*/  IMAD.MOV.U32 R23, RZ, RZ, R45 ;  /* 0x000000ffff177224 */ /* 0x000fe200078e002d */
[----:B------:R-:W-:Y:S01]  /*abf0*/  PRMT R98, R10, 0x7610, R98 ;  /* 0x000076100a627816 */ /* 0x000fe20000000062 */
[----:B------:R-:W-:Y:S01]  /*ac00*/  IMAD.MOV.U32 R10, RZ, RZ, R33 ;  /* 0x000000ffff0a7224 */ /* 0x000fe200078e0021 */
[----:B------:R-:W-:Y:S01]  /*ac10*/  PRMT R87, R0, 0x7610, R87 ;  /* 0x0000761000577816 */ /* 0x000fe20000000057 */
[----:B------:R-:W-:Y:S01]  /*ac20*/  IMAD.WIDE.U32 R12, R3, R84, R82 ;  /* 0x00000054030c7225 */ /* 0x000fe200078e0052 */
[----:B------:R-:W-:-:S03]  /*ac30*/  PRMT R103, R23, 0x7610, R103 ;  /* 0x0000761017677816 */ /* 0x000fc60000000067 */
[C---:B------:R-:W-:Y:S02]  /*ac40*/  IMAD R84, R11.reuse, R84, RZ ;  /* 0x000000540b547224 */ /* 0x040fe400078e02ff */
[-C--:B------:R-:W-:Y:S01]  /*ac50*/  IMAD R0, R11, R14.reuse, RZ ;  /* 0x0000000e0b007224 */ /* 0x080fe200078e02ff */
[----:B------:R-:W-:Y:S01]  /*ac60*/  PRMT R86, R10, 0x7610, R86 ;  /* 0x000076100a567816 */ /* 0x000fe20000000056 */
[----:B------:R-:W-:Y:S02]  /*ac70*/  IMAD.MOV.U32 R10, RZ, RZ, R37 ;  /* 0x000000ffff0a7224 */ /* 0x000fe400078e0025 */
[----:B------:R-:W-:-:S04]  /*ac80*/  IMAD.WIDE.U32 R80, R3, R14, R80 ;  /* 0x0000000e03507225 */ /* 0x000fc800078e0050 */
[C---:B------:R-:W-:Y:S02]  /*ac90*/  IMAD R23, R3.reuse, R85, R84 ;  /* 0x0000005503177224 */ /* 0x040fe400078e0254 */
[----:B------:R-:W-:Y:S01]  /*aca0*/  IMAD R3, R3, R15, R0 ;  /* 0x0000000f03037224 */ /* 0x000fe200078e0200 */
[----:B------:R-:W-:Y:S01]  /*acb0*/  PRMT R100, R10, 0x7610, R100 ;  /* 0x000076100a647816 */ /* 0x000fe20000000064 */
[----:B------:R-:W-:Y:S01]  /*acc0*/  IMAD.IADD R23, R13, 0x1, R23 ;  /* 0x000000010d177824 */ /* 0x000fe200078e0217 */
[----:B------:R-:W-:Y:S01]  /*acd0*/  LEA R10, P4, R12, UR4, 0x1 ;  /* 0x000000040c0a7c11 */ /* 0x000fe2000f8808ff */
[----:B------:R-:W-:Y:S01]  /*ace0*/  IMAD.IADD R3, R81, 0x1, R3 ;  /* 0x0000000151037824 */ /* 0x000fe200078e0203 */
[----:B------:R-:W-:Y:S01]  /*acf0*/  LEA R0, P5, R80, UR6, 0x1 ;  /* 0x0000000650007c11 */ /* 0x000fe2000f8a08ff */
[----:B------:R-:W-:Y:S01]  /*ad00*/  IMAD.MOV.U32 R11, RZ, RZ, R42 ;  /* 0x000000ffff0b7224 */ /* 0x000fe200078e002a */
[----:B------:R-:W-:Y:S01]  /*ad10*/  UMOV UR4, 0xffffffff ;  /* 0xffffffff00047882 */ /* 0x000fe20000000000 */
[----:B------:R-:W-:Y:S01]  /*ad20*/  IMAD.MOV.U32 R14, RZ, RZ, R43 ;  /* 0x000000ffff0e7224 */ /* 0x000fe200078e002b */
[----:B------:R-:W-:-:S02]  /*ad30*/  LEA.HI.X R23, R12, UR5, R23, 0x1, P4 ;  /* 0x000000050c177c11 */ /* 0x000fc4000a0f0c17 */
[----:B------:R-:W-:Y:S02]  /*ad40*/  LEA.HI.X R3, R80, UR7, R3, 0x1, P5 ;  /* 0x0000000750037c11 */ /* 0x000fe4000a8f0c03 */
[----:B------:R-:W-:Y:S02]  /*ad50*/  PRMT R105, R11, 0x7610, R105 ;  /* 0x000076100b697816 */ /* 0x000fe40000000069 */
[----:B------:R-:W-:Y:S02]  /*ad60*/  PRMT R106, R14, 0x7610, R106 ;  /* 0x000076100e6a7816 */ /* 0x000fe4000000006a */
[----:B---3--:R-:W-:Y:S01]  /*ad70*/  LEA.HI R80, R90, R90, RZ, 0x1 ;  /* 0x0000005a5a507211 */ /* 0x008fe200078f08ff */
[----:B------:R-:W-:Y:S06]  /*ad80*/  BRA.DIV UR4, `(.L_x_1459) ;  /* 0x000001e604fc7947 */ /* 0x000fec000b800000 */
.L_x_1777:
[----:B------:R-:W-:-:S03]  /*ad90*/  UMOV UR4, 0xffffffff ;  /* 0xffffffff00047882 */ /* 0x000fc60000000000 */
[----:B------:R-:W-:Y:S05]  /*ada0*/  BRA.DIV UR4, `(.L_x_1460) ;  /* 0x000001ea041c7947 */ /* 0x000fea000b800000 */
.L_x_1780:
[----:B------:R-:W-:-:S03]  /*adb0*/  UMOV UR4, 0xffffffff ;  /* 0xffffffff00047882 */ /* 0x000fc60000000000 */
[----:B------:R-:W-:Y:S05]  /*adc0*/  BRA.DIV UR4, `(.L_x_1461) ;  /* 0x000001ea043c7947 */ /* 0x000fea000b800000 */
.L_x_1783:
[----:B------:R-:W-:-:S03]  /*add0*/  UMOV UR4, 0xffffffff ;  /* 0xffffffff00047882 */ /* 0x000fc60000000000 */
[----:B------:R-:W-:Y:S05]  /*ade0*/  BRA.DIV UR4, `(.L_x_1462) ;  /* 0x000001ea045c7947 */ /* 0x000fea000b800000 */
.L_x_1786:
[----:B------:R-:W-:-:S03]  /*adf0*/  UMOV UR4, 0xffffffff ;  /* 0xffffffff00047882 */ /* 0x000fc60000000000 */
[----:B------:R-:W-:Y:S05]  /*ae00*/  BRA.DIV UR4, `(.L_x_1463) ;  /* 0x000001ea047c7947 */ /* 0x000fea000b800000 */
.L_x_1789:
[----:B------:R-:W-:-:S03]  /*ae10*/  UMOV UR4, 0xffffffff ;  /* 0xffffffff00047882 */ /* 0x000fc60000000000 */
[----:B------:R-:W-:Y:S05]  /*ae20*/  BRA.DIV UR4, `(.L_x_1464) ;  /* 0x000001ea049c7947 */ /* 0x000fea000b800000 */
.L_x_1792:
[----:B------:R-:W-:-:S03]  /*ae30*/  UMOV UR4, 0xffffffff ;  /* 0xffffffff00047882 */ /* 0x000fc60000000000 */
[----:B------:R-:W-:Y:S05]  /*ae40*/  BRA.DIV UR4, `(.L_x_1465) ;  /* 0x000001ea04bc7947 */ /* 0x000fea000b800000 */
.L_x_1795:
[----:B------:R-:W-:-:S03]  /*ae50*/  UMOV UR4, 0xffffffff ;  /* 0xffffffff00047882 */ /* 0x000fc60000000000 */
[----:B------:R-:W-:Y:S05]  /*ae60*/  BRA.DIV UR4, `(.L_x_1466) ;  /* 0x000001ea04dc7947 */ /* 0x000fea000b800000 */
.L_x_1798:
[----:B------:R-:W-:-:S03]  /*ae70*/  UMOV UR4, 0xffffffff ;  /* 0xffffffff00047882 */ /* 0x000fc60000000000 */
[----:B------:R-:W-:Y:S05]  /*ae80*/  BRA.DIV UR4, `(.L_x_1467) ;  /* 0x000001ea04fc7947 */ /* 0x000fea000b800000 */
.L_x_1801:
[----:B------:R-:W-:-:S03]  /*ae90*/  UMOV UR4, 0xffffffff ;  /* 0xffffffff00047882 */ /* 0x000fc60000000000 */
[----:B------:R-:W-:Y:S05]  /*aea0*/  BRA.DIV UR4, `(.L_x_1468) ;  /* 0x000001ee041c7947 */ /* 0x000fea000b800000 */
.L_x_1804:
[----:B------:R-:W-:-:S03]  /*aeb0*/  UMOV UR4, 0xffffffff ;  /* 0xffffffff00047882 */ /* 0x000fc60000000000 */
[----:B------:R-:W-:Y:S05]  /*aec0*/  BRA.DIV UR4, `(.L_x_1469) ;  /* 0x000001ee043c7947 */ /* 0x000fea000b800000 */
.L_x_1807:
[----:B------:R-:W-:-:S03]  /*aed0*/  UMOV UR4, 0xffffffff ;  /* 0xffffffff00047882 */ /* 0x000fc60000000000 */
[----:B------:R-:W-:Y:S05]  /*aee0*/  BRA.DIV UR4, `(.L_x_1470) ;  /* 0x000001ee045c7947 */ /* 0x000fea000b800000 */
.L_x_1810:
[----:B------:R-:W-:-:S03]  /*aef0*/  UMOV UR4, 0xffffffff ;  /* 0xffffffff00047882 */ /* 0x000fc60000000000 */
[----:B------:R-:W-:Y:S05]  /*af00*/  BRA.DIV UR4, `(.L_x_1471) ;  /* 0x000001ee047c7947 */ /* 0x000fea000b800000 */
.L_x_1813:
[----:B------:R-:W-:Y:S01]  /*af10*/  UMOV UR4, 0xffffffff ;  /* 0xffffffff00047882 */ /* 0x000fe20000000000 */
[----:B------:R-:W-:Y:S02]  /*af20*/  LOP3.LUT R80, R80, 0xfffffffe, RZ, 0xc0, !PT ;  /* 0xfffffffe50507812 */ /* 0x000fe400078ec0ff */
[----:B------:R-:W-:Y:S05]  /*af30*/  BRA.DIV UR4, `(.L_x_1472) ;  /* 0x000001ee04987947 */ /* 0x000fea000b800000 */
.L_x_1816:
[----:B------:R-:W-:Y:S01]  /*af40*/  UMOV UR4, 0xffffffff ;  /* 0xffffffff00047882 */ /* 0x000fe20000000000 */
[----:B------:R-:W-:Y:S02]  /*af50*/  IMAD.IADD R80, R90, 0x1, -R80 ;  /* 0x000000015a507824 */ /* 0x000fe400078e0a50 */
[----:B------:R-:W-:Y:S05]  /*af60*/  BRA.DIV UR4, `(.L_x_1473) ;  /* 0x000001ee04b47947 */ /* 0x000fea000b800000 */
.L_x_1819:
[----:B------:R-:W-:Y:S01]  /*af70*/  UMOV UR4, 0xffffffff ;  /* 0xffffffff00047882 */ /* 0x000fe20000000000 */
[----:B------:R-:W-:Y:S02]  /*af80*/  SHF.L.U32 R97, R80, 0x1f, RZ ;  /* 0x0000001f50617819 */ /* 0x000fe400000006ff */
[----:B------:R-:W-:Y:S05]  /*af90*/  BRA.DIV UR4, `(.L_x_1474) ;  /* 0x000001ee04d07947 */ /* 0x000fea000b800000 */
.L_x_1822:
[----:B------:R-:W0:Y:S01]  /*afa0*/  SYNCS.PHASECHK.TRANS64.TRYWAIT P4, [R16+URZ+0x30800], R97 ;  /* 0x03080061100075a7 */ /* 0x000e22000808017f */
[----:B------:R-:W-:Y:S01]  /*afb0*/  IMAD.MOV.U32 R0, RZ, RZ, R46 ;  /* 0x000000ffff007224 */ /* 0x000fe200078e002e */
[----:B------:R-:W-:Y:S01]  /*afc0*/  BSSY B1, `(.L_x_1475) ;  /* 0x0000023000017945 */ /* 0x000fe20003800000 */
[----:B------:R-:W-:Y:S02]  /*afd0*/  IMAD.MOV.U32 R3, RZ, RZ, R47 ;  /* 0x000000ffff037224 */ /* 0x000fe400078e002f */
        /* <DEDUP_REMOVED lines=32> */
[----:B0-----:R-:W-:Y:S06]  /*b1e0*/  @!P4 BRA `(.L_x_1476) ;  /* 0x000001ec0064c947 */ /* 0x001fec0003800000 */
.L_x_1823:
[----:B------:R-:W-:Y:S05]  /*b1f0*/  BSYNC B1 ;  /* 0x0000000000017941 */ /* 0x000fea0003800000 */
.L_x_1475:
[----:B------:R-:W-:Y:S01]  /*b200*/  BSSY B1, `(.L_x_1477) ;  /* 0x00000ce000017945 */ /* 0x000fe20003800000 */
[----:B------:R-:W-:Y:S02]  /*b210*/  PRMT R96, R12, 0x7610, R96 ;  /* 0x000076100c607816 */ /* 0x000fe40000000060 */
[----:B0-----:R-:W-:Y:S01]  /*b220*/  PRMT R97, R13, 0x7610, R97 ;  /* 0x000076100d617816 */ /* 0x001fe20000000061 */
[----:B------:R-:W-:Y:S06]  /*b230*/  @P1 BRA `(.L_x_1478) ;  /* 0x0000000c00281947 */ /* 0x000fec0003800000 */
[----:B------:R-:W2:Y:S01]  /*b240*/  LDL R15, [R1+0x10] ;  /* 0x00001000010f7983 */ /* 0x000ea20000100800 */
[----:B------:R-:W0:Y:S03]  /*b250*/  LDC R12, c[0x0][0x3d4] ;  /* 0x0000f500ff0c7b82 */ /* 0x000e260000000800 */
[----:B------:R-:W3:Y:S04]  /*b260*/  LDL R14, [R1+0x14] ;  /* 0x00001400010e7983 */ /* 0x000ee80000100800 */
[----:B------:R1:W5:Y:S01]  /*b270*/  LDL R144, [R1+0x4c] ;  /* 0x00004c0001907983 */ /* 0x0003620000100800 */
[----:B------:R-:W-:Y:S01]  /*b280*/  BSSY B2, `(.L_x_1479) ;  /* 0x0000034000027945 */ /* 0x000fe20003800000 */
[----:B0-----:R-:W-:-:S02]  /*b290*/  ISETP.GE.AND P1, PT, R208, R12, PT ;  /* 0x0000000cd000720c */ /* 0x001fc40003f26270 */
[-C--:B------:R-:W-:Y:S02]  /*b2a0*/  ISETP.GE.AND P5, PT, R237, R12.reuse, PT ;  /* 0x0000000ced00720c */ /* 0x080fe40003fa6270 */
[-C--:B--2---:R-:W-:Y:S02]  /*b2b0*/  ISETP.GE.AND P4, PT, R15, R12.reuse, PT ;  /* 0x0000000c0f00720c */ /* 0x084fe40003f86270 */
[----:B---3--:R-:W-:-:S07]  /*b2c0*/  ISETP.GE.AND P6, PT, R14, R12, PT ;  /* 0x0000000c0e00720c */ /* 0x008fce0003fc6270 */
[----:B-1----:R-:W-:Y:S06]  /*b2d0*/  @P1 BRA `(.L_x_1480) ;  /* 0x0000000000b81947 */ /* 0x002fec0003800000 */
[----:B-----5:R-:W0:Y:S01]  /*b2e0*/  LDS.128 R12, [R144] ;  /* 0x00000000900c7984 */ /* 0x020e220000000c00 */
[--C-:B------:R-:W-:Y:S02]  /*b2f0*/  SHF.R.U64 R141, R78, 0x10, R79.reuse ;  /* 0x000000104e8d7819 */ /* 0x100fe4000000124f */
[----:B------:R-:W-:Y:S02]  /*b300*/  SHF.R.U32.HI R78, RZ, 0x10, R79 ;  /* 0x00000010ff4e7819 */ /* 0x000fe4000001164f */
[--C-:B------:R-:W-:Y:S02]  /*b310*/  SHF.R.U64 R79, R76, 0x10, R77.reuse ;  /* 0x000000104c4f7819 */ /* 0x100fe4000000124d */
[----:B------:R-:W-:Y:S02]  /*b320*/  SHF.R.U32.HI R76, RZ, 0x10, R77 ;  /* 0x00000010ff4c7819 */ /* 0x000fe4000001164d */
[----:B------:R-:W-:Y:S02]  /*b330*/  PRMT R137, R137, 0x5410, R78 ;  /* 0x0000541089897816 */ /* 0x000fe4000000004e */
[----:B------:R-:W-:-:S02]  /*b340*/  PRMT R139, R139, 0x5410, R76 ;  /* 0x000054108b8b7816 */ /* 0x000fc4000000004c */
[----:B------:R-:W-:Y:S02]  /*b350*/  PRMT R136, R136, 0x5410, R141 ;  /* 0x0000541088887816 */ /* 0x000fe4000000008d */
[----:B------:R-:W-:Y:S01]  /*b360*/  PRMT R140, R138, 0x5410, R79 ;  /* 0x000054108a8c7816 */ /* 0x000fe2000000004f */
[C---:B------:R-:W-:Y:S01]  /*b370*/  IMAD.U32 R141, R139.reuse, 0x10000, RZ ;  /* 0x000100008b8d7824 */ /* 0x040fe200078e00ff */
[----:B------:R-:W-:Y:S01]  /*b380*/  LOP3.LUT R139, R139, 0xffff0000, RZ, 0xc0, !PT ;  /* 0xffff00008b8b7812 */ /* 0x000fe200078ec0ff */
[C---:B------:R-:W-:Y:S01]  /*b390*/  IMAD.U32 R138, R137.reuse, 0x10000, RZ ;  /* 0x00010000898a7824 */ /* 0x040fe200078e00ff */
[----:B------:R-:W-:Y:S02]  /*b3a0*/  LOP3.LUT R137, R137, 0xffff0000, RZ, 0xc0, !PT ;  /* 0xffff000089897812 */ /* 0x000fe400078ec0ff */
[C---:B0-----:R-:W-:Y:S01]  /*b3b0*/  LOP3.LUT R77, R14.reuse, 0xffff0000, RZ, 0xc0, !PT ;  /* 0xffff00000e4d7812 */ /* 0x041fe200078ec0ff */
[----:B------:R-:W-:Y:S01]  /*b3c0*/  IMAD.U32 R76, R14, 0x10000, RZ ;  /* 0x000100000e4c7824 */ /* 0x000fe200078e00ff */
[C---:B------:R-:W-:Y:S01]  /*b3d0*/  LOP3.LUT R79, R15.reuse, 0xffff0000, RZ, 0xc0, !PT ;  /* 0xffff00000f4f7812 */ /* 0x040fe200078ec0ff */
[----:B------:R-:W-:-:S02]  /*b3e0*/  IMAD.U32 R78, R15, 0x10000, RZ ;  /* 0x000100000f4e7824 */ /* 0x000fc400078e00ff */
[C---:B------:R-:W-:Y:S01]  /*b3f0*/  FMUL.FTZ R143, R77.reuse, R141 ;  /* 0x0000008d4d8f7220 */ /* 0x040fe20000410000 */
[-C--:B------:R-:W-:Y:S01]  /*b400*/  FMUL.FTZ R142, R77, R138.reuse ;  /* 0x0000008a4d8e7220 */ /* 0x080fe20000410000 */
[C---:B------:R-:W-:Y:S01]  /*b410*/  FMUL.FTZ R77, R79.reuse, R139 ;  /* 0x0000008b4f4d7220 */ /* 0x040fe20000410000 */
[----:B------:R-:W-:Y:S02]  /*b420*/  IMAD.U32 R14, R12, 0x10000, RZ ;  /* 0x000100000c0e7824 */ /* 0x000fe400078e00ff */
[C---:B------:R-:W-:Y:S01]  /*b430*/  FFMA.FTZ R143, R76.reuse, R138, -R143 ;  /* 0x0000008a4c8f7223 */ /* 0x040fe2000001088f */
[----:B------:R-:W-:Y:S01]  /*b440*/  FFMA.FTZ R142, R76, R141, R142 ;  /* 0x0000008d4c8e7223 */ /* 0x000fe2000001008e */
[-C--:B------:R-:W-:Y:S01]  /*b450*/  FMUL.FTZ R141, R79, R137.reuse ;  /* 0x000000894f8d7220 */ /* 0x080fe20000410000 */
[----:B------:R-:W-:Y:S01]  /*b460*/  FFMA.FTZ R138, R78, R137, -R77 ;  /* 0x000000894e8a7223 */ /* 0x000fe2000001084d */
[C---:B------:R-:W-:Y:S01]  /*b470*/  IMAD.U32 R15, R13.reuse, 0x10000, RZ ;  /* 0x000100000d0f7824 */ /* 0x040fe200078e00ff */
        /* <DEDUP_REMOVED lines=8> */
[----:B------:R-:W-:Y:S01]  /*b500*/  FMUL.FTZ R76, R12, R77 ;  /* 0x0000004d0c4c7220 */ /* 0x000fe20000410000 */
[----:B------:R-:W-:-:S02]  /*b510*/  FMUL.FTZ R78, R13, R140 ;  /* 0x0000008c0d4e7220 */ /* 0x000fc40000410000 */
[-C--:B------:R-:W-:Y:S01]  /*b520*/  FMUL.FTZ R139, R13, R136.reuse ;  /* 0x000000880d8b7220 */ /* 0x080fe20000410000 */
[C---:B------:R-:W-:Y:S01]  /*b530*/  FFMA.FTZ R12, R14.reuse, R77, -R137 ;  /* 0x0000004d0e0c7223 */ /* 0x040fe20000010889 */
[----:B------:R-:W-:Y:S01]  /*b540*/  FFMA.FTZ R79, R14, R79, R76 ;  /* 0x0000004f0e4f7223 */ /* 0x000fe2000001004c */
[C---:B------:R-:W-:Y:S01]  /*b550*/  FFMA.FTZ R13, R15.reuse, R136, -R78 ;  /* 0x000000880f0d7223 */ /* 0x040fe2000001084e */
[----:B------:R-:W-:Y:S01]  /*b560*/  FFMA.FTZ R140, R15, R140, R139 ;  /* 0x0000008c0f8c7223 */ /* 0x000fe2000001008b */
[----:B------:R-:W-:Y:S02]  /*b570*/  F2FP.BF16.F32.PACK_AB R14, R142, R143 ;  /* 0x0000008f8e0e723e */ /* 0x000fe400000010ff */
[----:B------:R-:W-:Y:S02]  /*b580*/  F2FP.BF16.F32.PACK_AB R15, R141, R138 ;  /* 0x0000008a8d0f723e */ /* 0x000fe400000010ff */
[----:B------:R-:W-:Y:S02]  /*b590*/  F2FP.BF16.F32.PACK_AB R12, R79, R12 ;  /* 0x0000000c4f0c723e */ /* 0x000fe400000010ff */
[----:B------:R-:W-:-:S05]  /*b5a0*/  F2FP.BF16.F32.PACK_AB R13, R140, R13 ;  /* 0x0000000d8c0d723e */ /* 0x000fca00000010ff */
[----:B------:R0:W-:Y:S02]  /*b5b0*/  STS.128 [R144], R12 ;  /* 0x0000000c90007388 */ /* 0x0001e40000000c00 */
.L_x_1480:
[----:B------:R-:W-:Y:S05]  /*b5c0*/  BSYNC B2 ;  /* 0x0000000000027941 */ /* 0x000fea0003800000 */
.L_x_1479:
[----:B------:R-:W-:Y:S04]  /*b5d0*/  BSSY B2, `(.L_x_1481) ;  /* 0x0000030000027945 */ /* 0x000fe80003800000 */
[----:B------:R-:W-:Y:S05]  /*b5e0*/  @P4 BRA `(.L_x_1482) ;  /* 0x0000000000b84947 */ /* 0x000fea0003800000 */
[----:B0----5:R-:W0:Y:S01]  /*b5f0*/  LDS.128 R12, [R144+0x4000] ;  /* 0x00400000900c7984 */ /* 0x021e220000000c00 */
[----:B------:R-:W-:Y:S02]  /*b600*/  SHF.R.U64 R74, R74, 0x10, R75 ;  /* 0x000000104a4a7819 */ /* 0x000fe4000000124b */
[----:B------:R-:W-:Y:S02]  /*b610*/  SHF.R.U64 R72, R72, 0x10, R73 ;  /* 0x0000001048487819 */ /* 0x000fe40000001249 */
[----:B------:R-:W-:Y:S02]  /*b620*/  SHF.R.U32.HI R75, RZ, 0x10, R75 ;  /* 0x00000010ff4b7819 */ /* 0x000fe4000001164b */
[----:B------:R-:W-:Y:S02]  /*b630*/  SHF.R.U32.HI R73, RZ, 0x10, R73 ;  /* 0x00000010ff497819 */ /* 0x000fe40000011649 */
[----:B------:R-:W-:Y:S02]  /*b640*/  PRMT R134, R134, 0x5410, R75 ;  /* 0x0000541086867816 */ /* 0x000fe4000000004b */
[----:B------:R-:W-:-:S02]  /*b650*/  PRMT R132, R132, 0x5410, R73 ;  /* 0x0000541084847816 */ /* 0x000fc40000000049 */
[----:B------:R-:W-:Y:S01]  /*b660*/  PRMT R133, R133, 0x5410, R72 ;  /* 0x0000541085857816 */ /* 0x000fe20000000048 */
[C---:B------:R-:W-:Y:S01]  /*b670*/  IMAD.U32 R76, R134.reuse, 0x10000, RZ ;  /* 0x00010000864c7824 */ /* 0x040fe200078e00ff */
[----:B------:R-:W-:Y:S01]  /*b680*/  LOP3.LUT R134, R134, 0xffff0000, RZ, 0xc0, !PT ;  /* 0xffff000086867812 */ /* 0x000fe200078ec0ff */
[C---:B------:R-:W-:Y:S01]  /*b690*/  IMAD.U32 R77, R132.reuse, 0x10000, RZ ;  /* 0x00010000844d7824 */ /* 0x040fe200078e00ff */
[----:B------:R-:W-:Y:S02]  /*b6a0*/  LOP3.LUT R132, R132, 0xffff0000, RZ, 0xc0, !PT ;  /* 0xffff000084847812 */ /* 0x000fe400078ec0ff */
[----:B------:R-:W-:Y:S02]  /*b6b0*/  PRMT R135, R135, 0x5410, R74 ;  /* 0x0000541087877816 */ /* 0x000fe4000000004a */
[C---:B0-----:R-:W-:Y:S01]  /*b6c0*/  LOP3.LUT R73, R14.reuse, 0xffff0000, RZ, 0xc0, !PT ;  /* 0xffff00000e497812 */ /* 0x041fe200078ec0ff */
[----:B------:R-:W-:Y:S01]  /*b6d0*/  IMAD.U32 R72, R14, 0x10000, RZ ;  /* 0x000100000e487824 */ /* 0x000fe200078e00ff */
[C---:B------:R-:W-:Y:S01]  /*b6e0*/  LOP3.LUT R75, R15.reuse, 0xffff0000, RZ, 0xc0, !PT ;  /* 0xffff00000f4b7812 */ /* 0x040fe200078ec0ff */
[----:B------:R-:W-:-:S02]  /*b6f0*/  IMAD.U32 R74, R15, 0x10000, RZ ;  /* 0x000100000f4a7824 */ /* 0x000fc400078e00ff */
[C---:B------:R-:W-:Y:S01]  /*b700*/  FMUL.FTZ R78, R73.reuse, R76 ;  /* 0x0000004c494e7220 */ /* 0x040fe20000410000 */
[-C--:B------:R-:W-:Y:S01]  /*b710*/  FMUL.FTZ R79, R73, R77.reuse ;  /* 0x0000004d494f7220 */ /* 0x080fe20000410000 */
[----:B------:R-:W-:Y:S01]  /*b720*/  FMUL.FTZ R73, R75, R132 ;  /* 0x000000844b497220 */ /* 0x000fe20000410000 */
[----:B------:R-:W-:Y:S02]  /*b730*/  IMAD.U32 R14, R12, 0x10000, RZ ;  /* 0x000100000c0e7824 */ /* 0x000fe400078e00ff */
[C---:B------:R-:W-:Y:S01]  /*b740*/  FFMA.FTZ R137, R72.reuse, R77, R78 ;  /* 0x0000004d48897223 */ /* 0x040fe2000001004e */
[----:B------:R-:W-:Y:S02]  /*b750*/  IMAD.U32 R15, R13, 0x10000, RZ ;  /* 0x000100000d0f7824 */ /* 0x000fe400078e00ff */
[----:B------:R-:W-:Y:S01]  /*b760*/  FFMA.FTZ R136, R72, R76, -R79 ;  /* 0x0000004c48887223 */ /* 0x000fe2000001084f */
[-C--:B------:R-:W-:Y:S01]  /*b770*/  FMUL.FTZ R77, R75, R134.reuse ;  /* 0x000000864b4d7220 */ /* 0x080fe20000410000 */
[----:B------:R-:W-:Y:S01]  /*b780*/  LOP3.LUT R12, R12, 0xffff0000, RZ, 0xc0, !PT ;  /* 0xffff00000c0c7812 */ /* 0x000fe200078ec0ff */
[C---:B------:R-:W-:Y:S01]  /*b790*/  FFMA.FTZ R134, R74.reuse, R134, -R73 ;  /* 0x000000864a867223 */ /* 0x040fe20000010849 */
[----:B------:R-:W-:Y:S01]  /*b7a0*/  LOP3.LUT R13, R13, 0xffff0000, RZ, 0xc0, !PT ;  /* 0xffff00000d0d7812 */ /* 0x000fe200078ec0ff */
[C---:B------:R-:W-:Y:S01]  /*b7b0*/  IMAD.U32 R75, R133.reuse, 0x10000, RZ ;  /* 0x00010000854b7824 */ /* 0x040fe200078e00ff */
[----:B------:R-:W-:Y:S01]  /*b7c0*/  LOP3.LUT R76, R133, 0xffff0000, RZ, 0xc0, !PT ;  /* 0xffff0000854c7812 */ /* 0x000fe200078ec0ff */
[C---:B------:R-:W-:Y:S01]  /*b7d0*/  IMAD.U32 R73, R135.reuse, 0x10000, RZ ;  /* 0x0001000087497824 */ /* 0x040fe200078e00ff */
[----:B------:R-:W-:Y:S01]  /*b7e0*/  LOP3.LUT R72, R135, 0xffff0000, RZ, 0xc0, !PT ;  /* 0xffff000087487812 */ /* 0x000fe200078ec0ff */
        /* <DEDUP_REMOVED lines=14> */
.L_x_1482:
[----:B------:R-:W-:Y:S05]  /*b8d0*/  BSYNC B2 ;  /* 0x0000000000027941 */ /* 0x000fea0003800000 */
.L_x_1481:
[----:B------:R-:W-:Y:S04]  /*b8e0*/  BSSY B2, `(.L_x_1483) ;  /* 0x0000030000027945 */ /* 0x000fe80003800000 */
[----:B------:R-:W-:Y:S05]  /*b8f0*/  @P5 BRA `(.L_x_1484) ;  /* 0x0000000000b85947 */ /* 0x000fea0003800000 */
[----:B01---5:R-:W0:Y:S01]  /*b900*/  LDS.128 R12, [R144+0x8000] ;  /* 0x00800000900c7984 */ /* 0x023e220000000c00 */
[--C-:B------:R-:W-:Y:S02]  /*b910*/  SHF.R.U64 R73, R70, 0x10, R71.reuse ;  /* 0x0000001046497819 */ /* 0x100fe40000001247 */
[----:B------:R-:W-:Y:S02]  /*b920*/  SHF.R.U32.HI R70, RZ, 0x10, R71 ;  /* 0x00000010ff467819 */ /* 0x000fe40000011647 */
[--C-:B------:R-:W-:Y:S02]  /*b930*/  SHF.R.U64 R71, R68, 0x10, R69.reuse ;  /* 0x0000001044477819 */ /* 0x100fe40000001245 */
[----:B------:R-:W-:Y:S02]  /*b940*/  SHF.R.U32.HI R68, RZ, 0x10, R69 ;  /* 0x00000010ff447819 */ /* 0x000fe40000011645 */
[----:B------:R-:W-:Y:S02]  /*b950*/  PRMT R125, R125, 0x5410, R70 ;  /* 0x000054107d7d7816 */ /* 0x000fe40000000046 */
[----:B------:R-:W-:-:S02]  /*b960*/  PRMT R127, R127, 0x5410, R68 ;  /* 0x000054107f7f7816 */ /* 0x000fc40000000044 */
[----:B------:R-:W-:Y:S01]  /*b970*/  PRMT R124, R124, 0x5410, R73 ;  /* 0x000054107c7c7816 */ /* 0x000fe20000000049 */
[----:B------:R-:W-:Y:S01]  /*b980*/  IMAD.U32 R72, R125, 0x10000, RZ ;  /* 0x000100007d487824 */ /* 0x000fe200078e00ff */
[----:B------:R-:W-:Y:S01]  /*b990*/  PRMT R126, R126, 0x5410, R71 ;  /* 0x000054107e7e7816 */ /* 0x000fe20000000047 */
[C---:B------:R-:W-:Y:S01]  /*b9a0*/  IMAD.U32 R73, R127.reuse, 0x10000, RZ ;  /* 0x000100007f497824 */ /* 0x040fe200078e00ff */
[----:B------:R-:W-:Y:S02]  /*b9b0*/  LOP3.LUT R127, R127, 0xffff0000, RZ, 0xc0, !PT ;  /* 0xffff00007f7f7812 */ /* 0x000fe400078ec0ff */
[----:B------:R-:W-:Y:S02]  /*b9c0*/  LOP3.LUT R125, R125, 0xffff0000, RZ, 0xc0, !PT ;  /* 0xffff00007d7d7812 */ /* 0x000fe400078ec0ff */
[C---:B0-----:R-:W-:Y:S01]  /*b9d0*/  LOP3.LUT R69, R14.reuse, 0xffff0000, RZ, 0xc0, !PT ;  /* 0xffff00000e457812 */ /* 0x041fe200078ec0ff */
[----:B------:R-:W-:Y:S01]  /*b9e0*/  IMAD.U32 R68, R14, 0x10000, RZ ;  /* 0x000100000e447824 */ /* 0x000fe200078e00ff */
[C---:B------:R-:W-:Y:S01]  /*b9f0*/  LOP3.LUT R71, R15.reuse, 0xffff0000, RZ, 0xc0, !PT ;  /* 0xffff00000f477812 */ /* 0x040fe200078ec0ff */
[----:B------:R-:W-:-:S02]  /*ba00*/  IMAD.U32 R70, R15, 0x10000, RZ ;  /* 0x000100000f467824 */ /* 0x000fc400078e00ff */
[CC--:B------:R-:W-:Y:S01]  /*ba10*/  FMUL.FTZ R74, R69.reuse, R72.reuse ;  /* 0x00000048454a7220 */ /* 0x0c0fe20000410000 */
[----:B------:R-:W-:Y:S01]  /*ba20*/  FMUL.FTZ R75, R69, R73 ;  /* 0x00000049454b7220 */ /* 0x000fe20000410000 */
[C---:B------:R-:W-:Y:S01]  /*ba30*/  FMUL.FTZ R69, R71.reuse, R127 ;  /* 0x0000007f47457220 */ /* 0x040fe20000410000 */
[----:B------:R-:W-:Y:S02]  /*ba40*/  IMAD.U32 R14, R12, 0x10000, RZ ;  /* 0x000100000c0e7824 */ /* 0x000fe400078e00ff */
        /* <DEDUP_REMOVED lines=9> */
[----:B------:R-:W-:Y:S01]  /*bae0*/  FFMA.FTZ R72, R68, R72, -R75 ;  /* 0x0000004844487223 */ /* 0x000fe2000001084b */
        /* <DEDUP_REMOVED lines=15> */
.L_x_1484:
[----:B------:R-:W-:Y:S05]  /*bbe0*/  BSYNC B2 ;  /* 0x0000000000027941 */ /* 0x000fea0003800000 */
.L_x_1483:
[----:B------:R-:W-:Y:S05]  /*bbf0*/  @P6 BRA `(.L_x_1478) ;  /* 0x0000000000b86947 */ /* 0x000fea0003800000 */
[----:B012--5:R-:W0:Y:S01]  /*bc00*/  LDS.128 R12, [R144+0xc000] ;  /* 0x00c00000900c7984 */ /* 0x027e220000000c00 */
        /* <DEDUP_REMOVED lines=45> */
.L_x_1478:
[----:B------:R-:W-:Y:S05]  /*bee0*/  BSYNC B1 ;  /* 0x0000000000017941 */ /* 0x000fea0003800000 */
.L_x_1477:
[----:B------:R-:W-:Y:S04]  /*bef0*/  BSSY B1, `(.L_x_1485) ;  /* 0x00000cc000017945 */ /* 0x000fe80003800000 */
[----:B------:R-:W-:Y:S05]  /*bf00*/  @P2 BRA `(.L_x_1486) ;  /* 0x0000000c00282947 */ /* 0x000fea0003800000 */
[----:B0123--:R-:W2:Y:S01]  /*bf10*/  LDL R14, [R1+0x10] ;  /* 0x00001000010e7983 */ /* 0x00fea20000100800 */
        /* <DEDUP_REMOVED lines=9> */
[----:B-----5:R-:W0:Y:S01]  /*bfb0*/  LDS.128 R12, [R68+0x1000] ;  /* 0x00100000440c7984 */ /* 0x020e220000000c00 */
        /* <DEDUP_REMOVED lines=45> */
.L_x_1488:
[----:B------:R-:W-:Y:S05]  /*c290*/  BSYNC B2 ;  /* 0x0000000000027941 */ /* 0x000fea0003800000 */
.L_x_1487:
[----:B------:R-:W-:Y:S04]  /*c2a0*/  BSSY B2, `(.L_x_1489) ;  /* 0x0000030000027945 */ /* 0x000fe80003800000 */
[----:B------:R-:W-:Y:S05]  /*c2b0*/  @P2 BRA `(.L_x_1490) ;  /* 0x0000000000b82947 */ /* 0x000fea0003800000 */
[----:B0----5:R-:W0:Y:S01]  /*c2c0*/  LDS.128 R12, [R68+0x5000] ;  /* 0x00500000440c7984 */ /* 0x021e220000000c00 */
        /* <DEDUP_REMOVED lines=45> */
.L_x_1490:
[----:B------:R-:W-:Y:S05]  /*c5a0*/  BSYNC B2 ;  /* 0x0000000000027941 */ /* 0x000fea0003800000 */
.L_x_1489:
        /* <DEDUP_REMOVED lines=48> */
.L_x_1492:
[----:B------:R-:W-:Y:S05]  /*c8b0*/  BSYNC B2 ;  /* 0x0000000000027941 */ /* 0x000fea0003800000 */
.L_x_1491:
        /* <DEDUP_REMOVED lines=22> */
[C---:B------:R-:W-:Y:S01]  /*ca20*/  FFMA.FTZ R57, R48.reuse, R53, R56 ;  /* 0x0000003530397223 */ /* 0x040fe20000010038 */
[-C--:B------:R-:W-:Y:S01]  /*ca30*/  FMUL.FTZ R53, R51, R107.reuse ;  /* 0x0000006b33357220 */ /* 0x080fe20000410000 */
[C---:B------:R-:W-:Y:S02]  /*ca40*/  IMAD.U32 R15, R13.reuse, 0x10000, RZ ;  /* 0x000100000d0f7824 */ /* 0x040fe400078e00ff */
[----:B------:R-:W-:Y:S01]  /*ca50*/  FFMA.FTZ R54, R48, R52, -R55 ;  /* 0x0000003430367223 */ /* 0x000fe20000010837 */
[----:B------:R-:W-:Y:S01]  /*ca60*/  IMAD.U32 R51, R108, 0x10000, RZ ;  /* 0x000100006c337824 */ /* 0x000fe200078e00ff */
[----:B------:R-:W-:Y:S01]  /*ca70*/  LOP3.LUT R12, R12, 0xffff0000, RZ, 0xc0, !PT ;  /* 0xffff00000c0c7812 */ /* 0x000fe200078ec0ff */
[----:B------:R-:W-:Y:S01]  /*ca80*/  FFMA.FTZ R107, R50, R107, -R49 ;  /* 0x0000006b326b7223 */ /* 0x000fe20000010831 */
[----:B------:R-:W-:Y:S01]  /*ca90*/  LOP3.LUT R13, R13, 0xffff0000, RZ, 0xc0, !PT ;  /* 0xffff00000d0d7812 */ /* 0x000fe200078ec0ff */
[C---:B------:R-:W-:Y:S01]  /*caa0*/  IMAD.U32 R49, R101.reuse, 0x10000, RZ ;  /* 0x0001000065317824 */ /* 0x040fe200078e00ff */
        /* <DEDUP_REMOVED lines=15> */
[----:B------:R4:W-:Y:S02]  /*cba0*/  STS.128 [R68+0xd000], R12 ;  /* 0x00d0000c44007388 */ /* 0x0009e40000000c00 */
.L_x_1486:
[----:B------:R-:W-:Y:S05]  /*cbb0*/  BSYNC B1 ;  /* 0x0000000000017941 */ /* 0x000fea0003800000 */
.L_x_1485:
[----:B------:R-:W-:Y:S04]  /*cbc0*/  BSSY B1, `(.L_x_1493) ;  /* 0x00000cc000017945 */ /* 0x000fe80003800000 */
[----:B------:R-:W-:Y:S05]  /*cbd0*/  @P0 BRA `(.L_x_1494) ;  /* 0x0000000c00280947 */ /* 0x000fea0003800000 */
[----:B01234-:R-:W2:Y:S01]  /*cbe0*/  LDL R14, [R1+0x10] ;  /* 0x00001000010e7983 */ /* 0x01fea20000100800 */
        /* <DEDUP_REMOVED lines=55> */
.L_x_1496:
[----:B------:R-:W-:Y:S05]  /*cf60*/  BSYNC B2 ;  /* 0x0000000000027941 */ /* 0x000fea0003800000 */
.L_x_1495:
        /* <DEDUP_REMOVED lines=23> */
[----:B------:R-:W-:Y:S01]  /*d0e0*/  FFMA.FTZ R49, R40, R45, R48 ;  /* 0x0000002d28317223 */ /* 0x000fe20000010030 */
[-C--:B------:R-:W-:Y:S01]  /*d0f0*/  FMUL.FTZ R45, R43, R99.reuse ;  /* 0x000000632b2d7220 */ /* 0x080fe20000410000 */
[----:B------:R-:W-:Y:S01]  /*d100*/  FFMA.FTZ R99, R42, R99, -R41 ;  /* 0x000000632a637223 */ /* 0x000fe20000010829 */
[----:B------:R-:W-:Y:S02]  /*d110*/  IMAD.U32 R15, R13, 0x10000, RZ ;  /* 0x000100000d0f7824 */ /* 0x000fe400078e00ff */
[----:B------:R-:W-:Y:S01]  /*d120*/  FFMA.FTZ R46, R40, R44, -R47 ;  /* 0x0000002c282e7223 */ /* 0x000fe2000001082f */
[----:B------:R-:W-:Y:S01]  /*d130*/  IMAD.U32 R41, R98, 0x10000, RZ ;  /* 0x0001000062297824 */ /* 0x000fe200078e00ff */
[----:B------:R-:W-:Y:S01]  /*d140*/  LOP3.LUT R12, R12, 0xffff0000, RZ, 0xc0, !PT ;  /* 0xffff00000c0c7812 */ /* 0x000fe200078ec0ff */
[----:B------:R-:W-:Y:S01]  /*d150*/  IMAD.U32 R43, R105, 0x10000, RZ ;  /* 0x00010000692b7824 */ /* 0x000fe200078e00ff */
[----:B------:R-:W-:Y:S01]  /*d160*/  LOP3.LUT R13, R13, 0xffff0000, RZ, 0xc0, !PT ;  /* 0xffff00000d0d7812 */ /* 0x000fe200078ec0ff */
[----:B------:R-:W-:Y:S01]  /*d170*/  FFMA.FTZ R106, R42, R106, R45 ;  /* 0x0000006a2a6a7223 */ /* 0x000fe2000001002d */
[----:B------:R-:W-:Y:S01]  /*d180*/  LOP3.LUT R40, R105, 0xffff0000, RZ, 0xc0, !PT ;  /* 0xffff000069287812 */ /* 0x000fe200078ec0ff */
[----:B------:R-:W-:Y:S01]  /*d190*/  FMUL.FTZ R45, R12, R43 ;  /* 0x0000002b0c2d7220 */ /* 0x000fe20000410000 */
[----:B------:R-:W-:Y:S01]  /*d1a0*/  LOP3.LUT R98, R98, 0xffff0000, RZ, 0xc0, !PT ;  /* 0xffff000062627812 */ /* 0x000fe200078ec0ff */
[----:B------:R-:W-:-:S02]  /*d1b0*/  FMUL.FTZ R42, R12, R41 ;  /* 0x000000290c2a7220 */ /* 0x000fc40000410000 */
[C---:B------:R-:W-:Y:S01]  /*d1c0*/  FMUL.FTZ R44, R13.reuse, R40 ;  /* 0x000000280d2c7220 */ /* 0x040fe20000410000 */
[C---:B------:R-:W-:Y:S01]  /*d1d0*/  FFMA.FTZ R12, R14.reuse, R41, -R45 ;  /* 0x000000290e0c7223 */ /* 0x040fe2000001082d */
[-C--:B------:R-:W-:Y:S01]  /*d1e0*/  FMUL.FTZ R47, R13, R98.reuse ;  /* 0x000000620d2f7220 */ /* 0x080fe20000410000 */
[----:B------:R-:W-:Y:S01]  /*d1f0*/  FFMA.FTZ R43, R14, R43, R42 ;  /* 0x0000002b0e2b7223 */ /* 0x000fe2000001002a */
[----:B------:R-:W-:Y:S01]  /*d200*/  FFMA.FTZ R13, R15, R98, -R44 ;  /* 0x000000620f0d7223 */ /* 0x000fe2000001082c */
[----:B------:R-:W-:Y:S01]  /*d210*/  F2FP.BF16.F32.PACK_AB R14, R49, R46 ;  /* 0x0000002e310e723e */ /* 0x000fe200000010ff */
[----:B------:R-:W-:Y:S01]  /*d220*/  FFMA.FTZ R40, R15, R40, R47 ;  /* 0x000000280f287223 */ /* 0x000fe2000001002f */
[----:B------:R-:W-:Y:S02]  /*d230*/  F2FP.BF16.F32.PACK_AB R15, R106, R99 ;  /* 0x000000636a0f723e */ /* 0x000fe400000010ff */
[----:B------:R-:W-:Y:S02]  /*d240*/  F2FP.BF16.F32.PACK_AB R12, R43, R12 ;  /* 0x0000000c2b0c723e */ /* 0x000fe400000010ff */
[----:B------:R-:W-:-:S05]  /*d250*/  F2FP.BF16.F32.PACK_AB R13, R40, R13 ;  /* 0x0000000d280d723e */ /* 0x000fca00000010ff */
[----:B------:R1:W-:Y:S02]  /*d260*/  STS.128 [R52+0x6000], R12 ;  /* 0x0060000c34007388 */ /* 0x0003e40000000c00 */
.L_x_1498:
[----:B------:R-:W-:Y:S05]  /*d270*/  BSYNC B2 ;  /* 0x0000000000027941 */ /* 0x000fea0003800000 */
.L_x_1497:
[----:B------:R-:W-:Y:S04]  /*d280*/  BSSY B2, `(.L_x_1499) ;  /* 0x0000030000027945 */ /* 0x000fe80003800000 */
[----:B------:R-:W-:Y:S05]  /*d290*/  @P2 BRA `(.L_x_1500) ;  /* 0x0000000000b82947 */ /* 0x000fea0003800000 */
[----:B01---5:R-:W0:Y:S01]  /*d2a0*/  LDS.128 R12, [R52+0xa000] ;  /* 0x00a00000340c7984 */ /* 0x023e220000000c00 */
        /* <DEDUP_REMOVED lines=45> */
.L_x_1500:
[----:B------:R-:W-:Y:S05]  /*d580*/  BSYNC B2 ;  /* 0x0000000000027941 */ /* 0x000fea0003800000 */
.L_x_1499:
[----:B------:R-:W-:Y:S05]  /*d590*/  @P4 BRA `(.L_x_1494) ;  /* 0x0000000000b84947 */ /* 0x000fea0003800000 */
[----:B012--5:R-:W0:Y:S01]  /*d5a0*/  LDS.128 R12, [R52+0xe000] ;  /* 0x00e00000340c7984 */ /* 0x027e220000000c00 */
        /* <DEDUP_REMOVED lines=45> */
.L_x_1494:
[----:B------:R-:W-:Y:S05]  /*d880*/  BSYNC B1 ;  /* 0x0000000000017941 */ /* 0x000fea0003800000 */
.L_x_1493:
        /* <DEDUP_REMOVED lines=57> */
.L_x_1503:
[----:B------:R-:W-:Y:S05]  /*dc20*/  BSYNC B1 ;  /* 0x0000000000017941 */ /* 0x000fea0003800000 */
.L_x_1502:
        /* <DEDUP_REMOVED lines=48> */
.L_x_1505:
[----:B------:R-:W-:Y:S05]  /*df30*/  BSYNC B1 ;  /* 0x0000000000017941 */ /* 0x000fea0003800000 */
.L_x_1504:
[----:B------:R-:W-:Y:S04]  /*df40*/  BSSY B1, `(.L_x_1506) ;  /* 0x0000030000017945 */ /* 0x000fe80003800000 */
[----:B------:R-:W-:Y:S05]  /*df50*/  @P2 BRA `(.L_x_1507) ;  /* 0x0000000000b82947 */ /* 0x000fea0003800000 */
[----:B01---5:R-:W0:Y:S01]  /*df60*/  LDS.128 R12, [R36+0xb000] ;  /* 0x00b00000240c7984 */ /* 0x023e220000000c00 */
[----:B------:R-:W-:Y:S02]  /*df70*/  SHF.R.U64 R24, R6, 0x10, R7 ;  /* 0x0000001006187819 */ /* 0x000fe40000001207 */
[--C-:B------:R-:W-:Y:S02]  /*df80*/  SHF.R.U64 R6, R20, 0x10, R21.reuse ;  /* 0x0000001014067819 */ /* 0x100fe40000001215 */
        /* <DEDUP_REMOVED lines=9> */
[----:B------:R-:W-:Y:S01]  /*e020*/  PRMT R81, R81, 0x5410, R6 ;  /* 0x0000541051517816 */ /* 0x000fe20000000006 */
        /* <DEDUP_REMOVED lines=11> */
[----:B------:R-:W-:Y:S01]  /*e0e0*/  FFMA.FTZ R26, R20, R27, R14 ;  /* 0x0000001b141a7223 */ /* 0x000fe2000001000e */
[-C--:B------:R-:W-:Y:S01]  /*e0f0*/  FMUL.FTZ R20, R15, R80.reuse ;  /* 0x000000500f147220 */ /* 0x080fe20000410000 */
        /* <DEDUP_REMOVED lines=20> */
.L_x_1507:
[----:B------:R-:W-:Y:S05]  /*e240*/  BSYNC B1 ;  /* 0x0000000000017941 */ /* 0x000fea0003800000 */
.L_x_1506:
[----:B------:R-:W-:Y:S05]  /*e250*/  @P3 BRA `(.L_x_1501) ;  /* 0x0000005000483947 */ /* 0x000fea0003800000 */
[----:B012--5:R-:W0:Y:S01]  /*e260*/  LDS.128 R12, [R36+0xf000] ;  /* 0x00f00000240c7984 */ /* 0x027e220000000c00 */
[----:B------:R-:W-:Y:S02]  /*e270*/  SHF.R.U64 R7, R4, 0x10, R5 ;  /* 0x0000001004077819 */ /* 0x000fe40000001205 */
[----:B------:R-:W-:Y:S02]  /*e280*/  SHF.R.U32.HI R4, RZ, 0x10, R9 ;  /* 0x00000010ff047819 */ /* 0x000fe40000011609 */
[----:B------:R-:W-:Y:S02]  /*e290*/  SHF.R.U32.HI R6, RZ, 0x10, R5 ;  /* 0x00000010ff067819 */ /* 0x000fe40000011605 */
[----:B------:R-:W-:Y:S02]  /*e2a0*/  SHF.R.U64 R5, R8, 0x10, R9 ;  /* 0x0000001008057819 */ /* 0x000fe40000001209 */
[----:B------:R-:W-:Y:S02]  /*e2b0*/  PRMT R11, R11, 0x5410, R4 ;  /* 0x000054100b0b7816 */ /* 0x000fe40000000004 */
[----:B------:R-:W-:-:S02]  /*e2c0*/  PRMT R9, R3, 0x5410, R6 ;  /* 0x0000541003097816 */ /* 0x000fc40000000006 */
[----:B------:R-:W-:Y:S02]  /*e2d0*/  PRMT R20, R10, 0x5410, R5 ;  /* 0x000054100a147816 */ /* 0x000fe40000000005 */
[----:B------:R-:W-:Y:S01]  /*e2e0*/  PRMT R8, R0, 0x5410, R7 ;  /* 0x0000541000087816 */ /* 0x000fe20000000007 */
[----:B------:R-:W-:Y:S01]  /*e2f0*/  IMAD.U32 R10, R9, 0x10000, RZ ;  /* 0x00010000090a7824 */ /* 0x000fe200078e00ff */
[----:B------:R-:W-:Y:S02]  /*e300*/  LOP3.LUT R21, R11, 0xffff0000, RZ, 0xc0, !PT ;  /* 0xffff00000b157812 */ /* 0x000fe400078ec0ff */
[----:B------:R-:W-:Y:S01]  /*e310*/  LOP3.LUT R9, R9, 0xffff0000, RZ, 0xc0, !PT ;  /* 0xffff000009097812 */ /* 0x000fe200078ec0ff */
[C---:B0-----:R-:W-:Y:S01]  /*e320*/  IMAD.U32 R5, R14.reuse, 0x10000, RZ ;  /* 0x000100000e057824 */ /* 0x041fe200078e00ff */
[----:B------:R-:W-:Y:S01]  /*e330*/  LOP3.LUT R6, R14, 0xffff0000, RZ, 0xc0, !PT ;  /* 0xffff00000e067812 */ /* 0x000fe200078ec0ff */
[C---:B------:R-:W-:Y:S01]  /*e340*/  IMAD.U32 R7, R15.reuse, 0x10000, RZ ;  /* 0x000100000f077824 */ /* 0x040fe200078e00ff */
[----:B------:R-:W-:Y:S01]  /*e350*/  LOP3.LUT R14, R15, 0xffff0000, RZ, 0xc0, !PT ;  /* 0xffff00000f0e7812 */ /* 0x000fe200078ec0ff */
[----:B------:R-:W-:Y:S01]  /*e360*/  IMAD.U32 R15, R11, 0x10000, RZ ;  /* 0x000100000b0f7824 */ /* 0x000fe200078e00ff */
[C---:B------:R-:W-:Y:S01]  /*e370*/  LOP3.LUT R3, R12.reuse, 0xffff0000, RZ, 0xc0, !PT ;  /* 0xffff00000c037812 */ /* 0x040fe200078ec0ff */
[----:B------:R-:W-:Y:S01]  /*e380*/  IMAD.U32 R0, R12, 0x10000, RZ ;  /* 0x000100000c007824 */ /* 0x000fe200078e00ff */
[----:B------:R-:W-:Y:S01]  /*e390*/  LOP3.LUT R12, R13, 0xffff0000, RZ, 0xc0, !PT ;  /* 0xffff00000d0c7812 */ /* 0x000fe200078ec0ff */
[C---:B------:R-:W-:Y:S01]  /*e3a0*/  FMUL.FTZ R24, R6.reuse, R15 ;  /* 0x0000000f06187220 */ /* 0x040fe20000410000 */
[-C--:B------:R-:W-:Y:S01]  /*e3b0*/  FMUL.FTZ R6, R6, R10.reuse ;  /* 0x0000000a06067220 */ /* 0x080fe20000410000 */
[C---:B------:R-:W-:Y:S01]  /*e3c0*/  FMUL.FTZ R26, R14.reuse, R21 ;  /* 0x000000150e1a7220 */ /* 0x040fe20000410000 */
[----:B------:R-:W-:Y:S01]  /*e3d0*/  FMUL.FTZ R14, R14, R9 ;  /* 0x000000090e0e7220 */ /* 0x000fe20000410000 */
[C---:B------:R-:W-:Y:S01]  /*e3e0*/  FFMA.FTZ R24, R5.reuse, R10, -R24 ;  /* 0x0000000a05187223 */ /* 0x040fe20000010818 */
[----:B------:R-:W-:Y:S01]  /*e3f0*/  FFMA.FTZ R15, R5, R15, R6 ;  /* 0x0000000f050f7223 */ /* 0x000fe20000010006 */
[C---:B------:R-:W-:Y:S01]  /*e400*/  FFMA.FTZ R26, R7.reuse, R9, -R26 ;  /* 0x00000009071a7223 */ /* 0x040fe2000001081a */
[C---:B------:R-:W-:Y:S01]  /*e410*/  IMAD.U32 R6, R20.reuse, 0x10000, RZ ;  /* 0x0001000014067824 */ /* 0x040fe200078e00ff */
[----:B------:R-:W-:Y:S01]  /*e420*/  LOP3.LUT R11, R20, 0xffff0000, RZ, 0xc0, !PT ;  /* 0xffff0000140b7812 */ /* 0x000fe200078ec0ff */
[C---:B------:R-:W-:Y:S01]  /*e430*/  IMAD.U32 R5, R8.reuse, 0x10000, RZ ;  /* 0x0001000008057824 */ /* 0x040fe200078e00ff */
[----:B------:R-:W-:Y:S01]  /*e440*/  LOP3.LUT R9, R8, 0xffff0000, RZ, 0xc0, !PT ;  /* 0xffff000008097812 */ /* 0x000fe200078ec0ff */
[----:B------:R-:W-:Y:S01]  /*e450*/  FFMA.FTZ R21, R7, R21, R14 ;  /* 0x0000001507157223 */ /* 0x000fe2000001000e */
[----:B------:R-:W-:-:S02]  /*e460*/  IMAD.U32 R4, R13, 0x10000, RZ ;  /* 0x000100000d047824 */ /* 0x000fc400078e00ff */
[CC--:B------:R-:W-:Y:S01]  /*e470*/  FMUL.FTZ R7, R3.reuse, R6.reuse ;  /* 0x0000000603077220 */ /* 0x0c0fe20000410000 */
[----:B------:R-:W-:Y:S01]  /*e480*/  FMUL.FTZ R3, R3, R5 ;  /* 0x0000000503037220 */ /* 0x000fe20000410000 */
        /* <DEDUP_REMOVED lines=9> */
[----:B------:R-:W-:-:S05]  /*e520*/  F2FP.BF16.F32.PACK_AB R5, R12, R13 ;  /* 0x0000000d0c05723e */ /* 0x000fca00000010ff */
[----:B------:R0:W-:Y:S01]  /*e530*/  STS.128 [R36+0xf000], R4 ;  /* 0x00f0000424007388 */ /* 0x0001e20000000c00 */
[----:B------:R-:W-:Y:S05]  /*e540*/  BRA `(.L_x_1501) ;  /* 0x0000004c008c7947 */ /* 0x000fea0003800000 */
.L_x_1450:
[----:B------:R-:W2:Y:S01]  /*e550*/  LDL R0, [R1+0x6c] ;  /* 0x00006c0001007983 */ /* 0x000ea20000100800 */
[-C--:B------:R-:W-:Y:S01]  /*e560*/  ISETP.GE.AND P0, PT, R18, R21.reuse, PT ;  /* 0x000000151200720c */ /* 0x080fe20003f06270 */
[----:B------:R-:W-:Y:S01]  /*e570*/  BSSY B1, `(.L_x_1508) ;  /* 0x0000032000017945 */ /* 0x000fe20003800000 */
[----:B------:R-:W-:Y:S01]  /*e580*/  IMAD.MOV.U32 R87, RZ, RZ, R25 ;  /* 0x000000ffff577224 */ /* 0x000fe200078e0019 */
[-C--:B------:R-:W-:Y:S01]  /*e590*/  ISETP.GE.AND P1, PT, R233, R21.reuse, PT ;  /* 0x00000015e900720c */ /* 0x080fe20003f26270 */
[----:B------:R-:W-:Y:S01]  /*e5a0*/  IMAD.MOV.U32 R9, RZ, RZ, R27 ;  /* 0x000000ffff097224 */ /* 0x000fe200078e001b */
[----:B------:R-:W-:Y:S01]  /*e5b0*/  ISETP.GE.AND P2, PT, R20, R21, PT ;  /* 0x000000151400720c */ /* 0x000fe20003f46270 */
[----:B------:R-:W-:Y:S01]  /*e5c0*/  IMAD.MOV.U32 R86, RZ, RZ, R82 ;  /* 0x000000ffff567224 */ /* 0x000fe200078e0052 */
[----:B------:R-:W-:Y:S01]  /*e5d0*/  CS2R R32, SRZ ;  /* 0x0000000000207805 */ /* 0x000fe2000001ff00 */
[----:B------:R-:W-:Y:S01]  /*e5e0*/  IMAD.MOV.U32 R8, RZ, RZ, R80 ;  /* 0x000000ffff087224 */ /* 0x000fe200078e0050 */
        /* <DEDUP_REMOVED lines=14> */
[----:B--2---:R-:W-:Y:S01]  /*e6d0*/  ISETP.GE.AND P3, PT, R0, R21, PT ;  /* 0x000000150000720c */ /* 0x004fe20003f66270 */
[----:B------:R-:W-:-:S12]  /*e6e0*/  @P0 BRA `(.L_x_1509) ;  /* 0x0000000000680947 */ /* 0x000fd80003800000 */
[----:B------:R-:W-:Y:S01]  /*e6f0*/  IADD3 R3, P4, R12, R95, RZ ;  /* 0x0000005f0c037210 */ /* 0x000fe20007f9e0ff */
[----:B------:R-:W-:Y:S01]  /*e700*/  ULDC.64 UR4, c[0x0][0x3c8] ;  /* 0x0000f20000047ab9 */ /* 0x000fe20000000a00 */
[----:B------:R-:W-:Y:S01]  /*e710*/  IADD3 R0, P5, R10, R93, RZ ;  /* 0x0000005d0a007210 */ /* 0x000fe20007fbe0ff */
[----:B------:R-:W-:Y:S01]  /*e720*/  ULDC.64 UR6, c[0x0][0x3e0] ;  /* 0x0000f80000067ab9 */ /* 0x000fe20000000a00 */
[----:B------:R-:W-:Y:S01]  /*e730*/  CS2R R28, SRZ ;  /* 0x00000000001c7805 */ /* 0x000fe2000001ff00 */
[----:B------:R-:W-:Y:S01]  /*e740*/  IMAD.X R4, R13, 0x1, R97, P4 ;  /* 0x000000010d047824 */ /* 0x000fe200020e0661 */
[----:B------:R-:W-:Y:S01]  /*e750*/  LEA R50, P4, R3, UR4, 0x1 ;  /* 0x0000000403327c11 */ /* 0x000fe2000f8808ff */
[----:B------:R-:W-:Y:S01]  /*e760*/  ULDC UR4, c[0x0][0x3d4] ;  /* 0x0000f50000047ab9 */ /* 0x000fe20000000800 */
[----:B------:R-:W-:Y:S02]  /*e770*/  CS2R R30, SRZ ;  /* 0x00000000001e7805 */ /* 0x000fe4000001ff00 */
[----:B------:R-:W-:-:S02]  /*e780*/  ISETP.GE.AND P6, PT, R225, UR4, PT ;  /* 0x00000004e1007c0c */ /* 0x000fc4000bfc6270 */
[----:B------:R-:W-:Y:S02]  /*e790*/  CS2R R44, SRZ ;  /* 0x00000000002c7805 */ /* 0x000fe4000001ff00 */
[----:B------:R-:W-:Y:S01]  /*e7a0*/  LEA.HI.X R51, R3, UR5, R4, 0x1, P4 ;  /* 0x0000000503337c11 */ /* 0x000fe2000a0f0c04 */
[----:B------:R-:W-:Y:S01]  /*e7b0*/  IMAD.X R3, R11, 0x1, R99, P5 ;  /* 0x000000010b037824 */ /* 0x000fe200028e0663 */
[----:B------:R-:W-:Y:S02]  /*e7c0*/  ISETP.GE.AND P5, PT, R228, UR4, PT ;  /* 0x00000004e4007c0c */ /* 0x000fe4000bfa6270 */
[----:B------:R-:W-:Y:S02]  /*e7d0*/  CS2R R46, SRZ ;  /* 0x00000000002e7805 */ /* 0x000fe4000001ff00 */
[----:B------:R-:W-:Y:S02]  /*e7e0*/  LEA R52, P4, R0, UR6, 0x1 ;  /* 0x0000000600347c11 */ /* 0x000fe4000f8808ff */
[----:B------:R-:W-:-:S02]  /*e7f0*/  CS2R R26, SRZ ;  /* 0x00000000001a7805 */ /* 0x000fc4000001ff00 */
[----:B------:R-:W-:Y:S02]  /*e800*/  CS2R R24, SRZ ;  /* 0x0000000000187805 */ /* 0x000fe4000001ff00 */
[----:B------:R-:W-:Y:S02]  /*e810*/  CS2R R6, SRZ ;  /* 0x0000000000067805 */ /* 0x000fe4000001ff00 */
[----:B------:R-:W-:Y:S02]  /*e820*/  CS2R R4, SRZ ;  /* 0x0000000000047805 */ /* 0x000fe4000001ff00 */
[----:B------:R-:W-:Y:S01]  /*e830*/  LEA.HI.X R53, R0, UR7, R3, 0x1, P4 ;  /* 0x0000000700357c11 */ /* 0x000fe2000a0f0c03 */
[----:B------:R-:W-:Y:S02]  /*e840*/  ULDC.64 UR8, c[0x0][0x208] ;  /* 0x0000820000087ab9 */ /* 0x000fe40000000a00 */
[----:B------:R0:W5:Y:S04]  /*e850*/  @!P6 LDG.E.128 R44, desc[UR8][R50.64+0x80] ;  /* 0x00008008322ce981 */ /* 0x000168000c1e1d00 */
[----:B------:R0:W5:Y:S04]  /*e860*/  @!P5 LDG.E.128 R28, desc[UR8][R50.64] ;  /* 0x00000008321cd981 */ /* 0x000168000c1e1d00 */
[----:B------:R0:W5:Y:S04]  /*e870*/  @!P5 LDG.E.128 R24, desc[UR8][R52.64] ;  /* 0x000000083418d981 */ /* 0x000168000c1e1d00 */
[----:B------:R0:W5:Y:S02]  /*e880*/  @!P6 LDG.E.128 R4, desc[UR8][R52.64+0x80] ;  /* 0x000080083404e981 */ /* 0x000164000c1e1d00 */
.L_x_1509:
[----:B------:R-:W-:Y:S05]  /*e890*/  BSYNC B1 ;  /* 0x0000000000017941 */ /* 0x000fea0003800000 */
.L_x_1508:
[----:B------:R-:W-:Y:S01]  /*e8a0*/  BSSY B1, `(.L_x_1510) ;  /* 0x000001f000017945 */ /* 0x000fe20003800000 */
[----:B-----5:R-:W-:Y:S01]  /*e8b0*/  IMAD.MOV.U32 R21, RZ, RZ, R6 ;  /* 0x000000ffff157224 */ /* 0x020fe200078e0006 */
[----:B0-----:R-:W-:Y:S01]  /*e8c0*/  CS2R R50, SRZ ;  /* 0x0000000000327805 */ /* 0x001fe2000001ff00 */
        /* <DEDUP_REMOVED lines=8> */
[----:B------:R-:W-:Y:S01]  /*e950*/  LEA R52, P4, R3, UR4, 0x1 ;  /* 0x0000000403347c11 */ /* 0x000fe2000f8808ff */
[----:B------:R-:W-:Y:S01]  /*e960*/  ULDC UR4, c[0x0][0x3d4] ;  /* 0x0000f50000047ab9 */ /* 0x000fe20000000800 */
[----:B------:R-:W-:-:S02]  /*e970*/  IADD3 R0, P5, P6, R93, R94, R10 ;  /* 0x0000005e5d007210 */ /* 0x000fc40007ebe00a */
[----:B------:R-:W-:Y:S02]  /*e980*/  CS2R R48, SRZ ;  /* 0x0000000000307805 */ /* 0x000fe4000001ff00 */
[----:B------:R-:W-:Y:S02]  /*e990*/  LEA.HI.X R53, R3, UR5, R32, 0x1, P4 ;  /* 0x0000000503357c11 */ /* 0x000fe4000a0f0c20 */
[----:B------:R-:W-:Y:S02]  /*e9a0*/  CS2R R50, SRZ ;  /* 0x0000000000327805 */ /* 0x000fe4000001ff00 */
[----:B------:R-:W-:Y:S02]  /*e9b0*/  IADD3.X R3, R99, R92, R11, P5, P6 ;  /* 0x0000005c63037210 */ /* 0x000fe40002fec40b */
[----:B------:R-:W-:Y:S02]  /*e9c0*/  CS2R R32, SRZ ;  /* 0x0000000000207805 */ /* 0x000fe4000001ff00 */
[----:B------:R-:W-:-:S02]  /*e9d0*/  ISETP.GE.AND P5, PT, R228, UR4, PT ;  /* 0x00000004e4007c0c */ /* 0x000fc4000bfa6270 */
[----:B------:R-:W-:Y:S02]  /*e9e0*/  CS2R R34, SRZ ;  /* 0x0000000000227805 */ /* 0x000fe4000001ff00 */
[----:B------:R-:W-:Y:S02]  /*e9f0*/  ISETP.GE.AND P6, PT, R225, UR4, PT ;  /* 0x00000004e1007c0c */ /* 0x000fe4000bfc6270 */
[----:B------:R-:W-:Y:S02]  /*ea00*/  CS2R R36, SRZ ;  /* 0x0000000000247805 */ /* 0x000fe4000001ff00 */
[C---:B------:R-:W-:Y:S02]  /*ea10*/  LEA R54, P4, R0.reuse, UR6, 0x1 ;  /* 0x0000000600367c11 */ /* 0x040fe4000f8808ff */
[----:B------:R-:W-:Y:S01]  /*ea20*/  CS2R R38, SRZ ;  /* 0x0000000000267805 */ /* 0x000fe2000001ff00 */
[----:B------:R-:W-:Y:S01]  /*ea30*/  ULDC.64 UR8, c[0x0][0x208] ;  /* 0x0000820000087ab9 */ /* 0x000fe20000000a00 */
[----:B------:R-:W-:Y:S01]  /*ea40*/  LEA.HI.X R55, R0, UR7, R3, 0x1, P4 ;  /* 0x0000000700377c11 */ /* 0x000fe2000a0f0c03 */
[----:B------:R0:W5:Y:S04]  /*ea50*/  @!P5 LDG.E.128 R40, desc[UR8][R52.64] ;  /* 0x000000083428d981 */ /* 0x000168000c1e1d00 */
[----:B------:R0:W5:Y:S04]  /*ea60*/  @!P6 LDG.E.128 R48, desc[UR8][R52.64+0x80] ;  /* 0x000080083430e981 */ /* 0x000168000c1e1d00 */
[----:B------:R0:W5:Y:S04]  /*ea70*/  @!P5 LDG.E.128 R32, desc[UR8][R54.64] ;  /* 0x000000083620d981 */ /* 0x000168000c1e1d00 */
[----:B------:R0:W5:Y:S02]  /*ea80*/  @!P6 LDG.E.128 R36, desc[UR8][R54.64+0x80] ;  /* 0x000080083624e981 */ /* 0x000164000c1e1d00 */
.L_x_1511:
[----:B------:R-:W-:Y:S05]  /*ea90*/  BSYNC B1 ;  /* 0x0000000000017941 */ /* 0x000fea0003800000 */
.L_x_1510:
[----:B------:R-:W-:Y:S01]  /*eaa0*/  IMAD.MOV.U32 R0, RZ, RZ, R4 ;  /* 0x000000ffff007224 */ /* 0x000fe200078e0004 */
[----:B------:R-:W-:Y:S01]  /*eab0*/  PRMT R125, R23, 0x7610, R125 ;  /* 0x00007610177d7816 */ /* 0x000fe2000000007d */
[----:B------:R-:W-:Y:S01]  /*eac0*/  IMAD.MOV.U32 R3, RZ, RZ, R5 ;  /* 0x000000ffff037224 */ /* 0x000fe200078e0005 */
[----:B------:R-:W1:Y:S01]  /*ead0*/  LDC R96, c[0x0][0x428] ;  /* 0x00010a00ff607b82 */ /* 0x000e620000000800 */
[----:B0-----:R-:W-:Y:S01]  /*eae0*/  IMAD.MOV.U32 R52, RZ, RZ, R29 ;  /* 0x000000ffff347224 */ /* 0x001fe200078e001d */
        /* <DEDUP_REMOVED lines=22> */
[----:B------:R-:W-:Y:S01]  /*ec50*/  BSSY B1, `(.L_x_1512) ;  /* 0x0000038000017945 */ /* 0x000fe20003800000 */
[----:B------:R-:W-:-:S02]  /*ec60*/  PRMT R115, R52, 0x7610, R115 ;  /* 0x0000761034737816 */ /* 0x000fc40000000073 */
[----:B------:R-:W-:Y:S02]  /*ec70*/  CS2R R64, SRZ ;  /* 0x0000000000407805 */ /* 0x000fe4000001ff00 */
[----:B------:R-:W-:Y:S01]  /*ec80*/  PRMT R128, R0, 0x7610, R128 ;  /* 0x0000761000807816 */ /* 0x000fe20000000080 */
[----:B------:R-:W-:Y:S01]  /*ec90*/  IMAD.MOV.U32 R0, RZ, RZ, R47 ;  /* 0x000000ffff007224 */ /* 0x000fe200078e002f */
[----:B------:R-:W-:Y:S01]  /*eca0*/  PRMT R130, R3, 0x7610, R130 ;  /* 0x0000761003827816 */ /* 0x000fe20000000082 */
[----:B------:R-:W-:Y:S01]  /*ecb0*/  IMAD.MOV.U32 R3, RZ, RZ, R32 ;  /* 0x000000ffff037224 */ /* 0x000fe200078e0020 */
[----:B------:R-:W-:Y:S02]  /*ecc0*/  PRMT R21, R21, 0x5410, R21 ;  /* 0x0000541015157816 */ /* 0x000fe40000000015 */
[----:B------:R-:W-:Y:S02]  /*ecd0*/  CS2R R52, SRZ ;  /* 0x0000000000347805 */ /* 0x000fe4000001ff00 */
[----:B------:R-:W-:-:S02]  /*ece0*/  PRMT R131, R0, 0x7610, R131 ;  /* 0x0000761000837816 */ /* 0x000fc40000000083 */
[----:B------:R-:W-:Y:S02]  /*ecf0*/  CS2R R54, SRZ ;  /* 0x0000000000367805 */ /* 0x000fe4000001ff00 */
[----:B------:R-:W-:Y:S02]  /*ed00*/  PRMT R114, R3, 0x7610, R114 ;  /* 0x0000761003727816 */ /* 0x000fe40000000072 */
        /* <DEDUP_REMOVED lines=13> */
[----:B-1----:R-:W-:Y:S06]  /*ede0*/  @P2 BRA `(.L_x_1513) ;  /* 0x0000000000782947 */ /* 0x002fec0003800000 */
[----:B------:R-:W-:Y:S01]  /*edf0*/  LEA R0, P4, R84, R12, 0x6 ;  /* 0x0000000c54007211 */ /* 0x000fe200078830ff */
[----:B------:R-:W-:Y:S01]  /*ee00*/  ULDC.64 UR4, c[0x0][0x3c8] ;  /* 0x0000f20000047ab9 */ /* 0x000fe20000000a00 */
[----:B------:R-:W-:Y:S01]  /*ee10*/  ULDC.64 UR6, c[0x0][0x3e0] ;  /* 0x0000f80000067ab9 */ /* 0x000fe20000000a00 */
[----:B------:R-:W-:Y:S02]  /*ee20*/  CS2R R60, SRZ ;  /* 0x00000000003c7805 */ /* 0x000fe4000001ff00 */
[----:B------:R-:W-:Y:S02]  /*ee30*/  IADD3 R3, P5, R0, R95, RZ ;  /* 0x0000005f00037210 */ /* 0x000fe40007fbe0ff */
[----:B------:R-:W-:Y:S02]  /*ee40*/  CS2R R62, SRZ ;  /* 0x00000000003e7805 */ /* 0x000fe4000001ff00 */
[----:B------:R-:W-:Y:S02]  /*ee50*/  LEA.HI.X R52, R84, R13, R85, 0x6, P4 ;  /* 0x0000000d54347211 */ /* 0x000fe400020f3455 */
[----:B------:R-:W-:-:S02]  /*ee60*/  CS2R R80, SRZ ;  /* 0x0000000000507805 */ /* 0x000fc4000001ff00 */
[----:B------:R-:W-:Y:S02]  /*ee70*/  LEA R0, P4, R14, R10, 0x6 ;  /* 0x0000000a0e007211 */ /* 0x000fe400078830ff */
[----:B------:R-:W-:Y:S02]  /*ee80*/  CS2R R82, SRZ ;  /* 0x0000000000527805 */ /* 0x000fe4000001ff00 */
[----:B------:R-:W-:Y:S01]  /*ee90*/  CS2R R56, SRZ ;  /* 0x0000000000387805 */ /* 0x000fe2000001ff00 */
[----:B------:R-:W-:Y:S01]  /*eea0*/  IMAD.X R52, R52, 0x1, R97, P5 ;  /* 0x0000000134347824 */ /* 0x000fe200028e0661 */
[----:B------:R-:W-:Y:S01]  /*eeb0*/  LEA R88, P5, R3, UR4, 0x1 ;  /* 0x0000000403587c11 */ /* 0x000fe2000f8a08ff */
[----:B------:R-:W-:Y:S01]  /*eec0*/  ULDC UR4, c[0x0][0x3d4] ;  /* 0x0000f50000047ab9 */ /* 0x000fe20000000800 */
[----:B------:R-:W-:Y:S02]  /*eed0*/  IADD3 R0, P6, R0, R93, RZ ;  /* 0x0000005d00007210 */ /* 0x000fe40007fde0ff */
[----:B------:R-:W-:-:S02]  /*eee0*/  CS2R R58, SRZ ;  /* 0x00000000003a7805 */ /* 0x000fc4000001ff00 */
[----:B------:R-:W-:Y:S01]  /*eef0*/  LEA.HI.X R54, R14, R11, R15, 0x6, P4 ;  /* 0x0000000b0e367211 */ /* 0x000fe200020f340f */
[----:B------:R-:W-:Y:S01]  /*ef00*/  ULDC.64 UR8, c[0x0][0x208] ;  /* 0x0000820000087ab9 */ /* 0x000fe20000000a00 */
[----:B------:R-:W-:Y:S02]  /*ef10*/  LEA.HI.X R89, R3, UR5, R52, 0x1, P5 ;  /* 0x0000000503597c11 */ /* 0x000fe4000a8f0c34 */
[----:B------:R-:W-:Y:S02]  /*ef20*/  CS2R R52, SRZ ;  /* 0x0000000000347805 */ /* 0x000fe4000001ff00 */
[----:B------:R-:W-:Y:S01]  /*ef30*/  ISETP.GE.AND P5, PT, R228, UR4, PT ;  /* 0x00000004e4007c0c */ /* 0x000fe2000bfa6270 */
[----:B------:R-:W-:Y:S01]  /*ef40*/  IMAD.X R3, R54, 0x1, R99, P6 ;  /* 0x0000000136037824 */ /* 0x000fe200030e0663 */
[----:B------:R-:W-:Y:S02]  /*ef50*/  ISETP.GE.AND P6, PT, R225, UR4, PT ;  /* 0x00000004e1007c0c */ /* 0x000fe4000bfc6270 */
[----:B------:R-:W-:-:S02]  /*ef60*/  CS2R R54, SRZ ;  /* 0x0000000000367805 */ /* 0x000fc4000001ff00 */
[----:B------:R-:W-:-:S04]  /*ef70*/  LEA R90, P4, R0, UR6, 0x1 ;  /* 0x00000006005a7c11 */ /* 0x000fc8000f8808ff */
[----:B------:R-:W-:-:S03]  /*ef80*/  LEA.HI.X R91, R0, UR7, R3, 0x1, P4 ;  /* 0x00000007005b7c11 */ /* 0x000fc6000a0f0c03 */
[----:B------:R0:W5:Y:S04]  /*ef90*/  @!P5 LDG.E.128 R60, desc[UR8][R88.64] ;  /* 0x00000008583cd981 */ /* 0x000168000c1e1d00 */
[----:B------:R0:W5:Y:S04]  /*efa0*/  @!P6 LDG.E.128 R80, desc[UR8][R88.64+0x80] ;  /* 0x000080085850e981 */ /* 0x000168000c1e1d00 */
[----:B------:R0:W5:Y:S04]  /*efb0*/  @!P5 LDG.E.128 R52, desc[UR8][R90.64] ;  /* 0x000000085a34d981 */ /* 0x000168000c1e1d00 */
[----:B------:R0:W5:Y:S02]  /*efc0*/  @!P6 LDG.E.128 R56, desc[UR8][R90.64+0x80] ;  /* 0x000080085a38e981 */ /* 0x000164000c1e1d00 */
.L_x_1513:
[----:B------:R-:W-:Y:S05]  /*efd0*/  BSYNC B1 ;  /* 0x0000000000017941 */ /* 0x000fea0003800000 */
.L_x_1512:
[----:B------:R-:W-:Y:S04]  /*efe0*/  BSSY B1, `(.L_x_1514) ;  /* 0x0000020000017945 */ /* 0x000fe80003800000 */
[----:B------:R-:W-:Y:S05]  /*eff0*/  @P3 BRA `(.L_x_1515) ;  /* 0x0000000000783947 */ /* 0x000fea0003800000 */
[----:B------:R-:W-:Y:S01]  /*f000*/  IMAD.WIDE.U32 R12, R84, 0x60, R12 ;  /* 0x00000060540c7825 */ /* 0x000fe200078e000c */
[----:B------:R-:W-:Y:S01]  /*f010*/  ULDC.64 UR4, c[0x0][0x3c8] ;  /* 0x0000f20000047ab9 */ /* 0x000fe20000000a00 */
[----:B------:R-:W-:Y:S01]  /*f020*/  ULDC.64 UR6, c[0x0][0x3e0] ;  /* 0x0000f80000067ab9 */ /* 0x000fe20000000a00 */
[----:B------:R-:W-:Y:S01]  /*f030*/  CS2R R72, SRZ ;  /* 0x0000000000487805 */ /* 0x000fe2000001ff00 */
[----:B------:R-:W-:Y:S01]  /*f040*/  IMAD.WIDE.U32 R10, R14, 0x60, R10 ;  /* 0x000000600e0a7825 */ /* 0x000fe200078e000a */
[----:B------:R-:W-:Y:S02]  /*f050*/  IADD3 R95, P4, R95, R12, RZ ;  /* 0x0000000c5f5f7210 */ /* 0x000fe40007f9e0ff */
[----:B------:R-:W-:Y:S02]  /*f060*/  CS2R R74, SRZ ;  /* 0x00000000004a7805 */ /* 0x000fe4000001ff00 */
[----:B------:R-:W-:Y:S01]  /*f070*/  CS2R R76, SRZ ;  /* 0x00000000004c7805 */ /* 0x000fe2000001ff00 */
[----:B------:R-:W-:Y:S01]  /*f080*/  IMAD R0, R85, 0x60, RZ ;  /* 0x0000006055007824 */ /* 0x000fe200078e02ff */
[----:B------:R-:W-:Y:S01]  /*f090*/  IADD3 R93, P5, R93, R10, RZ ;  /* 0x0000000a5d5d7210 */ /* 0x000fe20007fbe0ff */
[----:B------:R-:W-:Y:S01]  /*f0a0*/  IMAD R3, R15, 0x60, RZ ;  /* 0x000000600f037824 */ /* 0x000fe200078e02ff */
[----:B------:R-:W-:-:S02]  /*f0b0*/  CS2R R78, SRZ ;  /* 0x00000000004e7805 */ /* 0x000fc4000001ff00 */
[----:B------:R-:W-:Y:S02]  /*f0c0*/  CS2R R64, SRZ ;  /* 0x0000000000407805 */ /* 0x000fe4000001ff00 */
[----:B------:R-:W-:Y:S02]  /*f0d0*/  IADD3.X R12, R97, R13, R0, P4, !PT ;  /* 0x0000000d610c7210 */ /* 0x000fe400027fe400 */
[----:B------:R-:W-:Y:S02]  /*f0e0*/  CS2R R66, SRZ ;  /* 0x0000000000427805 */ /* 0x000fe4000001ff00 */
[----:B------:R-:W-:Y:S01]  /*f0f0*/  LEA R10, P4, R95, UR4, 0x1 ;  /* 0x000000045f0a7c11 */ /* 0x000fe2000f8808ff */
[----:B------:R-:W-:Y:S01]  /*f100*/  ULDC UR4, c[0x0][0x3d4] ;  /* 0x0000f50000047ab9 */ /* 0x000fe20000000800 */
[----:B------:R-:W-:Y:S02]  /*f110*/  IADD3.X R0, R99, R11, R3, P5, !PT ;  /* 0x0000000b63007210 */ /* 0x000fe40002ffe403 */
[----:B------:R-:W-:-:S02]  /*f120*/  CS2R R68, SRZ ;  /* 0x0000000000447805 */ /* 0x000fc4000001ff00 */
[----:B------:R-:W-:Y:S02]  /*f130*/  ISETP.GE.AND P5, PT, R228, UR4, PT ;  /* 0x00000004e4007c0c */ /* 0x000fe4000bfa6270 */
[----:B------:R-:W-:Y:S02]  /*f140*/  CS2R R70, SRZ ;  /* 0x0000000000467805 */ /* 0x000fe4000001ff00 */
[----:B------:R-:W-:Y:S01]  /*f150*/  ISETP.GE.AND P6, PT, R225, UR4, PT ;  /* 0x00000004e1007c0c */ /* 0x000fe2000bfc6270 */
[----:B------:R-:W-:Y:S01]  /*f160*/  ULDC.64 UR8, c[0x0][0x208] ;  /* 0x0000820000087ab9 */ /* 0x000fe20000000a00 */
[----:B------:R-:W-:Y:S02]  /*f170*/  LEA.HI.X R11, R95, UR5, R12, 0x1, P4 ;  /* 0x000000055f0b7c11 */ /* 0x000fe4000a0f0c0c */
[----:B------:R-:W-:-:S04]  /*f180*/  LEA R12, P4, R93, UR6, 0x1 ;  /* 0x000000065d0c7c11 */ /* 0x000fc8000f8808ff */
[----:B------:R-:W-:Y:S01]  /*f190*/  LEA.HI.X R13, R93, UR7, R0, 0x1, P4 ;  /* 0x000000075d0d7c11 */ /* 0x000fe2000a0f0c00 */
[----:B------:R1:W5:Y:S04]  /*f1a0*/  @!P5 LDG.E.128 R72, desc[UR8][R10.64] ;  /* 0x000000080a48d981 */ /* 0x000368000c1e1d00 */
[----:B------:R1:W5:Y:S04]  /*f1b0*/  @!P6 LDG.E.128 R76, desc[UR8][R10.64+0x80] ;  /* 0x000080080a4ce981 */ /* 0x000368000c1e1d00 */
[----:B------:R1:W5:Y:S04]  /*f1c0*/  @!P5 LDG.E.128 R64, desc[UR8][R12.64] ;  /* 0x000000080c40d981 */ /* 0x000368000c1e1d00 */
[----:B------:R1:W5:Y:S02]  /*f1d0*/  @!P6 LDG.E.128 R68, desc[UR8][R12.64+0x80] ;  /* 0x000080080c44e981 */ /* 0x000364000c1e1d00 */
.L_x_1515:
[----:B------:R-:W-:Y:S05]  /*f1e0*/  BSYNC B1 ;  /* 0x0000000000017941 */ /* 0x000fea0003800000 */
.L_x_1514:
[----:B------:R-:W2:Y:S04]  /*f1f0*/  LDL R93, [R1+0x4] ;  /* 0x00000400015d7983 */ /* 0x000ea80000100800 */
[----:B0-----:R-:W3:Y:S01]  /*f200*/  LDL R88, [R1+0x20] ;  /* 0x0000200001587983 */ /* 0x001ee20000100800 */
[----:B------:R-:W-:Y:S01]  /*f210*/  IMAD.MOV.U32 R3, RZ, RZ, R35 ;  /* 0x000000ffff037224 */ /* 0x000fe200078e0023 */
[----:B------:R-:W-:Y:S01]  /*f220*/  ISETP.NE.AND P4, PT, R96, 0x1, PT ;  /* 0x000000016000780c */ /* 0x000fe20003f85270 */
[----:B-1----:R-:W-:Y:S01]  /*f230*/  IMAD.MOV.U32 R11, RZ, RZ, R37 ;  /* 0x000000ffff0b7224 */ /* 0x002fe200078e0025 */
[----:B------:R-:W-:Y:S01]  /*f240*/  ULDC.64 UR4, c[0x0][0x3c8] ;  /* 0x0000f20000047ab9 */ /* 0x000fe20000000a00 */
        /* <DEDUP_REMOVED lines=15> */
[----:B------:R-:W-:Y:S01]  /*f340*/  PRMT R116, R10, 0x7610, R116 ;  /* 0x000076100a747816 */ /* 0x000fe20000000074 */
[----:B------:R-:W-:Y:S01]  /*f350*/  IMAD.MOV.U32 R10, RZ, RZ, R40 ;  /* 0x000000ffff0a7224 */ /* 0x000fe200078e0028 */
[----:B------:R-:W-:Y:S01]  /*f360*/  PRMT R120, R11, 0x7610, R120 ;  /* 0x000076100b787816 */ /* 0x000fe20000000078 */
[----:B-----5:R-:W-:Y:S01]  /*f370*/  IMAD.MOV.U32 R13, RZ, RZ, R52 ;  /* 0x000000ffff0d7224 */ /* 0x020fe200078e0034 */
[----:B------:R-:W-:Y:S01]  /*f380*/  ULDC.64 UR6, c[0x0][0x3e0] ;  /* 0x0000f80000067ab9 */ /* 0x000fe20000000a00 */
[----:B------:R-:W-:Y:S01]  /*f390*/  IMAD.MOV.U32 R12, RZ, RZ, R49 ;  /* 0x000000ffff0c7224 */ /* 0x000fe200078e0031 */
[----:B------:R-:W-:Y:S01]  /*f3a0*/  PRMT R134, R10, 0x7610, R134 ;  /* 0x000076100a867816 */ /* 0x000fe20000000086 */
[----:B------:R-:W1:Y:S01]  /*f3b0*/  @P4 LDC R11, c[0x0][0x430] ;  /* 0x00010c00ff0b4b82 */ /* 0x000e620000000800 */
[----:B------:R-:W-:Y:S01]  /*f3c0*/  IMAD.MOV.U32 R10, RZ, RZ, R43 ;  /* 0x000000ffff0a7224 */ /* 0x000fe200078e002b */
[----:B------:R-:W-:-:S02]  /*f3d0*/  PRMT R105, R13, 0x7610, R105 ;  /* 0x000076100d697816 */ /* 0x000fc40000000069 */
[----:B------:R-:W-:Y:S02]  /*f3e0*/  PRMT R121, R12, 0x7610, R121 ;  /* 0x000076100c797816 */ /* 0x000fe40000000079 */
[----:B------:R-:W-:Y:S01]  /*f3f0*/  PRMT R137, R10, 0x7610, R137 ;  /* 0x000076100a897816 */ /* 0x000fe20000000089 */
[----:B------:R-:W-:Y:S02]  /*f400*/  IMAD.MOV.U32 R10, RZ, RZ, R50 ;  /* 0x000000ffff0a7224 */ /* 0x000fe400078e0032 */
[----:B--2---:R-:W-:-:S03]  /*f410*/  IMAD R3, R93, 0x80, R18 ;  /* 0x000000805d037824 */ /* 0x004fc600078e0212 */
[----:B------:R-:W-:Y:S01]  /*f420*/  PRMT R122, R10, 0x7610, R122 ;  /* 0x000076100a7a7816 */ /* 0x000fe2000000007a */
[----:B------:R-:W2:Y:S01]  /*f430*/  LDL R93, [R1+0x68] ;  /* 0x00006800015d7983 */ /* 0x000ea20000100800 */
[----:B------:R-:W-:Y:S02]  /*f440*/  IMAD.MOV.U32 R10, RZ, RZ, R53 ;  /* 0x000000ffff0a7224 */ /* 0x000fe400078e0035 */
[----:B---3--:R-:W-:Y:S02]  /*f450*/  IMAD R3, R88, 0x20, R3 ;  /* 0x0000002058037824 */ /* 0x008fe400078e0203 */
[----:B------:R-:W-:Y:S01]  /*f460*/  IMAD.MOV.U32 R13, RZ, RZ, R55 ;  /* 0x000000ffff0d7224 */ /* 0x000fe200078e0037 */
[----:B------:R-:W-:Y:S01]  /*f470*/  PRMT R106, R10, 0x7610, R106 ;  /* 0x000076100a6a7816 */ /* 0x000fe2000000006a */
[----:B------:R-:W-:Y:S02]  /*f480*/  IMAD.MOV.U32 R12, RZ, RZ, R51 ;  /* 0x000000ffff0c7224 */ /* 0x000fe400078e0033 */
[----:B0-----:R-:W-:Y:S01]  /*f490*/  @P4 IMAD.HI.U32 R0, R3, R0, RZ ;  /* 0x0000000003004227 */ /* 0x001fe200078e00ff */
[----:B------:R-:W-:-:S02]  /*f4a0*/  PRMT R108, R13, 0x7610, R108 ;  /* 0x000076100d6c7816 */ /* 0x000fc4000000006c */
[----:B------:R-:W-:Y:S01]  /*f4b0*/  PRMT R123, R12, 0x7610, R123 ;  /* 0x000076100c7b7816 */ /* 0x000fe2000000007b */
[----:B------:R-:W-:Y:S02]  /*f4c0*/  IMAD.MOV.U32 R10, RZ, RZ, R57 ;  /* 0x000000ffff0a7224 */ /* 0x000fe400078e0039 */
[----:B------:R-:W-:Y:S01]  /*f4d0*/  IMAD.MOV.U32 R13, RZ, RZ, R59 ;  /* 0x000000ffff0d7224 */ /* 0x000fe200078e003b */
[----:B-1----:R-:W-:Y:S01]  /*f4e0*/  @P4 SHF.R.U32.HI R3, RZ, R11, R0 ;  /* 0x0000000bff034219 */ /* 0x002fe20000011600 */
[----:B------:R-:W-:Y:S01]  /*f4f0*/  IMAD.MOV.U32 R12, RZ, RZ, R54 ;  /* 0x000000ffff0c7224 */ /* 0x000fe200078e0036 */
[----:B------:R-:W-:Y:S01]  /*f500*/  PRMT R90, R10, 0x7610, R90 ;  /* 0x000076100a5a7816 */ /* 0x000fe2000000005a */
[----:B------:R-:W-:Y:S01]  /*f510*/  IMAD.MOV.U32 R10, RZ, RZ, R62 ;  /* 0x000000ffff0a7224 */ /* 0x000fe200078e003e */
[----:B------:R-:W-:Y:S01]  /*f520*/  PRMT R92, R13, 0x7610, R92 ;  /* 0x000076100d5c7816 */ /* 0x000fe2000000005c */
[----:B------:R-:W-:Y:S01]  /*f530*/  IMAD.MOV.U32 R11, RZ, RZ, R63 ;  /* 0x000000ffff0b7224 */ /* 0x000fe200078e003f */
[----:B------:R-:W-:Y:S01]  /*f540*/  SHF.R.S32.HI R13, RZ, 0x1f, R3 ;  /* 0x0000001fff0d7819 */ /* 0x000fe20000011403 */
[----:B------:R-:W-:Y:S01]  /*f550*/  IMAD.MOV.U32 R0, RZ, RZ, R61 ;  /* 0x000000ffff007224 */ /* 0x000fe200078e003d */
[----:B------:R-:W-:Y:S01]  /*f560*/  PRMT R107, R12, 0x7610, R107 ;  /* 0x000076100c6b7816 */ /* 0x000fe2000000006b */
[----:B------:R-:W-:Y:S01]  /*f570*/  IMAD.MOV.U32 R12, RZ, RZ, R58 ;  /* 0x000000ffff0c7224 */ /* 0x000fe200078e003a */
[----:B------:R-:W-:-:S02]  /*f580*/  PRMT R111, R10, 0x7610, R111 ;  /* 0x000076100a6f7816 */ /* 0x000fc4000000006f */
[----:B------:R-:W-:Y:S01]  /*f590*/  PRMT R112, R11, 0x7610, R112 ;  /* 0x000076100b707816 */ /* 0x000fe20000000070 */
[----:B------:R-:W-:Y:S01]  /*f5a0*/  IMAD.WIDE.U32 R10, R3, R84, R86 ;  /* 0x00000054030a7225 */ /* 0x000fe200078e0056 */
[----:B------:R-:W-:-:S03]  /*f5b0*/  PRMT R110, R0, 0x7610, R110 ;  /* 0x00007610006e7816 */ /* 0x000fc6000000006e */
[C---:B------:R-:W-:Y:S01]  /*f5c0*/  IMAD R84, R13.reuse, R84, RZ ;  /* 0x000000540d547224 */ /* 0x040fe200078e02ff */
[----:B------:R-:W-:Y:S01]  /*f5d0*/  PRMT R91, R12, 0x7610, R91 ;  /* 0x000076100c5b7816 */ /* 0x000fe2000000005b */
[-C--:B------:R-:W-:Y:S02]  /*f5e0*/  IMAD R0, R13, R14.reuse, RZ ;  /* 0x0000000e0d007224 */ /* 0x080fe400078e02ff */
[----:B------:R-:W-:-:S04]  /*f5f0*/  IMAD.WIDE.U32 R12, R3, R14, R8 ;  /* 0x0000000e030c7225 */ /* 0x000fc800078e0008 */
[C---:B------:R-:W-:Y:S02]  /*f600*/  IMAD R9, R3.reuse, R85, R84 ;  /* 0x0000005503097224 */ /* 0x040fe400078e0254 */
[----:B------:R-:W-:Y:S02]  /*f610*/  IMAD R3, R3, R15, R0 ;  /* 0x0000000f03037224 */ /* 0x000fe400078e0200 */
[----:B------:R-:W-:Y:S01]  /*f620*/  IMAD.MOV.U32 R88, RZ, RZ, R56 ;  /* 0x000000ffff587224 */ /* 0x000fe200078e0038 */
[----:B------:R-:W-:Y:S01]  /*f630*/  LEA R8, P4, R10, UR4, 0x1 ;  /* 0x000000040a087c11 */ /* 0x000fe2000f8808ff */
[----:B------:R-:W-:Y:S01]  /*f640*/  IMAD.IADD R9, R11, 0x1, R9 ;  /* 0x000000010b097824 */ /* 0x000fe200078e0209 */
[----:B------:R-:W-:Y:S01]  /*f650*/  LEA R0, P5, R12, UR6, 0x1 ;  /* 0x000000060c007c11 */ /* 0x000fe2000f8a08ff */
[----:B------:R-:W-:Y:S01]  /*f660*/  IMAD.IADD R3, R13, 0x1, R3 ;  /* 0x000000010d037824 */ /* 0x000fe200078e0203 */
[----:B------:R-:W-:Y:S01]  /*f670*/  PRMT R89, R88, 0x7610, R89 ;  /* 0x0000761058597816 */ /* 0x000fe20000000059 */
[----:B------:R-:W-:Y:S01]  /*f680*/  IMAD.MOV.U32 R88, RZ, RZ, R60 ;  /* 0x000000ffff587224 */ /* 0x000fe200078e003c */
[----:B------:R-:W-:Y:S01]  /*f690*/  UMOV UR4, 0xffffffff ;  /* 0xffffffff00047882 */ /* 0x000fe20000000000 */
[----:B------:R-:W-:-:S02]  /*f6a0*/  IMAD.MOV.U32 R86, RZ, RZ, R80 ;  /* 0x000000ffff567224 */ /* 0x000fc400078e0050 */
[----:B------:R-:W-:Y:S02]  /*f6b0*/  IMAD.MOV.U32 R14, RZ, RZ, R81 ;  /* 0x000000ffff0e7224 */ /* 0x000fe400078e0051 */
[----:B------:R-:W-:Y:S01]  /*f6c0*/  IMAD.MOV.U32 R15, RZ, RZ, R82 ;  /* 0x000000ffff0f7224 */ /* 0x000fe200078e0052 */
[----:B------:R-:W-:Y:S02]  /*f6d0*/  LEA.HI.X R9, R10, UR5, R9, 0x1, P4 ;  /* 0x000000050a097c11 */ /* 0x000fe4000a0f0c09 */
[----:B------:R-:W-:Y:S02]  /*f6e0*/  LEA.HI.X R3, R12, UR7, R3, 0x1, P5 ;  /* 0x000000070c037c11 */ /* 0x000fe4000a8f0c03 */
[----:B------:R-:W-:Y:S02]  /*f6f0*/  PRMT R109, R88, 0x7610, R109 ;  /* 0x00007610586d7816 */ /* 0x000fe4000000006d */
[----:B------:R-:W-:Y:S02]  /*f700*/  PRMT R103, R86, 0x7610, R103 ;  /* 0x0000761056677816 */ /* 0x000fe40000000067 */
[----:B------:R-:W-:-:S02]  /*f710*/  PRMT R102, R14, 0x7610, R102 ;  /* 0x000076100e667816 */ /* 0x000fc40000000066 */
[----:B------:R-:W-:Y:S02]  /*f720*/  PRMT R101, R15, 0x7610, R101 ;  /* 0x000076100f657816 */ /* 0x000fe40000000065 */
[----:B--2---:R-:W-:Y:S01]  /*f730*/  LEA.HI R10, R93, R93, RZ, 0x1 ;  /* 0x0000005d5d0a7211 */ /* 0x004fe200078f08ff */
[----:B------:R-:W-:Y:S06]  /*f740*/  BRA.DIV UR4, `(.L_x_1516) ;  /* 0x000001aa04207947 */ /* 0x000fec000b800000 */
.L_x_1826:
[----:B------:R-:W-:-:S03]  /*f750*/  UMOV UR4, 0xffffffff ;  /* 0xffffffff00047882 */ /* 0x000fc60000000000 */
[----:B------:R-:W-:Y:S05]  /*f760*/  BRA.DIV UR4, `(.L_x_1517) ;  /* 0x000001aa04407947 */ /* 0x000fea000b800000 */
.L_x_1829:
[----:B------:R-:W-:-:S03]  /*f770*/  UMOV UR4, 0xffffffff ;  /* 0xffffffff00047882 */ /* 0x000fc60000000000 */
[----:B------:R-:W-:Y:S05]  /*f780*/  BRA.DIV UR4, `(.L_x_1518) ;  /* 0x000001aa04607947 */ /* 0x000fea000b800000 */
.L_x_1832:
[----:B------:R-:W-:-:S03]  /*f790*/  UMOV UR4, 0xffffffff ;  /* 0xffffffff00047882 */ /* 0x000fc60000000000 */
[----:B------:R-:W-:Y:S05]  /*f7a0*/  BRA.DIV UR4, `(.L_x_1519) ;  /* 0x000001aa04807947 */ /* 0x000fea000b800000 */
.L_x_1835:
[----:B------:R-:W-:-:S03]  /*f7b0*/  UMOV UR4, 0xffffffff ;  /* 0xffffffff00047882 */ /* 0x000fc60000000000 */
[----:B------:R-:W-:Y:S05]  /*f7c0*/  BRA.DIV UR4, `(.L_x_1520) ;  /* 0x000001aa04a07947 */ /* 0x000fea000b800000 */
.L_x_1838:
[----:B------:R-:W-:-:S03]  /*f7d0*/  UMOV UR4, 0xffffffff ;  /* 0xffffffff00047882 */ /* 0x000fc60000000000 */
[----:B------:R-:W-:Y:S05]  /*f7e0*/  BRA.DIV UR4, `(.L_x_1521) ;  /* 0x000001aa04c07947 */ /* 0x000fea000b800000 */
.L_x_1841:
[----:B------:R-:W-:-:S03]  /*f7f0*/  UMOV UR4, 0xffffffff ;  /* 0xffffffff00047882 */ /* 0x000fc60000000000 */
[----:B------:R-:W-:Y:S05]  /*f800*/  BRA.DIV UR4, `(.L_x_1522) ;  /* 0x000001aa04e07947 */ /* 0x000fea000b800000 */
.L_x_1844:
[----:B------:R-:W-:-:S03]  /*f810*/  UMOV UR4, 0xffffffff ;  /* 0xffffffff00047882 */ /* 0x000fc60000000000 */
[----:B------:R-:W-:Y:S05]  /*f820*/  BRA.DIV UR4, `(.L_x_1523) ;  /* 0x000001ae04007947 */ /* 0x000fea000b800000 */
.L_x_1847:
[----:B------:R-:W-:-:S03]  /*f830*/  UMOV UR4, 0xffffffff ;  /* 0xffffffff00047882 */ /* 0x000fc60000000000 */
[----:B------:R-:W-:Y:S05]  /*f840*/  BRA.DIV UR4, `(.L_x_1524) ;  /* 0x000001ae04207947 */ /* 0x000fea000b800000 */
.L_x_1850:
[----:B------:R-:W-:-:S03]  /*f850*/  UMOV UR4, 0xffffffff ;  /* 0xffffffff00047882 */ /* 0x000fc60000000000 */
[----:B------:R-:W-:Y:S05]  /*f860*/  BRA.DIV UR4, `(.L_x_1525) ;  /* 0x000001ae04407947 */ /* 0x000fea000b800000 */
.L_x_1853:
[----:B------:R-:W-:-:S03]  /*f870*/  UMOV UR4, 0xffffffff ;  /* 0xffffffff00047882 */ /* 0x000fc60000000000 */
[----:B------:R-:W-:Y:S05]  /*f880*/  BRA.DIV UR4, `(.L_x_1526) ;  /* 0x000001ae04607947 */ /* 0x000fea000b800000 */
.L_x_1856:
[----:B------:R-:W-:-:S03]  /*f890*/  UMOV UR4, 0xffffffff ;  /* 0xffffffff00047882 */ /* 0x000fc60000000000 */
[----:B------:R-:W-:Y:S05]  /*f8a0*/  BRA.DIV UR4, `(.L_x_1527) ;  /* 0x000001ae04807947 */ /* 0x000fea000b800000 */
.L_x_1859:
[----:B------:R-:W-:-:S03]  /*f8b0*/  UMOV UR4, 0xffffffff ;  /* 0xffffffff00047882 */ /* 0x000fc60000000000 */
[----:B------:R-:W-:Y:S05]  /*f8c0*/  BRA.DIV UR4, `(.L_x_1528) ;  /* 0x000001ae04a07947 */ /* 0x000fea000b800000 */
.L_x_1862:
[----:B------:R-:W-:Y:S01]  /*f8d0*/  UMOV UR4, 0xffffffff ;  /* 0xffffffff00047882 */ /* 0x000fe20000000000 */
[----:B------:R-:W-:Y:S02]  /*f8e0*/  LOP3.LUT R10, R10, 0xfffffffe, RZ, 0xc0, !PT ;  /* 0xfffffffe0a0a7812 */ /* 0x000fe400078ec0ff */
[----:B------:R-:W-:Y:S05]  /*f8f0*/  BRA.DIV UR4, `(.L_x_1529) ;  /* 0x000001ae04bc7947 */ /* 0x000fea000b800000 */
.L_x_1865:
[----:B------:R-:W-:Y:S01]  /*f900*/  UMOV UR4, 0xffffffff ;  /* 0xffffffff00047882 */ /* 0x000fe20000000000 */
[----:B------:R-:W-:Y:S02]  /*f910*/  IMAD.IADD R9, R93, 0x1, -R10 ;  /* 0x000000015d097824 */ /* 0x000fe400078e0a0a */
[----:B------:R-:W-:Y:S05]  /*f920*/  BRA.DIV UR4, `(.L_x_1530) ;  /* 0x000001ae04d87947 */ /* 0x000fea000b800000 */
.L_x_1868:
[----:B------:R-:W-:Y:S01]  /*f930*/  UMOV UR4, 0xffffffff ;  /* 0xffffffff00047882 */ /* 0x000fe20000000000 */
[----:B------:R-:W-:Y:S01]  /*f940*/  SHF.L.U32 R9, R9, 0x1f, RZ ;  /* 0x0000001f09097819 */ /* 0x000fe200000006ff */
[----:B------:R-:W-:Y:S01]  /*f950*/  IMAD.MOV.U32 R3, RZ, RZ, R83 ;  /* 0x000000ffff037224 */ /* 0x000fe200078e0053 */
[----:B------:R-:W-:Y:S06]  /*f960*/  BRA.DIV UR4, `(.L_x_1531) ;  /* 0x000001ae04f07947 */ /* 0x000fec000b800000 */
.L_x_1871:
[----:B------:R-:W0:Y:S01]  /*f970*/  SYNCS.PHASECHK.TRANS64.TRYWAIT P4, [R16+URZ+0x30800], R9 ;  /* 0x03080009100075a7 */ /* 0x000e22000808017f */
[----:B------:R-:W-:Y:S01]  /*f980*/  IMAD.MOV.U32 R8, RZ, RZ, R66 ;  /* 0x000000ffff087224 */ /* 0x000fe200078e0042 */
[----:B------:R-:W-:Y:S01]  /*f990*/  PRMT R113, R3, 0x7610, R113 ;  /* 0x0000761003717816 */ /* 0x000fe20000000071 */
        /* <DEDUP_REMOVED lines=27> */
[----:B------:R-:W-:-:S02]  /*fb50*/  SHF.R.S32.HI R0, RZ, 0x1f, R225 ;  /* 0x0000001fff007819 */ /* 0x000fc400000114e1 */
[----:B------:R-:W-:Y:S01]  /*fb60*/  PRMT R85, R8, 0x7610, R85 ;  /* 0x0000761008557816 */ /* 0x000fe20000000055 */
[----:B------:R-:W-:Y:S01]  /*fb70*/  IMAD.MOV.U32 R8, RZ, RZ, R79 ;  /* 0x000000ffff087224 */ /* 0x000fe200078e004f */
[----:B------:R-:W-:Y:S02]  /*fb80*/  PRMT R86, R10, 0x7610, R86 ;  /* 0x000076100a567816 */ /* 0x000fe40000000056 */
[----:B------:R-:W-:Y:S02]  /*fb90*/  PRMT R87, R11, 0x7610, R87 ;  /* 0x000076100b577816 */ /* 0x000fe40000000057 */
[----:B------:R-:W-:Y:S01]  /*fba0*/  LEA.HI R0, R0, R225, RZ, 0x3 ;  /* 0x000000e100007211 */ /* 0x000fe200078f18ff */
[----:B0-----:R-:W-:Y:S06]  /*fbb0*/  @!P4 BRA `(.L_x_1533) ;  /* 0x000001ac0084c947 */ /* 0x001fec0003800000 */
.L_x_1872:
[----:B------:R-:W-:Y:S05]  /*fbc0*/  BSYNC B1 ;  /* 0x0000000000017941 */ /* 0x000fea0003800000 */
.L_x_1532:
[----:B------:R-:W-:Y:S01]  /*fbd0*/  BSSY B1, `(.L_x_1534) ;  /* 0x00000df000017945 */ /* 0x000fe20003800000 */
[----:B------:R-:W-:Y:S02]  /*fbe0*/  PRMT R88, R8, 0x7610, R88 ;  /* 0x0000761008587816 */ /* 0x000fe40000000058 */
[----:B------:R-:W-:Y:S01]  /*fbf0*/  SHF.R.S32.HI R0, RZ, 0x3, R0 ;  /* 0x00000003ff007819 */ /* 0x000fe20000011400 */
[----:B------:R-:W-:Y:S06]  /*fc00*/  @P0 BRA `(.L_x_1535) ;  /* 0x0000000c006c0947 */ /* 0x000fec0003800000 */
[----:B------:R1:W5:Y:S01]  /*fc10*/  LDL R156, [R1+0x38] ;  /* 0x00003800019c7983 */ /* 0x0003620000100800 */
[----:B------:R-:W2:Y:S03]  /*fc20*/  LDC R139, c[0x0][0x3d4] ;  /* 0x0000f500ff8b7b82 */ /* 0x000ea60000000800 */
[----:B------:R1:W5:Y:S04]  /*fc30*/  LDL R154, [R1+0x44] ;  /* 0x00004400019a7983 */ /* 0x0003680000100800 */
[----:B------:R1:W5:Y:S01]  /*fc40*/  LDL R152, [R1+0x48] ;  /* 0x0000480001987983 */ /* 0x0003620000100800 */
[----:B------:R-:W-:Y:S01]  /*fc50*/  BSSY B2, `(.L_x_1536) ;  /* 0x000006d000027945 */ /* 0x000fe20003800000 */
[----:B--2---:R-:W-:-:S02]  /*fc60*/  ISETP.GE.AND P0, PT, R228, R139, PT ;  /* 0x0000008be400720c */ /* 0x004fc40003f06270 */
[----:B------:R-:W-:-:S11]  /*fc70*/  ISETP.GE.AND P4, PT, R225, R139, PT ;  /* 0x0000008be100720c */ /* 0x000fd60003f86270 */
[----:B-1----:R-:W-:Y:S05]  /*fc80*/  @P0 BRA `(.L_x_1537) ;  /* 0x0000000400a40947 */ /* 0x002fea0003800000 */
[----:B------:R-:W2:Y:S04]  /*fc90*/  LDL R10, [R1+0x20] ;  /* 0x00002000010a7983 */ /* 0x000ea80000100800 */
[----:B------:R-:W3:Y:S01]  /*fca0*/  LDL R157, [R1+0x4c] ;  /* 0x00004c00019d7983 */ /* 0x000ee20000100800 */
[----:B------:R-:W-:Y:S02]  /*fcb0*/  SHF.R.U32.HI R149, RZ, 0x10, R29 ;  /* 0x00000010ff957819 */ /* 0x000fe4000001161d */
[----:B------:R-:W-:Y:S02]  /*fcc0*/  SHF.R.U64 R145, R30, 0x10, R31 ;  /* 0x000000101e917819 */ /* 0x000fe4000000121f */
[----:B------:R-:W-:Y:S02]  /*fcd0*/  SHF.R.U64 R30, R24, 0x10, R25 ;  /* 0x00000010181e7819 */ /* 0x000fe40000001219 */
[----:B------:R-:W-:-:S02]  /*fce0*/  SHF.R.U64 R144, R28, 0x10, R29 ;  /* 0x000000101c907819 */ /* 0x000fc4000000121d */
[----:B------:R-:W-:Y:S02]  /*fcf0*/  PRMT R148, R142, 0x5410, R149 ;  /* 0x000054108e947816 */ /* 0x000fe40000000095 */
[----:B------:R-:W-:Y:S02]  /*fd00*/  SHF.R.U32.HI R29, RZ, 0x10, R25 ;  /* 0x00000010ff1d7819 */ /* 0x000fe40000011619 */
[----:B------:R-:W-:Y:S02]  /*fd10*/  PRMT R149, R141, 0x5410, R30 ;  /* 0x000054108d957816 */ /* 0x000fe4000000001e */
[----:B------:R-:W-:Y:S02]  /*fd20*/  PRMT R147, R143, 0x5410, R144 ;  /* 0x000054108f937816 */ /* 0x000fe40000000090 */
[----:B------:R-:W-:Y:S02]  /*fd30*/  SHF.R.U32.HI R31, RZ, 0x10, R31 ;  /* 0x00000010ff1f7819 */ /* 0x000fe4000001161f */
[----:B------:R-:W-:-:S02]  /*fd40*/  SHF.R.U64 R28, R26, 0x10, R27 ;  /* 0x000000101a1c7819 */ /* 0x000fc4000000121b */
[----:B------:R-:W-:Y:S02]  /*fd50*/  PRMT R150, R140, 0x5410, R29 ;  /* 0x000054108c967816 */ /* 0x000fe4000000001d */
[----:B------:R-:W-:Y:S02]  /*fd60*/  SHF.R.U32.HI R26, RZ, 0x10, R27 ;  /* 0x00000010ff1a7819 */ /* 0x000fe4000001161b */
[----:B------:R-:W-:Y:S01]  /*fd70*/  PRMT R24, R92, 0x5432, R31 ;  /* 0x000054325c187816 */ /* 0x000fe2000000001f */
[----:B------:R-:W-:Y:S01]  /*fd80*/  IMAD.U32 R151, R150, 0x10000, RZ ;  /* 0x0001000096977824 */ /* 0x000fe200078e00ff */
[----:B------:R-:W-:Y:S02]  /*fd90*/  PRMT R27, R23, 0x5432, R28 ;  /* 0x00005432171b7816 */ /* 0x000fe4000000001c */
[----:B------:R-:W-:Y:S02]  /*fda0*/  PRMT R26, R21, 0x5432, R26 ;  /* 0x00005432151a7816 */ /* 0x000fe4000000001a */
[----:B------:R-:W-:-:S02]  /*fdb0*/  PRMT R25, R94, 0x5432, R145 ;  /* 0x000054325e197816 */ /* 0x000fc40000000091 */
[----:B------:R-:W-:Y:S02]  /*fdc0*/  LOP3.LUT R150, R150, 0xffff0000, RZ, 0xc0, !PT ;  /* 0xffff000096967812 */ /* 0x000fe400078ec0ff */
[----:B--2---:R-:W-:-:S04]  /*fdd0*/  LEA.HI R8, R139, R10, RZ, 0x1d ;  /* 0x0000000a8b087211 */ /* 0x004fc800078fe8ff */
[----:B------:R-:W-:Y:S01]  /*fde0*/  SHF.R.S32.HI R11, RZ, 0x1f, R8 ;  /* 0x0000001fff0b7819 */ /* 0x000fe20000011408 */
[----:B0-----:R-:W-:-:S03]  /*fdf0*/  IMAD.SHL.U32 R9, R8, 0x8, RZ ;  /* 0x0000000808097824 */ /* 0x001fc600078e00ff */
[----:B------:R-:W-:Y:S02]  /*fe00*/  LEA.HI R11, R11, R8, RZ, 0x3 ;  /* 0x000000080b0b7211 */ /* 0x000fe400078f18ff */
[----:B------:R-:W-:-:S03]  /*fe10*/  LOP3.LUT R9, R9, 0x38, RZ, 0xc0, !PT ;  /* 0x0000003809097812 */ /* 0x000fc600078ec0ff */
[----:B------:R-:W-:Y:S01]  /*fe20*/  IMAD.SHL.U32 R11, R11, 0x400, RZ ;  /* 0x000004000b0b7824 */ /* 0x000fe200078e00ff */
[----:B-----5:R-:W-:-:S04]  /*fe30*/  LOP3.LUT R9, R9, 0x1c0, R156, 0xf8, !PT ;  /* 0x000001c009097812 */ /* 0x020fc800078ef89c */
[----:B------:R-:W-:Y:S02]  /*fe40*/  LOP3.LUT R8, R9, R154, RZ, 0x3c, !PT ;  /* 0x0000009a09087212 */ /* 0x000fe400078e3cff */
[----:B------:R-:W-:-:S04]  /*fe50*/  LOP3.LUT R11, R11, 0x7fffe000, RZ, 0xc0, !PT ;  /* 0x7fffe0000b0b7812 */ /* 0x000fc800078ec0ff */
[----:B------:R-:W-:Y:S02]  /*fe60*/  IADD3 R13, R8, R11, R152 ;  /* 0x0000000b080d7210 */ /* 0x000fe40007ffe098 */
[----:B---3--:R-:W0:Y:S03]  /*fe70*/  LDS.128 R8, [R157] ;  /* 0x000000009d087984 */ /* 0x008e260000000c00 */
        /* <DEDUP_REMOVED lines=14> */
[----:B------:R-:W-:Y:S01]  /*ff60*/  IMAD.U32 R13, R149, 0x10000, RZ ;  /* 0x00010000950d7824 */ /* 0x000fe200078e00ff */
[C---:B------:R-:W-:Y:S01]  /*ff70*/  LOP3.LUT R11, R14.reuse, 0xffff0000, RZ, 0xc0, !PT ;  /* 0xffff00000e0b7812 */ /* 0x040fe200078ec0ff */
[----:B------:R-:W-:Y:S01]  /*ff80*/  IMAD.U32 R12, R147, 0x10000, RZ ;  /* 0x00010000930c7824 */ /* 0x000fe200078e00ff */
[----:B------:R-:W-:Y:S01]  /*ff90*/  LOP3.LUT R149, R149, 0xffff0000, RZ, 0xc0, !PT ;  /* 0xffff000095957812 */ /* 0x000fe200078ec0ff */
[----:B------:R-:W-:Y:S01]  /*ffa0*/  FMUL.FTZ R153, R141, R13 ;  /* 0x0000000d8d997220 */ /* 0x000fe20000410000 */
[----:B------:R-:W-:-:S02]  /*ffb0*/  IMAD.U32 R145, R14, 0x10000, RZ ;  /* 0x000100000e917824 */ /* 0x000fc400078e00ff */
[-C--:B------:R-:W-:Y:S01]  /*ffc0*/  FMUL.FTZ R141, R141, R12.reuse ;  /* 0x0000000c8d8d7220 */ /* 0x080fe20000410000 */
[C---:B------:R-:W-:Y:S01]  /*ffd0*/  IMAD.U32 R146, R15.reuse, 0x10000, RZ ;  /* 0x000100000f927824 */ /* 0x040fe200078e00ff */
[----:B------:R-:W-:Y:S01]  /*ffe0*/  LOP3.LUT R14, R15, 0xffff0000, RZ, 0xc0, !PT ;  /* 0xffff00000f0e7812 */ /* 0x000fe200078ec0ff */
[----:B------:R-:W-:Y:S01]  /*fff0*/  FFMA.FTZ R12, R28, R12, -R153 ;  /* 0x0000000c1c0c7223 */ /* 0x000fe20000010899 */
[----:B------:R-:W-:Y:S02]  /*10000*/  IMAD.U32 R15, R148, 0x10000, RZ ;  /* 0x00010000940f7824 */ /* 0x000fe400078e00ff */
[----:B------:R-:W-:Y:S01]  /*10010*/  FMUL.FTZ R155, R143, R151 ;  /* 0x000000978f9b7220 */ /* 0x000fe20000410000 */
[----:B------:R-:W-:Y:S02]  /*10020*/  IMAD.U32 R153, R26, 0x10000, RZ ;  /* 0x000100001a997824 */ /* 0x000fe400078e00ff */
[----:B------:R-:W-:Y:S01]  /*10030*/  FFMA.FTZ R13, R28, R13, R141 ;  /* 0x0000000d1c0d7223 */ /* 0x000fe2000001008d */
[----:B------:R-:W-:Y:S01]  /*10040*/  LOP3.LUT R147, R147, 0xffff0000, RZ, 0xc0, !PT ;  /* 0xffff000093937812 */ /* 0x000fe200078ec0ff */
[----:B------:R-:W-:-:S02]  /*10050*/  IMAD.U32 R141, R24, 0x10000, RZ ;  /* 0x00010000188d7824 */ /* 0x000fc400078e00ff */
[-C--:B------:R-:W-:Y:S01]  /*10060*/  FMUL.FTZ R143, R143, R15.reuse ;  /* 0x0000000f8f8f7220 */ /* 0x080fe20000410000 */
[----:B------:R-:W-:Y:S01]  /*10070*/  FFMA.FTZ R155, R30, R15, -R155 ;  /* 0x0000000f1e9b7223 */ /* 0x000fe2000001089b */
[----:B------:R-:W-:Y:S01]  /*10080*/  FMUL.FTZ R28, R142, R149 ;  /* 0x000000958e1c7220 */ /* 0x000fe20000410000 */
[----:B------:R-:W-:Y:S01]  /*10090*/  FMUL.FTZ R15, R146, R153 ;  /* 0x00000099920f7220 */ /* 0x000fe20000410000 */
[----:B------:R-:W-:Y:S01]  /*100a0*/  LOP3.LUT R148, R148, 0xffff0000, RZ, 0xc0, !PT ;  /* 0xffff000094947812 */ /* 0x000fe200078ec0ff */
[----:B------:R-:W-:Y:S01]  /*100b0*/  FMUL.FTZ R146, R146, R141 ;  /* 0x0000008d92927220 */ /* 0x000fe20000410000 */
[----:B------:R-:W-:Y:S01]  /*100c0*/  FMUL.FTZ R142, R142, R147 ;  /* 0x000000938e8e7220 */ /* 0x000fe20000410000 */
[----:B------:R-:W-:Y:S01]  /*100d0*/  FFMA.FTZ R143, R30, R151, R143 ;  /* 0x000000971e8f7223 */ /* 0x000fe2000001008f */
[----:B------:R-:W-:Y:S01]  /*100e0*/  FFMA.FTZ R147, R29, R147, -R28 ;  /* 0x000000931d937223 */ /* 0x000fe2000001081c */
[----:B------:R-:W-:Y:S01]  /*100f0*/  FFMA.FTZ R141, R140, R141, -R15 ;  /* 0x0000008d8c8d7223 */ /* 0x000fe2000001080f */
[----:B------:R-:W-:-:S02]  /*10100*/  IMAD.U32 R30, R27, 0x10000, RZ ;  /* 0x000100001b1e7824 */ /* 0x000fc400078e00ff */
[----:B------:R-:W-:Y:S01]  /*10110*/  FMUL.FTZ R15, R144, R148 ;  /* 0x00000094900f7220 */ /* 0x000fe20000410000 */
[----:B------:R-:W-:Y:S02]  /*10120*/  IMAD.U32 R28, R25, 0x10000, RZ ;  /* 0x00010000191c7824 */ /* 0x000fe400078e00ff */
[----:B------:R-:W-:Y:S01]  /*10130*/  FFMA.FTZ R153, R140, R153, R146 ;  /* 0x000000998c997223 */ /* 0x000fe20000010092 */
[----:B------:R-:W-:Y:S01]  /*10140*/  FMUL.FTZ R140, R144, R150 ;  /* 0x00000096908c7220 */ /* 0x000fe20000410000 */
[----:B------:R-:W-:Y:S01]  /*10150*/  FFMA.FTZ R142, R29, R149, R142 ;  /* 0x000000951d8e7223 */ /* 0x000fe2000001008e */
[C---:B------:R-:W-:Y:S01]  /*10160*/  FMUL.FTZ R144, R145.reuse, R30 ;  /* 0x0000001e91907220 */ /* 0x040fe20000410000 */
[----:B------:R-:W-:Y:S01]  /*10170*/  FMUL.FTZ R146, R145, R28 ;  /* 0x0000001c91927220 */ /* 0x000fe20000410000 */
[----:B------:R-:W-:Y:S01]  /*10180*/  LOP3.LUT R27, R27, 0xffff0000, RZ, 0xc0, !PT ;  /* 0xffff00001b1b7812 */ /* 0x000fe200078ec0ff */
[----:B------:R-:W-:Y:S01]  /*10190*/  FFMA.FTZ R150, R31, R150, R15 ;  /* 0x000000961f967223 */ /* 0x000fe2000001000f */
[----:B------:R-:W-:Y:S01]  /*101a0*/  LOP3.LUT R25, R25, 0xffff0000, RZ, 0xc0, !PT ;  /* 0xffff000019197812 */ /* 0x000fe200078ec0ff */
[C---:B------:R-:W-:Y:S01]  /*101b0*/  FFMA.FTZ R144, R9.reuse, R28, -R144 ;  /* 0x0000001c09907223 */ /* 0x040fe20000010890 */
[----:B------:R-:W-:Y:S01]  /*101c0*/  LOP3.LUT R29, R26, 0xffff0000, RZ, 0xc0, !PT ;  /* 0xffff00001a1d7812 */ /* 0x000fe200078ec0ff */
[----:B------:R-:W-:Y:S01]  /*101d0*/  FFMA.FTZ R146, R9, R30, R146 ;  /* 0x0000001e09927223 */ /* 0x000fe20000010092 */
[----:B------:R-:W-:Y:S01]  /*101e0*/  LOP3.LUT R15, R24, 0xffff0000, RZ, 0xc0, !PT ;  /* 0xffff0000180f7812 */ /* 0x000fe200078ec0ff */
[C---:B------:R-:W-:Y:S01]  /*101f0*/  FMUL.FTZ R9, R11.reuse, R27 ;  /* 0x0000001b0b097220 */ /* 0x040fe20000410000 */
[----:B------:R-:W-:Y:S01]  /*10200*/  FMUL.FTZ R24, R11, R25 ;  /* 0x000000190b187220 */ /* 0x000fe20000410000 */
[C---:B------:R-:W-:Y:S01]  /*10210*/  FMUL.FTZ R11, R14.reuse, R29 ;  /* 0x0000001d0e0b7220 */ /* 0x040fe20000410000 */
[----:B------:R-:W-:Y:S01]  /*10220*/  FFMA.FTZ R140, R31, R148, -R140 ;  /* 0x000000941f8c7223 */ /* 0x000fe2000001088c */
[----:B------:R-:W-:Y:S01]  /*10230*/  FMUL.FTZ R14, R14, R15 ;  /* 0x0000000f0e0e7220 */ /* 0x000fe20000410000 */
[C---:B------:R-:W-:Y:S01]  /*10240*/  FFMA.FTZ R27, R8.reuse, R27, R24 ;  /* 0x0000001b081b7223 */ /* 0x040fe20000010018 */
[----:B------:R-:W-:Y:S01]  /*10250*/  FFMA.FTZ R25, R8, R25, -R9 ;  /* 0x0000001908197223 */ /* 0x000fe20000010809 */
[C---:B------:R-:W-:Y:S01]  /*10260*/  FFMA.FTZ R24, R10.reuse, R15, -R11 ;  /* 0x0000000f0a187223 */ /* 0x040fe2000001080b */
[----:B------:R-:W-:Y:S01]  /*10270*/  FFMA.FTZ R26, R10, R29, R14 ;  /* 0x0000001d0a1a7223 */ /* 0x000fe2000001000e */
[----:B------:R-:W-:-:S02]  /*10280*/  F2FP.BF16.F32.PACK_AB R8, R147, R12 ;  /* 0x0000000c9308723e */ /* 0x000fc400000010ff */
[----:B------:R-:W-:Y:S02]  /*10290*/  F2FP.BF16.F32.PACK_AB R12, R142, R13 ;  /* 0x0000000d8e0c723e */ /* 0x000fe400000010ff */
        /* <DEDUP_REMOVED lines=8> */
.L_x_1537:
[----:B------:R-:W-:Y:S05]  /*10320*/  BSYNC B2 ;  /* 0x0000000000027941 */ /* 0x000fea0003800000 */
.L_x_1536:
[----:B------:R-:W-:Y:S05]  /*10330*/  @P4 BRA `(.L_x_1535) ;  /* 0x0000000400a04947 */ /* 0x000fea0003800000 */
[----:B-1----:R-:W2:Y:S01]  /*10340*/  LDL R138, [R1+0x90] ;  /* 0x00009000018a7983 */ /* 0x002ea20000100800 */
[----:B------:R-:W-:Y:S02]  /*10350*/  LEA.HI R139, R139, R0, RZ, 0x1d ;  /* 0x000000008b8b7211 */ /* 0x000fe400078fe8ff */
[----:B------:R-:W-:Y:S02]  /*10360*/  SHF.R.U64 R25, R4, 0x10, R5 ;  /* 0x0000001004197819 */ /* 0x000fe40000001205 */
[----:B------:R-:W-:Y:S01]  /*10370*/  SHF.R.S32.HI R10, RZ, 0x1f, R139 ;  /* 0x0000001fff0a7819 */ /* 0x000fe2000001148b */
[----:B------:R-:W-:Y:S01]  /*10380*/  IMAD.SHL.U32 R8, R139, 0x8, RZ ;  /* 0x000000088b087824 */ /* 0x000fe200078e00ff */
[----:B------:R-:W-:Y:S02]  /*10390*/  SHF.R.U32.HI R4, RZ, 0x10, R5 ;  /* 0x00000010ff047819 */ /* 0x000fe40000011605 */
[----:B------:R-:W-:Y:S02]  /*103a0*/  LEA.HI R10, R10, R139, RZ, 0x3 ;  /* 0x0000008b0a0a7211 */ /* 0x000fe400078f18ff */
[----:B------:R-:W-:-:S02]  /*103b0*/  LOP3.LUT R8, R8, 0x38, RZ, 0xc0, !PT ;  /* 0x0000003808087812 */ /* 0x000fc400078ec0ff */
[--C-:B------:R-:W-:Y:S01]  /*103c0*/  SHF.R.U64 R5, R6, 0x10, R7.reuse ;  /* 0x0000001006057819 */ /* 0x100fe20000001207 */
[----:B------:R-:W-:Y:S01]  /*103d0*/  IMAD.SHL.U32 R10, R10, 0x400, RZ ;  /* 0x000004000a0a7824 */ /* 0x000fe200078e00ff */
[----:B-----5:R-:W-:Y:S02]  /*103e0*/  LOP3.LUT R8, R8, 0x1c0, R156, 0xf8, !PT ;  /* 0x000001c008087812 */ /* 0x020fe400078ef89c */
[----:B------:R-:W-:Y:S02]  /*103f0*/  SHF.R.U32.HI R6, RZ, 0x10, R7 ;  /* 0x00000010ff067819 */ /* 0x000fe40000011607 */
[----:B0-----:R-:W-:Y:S02]  /*10400*/  LOP3.LUT R9, R8, R154, RZ, 0x3c, !PT ;  /* 0x0000009a08097212 */ /* 0x001fe400078e3cff */
[----:B------:R-:W-:Y:S02]  /*10410*/  LOP3.LUT R10, R10, 0x7fffe000, RZ, 0xc0, !PT ;  /* 0x7fffe0000a0a7812 */ /* 0x000fe400078ec0ff */
[----:B------:R-:W-:-:S02]  /*10420*/  SHF.R.U64 R29, R44, 0x10, R45 ;  /* 0x000000102c1d7819 */ /* 0x000fc4000000122d */
[----:B------:R-:W-:Y:S02]  /*10430*/  IADD3 R13, R9, R10, R152 ;  /* 0x0000000a090d7210 */ /* 0x000fe40007ffe098 */
[----:B------:R-:W-:Y:S02]  /*10440*/  PRMT R126, R126, 0x5410, R25 ;  /* 0x000054107e7e7816 */ /* 0x000fe40000000019 */
[----:B------:R-:W-:Y:S01]  /*10450*/  PRMT R127, R127, 0x5410, R4 ;  /* 0x000054107f7f7816 */ /* 0x000fe20000000004 */
[----:B------:R-:W-:Y:S01]  /*10460*/  IMAD R24, R13, 0x2, R16 ;  /* 0x000000020d187824 */ /* 0x000fe200078e0210 */
[----:B------:R-:W-:Y:S01]  /*10470*/  PRMT R124, R124, 0x5410, R5 ;  /* 0x000054107c7c7816 */ /* 0x000fe20000000005 */
[----:B------:R-:W-:Y:S01]  /*10480*/  IMAD.U32 R30, R126, 0x10000, RZ ;  /* 0x000100007e1e7824 */ /* 0x000fe200078e00ff */
[----:B------:R-:W-:Y:S01]  /*10490*/  PRMT R125, R125, 0x5410, R6 ;  /* 0x000054107d7d7816 */ /* 0x000fe20000000006 */
[----:B------:R-:W-:Y:S01]  /*104a0*/  IMAD.U32 R31, R127, 0x10000, RZ ;  /* 0x000100007f1f7824 */ /* 0x000fe200078e00ff */
[----:B------:R-:W0:Y:S01]  /*104b0*/  LDS.128 R12, [R24+0x10400] ;  /* 0x01040000180c7984 */ /* 0x000e220000000c00 */
[----:B------:R-:W-:-:S02]  /*104c0*/  PRMT R128, R128, 0x5410, R29 ;  /* 0x0000541080807816 */ /* 0x000fc4000000001d */
[----:B------:R-:W-:Y:S02]  /*104d0*/  SHF.R.U32.HI R44, RZ, 0x10, R45 ;  /* 0x00000010ff2c7819 */ /* 0x000fe4000001162d */
[--C-:B------:R-:W-:Y:S01]  /*104e0*/  SHF.R.U64 R27, R46, 0x10, R47.reuse ;  /* 0x000000102e1b7819 */ /* 0x100fe2000000122f */
[----:B------:R-:W-:Y:S01]  /*104f0*/  IMAD.U32 R29, R128, 0x10000, RZ ;  /* 0x00010000801d7824 */ /* 0x000fe200078e00ff */
[----:B------:R-:W-:Y:S02]  /*10500*/  PRMT R129, R129, 0x5410, R44 ;  /* 0x0000541081817816 */ /* 0x000fe4000000002c */
[----:B------:R-:W-:Y:S02]  /*10510*/  SHF.R.U32.HI R46, RZ, 0x10, R47 ;  /* 0x00000010ff2e7819 */ /* 0x000fe4000001162f */
[----:B------:R-:W-:Y:S02]  /*10520*/  LOP3.LUT R126, R126, 0xffff0000, RZ, 0xc0, !PT ;  /* 0xffff00007e7e7812 */ /* 0x000fe400078ec0ff */
[----:B------:R-:W-:-:S02]  /*10530*/  PRMT R131, R131, 0x5410, R46 ;  /* 0x0000541083837816 */ /* 0x000fc4000000002e */
[----:B------:R-:W-:Y:S02]  /*10540*/  LOP3.LUT R128, R128, 0xffff0000, RZ, 0xc0, !PT ;  /* 0xffff000080807812 */ /* 0x000fe400078ec0ff */
[----:B------:R-:W-:Y:S02]  /*10550*/  LOP3.LUT R127, R127, 0xffff0000, RZ, 0xc0, !PT ;  /* 0xffff00007f7f7812 */ /* 0x000fe400078ec0ff */
[----:B------:R-:W-:Y:S01]  /*10560*/  PRMT R130, R130, 0x5410, R27 ;  /* 0x0000541082827816 */ /* 0x000fe2000000001b */
[C---:B0-----:R-:W-:Y:S01]  /*10570*/  IMAD.U32 R26, R13.reuse, 0x10000, RZ ;  /* 0x000100000d1a7824 */ /* 0x041fe200078e00ff */
[----:B------:R-:W-:Y:S01]  /*10580*/  LOP3.LUT R13, R13, 0xffff0000, RZ, 0xc0, !PT ;  /* 0xffff00000d0d7812 */ /* 0x000fe200078ec0ff */
[C---:B------:R-:W-:Y:S01]  /*10590*/  IMAD.U32 R28, R15.reuse, 0x10000, RZ ;  /* 0x000100000f1c7824 */ /* 0x040fe200078e00ff */
[----:B------:R-:W-:Y:S01]  /*105a0*/  LOP3.LUT R15, R15, 0xffff0000, RZ, 0xc0, !PT ;  /* 0xffff00000f0f7812 */ /* 0x000fe200078ec0ff */
[----:B------:R-:W-:Y:S01]  /*105b0*/  FMUL.FTZ R139, R26, R31 ;  /* 0x0000001f1a8b7220 */ /* 0x000fe20000410000 */
[C---:B------:R-:W-:Y:S01]  /*105c0*/  IMAD.U32 R27, R14.reuse, 0x10000, RZ ;  /* 0x000100000e1b7824 */ /* 0x040fe200078e00ff */
[----:B------:R-:W-:Y:S01]  /*105d0*/  LOP3.LUT R14, R14, 0xffff0000, RZ, 0xc0, !PT ;  /* 0xffff00000e0e7812 */ /* 0x000fe200078ec0ff */
[----:B--2---:R-:W0:Y:S02]  /*105e0*/  LDS.128 R8, [R138] ;  /* 0x000000008a087984 */ /* 0x004e240000000c00 */
        /* <DEDUP_REMOVED lines=8> */
[C---:B------:R-:W-:Y:S01]  /*10670*/  IMAD.U32 R11, R12.reuse, 0x10000, RZ ;  /* 0x000100000c0b7824 */ /* 0x040fe200078e00ff */
[----:B------:R-:W-:-:S03]  /*10680*/  LOP3.LUT R12, R12, 0xffff0000, RZ, 0xc0, !PT ;  /* 0xffff00000c0c7812 */ /* 0x000fc600078ec0ff */
[CC--:B------:R-:W-:Y:S01]  /*10690*/  FMUL.FTZ R45, R11.reuse, R30.reuse ;  /* 0x0000001e0b2d7220 */ /* 0x0c0fe20000410000 */
[-C--:B------:R-:W-:Y:S01]  /*106a0*/  FMUL.FTZ R47, R11, R29.reuse ;  /* 0x0000001d0b2f7220 */ /* 0x080fe20000410000 */
[C---:B------:R-:W-:Y:S01]  /*106b0*/  IMAD.U32 R11, R129.reuse, 0x10000, RZ ;  /* 0x00010000810b7824 */ /* 0x040fe200078e00ff */
[----:B------:R-:W-:Y:S01]  /*106c0*/  LOP3.LUT R129, R129, 0xffff0000, RZ, 0xc0, !PT ;  /* 0xffff000081817812 */ /* 0x000fe200078ec0ff */
[C---:B------:R-:W-:Y:S01]  /*106d0*/  FFMA.FTZ R45, R4.reuse, R29, -R45 ;  /* 0x0000001d042d7223 */ /* 0x040fe2000001082d */
[----:B------:R-:W-:Y:S02]  /*106e0*/  IMAD.U32 R29, R125, 0x10000, RZ ;  /* 0x000100007d1d7824 */ /* 0x000fe400078e00ff */
[----:B------:R-:W-:Y:S01]  /*106f0*/  FFMA.FTZ R47, R4, R30, R47 ;  /* 0x0000001e042f7223 */ /* 0x000fe2000001002f */
[----:B------:R-:W-:Y:S01]  /*10700*/  FMUL.FTZ R141, R26, R11 ;  /* 0x0000000b1a8d7220 */ /* 0x000fe20000410000 */
[----:B------:R-:W-:Y:S02]  /*10710*/  IMAD.U32 R4, R131, 0x10000, RZ ;  /* 0x0001000083047824 */ /* 0x000fe400078e00ff */
[----:B------:R-:W-:Y:S01]  /*10720*/  FMUL.FTZ R26, R28, R29 ;  /* 0x0000001d1c1a7220 */ /* 0x000fe20000410000 */
[C---:B------:R-:W-:Y:S01]  /*10730*/  FFMA.FTZ R139, R6.reuse, R11, -R139 ;  /* 0x0000000b068b7223 */ /* 0x040fe2000001088b */
[----:B------:R-:W-:Y:S01]  /*10740*/  FFMA.FTZ R141, R6, R31, R141 ;  /* 0x0000001f068d7223 */ /* 0x000fe2000001008d */
[-C--:B------:R-:W-:Y:S01]  /*10750*/  FMUL.FTZ R28, R28, R4.reuse ;  /* 0x000000041c1c7220 */ /* 0x080fe20000410000 */
[C---:B------:R-:W-:Y:S01]  /*10760*/  FFMA.FTZ R31, R25.reuse, R4, -R26 ;  /* 0x00000004191f7223 */ /* 0x040fe2000001081a */
[C---:B------:R-:W-:Y:S01]  /*10770*/  FMUL.FTZ R4, R12.reuse, R126 ;  /* 0x0000007e0c047220 */ /* 0x040fe20000410000 */
[----:B------:R-:W-:Y:S01]  /*10780*/  FMUL.FTZ R12, R12, R128 ;  /* 0x000000800c0c7220 */ /* 0x000fe20000410000 */
[----:B------:R-:W-:Y:S01]  /*10790*/  FFMA.FTZ R25, R25, R29, R28 ;  /* 0x0000001d19197223 */ /* 0x000fe2000001001c */
[----:B------:R-:W-:-:S02]  /*107a0*/  IMAD.U32 R6, R124, 0x10000, RZ ;  /* 0x000100007c067824 */ /* 0x000fc400078e00ff */
[----:B------:R-:W-:Y:S01]  /*107b0*/  FFMA.FTZ R128, R5, R128, -R4 ;  /* 0x0000008005807223 */ /* 0x000fe20000010804 */
[C---:B------:R-:W-:Y:S01]  /*107c0*/  FMUL.FTZ R11, R13.reuse, R127 ;  /* 0x0000007f0d0b7220 */ /* 0x040fe20000410000 */
[-C--:B------:R-:W-:Y:S01]  /*107d0*/  FMUL.FTZ R28, R13, R129.reuse ;  /* 0x000000810d1c7220 */ /* 0x080fe20000410000 */
[C---:B------:R-:W-:Y:S01]  /*107e0*/  IMAD.U32 R4, R130.reuse, 0x10000, RZ ;  /* 0x0001000082047824 */ /* 0x040fe200078e00ff */
[----:B------:R-:W-:Y:S01]  /*107f0*/  LOP3.LUT R130, R130, 0xffff0000, RZ, 0xc0, !PT ;  /* 0xffff000082827812 */ /* 0x000fe200078ec0ff */
[C---:B------:R-:W-:Y:S01]  /*10800*/  FMUL.FTZ R30, R27.reuse, R6 ;  /* 0x000000061b1e7220 */ /* 0x040fe20000410000 */
[C---:B------:R-:W-:Y:S01]  /*10810*/  FFMA.FTZ R26, R8.reuse, R129, -R11 ;  /* 0x00000081081a7223 */ /* 0x040fe2000001080b */
[----:B------:R-:W-:Y:S01]  /*10820*/  FFMA.FTZ R28, R8, R127, R28 ;  /* 0x0000007f081c7223 */ /* 0x000fe2000001001c */
[----:B------:R-:W-:Y:S01]  /*10830*/  LOP3.LUT R124, R124, 0xffff0000, RZ, 0xc0, !PT ;  /* 0xffff00007c7c7812 */ /* 0x000fe200078ec0ff */
[----:B------:R-:W-:Y:S01]  /*10840*/  FMUL.FTZ R8, R27, R4 ;  /* 0x000000041b087220 */ /* 0x000fe20000410000 */
[----:B------:R-:W-:Y:S01]  /*10850*/  LOP3.LUT R125, R125, 0xffff0000, RZ, 0xc0, !PT ;  /* 0xffff00007d7d7812 */ /* 0x000fe200078ec0ff */
[----:B------:R-:W-:Y:S01]  /*10860*/  FFMA.FTZ R12, R5, R126, R12 ;  /* 0x0000007e050c7223 */ /* 0x000fe2000001000c */
[----:B------:R-:W-:Y:S01]  /*10870*/  LOP3.LUT R131, R131, 0xffff0000, RZ, 0xc0, !PT ;  /* 0xffff000083837812 */ /* 0x000fe200078ec0ff */
[C---:B------:R-:W-:Y:S01]  /*10880*/  FFMA.FTZ R30, R7.reuse, R4, -R30 ;  /* 0x00000004071e7223 */ /* 0x040fe2000001081e */
[C---:B------:R-:W-:Y:S01]  /*10890*/  FMUL.FTZ R5, R14.reuse, R130 ;  /* 0x000000820e057220 */ /* 0x040fe20000410000 */
[----:B------:R-:W-:Y:S01]  /*108a0*/  FFMA.FTZ R7, R7, R6, R8 ;  /* 0x0000000607077223 */ /* 0x000fe20000010008 */
[-C--:B------:R-:W-:Y:S01]  /*108b0*/  FMUL.FTZ R4, R14, R124.reuse ;  /* 0x0000007c0e047220 */ /* 0x080fe20000410000 */
[C---:B------:R-:W-:Y:S01]  /*108c0*/  FMUL.FTZ R13, R15.reuse, R125 ;  /* 0x0000007d0f0d7220 */ /* 0x040fe20000410000 */
[-C--:B------:R-:W-:Y:S01]  /*108d0*/  FMUL.FTZ R6, R15, R131.reuse ;  /* 0x000000830f067220 */ /* 0x080fe20000410000 */
        /* <DEDUP_REMOVED lines=14> */
.L_x_1535:
[----:B------:R-:W-:Y:S05]  /*109c0*/  BSYNC B1 ;  /* 0x0000000000017941 */ /* 0x000fea0003800000 */
.L_x_1534:
[----:B------:R-:W-:Y:S04]  /*109d0*/  BSSY B1, `(.L_x_1538) ;  /* 0x00000db000017945 */ /* 0x000fe80003800000 */
[----:B------:R-:W-:Y:S05]  /*109e0*/  @P1 BRA `(.L_x_1539) ;  /* 0x0000000c00641947 */ /* 0x000fea0003800000 */
[----:B------:R3:W5:Y:S01]  /*109f0*/  LDL R46, [R1+0x34] ;  /* 0x00003400012e7983 */ /* 0x0007620000100800 */
[----:B-1----:R-:W1:Y:S03]  /*10a00*/  LDC R13, c[0x0][0x3d4] ;  /* 0x0000f500ff0d7b82 */ /* 0x002e660000000800 */
[----:B------:R3:W5:Y:S04]  /*10a10*/  LDL R45, [R1+0x3c] ;  /* 0x00003c00012d7983 */ /* 0x0007680000100800 */
[----:B------:R3:W5:Y:S01]  /*10a20*/  LDL R44, [R1+0x40] ;  /* 0x00004000012c7983 */ /* 0x0007620000100800 */
[----:B------:R-:W-:Y:S01]  /*10a30*/  BSSY B2, `(.L_x_1540) ;  /* 0x000006c000027945 */ /* 0x000fe20003800000 */
[----:B-1----:R-:W-:-:S02]  /*10a40*/  ISETP.GE.AND P0, PT, R228, R13, PT ;  /* 0x0000000de400720c */ /* 0x002fc40003f06270 */
[----:B------:R-:W-:-:S11]  /*10a50*/  ISETP.GE.AND P1, PT, R225, R13, PT ;  /* 0x0000000de100720c */ /* 0x000fd60003f26270 */
[----:B---3--:R-:W-:Y:S05]  /*10a60*/  @P0 BRA `(.L_x_1541) ;  /* 0x0000000400a00947 */ /* 0x008fea0003800000 */
[----:B--2---:R-:W2:Y:S04]  /*10a70*/  LDL R4, [R1+0x20] ;  /* 0x0000200001047983 */ /* 0x004ea80000100800 */
[----:B------:R-:W3:Y:S01]  /*10a80*/  LDL R47, [R1+0x8c] ;  /* 0x00008c00012f7983 */ /* 0x000ee20000100800 */
[----:B------:R-:W-:Y:S02]  /*10a90*/  SHF.R.U64 R29, R40, 0x10, R41 ;  /* 0x00000010281d7819 */ /* 0x000fe40000001229 */
[--C-:B------:R-:W-:Y:S02]  /*10aa0*/  SHF.R.U64 R25, R32, 0x10, R33.reuse ;  /* 0x0000001020197819 */ /* 0x100fe40000001221 */
[----:B------:R-:W-:Y:S02]  /*10ab0*/  SHF.R.U32.HI R32, RZ, 0x10, R33 ;  /* 0x00000010ff207819 */ /* 0x000fe40000011621 */
[----:B------:R-:W-:-:S02]  /*10ac0*/  PRMT R134, R134, 0x5410, R29 ;  /* 0x0000541086867816 */ /* 0x000fc4000000001d */
[----:B------:R-:W-:Y:S02]  /*10ad0*/  PRMT R114, R114, 0x5410, R25 ;  /* 0x0000541072727816 */ /* 0x000fe40000000019 */
[----:B------:R-:W-:Y:S01]  /*10ae0*/  SHF.R.U32.HI R40, RZ, 0x10, R41 ;  /* 0x00000010ff287819 */ /* 0x000fe20000011629 */
[----:B------:R-:W-:Y:S01]  /*10af0*/  IMAD.U32 R31, R134, 0x10000, RZ ;  /* 0x00010000861f7824 */ /* 0x000fe200078e00ff */
[----:B------:R-:W-:Y:S01]  /*10b00*/  SHF.R.U64 R27, R42, 0x10, R43 ;  /* 0x000000102a1b7819 */ /* 0x000fe2000000122b */
[----:B------:R-:W-:Y:S01]  /*10b10*/  IMAD.U32 R33, R114, 0x10000, RZ ;  /* 0x0001000072217824 */ /* 0x000fe200078e00ff */
[--C-:B------:R-:W-:Y:S02]  /*10b20*/  SHF.R.U64 R15, R34, 0x10, R35.reuse ;  /* 0x00000010220f7819 */ /* 0x100fe40000001223 */
[----:B------:R-:W-:Y:S02]  /*10b30*/  PRMT R115, R115, 0x5410, R32 ;  /* 0x0000541073737816 */ /* 0x000fe40000000020 */
[----:B------:R-:W-:-:S02]  /*10b40*/  SHF.R.U32.HI R34, RZ, 0x10, R35 ;  /* 0x00000010ff227819 */ /* 0x000fc40000011623 */
[----:B------:R-:W-:Y:S01]  /*10b50*/  SHF.R.U32.HI R42, RZ, 0x10, R43 ;  /* 0x00000010ff2a7819 */ /* 0x000fe2000001162b */
[----:B------:R-:W-:Y:S01]  /*10b60*/  IMAD.U32 R30, R115, 0x10000, RZ ;  /* 0x00010000731e7824 */ /* 0x000fe200078e00ff */
[----:B------:R-:W-:Y:S02]  /*10b70*/  PRMT R135, R135, 0x5410, R40 ;  /* 0x0000541087877816 */ /* 0x000fe40000000028 */
[----:B------:R-:W-:Y:S02]  /*10b80*/  PRMT R136, R136, 0x5410, R27 ;  /* 0x0000541088887816 */ /* 0x000fe4000000001b */
[----:B------:R-:W-:Y:S02]  /*10b90*/  PRMT R133, R133, 0x5410, R34 ;  /* 0x0000541085857816 */ /* 0x000fe40000000022 */
[----:B------:R-:W-:Y:S02]  /*10ba0*/  PRMT R137, R137, 0x5410, R42 ;  /* 0x0000541089897816 */ /* 0x000fe4000000002a */
[----:B------:R-:W-:Y:S01]  /*10bb0*/  PRMT R132, R132, 0x5410, R15 ;  /* 0x0000541084847816 */ /* 0x000fe2000000000f */
[----:B------:R-:W-:Y:S01]  /*10bc0*/  IMAD.U32 R32, R133, 0x10000, RZ ;  /* 0x0001000085207824 */ /* 0x000fe200078e00ff */
[----:B--2---:R-:W-:-:S04]  /*10bd0*/  LEA.HI R4, R13, R4, RZ, 0x1d ;  /* 0x000000040d047211 */ /* 0x004fc800078fe8ff */
[----:B------:R-:W-:Y:S01]  /*10be0*/  SHF.R.S32.HI R7, RZ, 0x1f, R4 ;  /* 0x0000001fff077819 */ /* 0x000fe20000011404 */
[----:B------:R-:W-:-:S03]  /*10bf0*/  IMAD.SHL.U32 R5, R4, 0x8, RZ ;  /* 0x0000000804057824 */ /* 0x000fc600078e00ff */
[----:B------:R-:W-:Y:S02]  /*10c00*/  LEA.HI R7, R7, R4, RZ, 0x3 ;  /* 0x0000000407077211 */ /* 0x000fe400078f18ff */
[----:B-----5:R-:W-:-:S03]  /*10c10*/  LOP3.LUT R4, R46, 0x38, R5, 0xf8, !PT ;  /* 0x000000382e047812 */ /* 0x020fc600078ef805 */
[----:B------:R-:W-:Y:S01]  /*10c20*/  IMAD.SHL.U32 R7, R7, 0x400, RZ ;  /* 0x0000040007077824 */ /* 0x000fe200078e00ff */
[----:B------:R-:W-:-:S04]  /*10c30*/  LOP3.LUT R4, R4, R45, RZ, 0x3c, !PT ;  /* 0x0000002d04047212 */ /* 0x000fc800078e3cff */
[----:B------:R-:W-:-:S04]  /*10c40*/  LOP3.LUT R7, R7, 0x7fffe000, RZ, 0xc0, !PT ;  /* 0x7fffe00007077812 */ /* 0x000fc800078ec0ff */
[----:B0-----:R-:W-:Y:S02]  /*10c50*/  IADD3 R9, R4, R7, R44 ;  /* 0x0000000704097210 */ /* 0x001fe40007ffe02c */
        /* <DEDUP_REMOVED lines=17> */
[----:B------:R-:W-:-:S02]  /*10d70*/  IMAD.U32 R26, R135, 0x10000, RZ ;  /* 0x00010000871a7824 */ /* 0x000fc400078e00ff */
[----:B------:R-:W-:Y:S01]  /*10d80*/  FMUL.FTZ R34, R27, R30 ;  /* 0x0000001e1b227220 */ /* 0x000fe20000410000 */
[----:B------:R-:W-:Y:S02]  /*10d90*/  IMAD.U32 R29, R11, 0x10000, RZ ;  /* 0x000100000b1d7824 */ /* 0x000fe400078e00ff */
[C---:B------:R-:W-:Y:S01]  /*10da0*/  FFMA.FTZ R35, R14.reuse, R31, -R35 ;  /* 0x0000001f0e237223 */ /* 0x040fe20000010823 */
[----:B------:R-:W-:Y:S01]  /*10db0*/  FFMA.FTZ R41, R14, R33, R41 ;  /* 0x000000210e297223 */ /* 0x000fe20000010029 */
[----:B------:R-:W-:Y:S02]  /*10dc0*/  IMAD.U32 R14, R137, 0x10000, RZ ;  /* 0x00010000890e7824 */ /* 0x000fe400078e00ff */
[-C--:B------:R-:W-:Y:S01]  /*10dd0*/  FMUL.FTZ R40, R27, R26.reuse ;  /* 0x0000001a1b287220 */ /* 0x080fe20000410000 */
[----:B------:R-:W-:Y:S01]  /*10de0*/  FFMA.FTZ R34, R15, R26, -R34 ;  /* 0x0000001a0f227223 */ /* 0x000fe20000010822 */
[C---:B------:R-:W-:Y:S01]  /*10df0*/  FMUL.FTZ R26, R29.reuse, R32 ;  /* 0x000000201d1a7220 */ /* 0x040fe20000410000 */
[----:B------:R-:W-:Y:S01]  /*10e00*/  LOP3.LUT R27, R114, 0xffff0000, RZ, 0xc0, !PT ;  /* 0xffff0000721b7812 */ /* 0x000fe200078ec0ff */
[----:B------:R-:W-:Y:S01]  /*10e10*/  FMUL.FTZ R29, R29, R14 ;  /* 0x0000000e1d1d7220 */ /* 0x000fe20000410000 */
[----:B------:R-:W-:Y:S01]  /*10e20*/  FFMA.FTZ R40, R15, R30, R40 ;  /* 0x0000001e0f287223 */ /* 0x000fe20000010028 */
[C---:B------:R-:W-:Y:S01]  /*10e30*/  FFMA.FTZ R42, R25.reuse, R14, -R26 ;  /* 0x0000000e192a7223 */ /* 0x040fe2000001081a */
[----:B------:R-:W-:Y:S01]  /*10e40*/  LOP3.LUT R15, R134, 0xffff0000, RZ, 0xc0, !PT ;  /* 0xffff0000860f7812 */ /* 0x000fe200078ec0ff */
[----:B------:R-:W-:Y:S01]  /*10e50*/  FFMA.FTZ R43, R25, R32, R29 ;  /* 0x00000020192b7223 */ /* 0x000fe2000001001d */
[----:B------:R-:W-:Y:S01]  /*10e60*/  LOP3.LUT R26, R115, 0xffff0000, RZ, 0xc0, !PT ;  /* 0xffff0000731a7812 */ /* 0x000fe200078ec0ff */
[C---:B------:R-:W-:Y:S01]  /*10e70*/  FMUL.FTZ R25, R8.reuse, R27 ;  /* 0x0000001b08197220 */ /* 0x040fe20000410000 */
[----:B------:R-:W-:Y:S01]  /*10e80*/  LOP3.LUT R14, R135, 0xffff0000, RZ, 0xc0, !PT ;  /* 0xffff0000870e7812 */ /* 0x000fe200078ec0ff */
[----:B------:R-:W-:Y:S01]  /*10e90*/  FMUL.FTZ R29, R8, R15 ;  /* 0x0000000f081d7220 */ /* 0x000fe20000410000 */
[----:B------:R-:W-:-:S02]  /*10ea0*/  IMAD.U32 R28, R10, 0x10000, RZ ;  /* 0x000100000a1c7824 */ /* 0x000fc400078e00ff */
[C---:B------:R-:W-:Y:S01]  /*10eb0*/  FMUL.FTZ R8, R9.reuse, R26 ;  /* 0x0000001a09087220 */ /* 0x040fe20000410000 */
[----:B------:R-:W-:Y:S01]  /*10ec0*/  FFMA.FTZ R30, R4, R15, -R25 ;  /* 0x0000000f041e7223 */ /* 0x000fe20000010819 */
[-C--:B------:R-:W-:Y:S01]  /*10ed0*/  FMUL.FTZ R9, R9, R14.reuse ;  /* 0x0000000e09097220 */ /* 0x080fe20000410000 */
[----:B------:R-:W-:Y:S02]  /*10ee0*/  IMAD.U32 R25, R132, 0x10000, RZ ;  /* 0x0001000084197824 */ /* 0x000fe400078e00ff */
[----:B------:R-:W-:Y:S01]  /*10ef0*/  FFMA.FTZ R32, R4, R27, R29 ;  /* 0x0000001b04207223 */ /* 0x000fe2000001001d */
[----:B------:R-:W-:Y:S02]  /*10f00*/  IMAD.U32 R15, R136, 0x10000, RZ ;  /* 0x00010000880f7824 */ /* 0x000fe400078e00ff */
[C---:B------:R-:W-:Y:S01]  /*10f10*/  FFMA.FTZ R27, R5.reuse, R14, -R8 ;  /* 0x0000000e051b7223 */ /* 0x040fe20000010808 */
[----:B------:R-:W-:Y:S01]  /*10f20*/  FFMA.FTZ R29, R5, R26, R9 ;  /* 0x0000001a051d7223 */ /* 0x000fe20000010009 */
[----:B------:R-:W-:Y:S01]  /*10f30*/  LOP3.LUT R10, R10, 0xffff0000, RZ, 0xc0, !PT ;  /* 0xffff00000a0a7812 */ /* 0x000fe200078ec0ff */
[C---:B------:R-:W-:Y:S01]  /*10f40*/  FMUL.FTZ R31, R28.reuse, R25 ;  /* 0x000000191c1f7220 */ /* 0x040fe20000410000 */
        /* <DEDUP_REMOVED lines=9> */
[----:B------:R-:W-:-:S02]  /*10fe0*/  FMUL.FTZ R24, R11, R8 ;  /* 0x000000080b187220 */ /* 0x000fc40000410000 */
[-C--:B------:R-:W-:Y:S01]  /*10ff0*/  FMUL.FTZ R14, R10, R5.reuse ;  /* 0x000000050a0e7220 */ /* 0x080fe20000410000 */
[C---:B------:R-:W-:Y:S01]  /*11000*/  FFMA.FTZ R10, R6.reuse, R5, -R15 ;  /* 0x00000005060a7223 */ /* 0x040fe2000001080f */
[-C--:B------:R-:W-:Y:S01]  /*11010*/  FMUL.FTZ R25, R11, R4.reuse ;  /* 0x000000040b197220 */ /* 0x080fe20000410000 */
[C---:B------:R-:W-:Y:S01]  /*11020*/  FFMA.FTZ R11, R7.reuse, R4, -R24 ;  /* 0x00000004070b7223 */ /* 0x040fe20000010818 */
        /* <DEDUP_REMOVED lines=12> */
.L_x_1541:
[----:B------:R-:W-:Y:S05]  /*110f0*/  BSYNC B2 ;  /* 0x0000000000027941 */ /* 0x000fea0003800000 */
.L_x_1540:
[----:B------:R-:W-:Y:S05]  /*11100*/  @P1 BRA `(.L_x_1539) ;  /* 0x00000004009c1947 */ /* 0x000fea0003800000 */
[----:B------:R-:W3:Y:S01]  /*11110*/  LDL R40, [R1+0x88] ;  /* 0x0000880001287983 */ /* 0x000ee20000100800 */
[----:B------:R-:W-:Y:S02]  /*11120*/  LEA.HI R13, R13, R0, RZ, 0x1d ;  /* 0x000000000d0d7211 */ /* 0x000fe400078fe8ff */
[----:B------:R-:W-:Y:S02]  /*11130*/  SHF.R.U64 R27, R48, 0x10, R49 ;  /* 0x00000010301b7819 */ /* 0x000fe40000001231 */
[----:B-12---:R-:W-:Y:S01]  /*11140*/  SHF.R.S32.HI R6, RZ, 0x1f, R13 ;  /* 0x0000001fff067819 */ /* 0x006fe2000001140d */
[----:B------:R-:W-:Y:S01]  /*11150*/  IMAD.SHL.U32 R4, R13, 0x8, RZ ;  /* 0x000000080d047824 */ /* 0x000fe200078e00ff */
[----:B------:R-:W-:Y:S02]  /*11160*/  SHF.R.U64 R15, R36, 0x10, R37 ;  /* 0x00000010240f7819 */ /* 0x000fe40000001225 */
[----:B------:R-:W-:Y:S02]  /*11170*/  LEA.HI R6, R6, R13, RZ, 0x3 ;  /* 0x0000000d06067211 */ /* 0x000fe400078f18ff */
[----:B-----5:R-:W-:-:S02]  /*11180*/  LOP3.LUT R4, R46, 0x38, R4, 0xf8, !PT ;  /* 0x000000382e047812 */ /* 0x020fc400078ef804 */
[----:B------:R-:W-:Y:S01]  /*11190*/  SHF.R.U64 R25, R50, 0x10, R51 ;  /* 0x0000001032197819 */ /* 0x000fe20000001233 */
[----:B------:R-:W-:Y:S01]  /*111a0*/  IMAD.SHL.U32 R6, R6, 0x400, RZ ;  /* 0x0000040006067824 */ /* 0x000fe200078e00ff */
[----:B------:R-:W-:Y:S02]  /*111b0*/  LOP3.LUT R4, R4, R45, RZ, 0x3c, !PT ;  /* 0x0000002d04047212 */ /* 0x000fe400078e3cff */
[----:B------:R-:W-:Y:S02]  /*111c0*/  PRMT R120, R120, 0x5410, R27 ;  /* 0x0000541078787816 */ /* 0x000fe4000000001b */
[----:B0-----:R-:W-:Y:S02]  /*111d0*/  LOP3.LUT R9, R6, 0x7fffe000, RZ, 0xc0, !PT ;  /* 0x7fffe00006097812 */ /* 0x001fe400078ec0ff */
[----:B------:R-:W-:Y:S01]  /*111e0*/  PRMT R116, R116, 0x5410, R15 ;  /* 0x0000541074747816 */ /* 0x000fe2000000000f */
[----:B------:R-:W-:Y:S01]  /*111f0*/  IMAD.U32 R30, R120, 0x10000, RZ ;  /* 0x00010000781e7824 */ /* 0x000fe200078e00ff */
[----:B------:R-:W-:-:S02]  /*11200*/  IADD3 R9, R4, R9, R44 ;  /* 0x0000000904097210 */ /* 0x000fc40007ffe02c */
[----:B------:R-:W-:Y:S01]  /*11210*/  SHF.R.U64 R13, R38, 0x10, R39 ;  /* 0x00000010260d7819 */ /* 0x000fe20000001227 */
[----:B------:R-:W-:Y:S01]  /*11220*/  IMAD.U32 R32, R116, 0x10000, RZ ;  /* 0x0001000074207824 */ /* 0x000fe200078e00ff */
[----:B------:R-:W-:Y:S01]  /*11230*/  SHF.R.U32.HI R36, RZ, 0x10, R37 ;  /* 0x00000010ff247819 */ /* 0x000fe20000011625 */
[----:B------:R-:W-:Y:S01]  /*11240*/  IMAD R12, R9, 0x2, R16 ;  /* 0x00000002090c7824 */ /* 0x000fe200078e0210 */
[----:B------:R-:W-:Y:S02]  /*11250*/  SHF.R.U32.HI R38, RZ, 0x10, R39 ;  /* 0x00000010ff267819 */ /* 0x000fe40000011627 */
[----:B------:R-:W-:Y:S02]  /*11260*/  PRMT R122, R122, 0x5410, R25 ;  /* 0x000054107a7a7816 */ /* 0x000fe40000000019 */
[----:B------:R-:W0:Y:S01]  /*11270*/  LDS.128 R8, [R12+0x10400] ;  /* 0x010400000c087984 */ /* 0x000e220000000c00 */
[----:B------:R-:W-:Y:S02]  /*11280*/  SHF.R.U32.HI R50, RZ, 0x10, R51 ;  /* 0x00000010ff327819 */ /* 0x000fe40000011633 */
[----:B------:R-:W-:-:S02]  /*11290*/  SHF.R.U32.HI R48, RZ, 0x10, R49 ;  /* 0x00000010ff307819 */ /* 0x000fc40000011631 */
[----:B------:R-:W-:Y:S02]  /*112a0*/  PRMT R117, R117, 0x5410, R36 ;  /* 0x0000541075757816 */ /* 0x000fe40000000024 */
[----:B------:R-:W-:Y:S02]  /*112b0*/  PRMT R119, R119, 0x5410, R38 ;  /* 0x0000541077777816 */ /* 0x000fe40000000026 */
[----:B------:R-:W-:Y:S01]  /*112c0*/  PRMT R118, R118, 0x5410, R13 ;  /* 0x0000541076767816 */ /* 0x000fe2000000000d */
[----:B------:R-:W-:Y:S01]  /*112d0*/  IMAD.U32 R29, R117, 0x10000, RZ ;  /* 0x00010000751d7824 */ /* 0x000fe200078e00ff */
[----:B------:R-:W-:Y:S01]  /*112e0*/  PRMT R123, R123, 0x5410, R50 ;  /* 0x000054107b7b7816 */ /* 0x000fe20000000032 */
[----:B------:R-:W-:Y:S01]  /*112f0*/  IMAD.U32 R31, R119, 0x10000, RZ ;  /* 0x00010000771f7824 */ /* 0x000fe200078e00ff */
[----:B------:R-:W-:Y:S01]  /*11300*/  PRMT R121, R121, 0x5410, R48 ;  /* 0x0000541079797816 */ /* 0x000fe20000000030 */
[C---:B0-----:R-:W-:Y:S01]  /*11310*/  IMAD.U32 R25, R8.reuse, 0x10000, RZ ;  /* 0x0001000008197824 */ /* 0x041fe200078e00ff */
[----:B------:R-:W-:Y:S01]  /*11320*/  LOP3.LUT R8, R8, 0xffff0000, RZ, 0xc0, !PT ;  /* 0xffff000008087812 */ /* 0x000fe200078ec0ff */
[C---:B------:R-:W-:Y:S01]  /*11330*/  IMAD.U32 R26, R9.reuse, 0x10000, RZ ;  /* 0x00010000091a7824 */ /* 0x040fe200078e00ff */
[----:B------:R-:W-:Y:S01]  /*11340*/  LOP3.LUT R9, R9, 0xffff0000, RZ, 0xc0, !PT ;  /* 0xffff000009097812 */ /* 0x000fe200078ec0ff */
[C---:B------:R-:W-:Y:S01]  /*11350*/  FMUL.FTZ R34, R25.reuse, R32 ;  /* 0x0000002019227220 */ /* 0x040fe20000410000 */
[----:B------:R-:W-:Y:S01]  /*11360*/  FMUL.FTZ R36, R25, R30 ;  /* 0x0000001e19247220 */ /* 0x000fe20000410000 */
[----:B------:R-:W-:-:S02]  /*11370*/  IMAD.U32 R28, R11, 0x10000, RZ ;  /* 0x000100000b1c7824 */ /* 0x000fc400078e00ff */
[----:B------:R-:W-:Y:S01]  /*11380*/  FMUL.FTZ R33, R26, R29 ;  /* 0x0000001d1a217220 */ /* 0x000fe20000410000 */
[----:B------:R-:W-:Y:S01]  /*11390*/  IMAD.U32 R25, R121, 0x10000, RZ ;  /* 0x0001000079197824 */ /* 0x000fe200078e00ff */
[----:B------:R-:W-:Y:S01]  /*113a0*/  LOP3.LUT R11, R11, 0xffff0000, RZ, 0xc0, !PT ;  /* 0xffff00000b0b7812 */ /* 0x000fe200078ec0ff */
[----:B------:R-:W-:Y:S01]  /*113b0*/  FMUL.FTZ R37, R28, R31 ;  /* 0x0000001f1c257220 */ /* 0x000fe20000410000 */
[----:B------:R-:W-:Y:S02]  /*113c0*/  IMAD.U32 R27, R10, 0x10000, RZ ;  /* 0x000100000a1b7824 */ /* 0x000fe400078e00ff */
[----:B------:R-:W-:Y:S01]  /*113d0*/  FMUL.FTZ R35, R26, R25 ;  /* 0x000000191a237220 */ /* 0x000fe20000410000 */
[----:B------:R-:W-:Y:S01]  /*113e0*/  IMAD.U32 R26, R118, 0x10000, RZ ;  /* 0x00010000761a7824 */ /* 0x000fe200078e00ff */
[----:B------:R-:W-:Y:S01]  /*113f0*/  LOP3.LUT R10, R10, 0xffff0000, RZ, 0xc0, !PT ;  /* 0xffff00000a0a7812 */ /* 0x000fe200078ec0ff */
[----:B---3--:R-:W0:Y:S02]  /*11400*/  LDS.128 R4, [R40] ;  /* 0x0000000028047984 */ /* 0x008e240000000c00 */
[C---:B0-----:R-:W-:Y:S01]  /*11410*/  IMAD.U32 R13, R4.reuse, 0x10000, RZ ;  /* 0x00010000040d7824 */ /* 0x041fe200078e00ff */
[----:B------:R-:W-:Y:S01]  /*11420*/  LOP3.LUT R4, R4, 0xffff0000, RZ, 0xc0, !PT ;  /* 0xffff000004047812 */ /* 0x000fe200078ec0ff */
[C---:B------:R-:W-:Y:S01]  /*11430*/  IMAD.U32 R14, R5.reuse, 0x10000, RZ ;  /* 0x00010000050e7824 */ /* 0x040fe200078e00ff */
[----:B------:R-:W-:Y:S01]  /*11440*/  LOP3.LUT R5, R5, 0xffff0000, RZ, 0xc0, !PT ;  /* 0xffff000005057812 */ /* 0x000fe200078ec0ff */
[C---:B------:R-:W-:Y:S01]  /*11450*/  FFMA.FTZ R34, R13.reuse, R30, -R34 ;  /* 0x0000001e0d227223 */ /* 0x040fe20000010822 */
[----:B------:R-:W-:Y:S01]  /*11460*/  FFMA.FTZ R36, R13, R32, R36 ;  /* 0x000000200d247223 */ /* 0x000fe20000010024 */
[----:B------:R-:W-:-:S02]  /*11470*/  IMAD.U32 R13, R123, 0x10000, RZ ;  /* 0x000100007b0d7824 */ /* 0x000fc400078e00ff */
[----:B------:R-:W-:Y:S01]  /*11480*/  FFMA.FTZ R33, R14, R25, -R33 ;  /* 0x000000190e217223 */ /* 0x000fe20000010821 */
[----:B------:R-:W-:Y:S01]  /*11490*/  IMAD.U32 R24, R7, 0x10000, RZ ;  /* 0x0001000007187824 */ /* 0x000fe200078e00ff */
[----:B------:R-:W-:Y:S01]  /*114a0*/  LOP3.LUT R25, R116, 0xffff0000, RZ, 0xc0, !PT ;  /* 0xffff000074197812 */ /* 0x000fe200078ec0ff */
[----:B------:R-:W-:Y:S01]  /*114b0*/  FMUL.FTZ R28, R28, R13 ;  /* 0x0000000d1c1c7220 */ /* 0x000fe20000410000 */
[----:B------:R-:W-:Y:S01]  /*114c0*/  FFMA.FTZ R35, R14, R29, R35 ;  /* 0x0000001d0e237223 */ /* 0x000fe20000010023 */
[----:B------:R-:W-:Y:S01]  /*114d0*/  FFMA.FTZ R37, R24, R13, -R37 ;  /* 0x0000000d18257223 */ /* 0x000fe20000010825 */
        /* <DEDUP_REMOVED lines=8> */
[C---:B------:R-:W-:Y:S01]  /*11560*/  FFMA.FTZ R29, R4.reuse, R13, -R29 ;  /* 0x0000000d041d7223 */ /* 0x040fe2000001081d */
[----:B------:R-:W-:Y:S01]  /*11570*/  FMUL.FTZ R9, R9, R14 ;  /* 0x0000000e09097220 */ /* 0x000fe20000410000 */
[----:B------:R-:W-:Y:S01]  /*11580*/  FFMA.FTZ R31, R4, R25, R31 ;  /* 0x00000019041f7223 */ /* 0x000fe2000001001f */
[----:B------:R-:W-:Y:S02]  /*11590*/  IMAD.U32 R8, R122, 0x10000, RZ ;  /* 0x000100007a087824 */ /* 0x000fe400078e00ff */
[----:B------:R-:W-:Y:S01]  /*115a0*/  FMUL.FTZ R4, R27, R26 ;  /* 0x0000001a1b047220 */ /* 0x000fe20000410000 */
[C---:B------:R-:W-:Y:S01]  /*115b0*/  FFMA.FTZ R28, R5.reuse, R14, -R28 ;  /* 0x0000000e051c7223 */ /* 0x040fe2000001081c */
[----:B------:R-:W-:Y:S01]  /*115c0*/  FFMA.FTZ R24, R5, R24, R9 ;  /* 0x0000001805187223 */ /* 0x000fe20000010009 */
[-C--:B------:R-:W-:Y:S01]  /*115d0*/  FMUL.FTZ R14, R27, R8.reuse ;  /* 0x000000081b0e7220 */ /* 0x080fe20000410000 */
[----:B------:R-:W-:Y:S01]  /*115e0*/  FFMA.FTZ R13, R15, R8, -R4 ;  /* 0x000000080f0d7223 */ /* 0x000fe20000010804 */
[----:B------:R-:W-:-:S02]  /*115f0*/  LOP3.LUT R9, R118, 0xffff0000, RZ, 0xc0, !PT ;  /* 0xffff000076097812 */ /* 0x000fc400078ec0ff */
[----:B------:R-:W-:Y:S01]  /*11600*/  LOP3.LUT R5, R122, 0xffff0000, RZ, 0xc0, !PT ;  /* 0xffff00007a057812 */ /* 0x000fe200078ec0ff */
[----:B------:R-:W-:Y:S01]  /*11610*/  FFMA.FTZ R14, R15, R26, R14 ;  /* 0x0000001a0f0e7223 */ /* 0x000fe2000001000e */
[----:B------:R-:W-:Y:S01]  /*11620*/  LOP3.LUT R8, R119, 0xffff0000, RZ, 0xc0, !PT ;  /* 0xffff000077087812 */ /* 0x000fe200078ec0ff */
[C---:B------:R-:W-:Y:S01]  /*11630*/  FMUL.FTZ R15, R10.reuse, R9 ;  /* 0x000000090a0f7220 */ /* 0x040fe20000410000 */
[----:B------:R-:W-:Y:S01]  /*11640*/  LOP3.LUT R4, R123, 0xffff0000, RZ, 0xc0, !PT ;  /* 0xffff00007b047812 */ /* 0x000fe200078ec0ff */
[-C--:B------:R-:W-:Y:S01]  /*11650*/  FMUL.FTZ R26, R10, R5.reuse ;  /* 0x000000050a1a7220 */ /* 0x080fe20000410000 */
[----:B------:R-:W-:Y:S01]  /*11660*/  LOP3.LUT R6, R6, 0xffff0000, RZ, 0xc0, !PT ;  /* 0xffff000006067812 */ /* 0x000fe200078ec0ff */
[----:B------:R-:W-:Y:S01]  /*11670*/  FMUL.FTZ R32, R11, R8 ;  /* 0x000000080b207220 */ /* 0x000fe20000410000 */
[----:B------:R-:W-:Y:S01]  /*11680*/  LOP3.LUT R7, R7, 0xffff0000, RZ, 0xc0, !PT ;  /* 0xffff000007077812 */ /* 0x000fe200078ec0ff */
[-C--:B------:R-:W-:Y:S02]  /*11690*/  FMUL.FTZ R25, R11, R4.reuse ;  /* 0x000000040b197220 */ /* 0x080fe40000410000 */
[C---:B------:R-:W-:Y:S01]  /*116a0*/  FFMA.FTZ R10, R6.reuse, R5, -R15 ;  /* 0x00000005060a7223 */ /* 0x040fe2000001080f */
[----:B------:R-:W-:Y:S01]  /*116b0*/  FFMA.FTZ R11, R6, R9, R26 ;  /* 0x00000009060b7223 */ /* 0x000fe2000001001a */
        /* <DEDUP_REMOVED lines=12> */
.L_x_1539:
[----:B------:R-:W-:Y:S05]  /*11780*/  BSYNC B1 ;  /* 0x0000000000017941 */ /* 0x000fea0003800000 */
.L_x_1538:
[----:B------:R-:W-:Y:S04]  /*11790*/  BSSY B1, `(.L_x_1542) ;  /* 0x00000df000017945 */ /* 0x000fe80003800000 */
[----:B------:R-:W-:Y:S05]  /*117a0*/  @P2 BRA `(.L_x_1543) ;  /* 0x0000000c00742947 */ /* 0x000fea0003800000 */
[----:B------:R-:W4:Y:S01]  /*117b0*/  LDC R37, c[0x0][0x3d4] ;  /* 0x0000f500ff257b82 */ /* 0x000f220000000800 */
[----:B-123--:R-:W-:Y:S01]  /*117c0*/  SHF.R.S32.HI R5, RZ, 0x1f, R20 ;  /* 0x0000001fff057819 */ /* 0x00efe20000011414 */
[----:B------:R-:W-:Y:S01]  /*117d0*/  IMAD.SHL.U32 R4, R20, 0x40, RZ ;  /* 0x0000004014047824 */ /* 0x000fe200078e00ff */
[----:B------:R-:W-:Y:S02]  /*117e0*/  BSSY B2, `(.L_x_1544) ;  /* 0x0000071000027945 */ /* 0x000fe40003800000 */
[----:B------:R-:W-:Y:S02]  /*117f0*/  LEA.HI R5, R5, R20, RZ, 0x3 ;  /* 0x0000001405057211 */ /* 0x000fe400078f18ff */
[----:B------:R-:W-:-:S03]  /*11800*/  LOP3.LUT R38, R4, 0x1c0, RZ, 0xc0, !PT ;  /* 0x000001c004267812 */ /* 0x000fc600078ec0ff */
[----:B------:R-:W-:Y:S01]  /*11810*/  IMAD.SHL.U32 R5, R5, 0x40, RZ ;  /* 0x0000004005057824 */ /* 0x000fe200078e00ff */
[----:B------:R-:W-:-:S04]  /*11820*/  SHF.R.U32.HI R13, RZ, 0x3, R38 ;  /* 0x00000003ff0d7819 */ /* 0x000fc80000011626 */
[----:B------:R-:W-:Y:S02]  /*11830*/  LOP3.LUT R12, R5, 0xfffffe00, RZ, 0xc0, !PT ;  /* 0xfffffe00050c7812 */ /* 0x000fe400078ec0ff */
[-C--:B----4-:R-:W-:Y:S02]  /*11840*/  ISETP.GE.AND P0, PT, R228, R37.reuse, PT ;  /* 0x00000025e400720c */ /* 0x090fe40003f06270 */
[----:B------:R-:W-:-:S11]  /*11850*/  ISETP.GE.AND P1, PT, R225, R37, PT ;  /* 0x00000025e100720c */ /* 0x000fd60003f26270 */
[----:B------:R-:W-:Y:S05]  /*11860*/  @P0 BRA `(.L_x_1545) ;  /* 0x0000000400a00947 */ /* 0x000fea0003800000 */
[----:B------:R-:W2:Y:S04]  /*11870*/  LDL R6, [R1+0x20] ;  /* 0x0000200001067983 */ /* 0x000ea80000100800 */
[----:B------:R-:W3:Y:S01]  /*11880*/  LDL R39, [R1+0x84] ;  /* 0x0000840001277983 */ /* 0x000ee20000100800 */
[----:B------:R-:W-:Y:S02]  /*11890*/  SHF.R.U64 R24, R52, 0x10, R53 ;  /* 0x0000001034187819 */ /* 0x000fe40000001235 */
[----:B------:R-:W-:Y:S02]  /*118a0*/  SHF.R.U64 R28, R60, 0x10, R61 ;  /* 0x000000103c1c7819 */ /* 0x000fe4000000123d */
[----:B------:R-:W-:Y:S02]  /*118b0*/  SHF.R.U64 R26, R62, 0x10, R63 ;  /* 0x000000103e1a7819 */ /* 0x000fe4000000123f */
[----:B------:R-:W-:-:S02]  /*118c0*/  SHF.R.U32.HI R53, RZ, 0x10, R53 ;  /* 0x00000010ff357819 */ /* 0x000fc40000011635 */
[----:B------:R-:W-:Y:S02]  /*118d0*/  PRMT R105, R105, 0x5410, R24 ;  /* 0x0000541069697816 */ /* 0x000fe40000000018 */
[----:B------:R-:W-:Y:S02]  /*118e0*/  PRMT R109, R109, 0x5410, R28 ;  /* 0x000054106d6d7816 */ /* 0x000fe4000000001c */
[----:B------:R-:W-:Y:S01]  /*118f0*/  SHF.R.U32.HI R61, RZ, 0x10, R61 ;  /* 0x00000010ff3d7819 */ /* 0x000fe2000001163d */
[----:B------:R-:W-:Y:S01]  /*11900*/  IMAD.U32 R31, R105, 0x10000, RZ ;  /* 0x00010000691f7824 */ /* 0x000fe200078e00ff */
[----:B------:R-:W-:Y:S01]  /*11910*/  SHF.R.U64 R20, R54, 0x10, R55 ;  /* 0x0000001036147819 */ /* 0x000fe20000001237 */
[----:B------:R-:W-:Y:S01]  /*11920*/  IMAD.U32 R30, R109, 0x10000, RZ ;  /* 0x000100006d1e7824 */ /* 0x000fe200078e00ff */
[----:B------:R-:W-:Y:S02]  /*11930*/  PRMT R111, R111, 0x5410, R26 ;  /* 0x000054106f6f7816 */ /* 0x000fe4000000001a */
[----:B------:R-:W-:-:S02]  /*11940*/  PRMT R106, R106, 0x5410, R53 ;  /* 0x000054106a6a7816 */ /* 0x000fc40000000035 */
[----:B------:R-:W-:Y:S02]  /*11950*/  SHF.R.U32.HI R55, RZ, 0x10, R55 ;  /* 0x00000010ff377819 */ /* 0x000fe40000011637 */
[----:B------:R-:W-:Y:S01]  /*11960*/  SHF.R.U32.HI R63, RZ, 0x10, R63 ;  /* 0x00000010ff3f7819 */ /* 0x000fe2000001163f */
[----:B------:R-:W-:Y:S01]  /*11970*/  IMAD.U32 R32, R106, 0x10000, RZ ;  /* 0x000100006a207824 */ /* 0x000fe200078e00ff */
[----:B------:R-:W-:Y:S02]  /*11980*/  PRMT R110, R110, 0x5410, R61 ;  /* 0x000054106e6e7816 */ /* 0x000fe4000000003d */
[----:B------:R-:W-:Y:S02]  /*11990*/  PRMT R108, R108, 0x5410, R55 ;  /* 0x000054106c6c7816 */ /* 0x000fe40000000037 */
[----:B------:R-:W-:Y:S02]  /*119a0*/  PRMT R112, R112, 0x5410, R63 ;  /* 0x0000541070707816 */ /* 0x000fe4000000003f */
[----:B------:R-:W-:-:S02]  /*119b0*/  PRMT R107, R107, 0x5410, R20 ;  /* 0x000054106b6b7816 */ /* 0x000fc40000000014 */
[----:B------:R-:W-:Y:S02]  /*119c0*/  LOP3.LUT R105, R105, 0xffff0000, RZ, 0xc0, !PT ;  /* 0xffff000069697812 */ /* 0x000fe400078ec0ff */
[----:B------:R-:W-:Y:S02]  /*119d0*/  LOP3.LUT R109, R109, 0xffff0000, RZ, 0xc0, !PT ;  /* 0xffff00006d6d7812 */ /* 0x000fe400078ec0ff */
[----:B------:R-:W-:Y:S02]  /*119e0*/  LOP3.LUT R106, R106, 0xffff0000, RZ, 0xc0, !PT ;  /* 0xffff00006a6a7812 */ /* 0x000fe400078ec0ff */
[----:B--2---:R-:W-:-:S04]  /*119f0*/  LEA.HI R4, R37, R6, RZ, 0x1d ;  /* 0x0000000625047211 */ /* 0x004fc800078fe8ff */
[----:B------:R-:W-:Y:S01]  /*11a00*/  SHF.R.S32.HI R7, RZ, 0x1f, R4 ;  /* 0x0000001fff077819 */ /* 0x000fe20000011404 */
[----:B------:R-:W-:-:S03]  /*11a10*/  IMAD.SHL.U32 R5, R4, 0x8, RZ ;  /* 0x0000000804057824 */ /* 0x000fc600078e00ff */
[----:B------:R-:W-:Y:S02]  /*11a20*/  LEA.HI R7, R7, R4, RZ, 0x3 ;  /* 0x0000000407077211 */ /* 0x000fe400078f18ff */
[----:B------:R-:W-:-:S03]  /*11a30*/  LOP3.LUT R4, R38, 0x38, R5, 0xf8, !PT ;  /* 0x0000003826047812 */ /* 0x000fc600078ef805 */
        /* <DEDUP_REMOVED lines=23> */
[----:B------:R-:W-:Y:S01]  /*11bb0*/  FFMA.FTZ R33, R15, R30, -R34 ;  /* 0x0000001e0f217223 */ /* 0x000fe20000010822 */
[----:B------:R-:W-:Y:S02]  /*11bc0*/  IMAD.U32 R29, R11, 0x10000, RZ ;  /* 0x000100000b1d7824 */ /* 0x000fe400078e00ff */
[-C--:B------:R-:W-:Y:S01]  /*11bd0*/  FMUL.FTZ R27, R27, R26.reuse ;  /* 0x0000001a1b1b7220 */ /* 0x080fe20000410000 */
[----:B------:R-:W-:Y:S02]  /*11be0*/  IMAD.U32 R34, R108, 0x10000, RZ ;  /* 0x000100006c227824 */ /* 0x000fe400078e00ff */
[----:B------:R-:W-:Y:S01]  /*11bf0*/  FFMA.FTZ R35, R20, R26, -R35 ;  /* 0x0000001a14237223 */ /* 0x000fe20000010823 */
[----:B------:R-:W-:Y:S02]  /*11c00*/  IMAD.U32 R30, R112, 0x10000, RZ ;  /* 0x00010000701e7824 */ /* 0x000fe400078e00ff */
[----:B------:R-:W-:Y:S01]  /*11c10*/  FFMA.FTZ R36, R15, R31, R36 ;  /* 0x0000001f0f247223 */ /* 0x000fe20000010024 */
[C---:B------:R-:W-:Y:S01]  /*11c20*/  FMUL.FTZ R26, R29.reuse, R34 ;  /* 0x000000221d1a7220 */ /* 0x040fe20000410000 */
[----:B------:R-:W-:Y:S01]  /*11c30*/  LOP3.LUT R110, R110, 0xffff0000, RZ, 0xc0, !PT ;  /* 0xffff00006e6e7812 */ /* 0x000fe200078ec0ff */
[----:B------:R-:W-:Y:S01]  /*11c40*/  FMUL.FTZ R29, R29, R30 ;  /* 0x0000001e1d1d7220 */ /* 0x000fe20000410000 */
[----:B------:R-:W-:Y:S01]  /*11c50*/  FMUL.FTZ R15, R8, R105 ;  /* 0x00000069080f7220 */ /* 0x000fe20000410000 */
[----:B------:R-:W-:Y:S01]  /*11c60*/  FFMA.FTZ R20, R20, R32, R27 ;  /* 0x0000002014147223 */ /* 0x000fe2000001001b */
[C---:B------:R-:W-:Y:S01]  /*11c70*/  FFMA.FTZ R30, R25.reuse, R30, -R26 ;  /* 0x0000001e191e7223 */ /* 0x040fe2000001081a */
[----:B------:R-:W-:Y:S01]  /*11c80*/  FFMA.FTZ R34, R25, R34, R29 ;  /* 0x0000002219227223 */ /* 0x000fe2000001001d */
[----:B------:R-:W-:Y:S01]  /*11c90*/  FMUL.FTZ R27, R8, R109 ;  /* 0x0000006d081b7220 */ /* 0x000fe20000410000 */
[----:B------:R-:W-:Y:S01]  /*11ca0*/  FMUL.FTZ R26, R9, R106 ;  /* 0x0000006a091a7220 */ /* 0x000fe20000410000 */
[----:B------:R-:W-:-:S02]  /*11cb0*/  IMAD.U32 R28, R10, 0x10000, RZ ;  /* 0x000100000a1c7824 */ /* 0x000fc400078e00ff */
[----:B------:R-:W-:Y:S01]  /*11cc0*/  FFMA.FTZ R8, R4, R109, -R15 ;  /* 0x0000006d04087223 */ /* 0x000fe2000001080f */
[----:B------:R-:W-:Y:S02]  /*11cd0*/  IMAD.U32 R25, R107, 0x10000, RZ ;  /* 0x000100006b197824 */ /* 0x000fe400078e00ff */
[-C--:B------:R-:W-:Y:S01]  /*11ce0*/  FMUL.FTZ R9, R9, R110.reuse ;  /* 0x0000006e09097220 */ /* 0x080fe20000410000 */
[----:B------:R-:W-:Y:S02]  /*11cf0*/  IMAD.U32 R15, R111, 0x10000, RZ ;  /* 0x000100006f0f7824 */ /* 0x000fe400078e00ff */
[C---:B------:R-:W-:Y:S01]  /*11d00*/  FFMA.FTZ R26, R5.reuse, R110, -R26 ;  /* 0x0000006e051a7223 */ /* 0x040fe2000001081a */
[----:B------:R-:W-:Y:S01]  /*11d10*/  FMUL.FTZ R29, R28, R25 ;  /* 0x000000191c1d7220 */ /* 0x000fe20000410000 */
[----:B------:R-:W-:Y:S01]  /*11d20*/  FFMA.FTZ R9, R5, R106, R9 ;  /* 0x0000006a05097223 */ /* 0x000fe20000010009 */
[----:B------:R-:W-:Y:S01]  /*11d30*/  LOP3.LUT R10, R10, 0xffff0000, RZ, 0xc0, !PT ;  /* 0xffff00000a0a7812 */ /* 0x000fe200078ec0ff */
[-C--:B------:R-:W-:Y:S01]  /*11d40*/  FMUL.FTZ R5, R28, R15.reuse ;  /* 0x0000000f1c057220 */ /* 0x080fe20000410000 */
[----:B------:R-:W-:Y:S01]  /*11d50*/  LOP3.LUT R11, R11, 0xffff0000, RZ, 0xc0, !PT ;  /* 0xffff00000b0b7812 */ /* 0x000fe200078ec0ff */
[C---:B------:R-:W-:Y:S01]  /*11d60*/  FFMA.FTZ R29, R24.reuse, R15, -R29 ;  /* 0x0000000f181d7223 */ /* 0x040fe2000001081d */
[----:B------:R-:W-:Y:S01]  /*11d70*/  LOP3.LUT R107, R107, 0xffff0000, RZ, 0xc0, !PT ;  /* 0xffff00006b6b7812 */ /* 0x000fe200078ec0ff */
[----:B------:R-:W-:Y:S01]  /*11d80*/  FFMA.FTZ R24, R24, R25, R5 ;  /* 0x0000001918187223 */ /* 0x000fe20000010005 */
[----:B------:R-:W-:Y:S01]  /*11d90*/  LOP3.LUT R108, R108, 0xffff0000, RZ, 0xc0, !PT ;  /* 0xffff00006c6c7812 */ /* 0x000fe200078ec0ff */
[----:B------:R-:W-:Y:S01]  /*11da0*/  FFMA.FTZ R27, R4, R105, R27 ;  /* 0x00000069041b7223 */ /* 0x000fe2000001001b */
[----:B------:R-:W-:Y:S01]  /*11db0*/  LOP3.LUT R111, R111, 0xffff0000, RZ, 0xc0, !PT ;  /* 0xffff00006f6f7812 */ /* 0x000fe200078ec0ff */
[----:B------:R-:W-:Y:S01]  /*11dc0*/  FMUL.FTZ R5, R10, R107 ;  /* 0x0000006b0a057220 */ /* 0x000fe20000410000 */
[----:B------:R-:W-:Y:S01]  /*11dd0*/  LOP3.LUT R112, R112, 0xffff0000, RZ, 0xc0, !PT ;  /* 0xffff000070707812 */ /* 0x000fe200078ec0ff */
[----:B------:R-:W-:Y:S01]  /*11de0*/  FMUL.FTZ R28, R11, R108 ;  /* 0x0000006c0b1c7220 */ /* 0x000fe20000410000 */
[----:B------:R-:W-:Y:S01]  /*11df0*/  F2FP.BF16.F32.PACK_AB R9, R9, R20 ;  /* 0x000000140909723e */ /* 0x000fe200000010ff */
[-C--:B------:R-:W-:Y:S01]  /*11e00*/  FMUL.FTZ R4, R10, R111.reuse ;  /* 0x0000006f0a047220 */ /* 0x080fe20000410000 */
[C---:B------:R-:W-:Y:S01]  /*11e10*/  FFMA.FTZ R10, R6.reuse, R111, -R5 ;  /* 0x0000006f060a7223 */ /* 0x040fe20000010805 */
[-C--:B------:R-:W-:Y:S01]  /*11e20*/  FMUL.FTZ R15, R11, R112.reuse ;  /* 0x000000700b0f7220 */ /* 0x080fe20000410000 */
[C---:B------:R-:W-:Y:S01]  /*11e30*/  FFMA.FTZ R11, R7.reuse, R112, -R28 ;  /* 0x00000070070b7223 */ /* 0x040fe2000001081c */
[----:B------:R-:W-:Y:S01]  /*11e40*/  FFMA.FTZ R107, R6, R107, R4 ;  /* 0x0000006b066b7223 */ /* 0x000fe20000010004 */
[----:B------:R-:W-:Y:S01]  /*11e50*/  F2FP.BF16.F32.PACK_AB R4, R8, R33 ;  /* 0x000000210804723e */ /* 0x000fe200000010ff */
[----:B------:R-:W-:Y:S01]  /*11e60*/  FFMA.FTZ R15, R7, R108, R15 ;  /* 0x0000006c070f7223 */ /* 0x000fe2000001000f */
[----:B------:R-:W-:-:S02]  /*11e70*/  F2FP.BF16.F32.PACK_AB R5, R26, R35 ;  /* 0x000000231a05723e */ /* 0x000fc400000010ff */
[----:B------:R-:W-:Y:S02]  /*11e80*/  F2FP.BF16.F32.PACK_AB R6, R10, R29 ;  /* 0x0000001d0a06723e */ /* 0x000fe400000010ff */
[----:B------:R-:W-:Y:S02]  /*11e90*/  F2FP.BF16.F32.PACK_AB R7, R11, R30 ;  /* 0x0000001e0b07723e */ /* 0x000fe400000010ff */
[----:B------:R-:W-:Y:S02]  /*11ea0*/  F2FP.BF16.F32.PACK_AB R8, R27, R36 ;  /* 0x000000241b08723e */ /* 0x000fe400000010ff */
[----:B------:R-:W-:Y:S01]  /*11eb0*/  F2FP.BF16.F32.PACK_AB R10, R107, R24 ;  /* 0x000000186b0a723e */ /* 0x000fe200000010ff */
[----:B------:R1:W-:Y:S01]  /*11ec0*/  STS.128 [R39], R4 ;  /* 0x0000000427007388 */ /* 0x0003e20000000c00 */
[----:B------:R-:W-:-:S05]  /*11ed0*/  F2FP.BF16.F32.PACK_AB R11, R15, R34 ;  /* 0x000000220f0b723e */ /* 0x000fca00000010ff */
[----:B------:R1:W-:Y:S02]  /*11ee0*/  STS.128 [R14+0x10400], R8 ;  /* 0x010400080e007388 */ /* 0x0003e40000000c00 */
.L_x_1545:
[----:B------:R-:W-:Y:S05]  /*11ef0*/  BSYNC B2 ;  /* 0x0000000000027941 */ /* 0x000fea0003800000 */
.L_x_1544:
[----:B------:R-:W-:Y:S05]  /*11f00*/  @P1 BRA `(.L_x_1543) ;  /* 0x00000004009c1947 */ /* 0x000fea0003800000 */
[----:B------:R-:W2:Y:S01]  /*11f10*/  LDL R30, [R1+0x80] ;  /* 0x00008000011e7983 */ /* 0x000ea20000100800 */
[----:B------:R-:W-:Y:S02]  /*11f20*/  LEA.HI R37, R37, R0, RZ, 0x1d ;  /* 0x0000000025257211 */ /* 0x000fe400078fe8ff */
[----:B-1----:R-:W-:Y:S02]  /*11f30*/  SHF.R.U64 R14, R56, 0x10, R57 ;  /* 0x00000010380e7819 */ /* 0x002fe40000001239 */
[----:B------:R-:W-:Y:S01]  /*11f40*/  SHF.R.S32.HI R6, RZ, 0x1f, R37 ;  /* 0x0000001fff067819 */ /* 0x000fe20000011425 */
[----:B------:R-:W-:Y:S01]  /*11f50*/  IMAD.SHL.U32 R4, R37, 0x8, RZ ;  /* 0x0000000825047824 */ /* 0x000fe200078e00ff */
[----:B------:R-:W-:Y:S02]  /*11f60*/  SHF.R.U64 R24, R80, 0x10, R81 ;  /* 0x0000001050187819 */ /* 0x000fe40000001251 */
[----:B------:R-:W-:Y:S02]  /*11f70*/  LEA.HI R6, R6, R37, RZ, 0x3 ;  /* 0x0000002506067211 */ /* 0x000fe400078f18ff */
[----:B------:R-:W-:-:S02]  /*11f80*/  LOP3.LUT R4, R38, 0x38, R4, 0xf8, !PT ;  /* 0x0000003826047812 */ /* 0x000fc400078ef804 */
[----:B------:R-:W-:Y:S01]  /*11f90*/  PRMT R89, R89, 0x5410, R14 ;  /* 0x0000541059597816 */ /* 0x000fe2000000000e */
[----:B------:R-:W-:Y:S01]  /*11fa0*/  IMAD.SHL.U32 R6, R6, 0x400, RZ ;  /* 0x0000040006067824 */ /* 0x000fe200078e00ff */
[----:B------:R-:W-:Y:S02]  /*11fb0*/  LOP3.LUT R13, R4, R13, RZ, 0x3c, !PT ;  /* 0x0000000d040d7212 */ /* 0x000fe400078e3cff */
[----:B------:R-:W-:Y:S01]  /*11fc0*/  SHF.R.U32.HI R57, RZ, 0x10, R57 ;  /* 0x00000010ff397819 */ /* 0x000fe20000011639 */
[----:B------:R-:W-:Y:S01]  /*11fd0*/  IMAD.U32 R31, R89, 0x10000, RZ ;  /* 0x00010000591f7824 */ /* 0x000fe200078e00ff */
[----:B------:R-:W-:Y:S02]  /*11fe0*/  LOP3.LUT R6, R6, 0x7fffe000, RZ, 0xc0, !PT ;  /* 0x7fffe00006067812 */ /* 0x000fe400078ec0ff */
[----:B------:R-:W-:Y:S02]  /*11ff0*/  PRMT R103, R103, 0x5410, R24 ;  /* 0x0000541067677816 */ /* 0x000fe40000000018 */
[----:B------:R-:W-:-:S02]  /*12000*/  IADD3 R13, R13, R6, R12 ;  /* 0x000000060d0d7210 */ /* 0x000fc40007ffe00c */
[----:B------:R-:W-:Y:S01]  /*12010*/  SHF.R.U32.HI R81, RZ, 0x10, R81 ;  /* 0x00000010ff517819 */ /* 0x000fe20000011651 */
[----:B------:R-:W-:Y:S01]  /*12020*/  IMAD.U32 R29, R103, 0x10000, RZ ;  /* 0x00010000671d7824 */ /* 0x000fe200078e00ff */
[--C-:B------:R-:W-:Y:S01]  /*12030*/  SHF.R.U64 R12, R58, 0x10, R59.reuse ;  /* 0x000000103a0c7819 */ /* 0x100fe2000000123b */
[----:B------:R-:W-:Y:S01]  /*12040*/  IMAD R13, R13, 0x2, R16 ;  /* 0x000000020d0d7824 */ /* 0x000fe200078e0210 */
[----:B------:R-:W-:Y:S02]  /*12050*/  SHF.R.U32.HI R59, RZ, 0x10, R59 ;  /* 0x00000010ff3b7819 */ /* 0x000fe4000001163b */
[----:B------:R-:W-:Y:S02]  /*12060*/  SHF.R.U64 R20, R82, 0x10, R83 ;  /* 0x0000001052147819 */ /* 0x000fe40000001253 */
[----:B0-----:R-:W0:Y:S01]  /*12070*/  LDS.128 R8, [R13+0x10400] ;  /* 0x010400000d087984 */ /* 0x001e220000000c00 */
[----:B------:R-:W-:Y:S02]  /*12080*/  PRMT R90, R90, 0x5410, R57 ;  /* 0x000054105a5a7816 */ /* 0x000fe40000000039 */
[----:B------:R-:W-:-:S02]  /*12090*/  SHF.R.U32.HI R82, RZ, 0x10, R83 ;  /* 0x00000010ff527819 */ /* 0x000fc40000011653 */
[----:B------:R-:W-:Y:S01]  /*120a0*/  PRMT R102, R102, 0x5410, R81 ;  /* 0x0000541066667816 */ /* 0x000fe20000000051 */
[----:B------:R-:W-:Y:S01]  /*120b0*/  IMAD.U32 R28, R90, 0x10000, RZ ;  /* 0x000100005a1c7824 */ /* 0x000fe200078e00ff */
[----:B------:R-:W-:Y:S02]  /*120c0*/  PRMT R91, R91, 0x5410, R12 ;  /* 0x000054105b5b7816 */ /* 0x000fe4000000000c */
[----:B------:R-:W-:Y:S02]  /*120d0*/  PRMT R92, R92, 0x5410, R59 ;  /* 0x000054105c5c7816 */ /* 0x000fe4000000003b */
[----:B------:R-:W-:Y:S02]  /*120e0*/  PRMT R113, R113, 0x5410, R82 ;  /* 0x0000541071717816 */ /* 0x000fe40000000052 */
[----:B------:R-:W-:Y:S02]  /*120f0*/  PRMT R101, R101, 0x5410, R20 ;  /* 0x0000541065657816 */ /* 0x000fe40000000014 */
[----:B------:R-:W-:-:S02]  /*12100*/  LOP3.LUT R89, R89, 0xffff0000, RZ, 0xc0, !PT ;  /* 0xffff000059597812 */ /* 0x000fc400078ec0ff */
[----:B------:R-:W-:Y:S02]  /*12110*/  LOP3.LUT R103, R103, 0xffff0000, RZ, 0xc0, !PT ;  /* 0xffff000067677812 */ /* 0x000fe400078ec0ff */
[----:B------:R-:W-:Y:S01]  /*12120*/  LOP3.LUT R90, R90, 0xffff0000, RZ, 0xc0, !PT ;  /* 0xffff00005a5a7812 */ /* 0x000fe200078ec0ff */
[C---:B0-----:R-:W-:Y:S01]  /*12130*/  IMAD.U32 R24, R8.reuse, 0x10000, RZ ;  /* 0x0001000008187824 */ /* 0x041fe200078e00ff */
[----:B------:R-:W-:Y:S01]  /*12140*/  LOP3.LUT R8, R8, 0xffff0000, RZ, 0xc0, !PT ;  /* 0xffff000008087812 */ /* 0x000fe200078ec0ff */
[C---:B------:R-:W-:Y:S01]  /*12150*/  IMAD.U32 R25, R9.reuse, 0x10000, RZ ;  /* 0x0001000009197824 */ /* 0x040fe200078e00ff */
[----:B------:R-:W-:Y:S01]  /*12160*/  LOP3.LUT R9, R9, 0xffff0000, RZ, 0xc0, !PT ;  /* 0xffff000009097812 */ /* 0x000fe200078ec0ff */
[C---:B------:R-:W-:Y:S01]  /*12170*/  FMUL.FTZ R33, R24.reuse, R31 ;  /* 0x0000001f18217220 */ /* 0x040fe20000410000 */
[----:B------:R-:W-:Y:S01]  /*12180*/  FMUL.FTZ R35, R24, R29 ;  /* 0x0000001d18237220 */ /* 0x000fe20000410000 */
[C---:B------:R-:W-:Y:S02]  /*12190*/  IMAD.U32 R24, R102.reuse, 0x10000, RZ ;  /* 0x0001000066187824 */ /* 0x040fe400078e00ff */
[----:B------:R-:W-:Y:S01]  /*121a0*/  FMUL.FTZ R37, R25, R28 ;  /* 0x0000001c19257220 */ /* 0x000fe20000410000 */
[----:B------:R-:W-:Y:S01]  /*121b0*/  IMAD.U32 R27, R11, 0x10000, RZ ;  /* 0x000100000b1b7824 */ /* 0x000fe200078e00ff */
[----:B------:R-:W-:Y:S01]  /*121c0*/  LOP3.LUT R102, R102, 0xffff0000, RZ, 0xc0, !PT ;  /* 0xffff000066667812 */ /* 0x000fe200078ec0ff */
[----:B------:R-:W-:Y:S01]  /*121d0*/  FMUL.FTZ R25, R25, R24 ;  /* 0x0000001819197220 */ /* 0x000fe20000410000 */
[C---:B------:R-:W-:Y:S01]  /*121e0*/  IMAD.U32 R26, R10.reuse, 0x10000, RZ ;  /* 0x000100000a1a7824 */ /* 0x040fe200078e00ff */
[----:B------:R-:W-:-:S02]  /*121f0*/  LOP3.LUT R10, R10, 0xffff0000, RZ, 0xc0, !PT ;  /* 0xffff00000a0a7812 */ /* 0x000fc400078ec0ff */
[----:B------:R-:W-:Y:S01]  /*12200*/  LOP3.LUT R11, R11, 0xffff0000, RZ, 0xc0, !PT ;  /* 0xffff00000b0b7812 */ /* 0x000fe200078ec0ff */
[----:B--2---:R-:W0:Y:S02]  /*12210*/  LDS.128 R4, [R30] ;  /* 0x000000001e047984 */ /* 0x004e240000000c00 */
[C---:B0-----:R-:W-:Y:S01]  /*12220*/  IMAD.U32 R12, R4.reuse, 0x10000, RZ ;  /* 0x00010000040c7824 */ /* 0x041fe200078e00ff */
[----:B------:R-:W-:Y:S01]  /*12230*/  LOP3.LUT R4, R4, 0xffff0000, RZ, 0xc0, !PT ;  /* 0xffff000004047812 */ /* 0x000fe200078ec0ff */
[C---:B------:R-:W-:Y:S01]  /*12240*/  IMAD.U32 R14, R5.reuse, 0x10000, RZ ;  /* 0x00010000050e7824 */ /* 0x040fe200078e00ff */
[----:B------:R-:W-:Y:S01]  /*12250*/  LOP3.LUT R5, R5, 0xffff0000, RZ, 0xc0, !PT ;  /* 0xffff000005057812 */ /* 0x000fe200078ec0ff */
[----:B------:R-:W-:Y:S01]  /*12260*/  FFMA.FTZ R33, R12, R29, -R33 ;  /* 0x0000001d0c217223 */ /* 0x000fe20000010821 */
[----:B------:R-:W-:Y:S02]  /*12270*/  IMAD.U32 R29, R92, 0x10000, RZ ;  /* 0x000100005c1d7824 */ /* 0x000fe400078e00ff */
[----:B------:R-:W-:Y:S01]  /*12280*/  FFMA.FTZ R35, R12, R31, R35 ;  /* 0x0000001f0c237223 */ /* 0x000fe20000010023 */
[----:B------:R-:W-:-:S02]  /*12290*/  IMAD.U32 R12, R113, 0x10000, RZ ;  /* 0x00010000710c7824 */ /* 0x000fc400078e00ff */
[C---:B------:R-:W-:Y:S01]  /*122a0*/  FFMA.FTZ R37, R14.reuse, R24, -R37 ;  /* 0x000000180e257223 */ /* 0x040fe20000010825 */
[----:B------:R-:W-:Y:S02]  /*122b0*/  IMAD.U32 R20, R7, 0x10000, RZ ;  /* 0x0001000007147824 */ /* 0x000fe400078e00ff */
[C---:B------:R-:W-:Y:S01]  /*122c0*/  FMUL.FTZ R31, R27.reuse, R29 ;  /* 0x0000001d1b1f7220 */ /* 0x040fe20000410000 */
[----:B------:R-:W-:Y:S01]  /*122d0*/  FMUL.FTZ R24, R27, R12 ;  /* 0x0000000c1b187220 */ /* 0x000fe20000410000 */
[----:B------:R-:W-:Y:S01]  /*122e0*/  FFMA.FTZ R28, R14, R28, R25 ;  /* 0x0000001c0e1c7223 */ /* 0x000fe20000010019 */
[----:B------:R-:W-:Y:S01]  /*122f0*/  FMUL.FTZ R25, R8, R89 ;  /* 0x0000005908197220 */ /* 0x000fe20000410000 */
[----:B------:R-:W-:Y:S01]  /*12300*/  FFMA.FTZ R31, R20, R12, -R31 ;  /* 0x0000000c141f7223 */ /* 0x000fe2000001081f */
[----:B------:R-:W-:Y:S01]  /*12310*/  FMUL.FTZ R27, R8, R103 ;  /* 0x00000067081b7220 */ /* 0x000fe20000410000 */
[----:B------:R-:W-:Y:S02]  /*12320*/  IMAD.U32 R12, R91, 0x10000, RZ ;  /* 0x000100005b0c7824 */ /* 0x000fe400078e00ff */
[----:B------:R-:W-:Y:S01]  /*12330*/  FFMA.FTZ R29, R20, R29, R24 ;  /* 0x0000001d141d7223 */ /* 0x000fe20000010018 */
[C---:B------:R-:W-:Y:S01]  /*12340*/  FFMA.FTZ R14, R4.reuse, R103, -R25 ;  /* 0x00000067040e7223 */ /* 0x040fe20000010819 */
[----:B------:R-:W-:Y:S01]  /*12350*/  FFMA.FTZ R20, R4, R89, R27 ;  /* 0x0000005904147223 */ /* 0x000fe2000001001b */
[----:B------:R-:W-:-:S02]  /*12360*/  IMAD.U32 R15, R6, 0x10000, RZ ;  /* 0x00010000060f7824 */ /* 0x000fc400078e00ff */
[C---:B------:R-:W-:Y:S01]  /*12370*/  FMUL.FTZ R4, R26.reuse, R12 ;  /* 0x0000000c1a047220 */ /* 0x040fe20000410000 */
[----:B------:R-:W-:Y:S02]  /*12380*/  IMAD.U32 R8, R101, 0x10000, RZ ;  /* 0x0001000065087824 */ /* 0x000fe400078e00ff */
[C---:B------:R-:W-:Y:S01]  /*12390*/  FMUL.FTZ R24, R9.reuse, R90 ;  /* 0x0000005a09187220 */ /* 0x040fe20000410000 */
[----:B------:R-:W-:Y:S01]  /*123a0*/  FMUL.FTZ R9, R9, R102 ;  /* 0x0000006609097220 */ /* 0x000fe20000410000 */
[----:B------:R-:W-:Y:S01]  /*123b0*/  LOP3.LUT R91, R91, 0xffff0000, RZ, 0xc0, !PT ;  /* 0xffff00005b5b7812 */ /* 0x000fe200078ec0ff */
[-C--:B------:R-:W-:Y:S01]  /*123c0*/  FMUL.FTZ R26, R26, R8.reuse ;  /* 0x000000081a1a7220 */ /* 0x080fe20000410000 */
[----:B------:R-:W-:Y:S01]  /*123d0*/  FFMA.FTZ R25, R15, R8, -R4 ;  /* 0x000000080f197223 */ /* 0x000fe20000010804 */
[----:B------:R-:W-:Y:S01]  /*123e0*/  LOP3.LUT R92, R92, 0xffff0000, RZ, 0xc0, !PT ;  /* 0xffff00005c5c7812 */ /* 0x000fe200078ec0ff */
[----:B------:R-:W-:Y:S01]  /*123f0*/  FFMA.FTZ R24, R5, R102, -R24 ;  /* 0x0000006605187223 */ /* 0x000fe20000010818 */
[----:B------:R-:W-:Y:S01]  /*12400*/  LOP3.LUT R101, R101, 0xffff0000, RZ, 0xc0, !PT ;  /* 0xffff000065657812 */ /* 0x000fe200078ec0ff */
[----:B------:R-:W-:Y:S01]  /*12410*/  FFMA.FTZ R9, R5, R90, R9 ;  /* 0x0000005a05097223 */ /* 0x000fe20000010009 */
[----:B------:R-:W-:Y:S01]  /*12420*/  LOP3.LUT R4, R113, 0xffff0000, RZ, 0xc0, !PT ;  /* 0xffff000071047812 */ /* 0x000fe200078ec0ff */
[----:B------:R-:W-:Y:S01]  /*12430*/  FFMA.FTZ R26, R15, R12, R26 ;  /* 0x0000000c0f1a7223 */ /* 0x000fe2000001001a */
[----:B------:R-:W-:Y:S01]  /*12440*/  LOP3.LUT R6, R6, 0xffff0000, RZ, 0xc0, !PT ;  /* 0xffff000006067812 */ /* 0x000fe200078ec0ff */
[C---:B------:R-:W-:Y:S01]  /*12450*/  FMUL.FTZ R5, R10.reuse, R91 ;  /* 0x0000005b0a057220 */ /* 0x040fe20000410000 */
[----:B------:R-:W-:Y:S01]  /*12460*/  LOP3.LUT R7, R7, 0xffff0000, RZ, 0xc0, !PT ;  /* 0xffff000007077812 */ /* 0x000fe200078ec0ff */
        /* <DEDUP_REMOVED lines=17> */
.L_x_1543:
[----:B------:R-:W-:Y:S05]  /*12580*/  BSYNC B1 ;  /* 0x0000000000017941 */ /* 0x000fea0003800000 */
.L_x_1542:
[----:B------:R-:W-:Y:S05]  /*12590*/  @P3 BRA `(.L_x_1501) ;  /* 0x0000000c00783947 */ /* 0x000fea0003800000 */
[----:B-1234-:R-:W2:Y:S01]  /*125a0*/  LDL R6, [R1+0x6c] ;  /* 0x00006c0001067983 */ /* 0x01eea20000100800 */
[----:B------:R-:W1:Y:S01]  /*125b0*/  LDC R33, c[0x0][0x3d4] ;  /* 0x0000f500ff217b82 */ /* 0x000e620000000800 */
[----:B------:R-:W-:Y:S01]  /*125c0*/  BSSY B1, `(.L_x_1546) ;  /* 0x0000073000017945 */ /* 0x000fe20003800000 */
[-C--:B-1----:R-:W-:Y:S02]  /*125d0*/  ISETP.GE.AND P0, PT, R228, R33.reuse, PT ;  /* 0x00000021e400720c */ /* 0x082fe40003f06270 */
[----:B------:R-:W-:Y:S02]  /*125e0*/  ISETP.GE.AND P1, PT, R225, R33, PT ;  /* 0x00000021e100720c */ /* 0x000fe40003f26270 */
[----:B--2---:R-:W-:Y:S01]  /*125f0*/  SHF.R.S32.HI R5, RZ, 0x1f, R6 ;  /* 0x0000001fff057819 */ /* 0x004fe20000011406 */
[----:B------:R-:W-:-:S03]  /*12600*/  IMAD.SHL.U32 R4, R6, 0x40, RZ ;  /* 0x0000004006047824 */ /* 0x000fc600078e00ff */
[----:B------:R-:W-:Y:S02]  /*12610*/  LEA.HI R5, R5, R6, RZ, 0x3 ;  /* 0x0000000605057211 */ /* 0x000fe400078f18ff */
[----:B------:R-:W-:-:S03]  /*12620*/  LOP3.LUT R35, R4, 0x1c0, RZ, 0xc0, !PT ;  /* 0x000001c004237812 */ /* 0x000fc600078ec0ff */
[----:B------:R-:W-:Y:S01]  /*12630*/  IMAD.SHL.U32 R5, R5, 0x40, RZ ;  /* 0x0000004005057824 */ /* 0x000fe200078e00ff */
[----:B------:R-:W-:-:S04]  /*12640*/  SHF.R.U32.HI R37, RZ, 0x3, R35 ;  /* 0x00000003ff257819 */ /* 0x000fc80000011623 */
[----:B------:R-:W-:Y:S01]  /*12650*/  LOP3.LUT R36, R5, 0xfffffe00, RZ, 0xc0, !PT ;  /* 0xfffffe0005247812 */ /* 0x000fe200078ec0ff */
[----:B------:R-:W-:Y:S06]  /*12660*/  @P0 BRA `(.L_x_1547) ;  /* 0x0000000400a00947 */ /* 0x000fec0003800000 */
[----:B------:R-:W2:Y:S04]  /*12670*/  LDL R6, [R1+0x20] ;  /* 0x0000200001067983 */ /* 0x000ea80000100800 */
[----:B------:R-:W3:Y:S01]  /*12680*/  LDL R38, [R1+0x7c] ;  /* 0x00007c0001267983 */ /* 0x000ee20000100800 */
[----:B------:R-:W-:Y:S02]  /*12690*/  SHF.R.U64 R20, R64, 0x10, R65 ;  /* 0x0000001040147819 */ /* 0x000fe40000001241 */
[----:B------:R-:W-:Y:S02]  /*126a0*/  SHF.R.U64 R26, R72, 0x10, R73 ;  /* 0x00000010481a7819 */ /* 0x000fe40000001249 */
[----:B------:R-:W-:Y:S02]  /*126b0*/  SHF.R.U64 R24, R74, 0x10, R75 ;  /* 0x000000104a187819 */ /* 0x000fe4000000124b */
[----:B------:R-:W-:-:S02]  /*126c0*/  PRMT R93, R93, 0x5410, R20 ;  /* 0x000054105d5d7816 */ /* 0x000fc40000000014 */
[--C-:B------:R-:W-:Y:S02]  /*126d0*/  SHF.R.U64 R14, R66, 0x10, R67.reuse ;  /* 0x00000010420e7819 */ /* 0x100fe40000001243 */
[----:B------:R-:W-:Y:S01]  /*126e0*/  PRMT R97, R97, 0x5410, R26 ;  /* 0x0000541061617816 */ /* 0x000fe2000000001a */
[----:B------:R-:W-:Y:S01]  /*126f0*/  IMAD.U32 R29, R93, 0x10000, RZ ;  /* 0x000100005d1d7824 */ /* 0x000fe200078e00ff */
[----:B------:R-:W-:Y:S02]  /*12700*/  PRMT R99, R99, 0x5410, R24 ;  /* 0x0000541063637816 */ /* 0x000fe40000000018 */
[----:B------:R-:W-:Y:S01]  /*12710*/  SHF.R.U32.HI R67, RZ, 0x10, R67 ;  /* 0x00000010ff437819 */ /* 0x000fe20000011643 */
[----:B------:R-:W-:Y:S01]  /*12720*/  IMAD.U32 R28, R97, 0x10000, RZ ;  /* 0x00010000611c7824 */ /* 0x000fe200078e00ff */
[----:B------:R-:W-:Y:S02]  /*12730*/  SHF.R.U32.HI R65, RZ, 0x10, R65 ;  /* 0x00000010ff417819 */ /* 0x000fe40000011641 */
[----:B------:R-:W-:-:S02]  /*12740*/  SHF.R.U32.HI R73, RZ, 0x10, R73 ;  /* 0x00000010ff497819 */ /* 0x000fc40000011649 */
[----:B------:R-:W-:Y:S02]  /*12750*/  SHF.R.U32.HI R75, RZ, 0x10, R75 ;  /* 0x00000010ff4b7819 */ /* 0x000fe4000001164b */
[----:B------:R-:W-:Y:S02]  /*12760*/  PRMT R96, R96, 0x5410, R67 ;  /* 0x0000541060607816 */ /* 0x000fe40000000043 */
[----:B------:R-:W-:Y:S02]  /*12770*/  PRMT R94, R94, 0x5410, R65 ;  /* 0x000054105e5e7816 */ /* 0x000fe40000000041 */
[----:B------:R-:W-:Y:S02]  /*12780*/  PRMT R98, R98, 0x5410, R73 ;  /* 0x0000541062627816 */ /* 0x000fe40000000049 */
[----:B------:R-:W-:Y:S01]  /*12790*/  PRMT R100, R100, 0x5410, R75 ;  /* 0x0000541064647816 */ /* 0x000fe2000000004b */
[----:B------:R-:W-:Y:S01]  /*127a0*/  IMAD.U32 R30, R94, 0x10000, RZ ;  /* 0x000100005e1e7824 */ /* 0x000fe200078e00ff */
[----:B------:R-:W-:-:S02]  /*127b0*/  LOP3.LUT R93, R93, 0xffff0000, RZ, 0xc0, !PT ;  /* 0xffff00005d5d7812 */ /* 0x000fc400078ec0ff */
[----:B------:R-:W-:Y:S02]  /*127c0*/  PRMT R95, R95, 0x5410, R14 ;  /* 0x000054105f5f7816 */ /* 0x000fe4000000000e */
        /* <DEDUP_REMOVED lines=27> */
[-C--:B------:R-:W-:Y:S01]  /*12980*/  FMUL.FTZ R34, R24, R28.reuse ;  /* 0x0000001c18227220 */ /* 0x080fe20000410000 */
[C---:B------:R-:W-:Y:S01]  /*12990*/  IMAD.U32 R25, R9.reuse, 0x10000, RZ ;  /* 0x0001000009197824 */ /* 0x040fe200078e00ff */
[----:B------:R-:W-:Y:S01]  /*129a0*/  LOP3.LUT R9, R9, 0xffff0000, RZ, 0xc0, !PT ;  /* 0xffff000009097812 */ /* 0x000fe200078ec0ff */
[----:B------:R-:W-:Y:S01]  /*129b0*/  FFMA.FTZ R32, R13, R28, -R32 ;  /* 0x0000001c0d207223 */ /* 0x000fe20000010820 */
[----:B------:R-:W-:-:S02]  /*129c0*/  IMAD.U32 R28, R96, 0x10000, RZ ;  /* 0x00010000601c7824 */ /* 0x000fc400078e00ff */
[----:B------:R-:W-:Y:S01]  /*129d0*/  FFMA.FTZ R34, R13, R29, R34 ;  /* 0x0000001d0d227223 */ /* 0x000fe20000010022 */
[----:B------:R-:W-:Y:S02]  /*129e0*/  IMAD.U32 R24, R98, 0x10000, RZ ;  /* 0x0001000062187824 */ /* 0x000fe400078e00ff */
[----:B------:R-:W-:Y:S01]  /*129f0*/  FMUL.FTZ R31, R25, R30 ;  /* 0x0000001e191f7220 */ /* 0x000fe20000410000 */
[----:B------:R-:W-:Y:S02]  /*12a00*/  IMAD.U32 R13, R100, 0x10000, RZ ;  /* 0x00010000640d7824 */ /* 0x000fe400078e00ff */
[----:B------:R-:W-:Y:S01]  /*12a10*/  FMUL.FTZ R29, R27, R28 ;  /* 0x0000001c1b1d7220 */ /* 0x000fe20000410000 */
[-C--:B------:R-:W-:Y:S01]  /*12a20*/  FMUL.FTZ R25, R25, R24.reuse ;  /* 0x0000001819197220 */ /* 0x080fe20000410000 */
[----:B------:R-:W-:Y:S01]  /*12a30*/  FFMA.FTZ R31, R14, R24, -R31 ;  /* 0x000000180e1f7223 */ /* 0x000fe2000001081f */
[-C--:B------:R-:W-:Y:S01]  /*12a40*/  FMUL.FTZ R27, R27, R13.reuse ;  /* 0x0000000d1b1b7220 */ /* 0x080fe20000410000 */
[----:B------:R-:W-:Y:S01]  /*12a50*/  FFMA.FTZ R29, R20, R13, -R29 ;  /* 0x0000000d141d7223 */ /* 0x000fe2000001081d */
[----:B------:R-:W-:Y:S01]  /*12a60*/  FMUL.FTZ R13, R8, R93 ;  /* 0x0000005d080d7220 */ /* 0x000fe20000410000 */
[----:B------:R-:W-:Y:S01]  /*12a70*/  FFMA.FTZ R14, R14, R30, R25 ;  /* 0x0000001e0e0e7223 */ /* 0x000fe20000010019 */
[-C--:B------:R-:W-:Y:S01]  /*12a80*/  FMUL.FTZ R25, R8, R97.reuse ;  /* 0x0000006108197220 */ /* 0x080fe20000410000 */
[----:B------:R-:W-:Y:S01]  /*12a90*/  LOP3.LUT R98, R98, 0xffff0000, RZ, 0xc0, !PT ;  /* 0xffff000062627812 */ /* 0x000fe200078ec0ff */
[----:B------:R-:W-:Y:S01]  /*12aa0*/  FFMA.FTZ R97, R4, R97, -R13 ;  /* 0x0000006104617223 */ /* 0x000fe2000001080d */
[----:B------:R-:W-:-:S02]  /*12ab0*/  IMAD.U32 R26, R10, 0x10000, RZ ;  /* 0x000100000a1a7824 */ /* 0x000fc400078e00ff */
[----:B------:R-:W-:Y:S01]  /*12ac0*/  FFMA.FTZ R27, R20, R28, R27 ;  /* 0x0000001c141b7223 */ /* 0x000fe2000001001b */
[----:B------:R-:W-:Y:S02]  /*12ad0*/  IMAD.U32 R13, R95, 0x10000, RZ ;  /* 0x000100005f0d7824 */ /* 0x000fe400078e00ff */
[----:B------:R-:W-:Y:S01]  /*12ae0*/  FMUL.FTZ R20, R9, R94 ;  /* 0x0000005e09147220 */ /* 0x000fe20000410000 */
[----:B------:R-:W-:Y:S01]  /*12af0*/  FFMA.FTZ R25, R4, R93, R25 ;  /* 0x0000005d04197223 */ /* 0x000fe20000010019 */
[----:B------:R-:W-:Y:S01]  /*12b00*/  LOP3.LUT R10, R10, 0xffff0000, RZ, 0xc0, !PT ;  /* 0xffff00000a0a7812 */ /* 0x000fe200078ec0ff */
[----:B------:R-:W-:Y:S02]  /*12b10*/  IMAD.U32 R8, R99, 0x10000, RZ ;  /* 0x0001000063087824 */ /* 0x000fe400078e00ff */
[-C--:B------:R-:W-:Y:S01]  /*12b20*/  FMUL.FTZ R9, R9, R98.reuse ;  /* 0x0000006209097220 */ /* 0x080fe20000410000 */
[----:B------:R-:W-:Y:S01]  /*12b30*/  FMUL.FTZ R4, R26, R13 ;  /* 0x0000000d1a047220 */ /* 0x000fe20000410000 */
[----:B------:R-:W-:Y:S01]  /*12b40*/  LOP3.LUT R95, R95, 0xffff0000, RZ, 0xc0, !PT ;  /* 0xffff00005f5f7812 */ /* 0x000fe200078ec0ff */
[C---:B------:R-:W-:Y:S01]  /*12b50*/  FFMA.FTZ R20, R5.reuse, R98, -R20 ;  /* 0x0000006205147223 */ /* 0x040fe20000010814 */
[----:B------:R-:W-:Y:S01]  /*12b60*/  LOP3.LUT R96, R96, 0xffff0000, RZ, 0xc0, !PT ;  /* 0xffff000060607812 */ /* 0x000fe200078ec0ff */
[----:B------:R-:W-:Y:S01]  /*12b70*/  FFMA.FTZ R9, R5, R94, R9 ;  /* 0x0000005e05097223 */ /* 0x000fe20000010009 */
[----:B------:R-:W-:Y:S01]  /*12b80*/  LOP3.LUT R99, R99, 0xffff0000, RZ, 0xc0, !PT ;  /* 0xffff000063637812 */ /* 0x000fe200078ec0ff */
[----:B------:R-:W-:Y:S01]  /*12b90*/  FFMA.FTZ R24, R15, R8, -R4 ;  /* 0x000000080f187223 */ /* 0x000fe20000010804 */
[----:B------:R-:W-:Y:S01]  /*12ba0*/  LOP3.LUT R100, R100, 0xffff0000, RZ, 0xc0, !PT ;  /* 0xffff000064647812 */ /* 0x000fe200078ec0ff */
[----:B------:R-:W-:Y:S01]  /*12bb0*/  FMUL.FTZ R5, R10, R95 ;  /* 0x0000005f0a057220 */ /* 0x000fe20000410000 */
[C---:B------:R-:W-:Y:S01]  /*12bc0*/  FMUL.FTZ R4, R11.reuse, R96 ;  /* 0x000000600b047220 */ /* 0x040fe20000410000 */
[----:B------:R-:W-:Y:S01]  /*12bd0*/  FMUL.FTZ R26, R26, R8 ;  /* 0x000000081a1a7220 */ /* 0x000fe20000410000 */
[-C--:B------:R-:W-:Y:S01]  /*12be0*/  FMUL.FTZ R10, R10, R99.reuse ;  /* 0x000000630a0a7220 */ /* 0x080fe20000410000 */
[-C--:B------:R-:W-:Y:S01]  /*12bf0*/  FMUL.FTZ R11, R11, R100.reuse ;  /* 0x000000640b0b7220 */ /* 0x080fe20000410000 */
[C---:B------:R-:W-:Y:S01]  /*12c00*/  FFMA.FTZ R99, R6.reuse, R99, -R5 ;  /* 0x0000006306637223 */ /* 0x040fe20000010805 */
[----:B------:R-:W-:Y:S01]  /*12c10*/  FFMA.FTZ R100, R7, R100, -R4 ;  /* 0x0000006407647223 */ /* 0x000fe20000010804 */
[----:B------:R-:W-:Y:S01]  /*12c20*/  FFMA.FTZ R26, R15, R13, R26 ;  /* 0x0000000d0f1a7223 */ /* 0x000fe2000001001a */
        /* <DEDUP_REMOVED lines=12> */
.L_x_1547:
[----:B------:R-:W-:Y:S05]  /*12cf0*/  BSYNC B1 ;  /* 0x0000000000017941 */ /* 0x000fea0003800000 */
.L_x_1546:
        /* <DEDUP_REMOVED lines=9> */
[----:B------:R-:W-:Y:S01]  /*12d90*/  SHF.R.U32.HI R68, RZ, 0x10, R69 ;  /* 0x00000010ff447819 */ /* 0x000fe20000011645 */
[----:B------:R-:W-:Y:S01]  /*12da0*/  IMAD.SHL.U32 R5, R5, 0x400, RZ ;  /* 0x0000040005057824 */ /* 0x000fe200078e00ff */
[----:B------:R-:W-:Y:S02]  /*12db0*/  LOP3.LUT R0, R0, R37, RZ, 0x3c, !PT ;  /* 0x0000002500007212 */ /* 0x000fe400078e3cff */
[----:B------:R-:W-:Y:S02]  /*12dc0*/  PRMT R25, R3, 0x5410, R12 ;  /* 0x0000541003197816 */ /* 0x000fe4000000000c */
[----:B------:R-:W-:Y:S02]  /*12dd0*/  LOP3.LUT R5, R5, 0x7fffe000, RZ, 0xc0, !PT ;  /* 0x7fffe00005057812 */ /* 0x000fe400078ec0ff */
[----:B------:R-:W-:Y:S01]  /*12de0*/  PRMT R85, R85, 0x5410, R20 ;  /* 0x0000541055557816 */ /* 0x000fe20000000014 */
[----:B------:R-:W-:Y:S01]  /*12df0*/  IMAD.U32 R26, R25, 0x10000, RZ ;  /* 0x00010000191a7824 */ /* 0x000fe200078e00ff */
[----:B0-----:R-:W-:-:S02]  /*12e00*/  IADD3 R9, R0, R5, R36 ;  /* 0x0000000500097210 */ /* 0x001fc40007ffe024 */
[----:B------:R-:W-:Y:S01]  /*12e10*/  SHF.R.U32.HI R77, RZ, 0x10, R77 ;  /* 0x00000010ff4d7819 */ /* 0x000fe2000001164d */
[----:B------:R-:W-:Y:S01]  /*12e20*/  IMAD.U32 R24, R85, 0x10000, RZ ;  /* 0x0001000055187824 */ /* 0x000fe200078e00ff */
[----:B------:R-:W-:Y:S01]  /*12e30*/  SHF.R.U64 R28, R70, 0x10, R71 ;  /* 0x00000010461c7819 */ /* 0x000fe20000001247 */
[----:B------:R-:W-:Y:S01]  /*12e40*/  IMAD R0, R9, 0x2, R16 ;  /* 0x0000000209007824 */ /* 0x000fe200078e0210 */
[----:B------:R-:W-:Y:S02]  /*12e50*/  PRMT R27, R21, 0x5410, R68 ;  /* 0x00005410151b7816 */ /* 0x000fe40000000044 */
[----:B------:R-:W-:Y:S02]  /*12e60*/  SHF.R.U64 R14, R78, 0x10, R79 ;  /* 0x000000104e0e7819 */ /* 0x000fe4000000124f */
[----:B------:R-:W0:Y:S01]  /*12e70*/  LDS.128 R8, [R0+0x10400] ;  /* 0x0104000000087984 */ /* 0x000e220000000c00 */
[----:B------:R-:W-:Y:S01]  /*12e80*/  SHF.R.U32.HI R71, RZ, 0x10, R71 ;  /* 0x00000010ff477819 */ /* 0x000fe20000011647 */
[----:B------:R-:W-:Y:S01]  /*12e90*/  IMAD.U32 R29, R27, 0x10000, RZ ;  /* 0x000100001b1d7824 */ /* 0x000fe200078e00ff */
[----:B------:R-:W-:-:S02]  /*12ea0*/  SHF.R.U32.HI R79, RZ, 0x10, R79 ;  /* 0x00000010ff4f7819 */ /* 0x000fc4000001164f */
[----:B------:R-:W-:Y:S02]  /*12eb0*/  PRMT R86, R86, 0x5410, R77 ;  /* 0x0000541056567816 */ /* 0x000fe4000000004d */
[----:B------:R-:W-:Y:S02]  /*12ec0*/  PRMT R84, R84, 0x5410, R71 ;  /* 0x0000541054547816 */ /* 0x000fe40000000047 */
[----:B------:R-:W-:Y:S02]  /*12ed0*/  PRMT R88, R88, 0x5410, R79 ;  /* 0x0000541058587816 */ /* 0x000fe4000000004f */
[----:B------:R-:W-:Y:S02]  /*12ee0*/  PRMT R28, R23, 0x5410, R28 ;  /* 0x00005410171c7816 */ /* 0x000fe4000000001c */
[----:B------:R-:W-:Y:S02]  /*12ef0*/  PRMT R87, R87, 0x5410, R14 ;  /* 0x0000541057577816 */ /* 0x000fe4000000000e */
[----:B------:R-:W-:-:S02]  /*12f00*/  LOP3.LUT R25, R25, 0xffff0000, RZ, 0xc0, !PT ;  /* 0xffff000019197812 */ /* 0x000fc400078ec0ff */
[----:B------:R-:W-:Y:S01]  /*12f10*/  LOP3.LUT R85, R85, 0xffff0000, RZ, 0xc0, !PT ;  /* 0xffff000055557812 */ /* 0x000fe200078ec0ff */
[C---:B0-----:R-:W-:Y:S01]  /*12f20*/  IMAD.U32 R15, R8.reuse, 0x10000, RZ ;  /* 0x00010000080f7824 */ /* 0x041fe200078e00ff */
[----:B------:R-:W-:Y:S01]  /*12f30*/  LOP3.LUT R8, R8, 0xffff0000, RZ, 0xc0, !PT ;  /* 0xffff000008087812 */ /* 0x000fe200078ec0ff */
[C---:B------:R-:W-:Y:S01]  /*12f40*/  IMAD.U32 R20, R9.reuse, 0x10000, RZ ;  /* 0x0001000009147824 */ /* 0x040fe200078e00ff */
[----:B------:R-:W-:Y:S01]  /*12f50*/  LOP3.LUT R9, R9, 0xffff0000, RZ, 0xc0, !PT ;  /* 0xffff000009097812 */ /* 0x000fe200078ec0ff */
[C---:B------:R-:W-:Y:S01]  /*12f60*/  FMUL.FTZ R30, R15.reuse, R26 ;  /* 0x0000001a0f1e7220 */ /* 0x040fe20000410000 */
[----:B------:R-:W-:Y:S01]  /*12f70*/  FMUL.FTZ R32, R15, R24 ;  /* 0x000000180f207220 */ /* 0x000fe20000410000 */
[----:B------:R-:W-:Y:S02]  /*12f80*/  IMAD.U32 R15, R86, 0x10000, RZ ;  /* 0x00010000560f7824 */ /* 0x000fe400078e00ff */
        /* <DEDUP_REMOVED lines=12> */
[C---:B------:R-:W-:Y:S01]  /*13050*/  FFMA.FTZ R30, R3.reuse, R24, -R30 ;  /* 0x00000018031e7223 */ /* 0x040fe2000001081e */
[----:B------:R-:W-:Y:S02]  /*13060*/  IMAD.U32 R24, R84, 0x10000, RZ ;  /* 0x0001000054187824 */ /* 0x000fe400078e00ff */
[----:B------:R-:W-:Y:S01]  /*13070*/  FFMA.FTZ R32, R3, R26, R32 ;  /* 0x0000001a03207223 */ /* 0x000fe20000010020 */
[----:B------:R-:W-:-:S02]  /*13080*/  IMAD.U32 R3, R88, 0x10000, RZ ;  /* 0x0001000058037824 */ /* 0x000fc400078e00ff */
[C---:B------:R-:W-:Y:S01]  /*13090*/  FFMA.FTZ R31, R12.reuse, R15, -R31 ;  /* 0x0000000f0c1f7223 */ /* 0x040fe2000001081f */
[----:B------:R-:W-:Y:S02]  /*130a0*/  IMAD.U32 R14, R7, 0x10000, RZ ;  /* 0x00010000070e7824 */ /* 0x000fe400078e00ff */
[CC--:B------:R-:W-:Y:S01]  /*130b0*/  FMUL.FTZ R15, R23.reuse, R24.reuse ;  /* 0x00000018170f7220 */ /* 0x0c0fe20000410000 */
[----:B------:R-:W-:Y:S01]  /*130c0*/  FMUL.FTZ R35, R23, R3 ;  /* 0x0000000317237220 */ /* 0x000fe20000410000 */
[----:B------:R-:W-:Y:S01]  /*130d0*/  FFMA.FTZ R33, R12, R29, R33 ;  /* 0x0000001d0c217223 */ /* 0x000fe20000010021 */
[----:B------:R-:W-:Y:S01]  /*130e0*/  LOP3.LUT R12, R27, 0xffff0000, RZ, 0xc0, !PT ;  /* 0xffff00001b0c7812 */ /* 0x000fe200078ec0ff */
[C---:B------:R-:W-:Y:S01]  /*130f0*/  FFMA.FTZ R23, R14.reuse, R3, -R15 ;  /* 0x000000030e177223 */ /* 0x040fe2000001080f */
[----:B------:R-:W-:Y:S01]  /*13100*/  FFMA.FTZ R35, R14, R24, R35 ;  /* 0x000000180e237223 */ /* 0x000fe20000010023 */
[C---:B------:R-:W-:Y:S01]  /*13110*/  FMUL.FTZ R3, R8.reuse, R25 ;  /* 0x0000001908037220 */ /* 0x040fe20000410000 */
[----:B------:R-:W-:Y:S01]  /*13120*/  FMUL.FTZ R15, R8, R85 ;  /* 0x00000055080f7220 */ /* 0x000fe20000410000 */
[----:B------:R-:W-:-:S02]  /*13130*/  IMAD.U32 R14, R28, 0x10000, RZ ;  /* 0x000100001c0e7824 */ /* 0x000fc400078e00ff */
[----:B------:R-:W-:Y:S01]  /*13140*/  FMUL.FTZ R20, R9, R12 ;  /* 0x0000000c09147220 */ /* 0x000fe20000410000 */
[C---:B------:R-:W-:Y:S01]  /*13150*/  FFMA.FTZ R85, R4.reuse, R85, -R3 ;  /* 0x0000005504557223 */ /* 0x040fe20000010803 */
[----:B------:R-:W-:Y:S02]  /*13160*/  IMAD.U32 R8, R87, 0x10000, RZ ;  /* 0x0001000057087824 */ /* 0x000fe400078e00ff */
[----:B------:R-:W-:Y:S01]  /*13170*/  FFMA.FTZ R15, R4, R25, R15 ;  /* 0x00000019040f7223 */ /* 0x000fe2000001000f */
[----:B------:R-:W-:Y:S02]  /*13180*/  IMAD.U32 R13, R6, 0x10000, RZ ;  /* 0x00010000060d7824 */ /* 0x000fe400078e00ff */
[----:B------:R-:W-:Y:S01]  /*13190*/  FMUL.FTZ R9, R9, R86 ;  /* 0x0000005609097220 */ /* 0x000fe20000410000 */
[C---:B------:R-:W-:Y:S01]  /*131a0*/  FMUL.FTZ R4, R21.reuse, R14 ;  /* 0x0000000e15047220 */ /* 0x040fe20000410000 */
[----:B------:R-:W-:Y:S01]  /*131b0*/  LOP3.LUT R3, R28, 0xffff0000, RZ, 0xc0, !PT ;  /* 0xffff00001c037812 */ /* 0x000fe200078ec0ff */
[----:B------:R-:W-:Y:S01]  /*131c0*/  FMUL.FTZ R24, R21, R8 ;  /* 0x0000000815187220 */ /* 0x000fe20000410000 */
[----:B------:R-:W-:Y:S01]  /*131d0*/  LOP3.LUT R84, R84, 0xffff0000, RZ, 0xc0, !PT ;  /* 0xffff000054547812 */ /* 0x000fe200078ec0ff */
[----:B------:R-:W-:Y:S01]  /*131e0*/  FFMA.FTZ R20, R5, R86, -R20 ;  /* 0x0000005605147223 */ /* 0x000fe20000010814 */
[----:B------:R-:W-:Y:S01]  /*131f0*/  LOP3.LUT R87, R87, 0xffff0000, RZ, 0xc0, !PT ;  /* 0xffff000057577812 */ /* 0x000fe200078ec0ff */
[----:B------:R-:W-:Y:S01]  /*13200*/  FFMA.FTZ R12, R5, R12, R9 ;  /* 0x0000000c050c7223 */ /* 0x000fe20000010009 */
[----:B------:R-:W-:Y:S01]  /*13210*/  LOP3.LUT R88, R88, 0xffff0000, RZ, 0xc0, !PT ;  /* 0xffff000058587812 */ /* 0x000fe200078ec0ff */
[----:B------:R-:W-:Y:S01]  /*13220*/  FFMA.FTZ R21, R13, R8, -R4 ;  /* 0x000000080d157223 */ /* 0x000fe20000010804 */
[----:B------:R-:W-:Y:S01]  /*13230*/  LOP3.LUT R6, R6, 0xffff0000, RZ, 0xc0, !PT ;  /* 0xffff000006067812 */ /* 0x000fe200078ec0ff */
[C---:B------:R-:W-:Y:S01]  /*13240*/  FMUL.FTZ R5, R10.reuse, R3 ;  /* 0x000000030a057220 */ /* 0x040fe20000410000 */
[----:B------:R-:W-:Y:S01]  /*13250*/  LOP3.LUT R7, R7, 0xffff0000, RZ, 0xc0, !PT ;  /* 0xffff000007077812 */ /* 0x000fe200078ec0ff */
[C---:B------:R-:W-:Y:S01]  /*13260*/  FMUL.FTZ R8, R11.reuse, R84 ;  /* 0x000000540b087220 */ /* 0x040fe20000410000 */
        /* <DEDUP_REMOVED lines=17> */
.L_x_1501:
[----:B------:R-:W-:Y:S05]  /*13380*/  BSYNC B0 ;  /* 0x0000000000007941 */ /* 0x000fea0003800000 */
.L_x_1449:
[----:B------:R-:W-:Y:S01]  /*13390*/  @!PT LDS RZ, [RZ] ;  /* 0x00000000fffff984 */ /* 0x000fe20000000800 */
[----:B------:R-:W-:Y:S01]  /*133a0*/  @!PT LDS RZ, [RZ] ;  /* 0x00000000fffff984 */ /* 0x000fe20000000800 */
[----:B------:R-:W-:Y:S01]  /*133b0*/  @!PT LDS RZ, [RZ] ;  /* 0x00000000fffff984 */ /* 0x000fe20000000800 */
[----:B------:R-:W-:Y:S01]  /*133c0*/  @!PT LDS RZ, [RZ] ;  /* 0x00000000fffff984 */ /* 0x000fe20000000800 */
[----:B------:R1:W-:Y:S06]  /*133d0*/  MEMBAR.ALL.CTA ;  /* 0x0000000000007992 */ /* 0x0003ec0000008000 */
[----:B-1----:R-:W1:Y:S01]  /*133e0*/  FENCE.VIEW.ASYNC.S ;  /* 0x00000000000073c6 */ /* 0x002e620000000000 */
[----:B------:R-:W-:Y:S05]  /*133f0*/  WARPSYNC.ALL ;  /* 0x0000000000007948 */ /* 0x000fea0003800000 */
[----:B-1----:R-:W-:Y:S06]  /*13400*/  BAR.SYNC.DEFER_BLOCKING 0xd, 0x100 ;  /* 0x0344000000007b1d */ /* 0x002fec0000010000 */
.L_x_1446:
[----:B0-----:R-:W2:Y:S02]  /*13410*/  LDL R0, [R1+0x30] ;  /* 0x0000300001007983 */ /* 0x001ea40000100800 */
[----:B--2---:R-:W-:-:S13]  /*13420*/  R2UR UR4, R0 ;  /* 0x00000000000472ca */ /* 0x004fda00000e0000 */
[----:B------:R-:W-:-:S05]  /*13430*/  IMAD.U32 R0, RZ, RZ, UR4 ;  /* 0x00000004ff007e24 */ /* 0x000fca000f8e00ff */
[----:B------:R-:W-:-:S13]  /*13440*/  ISETP.NE.AND P0, PT, R0, 0x3, PT ;  /* 0x000000030000780c */ /* 0x000fda0003f05270 */
[----:B------:R-:W-:Y:S05]  /*13450*/  @!P0 BRA `(.L_x_1548) ;  /* 0x0000000000048947 */ /* 0x000fea0003800000 */
[----:B------:R-:W-:Y:S01]  /*13460*/  BPT.TRAP 0x1 ;  /* 0x000000040000795c */ /* 0x000fe20000300000 */
.L_x_1548:
[----:B------:R-:W-:Y:S01]  /*13470*/  IMAD R23, R22, 0x8, R16 ;  /* 0x0000000816177824 */ /* 0x000fe200078e0210 */
[----:B------:R-:W-:-:S04]  /*13480*/  SHF.L.U32 R0, R218, 0x1f, RZ ;  /* 0x0000001fda007819 */ /* 0x000fc800000006ff */
[----:B------:R0:W2:Y:S01]  /*13490*/  SYNCS.PHASECHK.TRANS64.TRYWAIT P2, [R23+URZ+0x30830], R0 ;  /* 0x03083000170075a7 */ /* 0x0000a2000804017f */
[----:B------:R-:W-:Y:S05]  /*134a0*/  @!P0 BRA `(.L_x_1549) ;  /* 0x0000000000048947 */ /* 0x000fea0003800000 */
[----:B------:R-:W-:Y:S01]  /*134b0*/  BPT.TRAP 0x1 ;  /* 0x000000040000795c */ /* 0x000fe20000300000 */
.L_x_1549:
[----:B-1----:R-:W1:Y:S02]  /*134c0*/  S2R R3, SR_TID.X ;  /* 0x0000000000037919 */ /* 0x002e640000002100 */
[----:B-1----:R-:W-:-:S04]  /*134d0*/  LOP3.LUT R3, R3, 0x7f, RZ, 0xc0, !PT ;  /* 0x0000007f03037812 */ /* 0x002fc800078ec0ff */
[----:B------:R-:W-:Y:S01]  /*134e0*/  ISETP.NE.AND P1, PT, R3, RZ, PT ;  /* 0x000000ff0300720c */ /* 0x000fe20003f25270 */
[----:B--2---:R-:W-:-:S12]  /*134f0*/  @P2 BRA `(.L_x_1550) ;  /* 0x0000000000082947 */ /* 0x004fd80003800000 */
[----:B------:R-:W1:Y:S02]  /*13500*/  SYNCS.PHASECHK.TRANS64.TRYWAIT P2, [R23+URZ+0x30830], R0 ;  /* 0x03083000170075a7 */ /* 0x000e64000804017f */
[----:B-1----:R-:W-:Y:S05]  /*13510*/  @!P2 BRA `(.L_x_1551) ;  /* 0x000001740040a947 */ /* 0x002fea0003800000 */
.L_x_1550:
[----:B------:R-:W-:Y:S05]  /*13520*/  WARPSYNC.ALL ;  /* 0x0000000000007948 */ /* 0x000fea0003800000 */
[----:B01----:R-:W-:Y:S01]  /*13530*/  VIADD R0, R16, 0x20400 ;  /* 0x0002040010007836 */ /* 0x003fe20000000000 */
[----:B---34-:R-:W-:-:S04]  /*13540*/  LOP3.LUT R6, R2, 0x10000, RZ, 0xfc, !PT ;  /* 0x0001000002067812 */ /* 0x018fc800078efcff */
[----:B------:R-:W-:-:S04]  /*13550*/  SHF.R.U32.HI R0, RZ, 0x4, R0 ;  /* 0x00000004ff007819 */ /* 0x000fc80000011600 */
[----:B------:R-:W-:-:S04]  /*13560*/  LOP3.LUT R0, R0, 0x3fff, RZ, 0xc0, !PT ;  /* 0x00003fff00007812 */ /* 0x000fc800078ec0ff */
[----:B------:R-:W-:Y:S01]  /*13570*/  LOP3.LUT R4, R0, 0x10000, RZ, 0xfc, !PT ;  /* 0x0001000000047812 */ /* 0x000fe200078efcff */
[----:B------:R-:W-:Y:S02]  /*13580*/  IMAD.MOV.U32 R7, RZ, RZ, 0x40000040 ;  /* 0x40000040ff077424 */ /* 0x000fe400078e00ff */
[----:B------:R-:W-:Y:S02]  /*13590*/  IMAD.MOV.U32 R3, RZ, RZ, 0x40000040 ;  /* 0x40000040ff037424 */ /* 0x000fe400078e00ff */
[----:B------:R-:W-:Y:S01]  /*135a0*/  IMAD R2, R22, 0x800, R4 ;  /* 0x0000080016027824 */ /* 0x000fe200078e0204 */
[----:B------:R-:W-:Y:S01]  /*135b0*/  R2UR UR4, R6 ;  /* 0x00000000060472ca */ /* 0x000fe200000e0000 */
[----:B-----5:R-:W-:Y:S01]  /*135c0*/  WARPGROUP.ARRIVE ;  /* 0x00000000000079c5 */ /* 0x020fe20000000000 */
[----:B------:R-:W-:Y:S01]  /*135d0*/  R2UR UR5, R7 ;  /* 0x00000000070572ca */ /* 0x000fe200000e0000 */
[----:B------:R0:W-:Y:S01]  /*135e0*/  STL [R1+0xc], R4 ;  /* 0x00000c0401007387 */ /* 0x0001e20000100800 */
[----:B------:R-:W-:-:S02]  /*135f0*/  R2UR UR6, R2 ;  /* 0x00000000020672ca */ /* 0x000fc400000e0000 */
[----:B------:R-:W-:Y:S01]  /*13600*/  R2UR UR7, R3 ;  /* 0x00000000030772ca */ /* 0x000fe200000e0000 */
[----:B------:R-:W-:Y:S01]  /*13610*/  VIADD R222, R6, 0x2 ;  /* 0x0000000206de7836 */ /* 0x000fe20000000000 */
[----:B------:R-:W2:Y:S01]  /*13620*/  LDL R65, [R1+0x54] ;  /* 0x0000540001417983 */ /* 0x000ea20000100800 */
[----:B------:R-:W-:Y:S02]  /*13630*/  IMAD.MOV.U32 R223, RZ, RZ, 0x40000040 ;  /* 0x40000040ffdf7424 */ /* 0x000fe400078e00ff */
[----:B------:R-:W-:Y:S01]  /*13640*/  IMAD.MOV.U32 R5, RZ, RZ, 0x40000040 ;  /* 0x40000040ff057424 */ /* 0x000fe200078e00ff */
[----:B------:R-:W2:Y:S01]  /*13650*/  LDL R70, [R1+0x4] ;  /* 0x0000040001467983 */ /* 0x000ea20000100800 */
[----:B0-----:R-:W-:Y:S02]  /*13660*/  VIADD R4, R2, 0x2 ;  /* 0x0000000202047836 */ /* 0x001fe40000000000 */
[----:B------:R-:W-:Y:S02]  /*13670*/  VIADD R220, R6, 0x4 ;  /* 0x0000000406dc7836 */ /* 0x000fe40000000000 */
[----:B------:R-:W-:-:S02]  /*13680*/  IMAD.MOV.U32 R221, RZ, RZ, 0x40000040 ;  /* 0x40000040ffdd7424 */ /* 0x000fc400078e00ff */
[----:B------:R-:W-:Y:S01]  /*13690*/  HGMMA.64x64x16.F32.BF16 R24, gdesc[UR4], RZ, !UPT, gsb0 ;  /* 0x00e00000041879f0 */ /* 0x000fe2000c0018ff */
[----:B------:R-:W-:Y:S01]  /*136a0*/  R2UR UR4, R222 ;  /* 0x00000000de0472ca */ /* 0x000fe200000e0000 */
[----:B------:R-:W-:Y:S01]  /*136b0*/  VIADD R216, R6, 0x6 ;  /* 0x0000000606d87836 */ /* 0x000fe20000000000 */
[----:B------:R-:W-:Y:S01]  /*136c0*/  R2UR UR5, R223 ;  /* 0x00000000df0572ca */ /* 0x000fe200000e0000 */
[----:B------:R-:W-:Y:S01]  /*136d0*/  IMAD.MOV.U32 R217, RZ, RZ, 0x40000040 ;  /* 0x40000040ffd97424 */ /* 0x000fe200078e00ff */
[----:B------:R-:W-:Y:S01]  /*136e0*/  R2UR UR6, R4 ;  /* 0x00000000040672ca */ /* 0x000fe200000e0000 */
[----:B------:R-:W-:Y:S01]  /*136f0*/  VIADD R4, R2, 0x4 ;  /* 0x0000000402047836 */ /* 0x000fe20000000000 */
[----:B------:R-:W-:Y:S01]  /*13700*/  R2UR UR7, R5 ;  /* 0x00000000050772ca */ /* 0x000fe200000e0000 */
[----:B------:R-:W-:Y:S02]  /*13710*/  IMAD.MOV.U32 R5, RZ, RZ, 0x40000040 ;  /* 0x40000040ff057424 */ /* 0x000fe400078e00ff */
[----:B------:R-:W-:-:S02]  /*13720*/  VIADD R214, R6, 0x400 ;  /* 0x0000040006d67836 */ /* 0x000fc40000000000 */
[----:B------:R-:W-:Y:S02]  /*13730*/  IMAD.MOV.U32 R215, RZ, RZ, 0x40000040 ;  /* 0x40000040ffd77424 */ /* 0x000fe400078e00ff */
[C---:B------:R-:W-:Y:S02]  /*13740*/  VIADD R212, R6.reuse, 0x402 ;  /* 0x0000040206d47836 */ /* 0x040fe40000000000 */
[----:B------:R-:W-:Y:S02]  /*13750*/  IMAD.MOV.U32 R213, RZ, RZ, 0x40000040 ;  /* 0x40000040ffd57424 */ /* 0x000fe400078e00ff */
[C---:B------:R-:W-:Y:S02]  /*13760*/  VIADD R210, R6.reuse, 0x404 ;  /* 0x0000040406d27836 */ /* 0x040fe40000000000 */
        /* <DEDUP_REMOVED lines=17> */
[----:B------:R-:W-:Y:S02]  /*13880*/  VIADD R8, R6, 0xc06 ;  /* 0x00000c0606087836 */ /* 0x000fe40000000000 */
[----:B------:R-:W-:Y:S02]  /*13890*/  IMAD.MOV.U32 R9, RZ, RZ, 0x40000040 ;  /* 0x40000040ff097424 */ /* 0x000fe400078e00ff */
[----:B------:R-:W-:-:S02]  /*138a0*/  IMAD.MOV.U32 R3, RZ, RZ, 0x40000040 ;  /* 0x40000040ff037424 */ /* 0x000fc400078e00ff */
[----:B------:R-:W-:-:S05]  /*138b0*/  @!P1 VIADD R23, R23, 0x30840 ;  /* 0x0003084017179836 */ /* 0x000fca0000000000 */
[----:B------:R-:W-:Y:S01]  /*138c0*/  @!P1 PRMT R23, RZ, 0x654, R23 ;  /* 0x00000654ff179816 */ /* 0x000fe20000000017 */
[----:B------:R-:W-:Y:S02]  /*138d0*/  WARPGROUP.DEPBAR.LE gsb0, 0x0 ;  /* 0x00008000000079c5 */ /* 0x000fe40000010000 */
[----:B------:R-:W-:-:S06]  /*138e0*/  WARPGROUP.ARRIVE ;  /* 0x00000000000079c5 */ /* 0x000fcc0000000000 */
[----:B------:R-:W-:Y:S01]  /*138f0*/  HGMMA.64x64x16.F32.BF16 R24, gdesc[UR4], R24, gsb0 ;  /* 0x00e00000041879f0 */ /* 0x000fe20008001818 */
[----:B------:R-:W-:Y:S02]  /*13900*/  R2UR UR4, R220 ;  /* 0x00000000dc0472ca */ /* 0x000fe400000e0000 */
[----:B------:R-:W-:Y:S02]  /*13910*/  R2UR UR5, R221 ;  /* 0x00000000dd0572ca */ /* 0x000fe400000e0000 */
[----:B------:R-:W-:Y:S01]  /*13920*/  R2UR UR6, R4 ;  /* 0x00000000040672ca */ /* 0x000fe200000e0000 */
[----:B------:R-:W-:Y:S01]  /*13930*/  VIADD R4, R2, 0x6 ;  /* 0x0000000602047836 */ /* 0x000fe20000000000 */
[----:B------:R-:W-:Y:S01]  /*13940*/  R2UR UR7, R5 ;  /* 0x00000000050772ca */ /* 0x000fe200000e0000 */
[----:B------:R-:W-:Y:S01]  /*13950*/  IMAD.MOV.U32 R5, RZ, RZ, 0x40000040 ;  /* 0x40000040ff057424 */ /* 0x000fe200078e00ff */
[----:B------:R-:W-:Y:S02]  /*13960*/  WARPGROUP.DEPBAR.LE gsb0, 0x0 ;  /* 0x00008000000079c5 */ /* 0x000fe40000010000 */
[----:B------:R-:W-:-:S09]  /*13970*/  WARPGROUP.ARRIVE ;  /* 0x00000000000079c5 */ /* 0x000fd20000000000 */
        /* <DEDUP_REMOVED lines=15> */
[----:B------:R-:W-:Y:S02]  /*13a70*/  IMAD.MOV.U32 R5, RZ, RZ, 0x40000040 ;  /* 0x40000040ff057424 */ /* 0x000fe400078e00ff */
[----:B--2---:R-:W-:Y:S01]  /*13a80*/  IMAD R231, R70, 0x80, R65 ;  /* 0x0000008046e77824 */ /* 0x004fe200078e0241 */
[----:B------:R-:W-:-:S02]  /*13a90*/  WARPGROUP.DEPBAR.LE gsb0, 0x0 ;  /* 0x00008000000079c5 */ /* 0x000fc40000010000 */
[----:B------:R-:W-:-:S07]  /*13aa0*/  WARPGROUP.ARRIVE ;  /* 0x00000000000079c5 */ /* 0x000fce0000000000 */
        /* <DEDUP_REMOVED lines=76> */
[C---:B------:R-:W-:Y:S01]  /*13f70*/  VIADD R4, R2.reuse, 0x604 ;  /* 0x0000060402047836 */ /* 0x040fe20000000000 */
[----:B------:R-:W-:Y:S01]  /*13f80*/  R2UR UR7, R5 ;  /* 0x00000000050772ca */ /* 0x000fe200000e0000 */
[----:B------:R-:W-:Y:S02]  /*13f90*/  IMAD.MOV.U32 R5, RZ, RZ, 0x40000040 ;  /* 0x40000040ff057424 */ /* 0x000fe400078e00ff */
[----:B------:R-:W-:Y:S01]  /*13fa0*/  VIADD R2, R2, 0x606 ;  /* 0x0000060602027836 */ /* 0x000fe20000000000 */
[----:B------:R-:W-:-:S02]  /*13fb0*/  WARPGROUP.DEPBAR.LE gsb0, 0x0 ;  /* 0x00008000000079c5 */ /* 0x000fc40000010000 */
[----:B------:R-:W-:-:S07]  /*13fc0*/  WARPGROUP.ARRIVE ;  /* 0x00000000000079c5 */ /* 0x000fce0000000000 */
[----:B------:R-:W-:Y:S01]  /*13fd0*/  HGMMA.64x64x16.F32.BF16 R24, gdesc[UR4], R24, gsb0 ;  /* 0x00e00000041879f0 */ /* 0x000fe20008001818 */
[----:B------:R-:W-:Y:S02]  /*13fe0*/  R2UR UR4, R10 ;  /* 0x000000000a0472ca */ /* 0x000fe400000e0000 */
[----:B------:R-:W-:Y:S02]  /*13ff0*/  R2UR UR5, R11 ;  /* 0x000000000b0572ca */ /* 0x000fe400000e0000 */
[----:B------:R-:W-:Y:S02]  /*14000*/  R2UR UR6, R4 ;  /* 0x00000000040672ca */ /* 0x000fe400000e0000 */
[----:B------:R-:W-:Y:S01]  /*14010*/  R2UR UR7, R5 ;  /* 0x00000000050772ca */ /* 0x000fe200000e0000 */
[----:B------:R-:W-:Y:S02]  /*14020*/  WARPGROUP.DEPBAR.LE gsb0, 0x0 ;  /* 0x00008000000079c5 */ /* 0x000fe40000010000 */
[----:B------:R-:W-:-:S10]  /*14030*/  WARPGROUP.ARRIVE ;  /* 0x00000000000079c5 */ /* 0x000fd40000000000 */
        /* <DEDUP_REMOVED lines=16> */
[----:B------:R-:W-:-:S02]  /*14140*/  IMAD.MOV.U32 R27, RZ, RZ, -0x40 ;  /* 0xffffffc0ff1b7424 */ /* 0x000fc400078e00ff */
        /* <DEDUP_REMOVED lines=14> */
[----:B------:R3:W4:Y:S01]  /*14230*/  MUFU.TANH R61, R38 ;  /* 0x00000026003d7308 */ /* 0x0007220000002400 */
[----:B-1----:R-:W1:Y:S01]  /*14240*/  LDC.64 R24, c[0x0][0x9e0] ;  /* 0x00027800ff187b82 */ /* 0x002e620000000a00 */
[----:B------:R-:W-:Y:S01]  /*14250*/  FMUL.FTZ R44, R44, UR4 ;  /* 0x000000042c2c7c20 */ /* 0x000fe20008410000 */
[----:B------:R-:W-:Y:S01]  /*14260*/  FMUL.FTZ R46, R46, UR4 ;  /* 0x000000042e2e7c20 */ /* 0x000fe20008410000 */
[----:B------:R-:W-:Y:S01]  /*14270*/  FMUL.FTZ R48, R48, UR4 ;  /* 0x0000000430307c20 */ /* 0x000fe20008410000 */
[----:B------:R-:W-:Y:S01]  /*14280*/  FMUL.FTZ R49, R49, UR4 ;  /* 0x0000000431317c20 */ /* 0x000fe20008410000 */
[----:B------:R-:W-:Y:S01]  /*14290*/  FMUL.FTZ R5, R50, UR4 ;  /* 0x0000000432057c20 */ /* 0x000fe20008410000 */
[----:B------:R-:W-:Y:S01]  /*142a0*/  FMUL.FTZ R4, R51, UR4 ;  /* 0x0000000433047c20 */ /* 0x000fe20008410000 */
[----:B------:R0:W1:Y:S01]  /*142b0*/  MUFU.TANH R58, R28 ;  /* 0x0000001c003a7308 */ /* 0x0000620000002400 */
[----:B---3--:R-:W-:-:S02]  /*142c0*/  IMAD R38, R104, R27, 0x40 ;  /* 0x0000004068267424 */ /* 0x008fc400078e021b */
[----:B------:R-:W-:Y:S01]  /*142d0*/  FMUL.FTZ R52, R52, UR4 ;  /* 0x0000000434347c20 */ /* 0x000fe20008410000 */
[----:B------:R-:W-:Y:S01]  /*142e0*/  FMUL.FTZ R53, R53, UR4 ;  /* 0x0000000435357c20 */ /* 0x000fe20008410000 */
[----:B------:R-:W-:Y:S01]  /*142f0*/  FMUL.FTZ R34, R34, UR4 ;  /* 0x0000000422227c20 */ /* 0x000fe20008410000 */
[----:B------:R-:W-:Y:S02]  /*14300*/  IMAD.IADD R27, R219, 0x1, R38 ;  /* 0x00000001db1b7824 */ /* 0x000fe400078e0226 */
[----:B------:R-:W-:Y:S01]  /*14310*/  FMUL.FTZ R43, R43, UR4 ;  /* 0x000000042b2b7c20 */ /* 0x000fe20008410000 */
[----:B------:R-:W-:Y:S01]  /*14320*/  FMUL.FTZ R45, R45, UR4 ;  /* 0x000000042d2d7c20 */ /* 0x000fe20008410000 */
[----:B------:R3:W1:Y:S01]  /*14330*/  MUFU.TANH R31, R32 ;  /* 0x00000020001f7308 */ /* 0x0006620000002400 */
[----:B0-----:R-:W-:Y:S01]  /*14340*/  FMUL.FTZ R28, R54, UR4 ;  /* 0x00000004361c7c20 */ /* 0x001fe20008410000 */
[----:B------:R-:W-:Y:S01]  /*14350*/  FMUL.FTZ R47, R47, UR4 ;  /* 0x000000042f2f7c20 */ /* 0x000fe20008410000 */
[----:B------:R0:W-:Y:S01]  /*14360*/  @!P1 SYNCS.ARRIVE.TRANS64.RED.A1T0 RZ, [R23+URZ], RZ ;  /* 0x000000ff17ff99a7 */ /* 0x0001e2000810043f */
[----:B------:R-:W-:Y:S01]  /*14370*/  FMUL.FTZ R39, R39, UR4 ;  /* 0x0000000427277c20 */ /* 0x000fe20008410000 */
[----:B------:R-:W-:Y:S01]  /*14380*/  IMAD.U32 R26, RZ, RZ, UR8 ;  /* 0x00000008ff1a7e24 */ /* 0x000fe2000f8e00ff */
[----:B------:R-:W-:-:S02]  /*14390*/  LEA R50, R104, 0xffffffc0, 0x6 ;  /* 0xffffffc068327811 */ /* 0x000fc400078e30ff */
[----:B------:R-:W0:Y:S01]  /*143a0*/  MUFU.TANH R60, R35 ;  /* 0x00000023003c7308 */ /* 0x000e220000002400 */
[----:B---3--:R-:W-:Y:S01]  /*143b0*/  FMUL.FTZ R32, R55, UR4 ;  /* 0x0000000437207c20 */ /* 0x008fe20008410000 */
[----:B-1----:R-:W-:Y:S01]  /*143c0*/  ISETP.GE.AND P2, PT, R25, 0x1, PT ;  /* 0x000000011900780c */ /* 0x002fe20003f46270 */
[----:B------:R1:W-:Y:S01]  /*143d0*/  STL [R1+0x24], R26 ;  /* 0x0000241a01007387 */ /* 0x0003e20000100800 */
[----:B0-----:R-:W-:-:S04]  /*143e0*/  IADD3 R23, -R224, 0x1, R27 ;  /* 0x00000001e0177810 */ /* 0x001fc80007ffe11b */
[----:B------:R-:W0:Y:S01]  /*143f0*/  MUFU.TANH R0, R0 ;  /* 0x0000000000007308 */ /* 0x000e220000002400 */
[----:B------:R-:W-:-:S04]  /*14400*/  IMAD R23, R234, -0x2, R23 ;  /* 0xfffffffeea177824 */ /* 0x000fc800078e0217 */
[C---:B------:R-:W-:Y:S02]  /*14410*/  IMAD.IADD R54, R23.reuse, 0x1, R24 ;  /* 0x0000000117367824 */ /* 0x040fe400078e0218 */
[----:B------:R-:W-:Y:S01]  /*14420*/  VIADD R66, R23, UR8 ;  /* 0x0000000817427c36 */ /* 0x000fe20008000000 */
[----:B------:R-:W3:Y:S08]  /*14430*/  MUFU.TANH R2, R2 ;  /* 0x0000000200027308 */ /* 0x000ef00000002400 */
        /* <DEDUP_REMOVED lines=23> */
[----:B------:R2:W0:Y:S02]  /*145b0*/  MUFU.TANH R62, R39 ;  /* 0x00000027003e7308 */ /* 0x0004240000002400 */
[----:B--2---:R-:W-:-:S02]  /*145c0*/  IMAD R39, R234, -0x2, R27 ;  /* 0xfffffffeea277824 */ /* 0x004fc400078e021b */
[----:B------:R-:W-:-:S03]  /*145d0*/  IMAD.IADD R27, R66, 0x1, R231 ;  /* 0x00000001421b7824 */ /* 0x000fc600078e02e7 */
[----:B-1----:R-:W-:Y:S01]  /*145e0*/  VIADDMNMX R26, R231, R54, R39, PT ;  /* 0x00000036e71a7246 */ /* 0x002fe20003800127 */
[----:B---34-:R-:W-:Y:S06]  /*145f0*/  @!P2 BRA `(.L_x_1552) ;  /* 0x000000000050a947 */ /* 0x018fec0003800000 */
[----:B------:R-:W-:Y:S01]  /*14600*/  IADD3 R23, -R224, R219, R231 ;  /* 0x000000dbe0177210 */ /* 0x000fe20007ffe1e7 */
[----:B------:R-:W-:Y:S03]  /*14610*/  BSSY B0, `(.L_x_1553) ;  /* 0x000000e000007945 */ /* 0x000fe60003800000 */
[----:B------:R-:W-:-:S13]  /*14620*/  ISETP.GT.AND P3, PT, R23, -0x1, PT ;  /* 0xffffffff1700780c */ /* 0x000fda0003f64270 */
[----:B------:R-:W-:Y:S05]  /*14630*/  @P3 BRA `(.L_x_1554) ;  /* 0x00000000001c3947 */ /* 0x000fea0003800000 */
[----:B------:R-:W-:Y:S02]  /*14640*/  ISETP.NE.AND P3, PT, R25, 0x1, PT ;  /* 0x000000011900780c */ /* 0x000fe40003f65270 */
[----:B------:R-:W-:-:S11]  /*14650*/  LOP3.LUT R23, RZ, R23, RZ, 0x33, !PT ;  /* 0x00000017ff177212 */ /* 0x000fd600078e33ff */
[----:B------:R-:W1:Y:S02]  /*14660*/  @P3 LDC.64 R68, c[0x0][0x9e8] ;  /* 0x00027a00ff443b82 */ /* 0x000e640000000a00 */
[----:B-1----:R-:W-:-:S05]  /*14670*/  @P3 IMAD.HI.U32 R34, R23, R68, RZ ;  /* 0x0000004417223227 */ /* 0x002fca00078e00ff */
[----:B------:R-:W-:-:S04]  /*14680*/  @P3 SHF.R.U32.HI R23, RZ, R69, R34 ;  /* 0x00000045ff173219 */ /* 0x000fc80000011622 */
[----:B------:R-:W-:Y:S01]  /*14690*/  LOP3.LUT R23, RZ, R23, RZ, 0x33, !PT ;  /* 0x00000017ff177212 */ /* 0x000fe200078e33ff */
[----:B------:R-:W-:Y:S06]  /*146a0*/  BRA `(.L_x_1555) ;  /* 0x0000000000107947 */ /* 0x000fec0003800000 */
.L_x_1554:
[----:B------:R-:W-:-:S13]  /*146b0*/  ISETP.NE.AND P3, PT, R25, 0x1, PT ;  /* 0x000000011900780c */ /* 0x000fda0003f65270 */
[----:B------:R-:W1:Y:S02]  /*146c0*/  @P3 LDC.64 R68, c[0x0][0x9e8] ;  /* 0x00027a00ff443b82 */ /* 0x000e640000000a00 */
[----:B-1----:R-:W-:-:S05]  /*146d0*/  @P3 IMAD.HI.U32 R34, R23, R68, RZ ;  /* 0x0000004417223227 */ /* 0x002fca00078e00ff */
[----:B------:R-:W-:-:S07]  /*146e0*/  @P3 SHF.R.U32.HI R23, RZ, R69, R34 ;  /* 0x00000045ff173219 */ /* 0x000fce0000011622 */
.L_x_1555:
[----:B------:R-:W-:Y:S05]  /*146f0*/  BSYNC B0 ;  /* 0x0000000000007941 */ /* 0x000fea0003800000 */
.L_x_1553:
[----:B------:R-:W-:-:S04]  /*14700*/  IMAD R23, R23, R25, -R50 ;  /* 0x0000001917177224 */ /* 0x000fc800078e0a32 */
[----:B------:R-:W-:-:S05]  /*14710*/  IMAD R34, R234, -0x2, R23 ;  /* 0xfffffffeea227824 */ /* 0x000fca00078e0217 */
[----:B------:R-:W-:Y:S02]  /*14720*/  VIMNMX R27, R27, R34, !PT ;  /* 0x000000221b1b7248 */ /* 0x000fe40007fe0100 */
[----:B------:R-:W-:-:S07]  /*14730*/  VIADDMNMX R26, R34, R25, R26, PT ;  /* 0x00000019221a7246 */ /* 0x000fce000380011a */
.L_x_1552:
[C---:B------:R-:W-:Y:S02]  /*14740*/  ISETP.GE.AND P3, PT, R38.reuse, 0x2, PT ;  /* 0x000000022600780c */ /* 0x040fe40003f66270 */
[----:B------:R-:W-:Y:S02]  /*14750*/  ISETP.GE.AND P4, PT, R38, 0x9, PT ;  /* 0x000000092600780c */ /* 0x000fe40003f86270 */
[C---:B------:R-:W-:Y:S02]  /*14760*/  ISETP.GT.AND P6, PT, R27.reuse, 0x1, !P3 ;  /* 0x000000011b00780c */ /* 0x040fe40005fc4270 */
[----:B------:R-:W-:Y:S02]  /*14770*/  ISETP.GT.AND P5, PT, R27, 0x8, !P4 ;  /* 0x000000081b00780c */ /* 0x000fe400067a4270 */
[C---:B------:R-:W-:Y:S02]  /*14780*/  ISETP.LT.OR P6, PT, R26.reuse, 0x2, P6 ;  /* 0x000000021a00780c */ /* 0x040fe400037c1670 */
[----:B------:R-:W-:-:S02]  /*14790*/  ISETP.LT.OR P5, PT, R26, 0x9, P5 ;  /* 0x000000091a00780c */ /* 0x000fc40002fa1670 */
[----:B------:R-:W-:Y:S02]  /*147a0*/  FSEL R67, R57, -INF , !P6 ;  /* 0xff80000039437808 */ /* 0x000fe40007000000 */
[----:B------:R-:W-:Y:S02]  /*147b0*/  ISETP.GE.AND P6, PT, R38, 0xa, PT ;  /* 0x0000000a2600780c */ /* 0x000fe40003fc6270 */
[----:B------:R-:W-:Y:S02]  /*147c0*/  FSEL R69, R58, -INF , !P5 ;  /* 0xff8000003a457808 */ /* 0x000fe40006800000 */
[----:B------:R-:W-:Y:S02]  /*147d0*/  ISETP.GT.AND P5, PT, R27, 0x9, !P6 ;  /* 0x000000091b00780c */ /* 0x000fe400077a4270 */
[----:B------:R-:W-:Y:S02]  /*147e0*/  P2R R43, PR, RZ, 0x40 ;  /* 0x00000040ff2b7803 */ /* 0x000fe40000000000 */
[----:B------:R-:W-:-:S02]  /*147f0*/  ISETP.LT.OR P5, PT, R26, 0xa, P5 ;  /* 0x0000000a1a00780c */ /* 0x000fc40002fa1670 */
[----:B------:R-:W-:Y:S02]  /*14800*/  ISETP.GE.AND P6, PT, R38, 0x11, PT ;  /* 0x000000112600780c */ /* 0x000fe40003fc6270 */
[----:B0-----:R-:W-:Y:S02]  /*14810*/  FSEL R71, R29, -INF , !P5 ;  /* 0xff8000001d477808 */ /* 0x001fe40006800000 */
        /* <DEDUP_REMOVED lines=10> */
[C---:B------:R-:W-:Y:S02]  /*148c0*/  ISETP.GT.AND P5, PT, R27.reuse, 0x18, !P6 ;  /* 0x000000181b00780c */ /* 0x040fe400077a4270 */
        /* <DEDUP_REMOVED lines=37> */
[----:B------:R-:W-:Y:S02]  /*14b20*/  IADD3 R36, R66, 0x8, R231 ;  /* 0x0000000842247810 */ /* 0x000fe40007ffe0e7 */
        /* <DEDUP_REMOVED lines=12> */
[----:B------:R-:W-:-:S04]  /*14bf0*/  ISETP.GT.AND P6, PT, R27, 0x39, !P6 ;  /* 0x000000391b00780c */ /* 0x000fc800077c4270 */
[----:B------:R-:W-:Y:S01]  /*14c00*/  ISETP.LT.OR P6, PT, R26, 0x3a, P6 ;  /* 0x0000003a1a00780c */ /* 0x000fe200037c1670 */
[----:B------:R-:W-:-:S03]  /*14c10*/  VIADD R26, R231, 0x8 ;  /* 0x00000008e71a7836 */ /* 0x000fc60000000000 */
[----:B------:R-:W-:Y:S02]  /*14c20*/  FSEL R29, R53, -INF , !P6 ;  /* 0xff800000351d7808 */ /* 0x000fe40007000000 */
[----:B------:R-:W-:Y:S01]  /*14c30*/  VIADDMNMX R34, R26, R54, R39, PT ;  /* 0x000000361a227246 */ /* 0x000fe20003800127 */
[----:B------:R-:W-:Y:S06]  /*14c40*/  @!P2 BRA `(.L_x_1556) ;  /* 0x000000000054a947 */ /* 0x000fec0003800000 */
[----:B------:R-:W-:Y:S01]  /*14c50*/  IADD3 R27, R219, 0x8, R231 ;  /* 0x00000008db1b7810 */ /* 0x000fe20007ffe0e7 */
[----:B------:R-:W-:Y:S04]  /*14c60*/  BSSY B0, `(.L_x_1557) ;  /* 0x000000f000007945 */ /* 0x000fe80003800000 */
[----:B------:R-:W-:-:S05]  /*14c70*/  IMAD.IADD R38, R27, 0x1, -R224 ;  /* 0x000000011b267824 */ /* 0x000fca00078e0ae0 */
        /* <DEDUP_REMOVED lines=9> */
.L_x_1558:
[----:B------:R-:W-:-:S13]  /*14d10*/  ISETP.NE.AND P6, PT, R25, 0x1, PT ;  /* 0x000000011900780c */ /* 0x000fda0003fc5270 */
[----:B------:R-:W0:Y:S02]  /*14d20*/  @P6 LDC.64 R26, c[0x0][0x9e8] ;  /* 0x00027a00ff1a6b82 */ /* 0x000e240000000a00 */
[----:B0-----:R-:W-:-:S05]  /*14d30*/  @P6 IMAD.HI.U32 R26, R38, R26, RZ ;  /* 0x0000001a261a6227 */ /* 0x001fca00078e00ff */
[----:B------:R-:W-:-:S07]  /*14d40*/  @P6 SHF.R.U32.HI R38, RZ, R27, R26 ;  /* 0x0000001bff266219 */ /* 0x000fce000001161a */
.L_x_1559:
[----:B------:R-:W-:Y:S05]  /*14d50*/  BSYNC B0 ;  /* 0x0000000000007941 */ /* 0x000fea0003800000 */
.L_x_1557:
[----:B------:R-:W-:-:S04]  /*14d60*/  IMAD R27, R38, R25, -R50 ;  /* 0x00000019261b7224 */ /* 0x000fc800078e0a32 */
[----:B------:R-:W-:-:S05]  /*14d70*/  IMAD R27, R234, -0x2, R27 ;  /* 0xfffffffeea1b7824 */ /* 0x000fca00078e021b */
[----:B------:R-:W-:Y:S02]  /*14d80*/  VIMNMX R36, R36, R27, !PT ;  /* 0x0000001b24247248 */ /* 0x000fe40007fe0100 */
[----:B------:R-:W-:-:S07]  /*14d90*/  VIADDMNMX R34, R27, R25, R34, PT ;  /* 0x000000191b227246 */ /* 0x000fce0003800122 */
.L_x_1556:
[C---:B------:R-:W-:Y:S01]  /*14da0*/  ISETP.GT.AND P3, PT, R36.reuse, 0x1, !P3 ;  /* 0x000000012400780c */ /* 0x040fe20005f64270 */
[----:B------:R-:W-:Y:S01]  /*14db0*/  ULDC UR4, c[0x0][0x988] ;  /* 0x0002620000047ab9 */ /* 0x000fe20000000800 */
[----:B------:R-:W-:Y:S01]  /*14dc0*/  ISETP.GT.AND P4, PT, R36, 0x8, !P4 ;  /* 0x000000082400780c */ /* 0x000fe20006784270 */
[----:B------:R-:W-:Y:S01]  /*14dd0*/  IMAD.IADD R152, R219, 0x1, -R224 ;  /* 0x00000001db987824 */ /* 0x000fe200078e0ae0 */
[C---:B------:R-:W-:Y:S02]  /*14de0*/  ISETP.LT.OR P3, PT, R34.reuse, 0x2, P3 ;  /* 0x000000022200780c */ /* 0x040fe40001f61670 */
[----:B------:R-:W-:Y:S02]  /*14df0*/  ISETP.LT.OR P4, PT, R34, 0x9, P4 ;  /* 0x000000092200780c */ /* 0x000fe40002781670 */
[----:B------:R-:W-:Y:S01]  /*14e00*/  FSEL R26, R2, -INF , !P3 ;  /* 0xff800000021a7808 */ /* 0x000fe20005800000 */
[----:B------:R-:W-:Y:S01]  /*14e10*/  IMAD.U32 R2, RZ, RZ, UR4 ;  /* 0x00000004ff027e24 */ /* 0x000fe2000f8e00ff */
[----:B------:R-:W-:Y:S01]  /*14e20*/  ISETP.NE.AND P3, PT, R43, RZ, PT ;  /* 0x000000ff2b00720c */ /* 0x000fe20003f65270 */
[----:B------:R-:W-:Y:S01]  /*14e30*/  STL [R1+0x8], R152 ;  /* 0x0000089801007387 */ /* 0x000fe20000100800 */
[----:B------:R-:W-:-:S02]  /*14e40*/  FSEL R39, R3, -INF , !P4 ;  /* 0xff80000003277808 */ /* 0x000fc40006000000 */
[----:B------:R-:W-:Y:S02]  /*14e50*/  ISETP.GT.AND P3, PT, R36, 0x9, !P3 ;  /* 0x000000092400780c */ /* 0x000fe40005f64270 */
[----:B------:R-:W-:Y:S02]  /*14e60*/  ISETP.NE.AND P4, PT, R41, RZ, PT ;  /* 0x000000ff2900720c */ /* 0x000fe40003f85270 */
[----:B------:R-:W-:Y:S02]  /*14e70*/  ISETP.LT.OR P3, PT, R34, 0xa, P3 ;  /* 0x0000000a2200780c */ /* 0x000fe40001f61670 */
[----:B------:R-:W-:Y:S02]  /*14e80*/  ISETP.NE.AND P6, PT, R40, RZ, PT ;  /* 0x000000ff2800720c */ /* 0x000fe40003fc5270 */
[----:B------:R-:W-:Y:S02]  /*14e90*/  FSEL R41, R30, -INF , !P3 ;  /* 0xff8000001e297808 */ /* 0x000fe40005800000 */
[----:B------:R-:W-:-:S02]  /*14ea0*/  ISETP.NE.AND P3, PT, R45, RZ, PT ;  /* 0x000000ff2d00720c */ /* 0x000fc40003f65270 */
[C---:B------:R-:W-:Y:S02]  /*14eb0*/  ISETP.GT.AND P5, PT, R36.reuse, 0x38, !P5 ;  /* 0x000000382400780c */ /* 0x040fe40006fa4270 */
[----:B------:R-:W-:Y:S02]  /*14ec0*/  ISETP.GT.AND P3, PT, R36, 0x10, !P3 ;  /* 0x000000102400780c */ /* 0x000fe40005f64270 */
[C---:B------:R-:W-:Y:S02]  /*14ed0*/  ISETP.LT.OR P5, PT, R34.reuse, 0x39, P5 ;  /* 0x000000392200780c */ /* 0x040fe40002fa1670 */
[----:B------:R-:W-:-:S04]  /*14ee0*/  ISETP.LT.OR P3, PT, R34, 0x11, P3 ;  /* 0x000000112200780c */ /* 0x000fc80001f61670 */
[----:B------:R-:W-:Y:S02]  /*14ef0*/  FSEL R43, R59, -INF , !P3 ;  /* 0xff8000003b2b7808 */ /* 0x000fe40005800000 */
[----:B------:R-:W-:-:S04]  /*14f00*/  ISETP.NE.AND P3, PT, R47, RZ, PT ;  /* 0x000000ff2f00720c */ /* 0x000fc80003f65270 */
[----:B------:R-:W-:-:S04]  /*14f10*/  ISETP.GT.AND P3, PT, R36, 0x11, !P3 ;  /* 0x000000112400780c */ /* 0x000fc80005f64270 */
[----:B------:R-:W-:-:S04]  /*14f20*/  ISETP.LT.OR P3, PT, R34, 0x12, P3 ;  /* 0x000000122200780c */ /* 0x000fc80001f61670 */
[----:B------:R-:W-:Y:S02]  /*14f30*/  FSEL R45, R60, -INF , !P3 ;  /* 0xff8000003c2d7808 */ /* 0x000fe40005800000 */
[----:B------:R-:W-:-:S04]  /*14f40*/  ISETP.NE.AND P3, PT, R51, RZ, PT ;  /* 0x000000ff3300720c */ /* 0x000fc80003f65270 */
[----:B------:R-:W-:-:S04]  /*14f50*/  ISETP.GT.AND P3, PT, R36, 0x18, !P3 ;  /* 0x000000182400780c */ /* 0x000fc80005f64270 */
[----:B------:R-:W-:-:S04]  /*14f60*/  ISETP.LT.OR P3, PT, R34, 0x19, P3 ;  /* 0x000000192200780c */ /* 0x000fc80001f61670 */
[----:B------:R-:W-:Y:S02]  /*14f70*/  FSEL R47, R61, -INF , !P3 ;  /* 0xff8000003d2f7808 */ /* 0x000fe40005800000 */
[----:B------:R-:W-:Y:S02]  /*14f80*/  ISETP.NE.AND P3, PT, R55, RZ, PT ;  /* 0x000000ff3700720c */ /* 0x000fe40003f65270 */
[----:B------:R-:W-:Y:S02]  /*14f90*/  FSEL R61, R28, -INF , !P5 ;  /* 0xff8000001c3d7808 */ /* 0x000fe40006800000 */
[----:B------:R-:W-:-:S04]  /*14fa0*/  ISETP.GT.AND P3, PT, R36, 0x19, !P3 ;  /* 0x000000192400780c */ /* 0x000fc80005f64270 */
        /* <DEDUP_REMOVED lines=14> */
[----:B------:R-:W-:Y:S02]  /*15090*/  ISETP.GT.AND P3, PT, R36, 0x29, !P4 ;  /* 0x000000292400780c */ /* 0x000fe40006764270 */
[----:B------:R-:W-:Y:S02]  /*150a0*/  ISETP.NE.AND P4, PT, R48, RZ, PT ;  /* 0x000000ff3000720c */ /* 0x000fe40003f85270 */
[----:B------:R-:W-:Y:S02]  /*150b0*/  ISETP.LT.OR P3, PT, R34, 0x2a, P3 ;  /* 0x0000002a2200780c */ /* 0x000fe40001f61670 */
[----:B------:R-:W-:Y:S02]  /*150c0*/  ISETP.GT.AND P4, PT, R36, 0x31, !P4 ;  /* 0x000000312400780c */ /* 0x000fe40006784270 */
[----:B------:R-:W-:-:S02]  /*150d0*/  FSEL R57, R64, -INF , !P3 ;  /* 0xff80000040397808 */ /* 0x000fc40005800000 */
[----:B------:R-:W-:Y:S02]  /*150e0*/  ISETP.GT.AND P3, PT, R36, RZ, !P6 ;  /* 0x000000ff2400720c */ /* 0x000fe40007764270 */
[----:B------:R-:W-:Y:S02]  /*150f0*/  ISETP.NE.AND P6, PT, R52, RZ, PT ;  /* 0x000000ff3400720c */ /* 0x000fe40003fc5270 */
[C---:B------:R-:W-:Y:S02]  /*15100*/  ISETP.LT.OR P3, PT, R34.reuse, 0x1, P3 ;  /* 0x000000012200780c */ /* 0x040fe40001f61670 */
[----:B------:R-:W-:Y:S02]  /*15110*/  ISETP.LT.OR P4, PT, R34, 0x32, P4 ;  /* 0x000000322200780c */ /* 0x000fe40002781670 */
[----:B------:R-:W-:Y:S02]  /*15120*/  FSEL R27, R0, -INF , !P3 ;  /* 0xff800000001b7808 */ /* 0x000fe40005800000 */
[----:B------:R-:W-:-:S02]  /*15130*/  FMNMX.FTZ R0, R65, R67, !PT ;  /* 0x0000004341007209 */ /* 0x000fc40007810000 */
[----:B------:R-:W-:Y:S02]  /*15140*/  ISETP.GT.AND P6, PT, R36, 0x39, !P6 ;  /* 0x000000392400780c */ /* 0x000fe400077c4270 */
[----:B------:R-:W-:Y:S02]  /*15150*/  FMNMX.FTZ R0, R69, R0, !PT ;  /* 0x0000000045007209 */ /* 0x000fe40007810000 */
[----:B------:R-:W-:Y:S02]  /*15160*/  FSEL R59, R4, -INF , !P4 ;  /* 0xff800000043b7808 */ /* 0x000fe40006000000 */
[----:B------:R-:W-:Y:S02]  /*15170*/  FMNMX.FTZ R0, R71, R0, !PT ;  /* 0x0000000047007209 */ /* 0x000fe40007810000 */
[----:B------:R-:W-:Y:S02]  /*15180*/  ISETP.LT.OR P6, PT, R34, 0x3a, P6 ;  /* 0x0000003a2200780c */ /* 0x000fe400037c1670 */
[----:B------:R-:W-:-:S02]  /*15190*/  FMNMX.FTZ R0, R73, R0, !PT ;  /* 0x0000000049007209 */ /* 0x000fc40007810000 */
[----:B------:R-:W-:Y:S02]  /*151a0*/  FSEL R63, R32, -INF , !P6 ;  /* 0xff800000203f7808 */ /* 0x000fe40007000000 */
        /* <DEDUP_REMOVED lines=10> */
[----:B------:R-:W-:-:S05]  /*15250*/  FMNMX.FTZ R30, R29, R0, !PT ;  /* 0x000000001d1e7209 */ /* 0x000fca0007810000 */
[----:B------:R-:W0:Y:S02]  /*15260*/  SHFL.BFLY PT, R3, R30, 0x2, 0x1f ;  /* 0x0c401f001e037f89 */ /* 0x000e2400000e0000 */
[----:B0-----:R-:W-:-:S05]  /*15270*/  FMNMX.FTZ R38, R30, R3, !PT ;  /* 0x000000031e267209 */ /* 0x001fca0007810000 */
[----:B------:R-:W0:Y:S02]  /*15280*/  SHFL.BFLY PT, R3, R38, 0x1, 0x1f ;  /* 0x0c201f0026037f89 */ /* 0x000e2400000e0000 */
[----:B0-----:R-:W-:-:S04]  /*15290*/  FMNMX.FTZ R3, R38, R3, !PT ;  /* 0x0000000326037209 */ /* 0x001fc80007810000 */
[C---:B------:R-:W-:Y:S01]  /*152a0*/  FSETP.NEU.FTZ.AND P3, PT, R3.reuse, -INF , PT ;  /* 0xff8000000300780b */ /* 0x040fe20003f7d000 */
[----:B------:R-:W-:-:S05]  /*152b0*/  FMUL.FTZ R0, R3, R2 ;  /* 0x0000000203007220 */ /* 0x000fca0000410000 */
[----:B------:R-:W-:Y:S02]  /*152c0*/  FSEL R40, R0, RZ, P3 ;  /* 0x000000ff00287208 */ /* 0x000fe40001800000 */
[----:B------:R-:W-:Y:S02]  /*152d0*/  FMNMX.FTZ R0, R27, R26, !PT ;  /* 0x0000001a1b007209 */ /* 0x000fe40007810000 */
[----:B------:R-:W-:Y:S01]  /*152e0*/  ISETP.NE.AND P3, PT, R44, RZ, PT ;  /* 0x000000ff2c00720c */ /* 0x000fe20003f65270 */
[--C-:B------:R-:W-:Y:S01]  /*152f0*/  FFMA.FTZ R30, R65, R2, -R40.reuse ;  /* 0x00000002411e7223 */ /* 0x100fe20000010828 */
[----:B------:R-:W-:Y:S01]  /*15300*/  FMNMX.FTZ R0, R39, R0, !PT ;  /* 0x0000000027007209 */ /* 0x000fe20007810000 */
[-CC-:B------:R-:W-:Y:S01]  /*15310*/  FFMA.FTZ R4, R67, R2.reuse, -R40.reuse ;  /* 0x0000000243047223 */ /* 0x180fe20000010828 */
[----:B------:R-:W-:Y:S01]  /*15320*/  ISETP.GT.AND P3, PT, R36, 0x30, !P3 ;  /* 0x000000302400780c */ /* 0x000fe20005f64270 */
[--C-:B------:R-:W-:Y:S01]  /*15330*/  FFMA.FTZ R36, R75, R2, -R40.reuse ;  /* 0x000000024b247223 */ /* 0x100fe20000010828 */
[----:B------:R-:W-:Y:S01]  /*15340*/  FMNMX.FTZ R0, R41, R0, !PT ;  /* 0x0000000029007209 */ /* 0x000fe20007810000 */
[----:B------:R-:W-:Y:S01]  /*15350*/  MUFU.EX2 R67, R4 ;  /* 0x0000000400437308 */ /* 0x000fe20000000800 */
[----:B------:R-:W-:Y:S01]  /*15360*/  ISETP.LT.OR P3, PT, R34, 0x31, P3 ;  /* 0x000000312200780c */ /* 0x000fe20001f61670 */
[--C-:B------:R-:W-:Y:S01]  /*15370*/  FFMA.FTZ R28, R69, R2, -R40.reuse ;  /* 0x00000002451c7223 */ /* 0x100fe20000010828 */
[----:B------:R-:W-:Y:S01]  /*15380*/  FMNMX.FTZ R0, R43, R0, !PT ;  /* 0x000000002b007209 */ /* 0x000fe20007810000 */
[-CC-:B------:R-:W-:Y:S01]  /*15390*/  FFMA.FTZ R32, R71, R2.reuse, -R40.reuse ;  /* 0x0000000247207223 */ /* 0x180fe20000010828 */
[----:B------:R-:W-:Y:S01]  /*153a0*/  FSEL R5, R5, -INF , !P3 ;  /* 0xff80000005057808 */ /* 0x000fe20005800000 */
[--C-:B------:R-:W-:Y:S01]  /*153b0*/  FFMA.FTZ R34, R73, R2, -R40.reuse ;  /* 0x0000000249227223 */ /* 0x100fe20000010828 */
[----:B------:R-:W-:Y:S01]  /*153c0*/  FMNMX.FTZ R0, R45, R0, !PT ;  /* 0x000000002d007209 */ /* 0x000fe20007810000 */
[----:B------:R-:W0:Y:S01]  /*153d0*/  MUFU.EX2 R30, R30 ;  /* 0x0000001e001e7308 */ /* 0x000e220000000800 */
        /* <DEDUP_REMOVED lines=12> */
[----:B------:R-:W-:-:S02]  /*154a0*/  FFMA.FTZ R23, R23, R2, -R40 ;  /* 0x0000000217177223 */ /* 0x000fc40000010828 */
[----:B------:R-:W-:Y:S01]  /*154b0*/  FMNMX.FTZ R0, R53, R0, !PT ;  /* 0x0000000035007209 */ /* 0x000fe20007810000 */
[----:B------:R-:W1:Y:S01]  /*154c0*/  MUFU.EX2 R69, R32 ;  /* 0x0000002000457308 */ /* 0x000e620000000800 */
[----:B0-----:R-:W-:Y:S02]  /*154d0*/  F2FP.BF16.F32.PACK_AB R196, R67, R30 ;  /* 0x0000001e43c4723e */ /* 0x001fe400000010ff */
        /* <DEDUP_REMOVED lines=9> */
[----:B------:R1:W-:Y:S04]  /*15570*/  MUFU.EX2 R186, R29 ;  /* 0x0000001d00ba7308 */ /* 0x0003e80000000800 */
[----:B------:R-:W2:Y:S04]  /*15580*/  SHFL.BFLY PT, R65, R0, 0x2, 0x1f ;  /* 0x0c401f0000417f89 */ /* 0x000ea800000e0000 */
[----:B------:R-:W-:Y:S01]  /*15590*/  MUFU.EX2 R38, R38 ;  /* 0x0000002600267308 */ /* 0x000fe20000000800 */
[----:B-1----:R-:W-:Y:S01]  /*155a0*/  FADD.FTZ R29, R30, R67 ;  /* 0x000000431e1d7221 */ /* 0x002fe20000010000 */
[----:B0-----:R-:W-:-:S03]  /*155b0*/  F2FP.BF16.F32.PACK_AB R192, R71, R34 ;  /* 0x0000002247c0723e */ /* 0x001fc600000010ff */
[----:B------:R-:W-:-:S03]  /*155c0*/  FADD.FTZ R46, R28, R29 ;  /* 0x0000001d1c2e7221 */ /* 0x000fc60000010000 */
[----:B------:R-:W0:Y:S01]  /*155d0*/  MUFU.EX2 R73, R42 ;  /* 0x0000002a00497308 */ /* 0x000e220000000800 */
[----:B------:R-:W-:-:S04]  /*155e0*/  FADD.FTZ R29, R69, R46 ;  /* 0x0000002e451d7221 */ /* 0x000fc80000010000 */
[----:B------:R-:W-:-:S03]  /*155f0*/  FADD.FTZ R48, R34, R29 ;  /* 0x0000001d22307221 */ /* 0x000fc60000010000 */
[----:B------:R-:W1:Y:S01]  /*15600*/  MUFU.EX2 R44, R44 ;  /* 0x0000002c002c7308 */ /* 0x000e620000000800 */
[----:B--2---:R-:W-:Y:S01]  /*15610*/  FMNMX.FTZ R65, R0, R65, !PT ;  /* 0x0000004100417209 */ /* 0x004fe20007810000 */
[----:B------:R-:W-:-:S06]  /*15620*/  FFMA.FTZ R0, R83, R2, -R40 ;  /* 0x0000000253007223 */ /* 0x000fcc0000010828 */
[----:B------:R2:W-:Y:S01]  /*15630*/  MUFU.EX2 R184, R31 ;  /* 0x0000001f00b87308 */ /* 0x0005e20000000800 */
[----:B------:R-:W3:Y:S01]  /*15640*/  SHFL.BFLY PT, R4, R65, 0x1, 0x1f ;  /* 0x0c201f0041047f89 */ /* 0x000ee200000e0000 */
[----:B0-----:R-:W-:-:S06]  /*15650*/  F2FP.BF16.F32.PACK_AB R194, R73, R38 ;  /* 0x0000002649c2723e */ /* 0x001fcc00000010ff */
[----:B------:R-:W0:Y:S01]  /*15660*/  MUFU.EX2 R75, R0 ;  /* 0x00000000004b7308 */ /* 0x000e220000000800 */
[----:B--2---:R-:W-:-:S04]  /*15670*/  FADD.FTZ R31, R71, R48 ;  /* 0x00000030471f7221 */ /* 0x004fc80000010000 */
[----:B------:R-:W-:-:S03]  /*15680*/  FADD.FTZ R50, R38, R31 ;  /* 0x0000001f26327221 */ /* 0x000fc60000010000 */
[----:B------:R-:W2:Y:S01]  /*15690*/  MUFU.EX2 R37, R37 ;  /* 0x0000002500257308 */ /* 0x000ea20000000800 */
[----:B------:R-:W-:-:S04]  /*156a0*/  FADD.FTZ R31, R73, R50 ;  /* 0x00000032491f7221 */ /* 0x000fc80000010000 */
[----:B-1----:R-:W-:-:S03]  /*156b0*/  FADD.FTZ R50, R44, R31 ;  /* 0x0000001f2c327221 */ /* 0x002fc60000010000 */
[----:B------:R-:W1:Y:S01]  /*156c0*/  MUFU.EX2 R190, R35 ;  /* 0x0000002300be7308 */ /* 0x000e620000000800 */
[----:B---3--:R-:W-:Y:S01]  /*156d0*/  FMNMX.FTZ R4, R65, R4, !PT ;  /* 0x0000000441047209 */ /* 0x008fe20007810000 */
[C---:B0-----:R-:W-:Y:S01]  /*156e0*/  FADD.FTZ R50, R75.reuse, R50 ;  /* 0x000000324b327221 */ /* 0x041fe20000010000 */
[----:B------:R-:W-:Y:S02]  /*156f0*/  F2FP.BF16.F32.PACK_AB R188, R75, R44 ;  /* 0x0000002c4bbc723e */ /* 0x000fe400000010ff */
[C---:B------:R-:W-:Y:S01]  /*15700*/  FSETP.NEU.FTZ.AND P3, PT, R4.reuse, -INF , PT ;  /* 0xff8000000400780b */ /* 0x040fe20003f7d000 */
[----:B------:R-:W-:Y:S02]  /*15710*/  FMUL.FTZ R0, R4, R2 ;  /* 0x0000000204007220 */ /* 0x000fe40000410000 */
[----:B------:R-:W0:Y:S01]  /*15720*/  MUFU.EX2 R33, R33 ;  /* 0x0000002100217308 */ /* 0x000e220000000800 */
[----:B--2---:R-:W-:Y:S02]  /*15730*/  FADD.FTZ R31, R37, R50 ;  /* 0x00000032251f7221 */ /* 0x004fe40000010000 */
[----:B------:R-:W-:-:S05]  /*15740*/  FSEL R0, R0, RZ, P3 ;  /* 0x000000ff00007208 */ /* 0x000fca0001800000 */
        /* <DEDUP_REMOVED lines=15> */
[C---:B-1----:R-:W-:Y:S01]  /*15840*/  FADD.FTZ R30, R190.reuse, R31 ;  /* 0x0000001fbe1e7221 */ /* 0x042fe20000010000 */
[-CC-:B------:R-:W-:Y:S01]  /*15850*/  FFMA.FTZ R59, R59, R2.reuse, -R0.reuse ;  /* 0x000000023b3b7223 */ /* 0x180fe20000010800 */
[-CC-:B------:R-:W-:Y:S01]  /*15860*/  FFMA.FTZ R61, R61, R2.reuse, -R0.reuse ;  /* 0x000000023d3d7223 */ /* 0x180fe20000010800 */
[----:B------:R-:W-:Y:S01]  /*15870*/  FFMA.FTZ R63, R63, R2, -R0 ;  /* 0x000000023f3f7223 */ /* 0x000fe20000010800 */
[----:B0-----:R-:W-:Y:S01]  /*15880*/  FADD.FTZ R31, R33, R30 ;  /* 0x0000001e211f7221 */ /* 0x001fe20000010000 */
[----:B------:R-:W-:-:S02]  /*15890*/  F2FP.BF16.F32.PACK_AB R190, R190, R37 ;  /* 0x00000025bebe723e */ /* 0x000fc400000010ff */
[----:B------:R-:W0:Y:S01]  /*158a0*/  MUFU.EX2 R39, R39 ;  /* 0x0000002700277308 */ /* 0x000e220000000800 */
[C---:B------:R-:W-:Y:S01]  /*158b0*/  FADD.FTZ R30, R184.reuse, R31 ;  /* 0x0000001fb81e7221 */ /* 0x040fe20000010000 */
[----:B------:R-:W-:-:S06]  /*158c0*/  F2FP.BF16.F32.PACK_AB R184, R184, R33 ;  /* 0x00000021b8b8723e */ /* 0x000fcc00000010ff */
[----:B------:R-:W1:Y:S01]  /*158d0*/  MUFU.EX2 R32, R41 ;  /* 0x0000002900207308 */ /* 0x000e620000000800 */
[----:B--2---:R-:W-:Y:S01]  /*158e0*/  FADD.FTZ R46, R27, R26 ;  /* 0x0000001a1b2e7221 */ /* 0x004fe20000010000 */
[----:B------:R-:W-:Y:S01]  /*158f0*/  F2FP.BF16.F32.PACK_AB R197, R26, R27 ;  /* 0x0000001b1ac5723e */ /* 0x000fe200000010ff */
[----:B------:R-:W-:-:S04]  /*15900*/  IMAD R27, R70, 0x80, R152 ;  /* 0x00000080461b7824 */ /* 0x000fc800078e0298 */
[----:B------:R-:W-:Y:S01]  /*15910*/  IMAD.IADD R24, R27, 0x1, R24 ;  /* 0x000000011b187824 */ /* 0x000fe200078e0218 */
        /* <DEDUP_REMOVED lines=23> */
[----:B0-----:R-:W-:-:S04]  /*15a90*/  FADD.FTZ R227, R23, R30 ;  /* 0x0000001e17e37221 */ /* 0x001fc80000010000 */
[C---:B------:R-:W-:Y:S01]  /*15aa0*/  FADD.FTZ R227, R186.reuse, R227 ;  /* 0x000000e3bae37221 */ /* 0x040fe20000010000 */
[----:B------:R-:W-:Y:S02]  /*15ab0*/  F2FP.BF16.F32.PACK_AB R186, R186, R23 ;  /* 0x00000017baba723e */ /* 0x000fe400000010ff */
[----:B------:R-:W0:Y:S01]  /*15ac0*/  MUFU.EX2 R0, R59 ;  /* 0x0000003b00007308 */ /* 0x000e220000000800 */
[C---:B-1----:R-:W-:Y:S01]  /*15ad0*/  FADD.FTZ R30, R46.reuse, R29 ;  /* 0x0000001d2e1e7221 */ /* 0x042fe20000010000 */
[----:B------:R-:W-:-:S06]  /*15ae0*/  F2FP.BF16.F32.PACK_AB R191, R46, R55 ;  /* 0x000000372ebf723e */ /* 0x000fcc00000010ff */
[----:B------:R-:W1:Y:S01]  /*15af0*/  MUFU.EX2 R61, R61 ;  /* 0x0000003d003d7308 */ /* 0x000e620000000800 */
[----:B--2---:R-:W-:-:S07]  /*15b00*/  FADD.FTZ R23, R5, R30 ;  /* 0x0000001e05177221 */ /* 0x004fce0000010000 */
[----:B------:R-:W2:Y:S01]  /*15b10*/  MUFU.EX2 R28, R63 ;  /* 0x0000003f001c7308 */ /* 0x000ea20000000800 */
[C---:B0-----:R-:W-:Y:S01]  /*15b20*/  FADD.FTZ R26, R0.reuse, R23 ;  /* 0x00000017001a7221 */ /* 0x041fe20000010000 */
[----:B------:R-:W-:Y:S01]  /*15b30*/  F2FP.BF16.F32.PACK_AB R185, R0, R5 ;  /* 0x0000000500b9723e */ /* 0x000fe200000010ff */
[----:B------:R-:W-:Y:S02]  /*15b40*/  VIADD R5, R104, 0xfffffffe ;  /* 0xfffffffe68057836 */ /* 0x000fe40000000000 */
[----:B-1----:R-:W-:-:S04]  /*15b50*/  FADD.FTZ R23, R61, R26 ;  /* 0x0000001a3d177221 */ /* 0x002fc80000010000 */
[C---:B--2---:R-:W-:Y:S01]  /*15b60*/  FADD.FTZ R226, R28.reuse, R23 ;  /* 0x000000171ce27221 */ /* 0x044fe20000010000 */
[----:B------:R-:W-:Y:S01]  /*15b70*/  F2FP.BF16.F32.PACK_AB R187, R28, R61 ;  /* 0x0000003d1cbb723e */ /* 0x000fe200000010ff */
        /* <DEDUP_REMOVED lines=12> */
.L_x_1562:
[----:B------:R-:W-:-:S13]  /*15c40*/  ISETP.NE.AND P3, PT, R25, 0x1, PT ;  /* 0x000000011900780c */ /* 0x000fda0003f65270 */
[----:B------:R-:W0:Y:S02]  /*15c50*/  @P3 LDC.64 R26, c[0x0][0x9e8] ;  /* 0x00027a00ff1a3b82 */ /* 0x000e240000000a00 */
[----:B0-----:R-:W-:-:S05]  /*15c60*/  @P3 IMAD.HI.U32 R26, R0, R26, RZ ;  /* 0x0000001a001a3227 */ /* 0x001fca00078e00ff */
[----:B------:R-:W-:-:S07]  /*15c70*/  @P3 SHF.R.U32.HI R0, RZ, R27, R26 ;  /* 0x0000001bff003219 */ /* 0x000fce000001161a */
.L_x_1563:
[----:B------:R-:W-:Y:S05]  /*15c80*/  BSYNC B0 ;  /* 0x0000000000007941 */ /* 0x000fea0003800000 */
.L_x_1561:
[----:B------:R-:W-:-:S05]  /*15c90*/  IMAD R25, R0, R25, R25 ;  /* 0x0000001900197224 */ /* 0x000fca00078e0219 */
[----:B------:R-:W-:-:S07]  /*15ca0*/  VIMNMX R24, R24, R25, PT ;  /* 0x0000001918187248 */ /* 0x000fce0003fe0100 */
.L_x_1560:
[----:B------:R-:W2:Y:S01]  /*15cb0*/  LDL R25, [R1+0x50] ;  /* 0x0000500001197983 */ /* 0x000ea20000100800 */
[----:B------:R-:W-:Y:S01]  /*15cc0*/  SHF.R.S32.HI R23, RZ, 0x1f, R24 ;  /* 0x0000001fff177819 */ /* 0x000fe20000011418 */
[----:B------:R-:W-:Y:S01]  /*15cd0*/  BSSY B1, `(.L_x_1564) ;  /* 0x000033d000017945 */ /* 0x000fe20003800000 */
[----:B------:R-:W-:Y:S01]  /*15ce0*/  IMAD.MOV.U32 R0, RZ, RZ, 0x3f800000 ;  /* 0x3f800000ff007424 */ /* 0x000fe200078e00ff */
[----:B------:R-:W-:Y:S02]  /*15cf0*/  CS2R R150, SRZ ;  /* 0x0000000000967805 */ /* 0x000fe4000001ff00 */
[----:B------:R-:W-:Y:S01]  /*15d00*/  LEA.HI R24, R23, R24, RZ, 0x6 ;  /* 0x0000001817187211 */ /* 0x000fe200078f30ff */
[----:B------:R-:W-:Y:S01]  /*15d10*/  IMAD.MOV.U32 R23, RZ, RZ, 0x3f800000 ;  /* 0x3f800000ff177424 */ /* 0x000fe200078e00ff */
[----:B------:R-:W-:Y:S02]  /*15d20*/  CS2R R148, SRZ ;  /* 0x0000000000947805 */ /* 0x000fe4000001ff00 */
[----:B------:R-:W-:-:S02]  /*15d30*/  CS2R R146, SRZ ;  /* 0x0000000000927805 */ /* 0x000fc4000001ff00 */
[----:B------:R-:W-:Y:S02]  /*15d40*/  SHF.R.S32.HI R24, RZ, 0x6, R24 ;  /* 0x00000006ff187819 */ /* 0x000fe40000011418 */
        /* <DEDUP_REMOVED lines=60> */
[----:B--2---:R-:W-:-:S04]  /*16110*/  VIMNMX R25, R25, R24, !PT ;  /* 0x0000001819197248 */ /* 0x004fc80007fe0100 */
[----:B------:R-:W-:Y:S01]  /*16120*/  ISETP.GE.AND P3, PT, R5, R25, PT ;  /* 0x000000190500720c */ /* 0x000fe20003f66270 */
[----:B------:R0:W-:Y:S02]  /*16130*/  STL [R1+0x2c], R25 ;  /* 0x00002c1901007387 */ /* 0x0001e40000100800 */
[----:B0-----:R-:W-:-:S10]  /*16140*/  CS2R R24, SRZ ;  /* 0x0000000000187805 */ /* 0x001fd4000001ff00 */
[----:B------:R-:W-:Y:S05]  /*16150*/  @!P3 BRA `(.L_x_1565) ;  /* 0x0000002c00d0b947 */ /* 0x000fea0003800000 */
[----:B------:R-:W-:Y:S01]  /*16160*/  IMAD.IADD R2, R231, 0x1, R152 ;  /* 0x00000001e7027824 */ /* 0x000fe200078e0298 */
[----:B------:R-:W-:Y:S01]  /*16170*/  BSSY B0, `(.L_x_1566) ;  /* 0x00002ee000007945 */ /* 0x000fe20003800000 */
[----:B------:R-:W-:Y:S02]  /*16180*/  IMAD.MOV.U32 R0, RZ, RZ, 0x3f800000 ;  /* 0x3f800000ff007424 */ /* 0x000fe400078e00ff */
[----:B------:R-:W-:Y:S01]  /*16190*/  IMAD.MOV.U32 R151, RZ, RZ, RZ ;  /* 0x000000ffff977224 */ /* 0x000fe200078e00ff */
[----:B------:R0:W-:Y:S01]  /*161a0*/  STL [R1+0x28], R2 ;  /* 0x0000280201007387 */ /* 0x0001e20000100800 */
[----:B------:R-:W-:-:S07]  /*161b0*/  VIADD R230, R2, 0x8 ;  /* 0x0000000802e67836 */ /* 0x000fce0000000000 */
.L_x_1585:
[----:B------:R-:W-:-:S05]  /*161c0*/  VIADD R229, R22, 0x1 ;  /* 0x0000000116e57836 */ /* 0x000fca0000000000 */
[----:B------:R-:W-:-:S04]  /*161d0*/  ISETP.NE.AND P3, PT, R229, 0x2, PT ;  /* 0x00000002e500780c */ /* 0x000fc80003f65270 */
[----:B------:R-:W-:Y:S02]  /*161e0*/  SEL R232, RZ, 0x1, P3 ;  /* 0x00000001ffe87807 */ /* 0x000fe40001800000 */
[----:B------:R-:W-:Y:S02]  /*161f0*/  SEL R229, R229, RZ, P3 ;  /* 0x000000ffe5e57207 */ /* 0x000fe40001800000 */
[----:B------:R-:W-:Y:S01]  /*16200*/  LOP3.LUT R232, R218, R232, RZ, 0x3c, !PT ;  /* 0x000000e8dae87212 */ /* 0x000fe200078e3cff */
[----:B------:R-:W-:Y:S06]  /*16210*/  @!P0 BRA `(.L_x_1567) ;  /* 0x0000000000048947 */ /* 0x000fec0003800000 */
[----:B------:R-:W-:Y:S01]  /*16220*/  BPT.TRAP 0x1 ;  /* 0x000000040000795c */ /* 0x000fe20000300000 */
.L_x_1567:
[----:B0-----:R-:W-:Y:S01]  /*16230*/  IMAD R2, R229, 0x8, R16 ;  /* 0x00000008e5027824 */ /* 0x001fe200078e0210 */
[----:B------:R-:W-:-:S04]  /*16240*/  SHF.L.U32 R152, R232, 0x1f, RZ ;  /* 0x0000001fe8987819 */ /* 0x000fc800000006ff */
[----:B------:R0:W1:Y:S01]  /*16250*/  SYNCS.PHASECHK.TRANS64.TRYWAIT P3, [R2+URZ+0x30830], R152 ;  /* 0x03083098020075a7 */ /* 0x000062000806017f */
[----:B------:R-:W-:Y:S05]  /*16260*/  @!P0 BRA `(.L_x_1568) ;  /* 0x0000000000048947 */ /* 0x000fea0003800000 */
[----:B------:R-:W-:Y:S01]  /*16270*/  BPT.TRAP 0x1 ;  /* 0x000000040000795c */ /* 0x000fe20000300000 */
.L_x_1568:
[----:B------:R-:W2:Y:S01]  /*16280*/  LDL R153, [R1+0xc] ;  /* 0x00000c0001997983 */ /* 0x000ea20000100800 */
[----:B------:R-:W-:Y:S01]  /*16290*/  BSSY B2, `(.L_x_1569) ;  /* 0x0000007000027945 */ /* 0x000fe20003800000 */
[----:B--2---:R-:W-:-:S04]  /*162a0*/  IMAD R158, R229, 0x800, R153 ;  /* 0x00000800e59e7824 */ /* 0x004fc800078e0299 */
[C---:B------:R-:W-:Y:S02]  /*162b0*/  VIADD R156, R158.reuse, 0x2 ;  /* 0x000000029e9c7836 */ /* 0x040fe40000000000 */
[----:B------:R-:W-:Y:S01]  /*162c0*/  VIADD R155, R158, 0x4 ;  /* 0x000000049e9b7836 */ /* 0x000fe20000000000 */
[----:B-1----:R-:W-:Y:S06]  /*162d0*/  @P3 BRA `(.L_x_1570) ;  /* 0x0000000000083947 */ /* 0x002fec0003800000 */
[----:B------:R-:W1:Y:S02]  /*162e0*/  SYNCS.PHASECHK.TRANS64.TRYWAIT P3, [R2+URZ+0x30830], R152 ;  /* 0x03083098020075a7 */ /* 0x000e64000806017f */
[----:B-1----:R-:W-:Y:S05]  /*162f0*/  @!P3 BRA `(.L_x_1571) ;  /* 0x0000014400dcb947 */ /* 0x002fea0003800000 */
.L_x_1570:
[----:B------:R-:W-:Y:S05]  /*16300*/  BSYNC B2 ;  /* 0x0000000000027941 */ /* 0x000fea0003800000 */
.L_x_1569:
[----:B01----:R-:W-:Y:S02]  /*16310*/  IMAD.MOV.U32 R152, RZ, RZ, R158 ;  /* 0x000000ffff987224 */ /* 0x003fe400078e009e */
[-C--:B------:R-:W-:Y:S01]  /*16320*/  FMUL.FTZ R24, R24, R23.reuse ;  /* 0x0000001718187220 */ /* 0x080fe20000410000 */
[----:B------:R-:W-:Y:S02]  /*16330*/  VIADD R154, R158, 0x6 ;  /* 0x000000069e9a7836 */ /* 0x000fe40000000000 */
[-C--:B------:R-:W-:Y:S01]  /*16340*/  FMUL.FTZ R25, R25, R23.reuse ;  /* 0x0000001719197220 */ /* 0x080fe20000410000 */
[----:B------:R-:W-:Y:S01]  /*16350*/  IMAD.MOV.U32 R153, RZ, RZ, 0x40000040 ;  /* 0x40000040ff997424 */ /* 0x000fe200078e00ff */
[----:B------:R-:W-:Y:S01]  /*16360*/  R2UR UR6, R152 ;  /* 0x00000000980672ca */ /* 0x000fe200000e0000 */
[----:B------:R-:W-:Y:S01]  /*16370*/  IMAD.MOV.U32 R152, RZ, RZ, R156 ;  /* 0x000000ffff987224 */ /* 0x000fe200078e009c */
[----:B------:R-:W-:Y:S01]  /*16380*/  R2UR UR10, R154 ;  /* 0x000000009a0a72ca */ /* 0x000fe200000e0000 */
[C---:B------:R-:W-:Y:S01]  /*16390*/  VIADD R156, R158.reuse, 0x204 ;  /* 0x000002049e9c7836 */ /* 0x040fe20000000000 */
[----:B------:R-:W-:Y:S01]  /*163a0*/  R2UR UR5, R153 ;  /* 0x00000000990572ca */ /* 0x000fe200000e0000 */
[----:B------:R-:W-:Y:S01]  /*163b0*/  VIADD R154, R158, 0x202 ;  /* 0x000002029e9a7836 */ /* 0x000fe20000000000 */
[----:B------:R-:W-:Y:S01]  /*163c0*/  R2UR UR4, R152 ;  /* 0x00000000980472ca */ /* 0x000fe200000e0000 */
[----:B------:R-:W-:Y:S01]  /*163d0*/  IMAD.MOV.U32 R152, RZ, RZ, R155 ;  /* 0x000000ffff987224 */ /* 0x000fe200078e009b */
[----:B------:R-:W-:Y:S01]  /*163e0*/  R2UR UR22, R156 ;  /* 0x000000009c1672ca */ /* 0x000fe200000e0000 */
[----:B------:R-:W-:Y:S01]  /*163f0*/  IMAD.MOV.U32 R155, RZ, RZ, 0x40000040 ;  /* 0x40000040ff9b7424 */ /* 0x000fe200078e00ff */
[----:B------:R-:W-:Y:S01]  /*16400*/  R2UR UR18, R154 ;  /* 0x000000009a1272ca */ /* 0x000fe200000e0000 */
[----:B------:R-:W-:Y:S01]  /*16410*/  VIADD R156, R158, 0x400 ;  /* 0x000004009e9c7836 */ /* 0x000fe20000000000 */
[----:B------:R-:W-:Y:S01]  /*16420*/  R2UR UR8, R152 ;  /* 0x00000000980872ca */ /* 0x000fe200000e0000 */
[C---:B------:R-:W-:Y:S01]  /*16430*/  VIADD R152, R158.reuse, 0x200 ;  /* 0x000002009e987836 */ /* 0x040fe20000000000 */
[----:B------:R-:W-:Y:S01]  /*16440*/  R2UR UR11, R155 ;  /* 0x000000009b0b72ca */ /* 0x000fe200000e0000 */
[----:B------:R-:W-:Y:S01]  /*16450*/  VIADD R154, R158, 0x402 ;  /* 0x000004029e9a7836 */ /* 0x000fe20000000000 */
[----:B------:R-:W-:Y:S01]  /*16460*/  R2UR UR30, R156 ;  /* 0x000000009c1e72ca */ /* 0x000fe200000e0000 */
[----:B------:R-:W-:Y:S01]  /*16470*/  VIADD R156, R158, 0x406 ;  /* 0x000004069e9c7836 */ /* 0x000fe20000000000 */
[----:B------:R-:W-:Y:S01]  /*16480*/  R2UR UR14, R152 ;  /* 0x00000000980e72ca */ /* 0x000fe200000e0000 */
[----:B------:R-:W-:Y:S01]  /*16490*/  VIADD R152, R158, 0x206 ;  /* 0x000002069e987836 */ /* 0x000fe20000000000 */
[----:B------:R-:W-:Y:S01]  /*164a0*/  MOV R235, UR10 ;  /* 0x0000000a00eb7c02 */ /* 0x000fe20008000f00 */
[----:B------:R-:W-:Y:S01]  /*164b0*/  UMOV UR10, UR4 ;  /* 0x00000004000a7c82 */ /* 0x000fe20008000000 */
[----:B------:R-:W-:Y:S01]  /*164c0*/  R2UR UR7, R153 ;  /* 0x00000000990772ca */ /* 0x000fe200000e0000 */
[----:B------:R-:W-:Y:S01]  /*164d0*/  IMAD.MOV.U32 R157, RZ, RZ, 0x40000040 ;  /* 0x40000040ff9d7424 */ /* 0x000fe200078e00ff */
[----:B------:R-:W-:Y:S01]  /*164e0*/  R2UR UR26, R152 ;  /* 0x00000000981a72ca */ /* 0x000fe200000e0000 */
[----:B------:R-:W-:Y:S01]  /*164f0*/  VIADD R152, R158, 0x404 ;  /* 0x000004049e987836 */ /* 0x000fe20000000000 */
[----:B------:R-:W-:Y:S01]  /*16500*/  R2UR UR34, R154 ;  /* 0x000000009a2272ca */ /* 0x000fe200000e0000 */
[----:B------:R-:W-:Y:S01]  /*16510*/  VIADD R154, R158, 0x604 ;  /* 0x000006049e9a7836 */ /* 0x000fe20000000000 */
[----:B------:R-:W-:Y:S01]  /*16520*/  MOV R159, UR11 ;  /* 0x0000000b009f7c02 */ /* 0x000fe20008000f00 */
[----:B------:R-:W-:Y:S01]  /*16530*/  UMOV UR11, UR5 ;  /* 0x00000005000b7c82 */ /* 0x000fe20008000000 */
[----:B------:R-:W-:Y:S01]  /*16540*/  R2UR UR38, R152 ;  /* 0x00000000982672ca */ /* 0x000fe200000e0000 */
[----:B------:R-:W-:Y:S01]  /*16550*/  VIADD R152, R158, 0x600 ;  /* 0x000006009e987836 */ /* 0x000fe20000000000 */
[----:B------:R-:W-:Y:S01]  /*16560*/  R2UR UR42, R156 ;  /* 0x000000009c2a72ca */ /* 0x000fe200000e0000 */
[----:B------:R-:W-:Y:S01]  /*16570*/  VIADD R156, R158, 0x602 ;  /* 0x000006029e9c7836 */ /* 0x000fe20000000000 */
[----:B------:R-:W-:Y:S01]  /*16580*/  R2UR UR4, R6 ;  /* 0x00000000060472ca */ /* 0x000fe200000e0000 */
[-C--:B------:R-:W-:Y:S01]  /*16590*/  FMUL.FTZ R28, R28, R23.reuse ;  /* 0x000000171c1c7220 */ /* 0x080fe20000410000 */
[----:B------:R-:W-:Y:S01]  /*165a0*/  R2UR UR46, R152 ;  /* 0x00000000982e72ca */ /* 0x000fe200000e0000 */
[----:B------:R-:W-:Y:S01]  /*165b0*/  VIADD R152, R158, 0x606 ;  /* 0x000006069e987836 */ /* 0x000fe20000000000 */
[----:B------:R-:W-:Y:S01]  /*165c0*/  R2UR UR5, R7 ;  /* 0x00000000070572ca */ /* 0x000fe200000e0000 */
        /* <DEDUP_REMOVED lines=61> */
[C---:B------:R-:W-:Y:S01]  /*169a0*/  R2UR UR9, R153.reuse ;  /* 0x00000000990972ca */ /* 0x040fe200000e0000 */
[----:B------:R-:W-:Y:S01]  /*169b0*/  IMAD.MOV.U32 R23, RZ, RZ, R159 ;  /* 0x000000ffff177224 */ /* 0x000fe200078e009f */
[----:B------:R-:W-:Y:S01]  /*169c0*/  R2UR UR15, R153 ;  /* 0x00000000990f72ca */ /* 0x000fe200000e0000 */
[-C--:B------:R-:W-:Y:S01]  /*169d0*/  FMUL.FTZ R26, R26, R0.reuse ;  /* 0x000000001a1a7220 */ /* 0x080fe20000410000 */
        /* <DEDUP_REMOVED lines=28> */
[----:B------:R-:W-:Y:S01]  /*16ba0*/  WARPGROUP.ARRIVE ;  /* 0x00000000000079c5 */ /* 0x000fe20000000000 */
[----:B------:R-:W-:Y:S01]  /*16bb0*/  R2UR UR12, R214 ;  /* 0x00000000d60c72ca */ /* 0x000fe200000e0000 */
[-C--:B------:R-:W-:Y:S01]  /*16bc0*/  FMUL.FTZ R55, R55, R0.reuse ;  /* 0x0000000037377220 */ /* 0x080fe20000410000 */
[----:B------:R-:W-:Y:S01]  /*16bd0*/  R2UR UR13, R215 ;  /* 0x00000000d70d72ca */ /* 0x000fe200000e0000 */
[-C--:B------:R-:W-:Y:S01]  /*16be0*/  FMUL.FTZ R58, R58, R0.reuse ;  /* 0x000000003a3a7220 */ /* 0x080fe20000410000 */
[----:B------:R-:W-:Y:S01]  /*16bf0*/  R2UR UR16, R212 ;  /* 0x00000000d41072ca */ /* 0x000fe200000e0000 */
[----:B------:R-:W-:Y:S01]  /*16c00*/  HGMMA.64x64x16.F32.BF16 R152, gdesc[UR4], RZ, !UPT, gsb0 ;  /* 0x00e00000049879f0 */ /* 0x000fe2000c0018ff */
[----:B------:R-:W-:Y:S01]  /*16c10*/  UMOV UR6, UR8 ;  /* 0x0000000800067c82 */ /* 0x000fe20008000000 */
[----:B------:R-:W-:Y:S01]  /*16c20*/  UMOV UR7, UR9 ;  /* 0x0000000900077c82 */ /* 0x000fe20008000000 */
        /* <DEDUP_REMOVED lines=75> */
[----:B------:R-:W-:Y:S02]  /*170e0*/  R2UR UR11, R23 ;  /* 0x00000000170b72ca */ /* 0x000fe400000e0000 */
[----:B------:R-:W-:Y:S02]  /*170f0*/  R2UR UR10, R235 ;  /* 0x00000000eb0a72ca */ /* 0x000fe400000e0000 */
[----:B------:R-:W-:Y:S02]  /*17100*/  R2UR UR8, R216 ;  /* 0x00000000d80872ca */ /* 0x000fe400000e0000 */
[----:B------:R-:W-:Y:S01]  /*17110*/  R2UR UR9, R217 ;  /* 0x00000000d90972ca */ /* 0x000fe200000e0000 */
        /* <DEDUP_REMOVED lines=45> */
.L_x_1572:
[----:B------:R-:W-:Y:S01]  /*173f0*/  SHF.L.U32 R23, R218, 0x1f, RZ ;  /* 0x0000001fda177819 */ /* 0x000fe200000006ff */
[----:B------:R-:W-:-:S04]  /*17400*/  IMAD R0, R22, 0x8, R16 ;  /* 0x0000000816007824 */ /* 0x000fc800078e0210 */
[----:B------:R0:W1:Y:S01]  /*17410*/  SYNCS.PHASECHK.TRANS64.TRYWAIT P3, [R0+URZ+0x30850], R23 ;  /* 0x03085017000075a7 */ /* 0x000062000806017f */
[----:B------:R-:W-:Y:S05]  /*17420*/  @!P0 BRA `(.L_x_1573) ;  /* 0x0000000000048947 */ /* 0x000fea0003800000 */
[----:B------:R-:W-:Y:S01]  /*17430*/  BPT.TRAP 0x1 ;  /* 0x000000040000795c */ /* 0x000fe20000300000 */
.L_x_1573:
[----:B------:R-:W-:Y:S04]  /*17440*/  BSSY B2, `(.L_x_1574) ;  /* 0x0000004000027945 */ /* 0x000fe80003800000 */
[----:B-1----:R-:W-:Y:S05]  /*17450*/  @P3 BRA `(.L_x_1575) ;  /* 0x0000000000083947 */ /* 0x002fea0003800000 */
[----:B------:R-:W1:Y:S02]  /*17460*/  SYNCS.PHASECHK.TRANS64.TRYWAIT P3, [R0+URZ+0x30850], R23 ;  /* 0x03085017000075a7 */ /* 0x000e64000806017f */
[----:B-1----:R-:W-:Y:S05]  /*17470*/  @!P3 BRA `(.L_x_1576) ;  /* 0x000001340090b947 */ /* 0x002fea0003800000 */
.L_x_1575:
[----:B------:R-:W-:Y:S05]  /*17480*/  BSYNC B2 ;  /* 0x0000000000027941 */ /* 0x000fea0003800000 */
.L_x_1574:
[----:B01----:R-:W-:Y:S01]  /*17490*/  VIADD R23, R16, 0x400 ;  /* 0x0000040010177836 */ /* 0x003fe20000000000 */
[----:B------:R-:W-:Y:S01]  /*174a0*/  WARPGROUP.ARRIVE ;  /* 0x00000000000079c5 */ /* 0x000fe20000000000 */
[----:B------:R-:W2:Y:S01]  /*174b0*/  LDL R218, [R1+0x24] ;  /* 0x0000240001da7983 */ /* 0x000ea20000100800 */
[----:B------:R-:W-:Y:S01]  /*174c0*/  @!P1 VIADD R2, R2, 0x30840 ;  /* 0x0003084002029836 */ /* 0x000fe20000000000 */
[----:B------:R-:W-:Y:S01]  /*174d0*/  ULDC UR5, c[0x0][0x9d8] ;  /* 0x0002760000057ab9 */ /* 0x000fe20000000800 */
[----:B------:R-:W-:Y:S01]  /*174e0*/  SHF.R.U32.HI R23, RZ, 0x4, R23 ;  /* 0x00000004ff177819 */ /* 0x000fe20000011617 */
[----:B------:R-:W-:Y:S01]  /*174f0*/  FMUL.FTZ R161, R161, UR5 ;  /* 0x00000005a1a17c20 */ /* 0x000fe20008410000 */
[----:B------:R-:W-:Y:S01]  /*17500*/  FMUL.FTZ R169, R169, UR5 ;  /* 0x00000005a9a97c20 */ /* 0x000fe20008410000 */
[----:B------:R-:W-:Y:S01]  /*17510*/  @!P1 PRMT R2, RZ, 0x654, R2 ;  /* 0x00000654ff029816 */ /* 0x000fe20000000002 */
[----:B------:R-:W-:Y:S01]  /*17520*/  FMUL.FTZ R173, R173, UR5 ;  /* 0x00000005adad7c20 */ /* 0x000fe20008410000 */
[----:B------:R-:W-:Y:S01]  /*17530*/  LOP3.LUT R23, R23, 0x3fff, RZ, 0xc0, !PT ;  /* 0x00003fff17177812 */ /* 0x000fe200078ec0ff */
[----:B------:R-:W-:Y:S01]  /*17540*/  FMUL.FTZ R177, R177, UR5 ;  /* 0x00000005b1b17c20 */ /* 0x000fe20008410000 */
[----:B------:R-:W0:Y:S02]  /*17550*/  MUFU.TANH R161, R161 ;  /* 0x000000a100a17308 */ /* 0x000e240000002400 */
[----:B------:R-:W-:-:S05]  /*17560*/  LOP3.LUT R23, R23, 0x2000000, RZ, 0xfc, !PT ;  /* 0x0200000017177812 */ /* 0x000fca00078efcff */
[----:B------:R-:W-:Y:S01]  /*17570*/  IMAD R22, R22, 0x800, R23 ;  /* 0x0000080016167824 */ /* 0x000fe200078e0217 */
[----:B------:R-:W1:Y:S01]  /*17580*/  MUFU.TANH R169, R169 ;  /* 0x000000a900a97308 */ /* 0x000e620000002400 */
[----:B------:R-:W-:-:S03]  /*17590*/  IMAD.MOV.U32 R23, RZ, RZ, 0x40000040 ;  /* 0x40000040ff177424 */ /* 0x000fc600078e00ff */
[----:B------:R-:W-:Y:S02]  /*175a0*/  R2UR UR6, R22 ;  /* 0x00000000160672ca */ /* 0x000fe400000e0000 */
[----:B------:R-:W-:Y:S01]  /*175b0*/  R2UR UR7, R23 ;  /* 0x00000000170772ca */ /* 0x000fe200000e0000 */
[----:B------:R-:W-:Y:S01]  /*175c0*/  IMAD.MOV.U32 R23, RZ, RZ, 0x40000040 ;  /* 0x40000040ff177424 */ /* 0x000fe200078e00ff */
[----:B------:R-:W3:Y:S08]  /*175d0*/  MUFU.TANH R173, R173 ;  /* 0x000000ad00ad7308 */ /* 0x000ef00000002400 */
[----:B------:R-:W4:Y:S03]  /*175e0*/  MUFU.TANH R177, R177 ;  /* 0x000000b100b17308 */ /* 0x000f260000002400 */
[----:B------:R-:W-:Y:S01]  /*175f0*/  HGMMA.64x256x16.F32.BF16 R24, R196, gdesc[UR4].tnspB, R24, gsb0 ;  /* 0x43e00004c4187df0 */ /* 0x000fe20008001818 */
[----:B--2---:R-:W-:-:S02]  /*17600*/  R2UR UR4, R218 ;  /* 0x00000000da0472ca */ /* 0x004fc400000e0000 */
[----:B------:R-:W-:Y:S02]  /*17610*/  WARPGROUP.DEPBAR.LE gsb0, 0x0 ;  /* 0x00008000000079c5 */ /* 0x000fe40000010000 */
[----:B------:R-:W-:Y:S01]  /*17620*/  VIADD R196, R22, 0x80 ;  /* 0x0000008016c47836 */ /* 0x000fe20000000000 */
[----:B------:R-:W-:Y:S01]  /*17630*/  WARPGROUP.ARRIVE ;  /* 0x00000000000079c5 */ /* 0x000fe20000000000 */
[----:B------:R-:W-:-:S03]  /*17640*/  IMAD.MOV.U32 R197, RZ, RZ, 0x40000040 ;  /* 0x40000040ffc57424 */ /* 0x000fc600078e00ff */
[----:B------:R-:W-:Y:S02]  /*17650*/  R2UR UR6, R196 ;  /* 0x00000000c40672ca */ /* 0x000fe400000e0000 */
[----:B------:R-:W-:-:S15]  /*17660*/  R2UR UR7, R197 ;  /* 0x00000000c50772ca */ /* 0x000fde00000e0000 */
[----:B------:R-:W-:-:S01]  /*17670*/  NOP ;  /* 0x0000000000007918 */ /* 0x000fc20000000000 */
[----:B------:R-:W-:Y:S03]  /*17680*/  HGMMA.64x256x16.F32.BF16 R24, R192, gdesc[UR4].tnspB, R24, gsb0 ;  /* 0x43e00004c0187df0 */ /* 0x000fe60008001818 */
[----:B------:R-:W-:Y:S02]  /*17690*/  WARPGROUP.DEPBAR.LE gsb0, 0x0 ;  /* 0x00008000000079c5 */ /* 0x000fe40000010000 */
[C---:B------:R-:W-:Y:S01]  /*176a0*/  VIADD R192, R22.reuse, 0x100 ;  /* 0x0000010016c07836 */ /* 0x040fe20000000000 */
[----:B------:R-:W-:Y:S01]  /*176b0*/  WARPGROUP.ARRIVE ;  /* 0x00000000000079c5 */ /* 0x000fe20000000000 */
[----:B------:R-:W-:Y:S02]  /*176c0*/  IMAD.MOV.U32 R193, RZ, RZ, 0x40000040 ;  /* 0x40000040ffc17424 */ /* 0x000fe400078e00ff */
[----:B------:R-:W-:Y:S01]  /*176d0*/  VIADD R22, R22, 0x180 ;  /* 0x0000018016167836 */ /* 0x000fe20000000000 */
[----:B------:R-:W-:-:S02]  /*176e0*/  R2UR UR6, R192 ;  /* 0x00000000c00672ca */ /* 0x000fc400000e0000 */
[----:B------:R-:W-:-:S15]  /*176f0*/  R2UR UR7, R193 ;  /* 0x00000000c10772ca */ /* 0x000fde00000e0000 */
[----:B------:R-:W-:-:S01]  /*17700*/  NOP ;  /* 0x0000000000007918 */ /* 0x000fc20000000000 */
        /* <DEDUP_REMOVED lines=17> */
[----:B------:R-:W2:Y:S08]  /*17820*/  MUFU.TANH R23, R23 ;  /* 0x0000001700177308 */ /* 0x000eb00000002400 */
        /* <DEDUP_REMOVED lines=14> */
[----:B------:R-:W-:-:S06]  /*17910*/  WARPGROUP.ARRIVE ;  /* 0x00000000000079c5 */ /* 0x000fcc0000000000 */
[----:B------:R-:W-:Y:S03]  /*17920*/  HGMMA.64x256x16.F32.BF16 R24, R184, gdesc[UR4].tnspB, R24, gsb0 ;  /* 0x43e00004b8187df0 */ /* 0x000fe60008001818 */
[----:B------:R-:W-:Y:S02]  /*17930*/  WARPGROUP.DEPBAR.LE gsb0, 0x0 ;  /* 0x00008000000079c5 */ /* 0x000fe40000010000 */
[----:B------:R-:W-:Y:S01]  /*17940*/  FMUL.FTZ R185, R164, UR5 ;  /* 0x00000005a4b97c20 */ /* 0x000fe20008410000 */
[----:B------:R5:W-:Y:S01]  /*17950*/  @!P1 SYNCS.ARRIVE.TRANS64.RED.A1T0 RZ, [R2+URZ], RZ ;  /* 0x000000ff02ff99a7 */ /* 0x000be2000810043f */
[----:B------:R-:W-:Y:S01]  /*17960*/  FMUL.FTZ R164, R167, UR5 ;  /* 0x00000005a7a47c20 */ /* 0x000fe20008410000 */
[----:B------:R-:W-:Y:S01]  /*17970*/  FMUL.FTZ R186, R165, UR5 ;  /* 0x00000005a5ba7c20 */ /* 0x000fe20008410000 */
[----:B------:R-:W-:Y:S01]  /*17980*/  FMUL.FTZ R167, R168, UR5 ;  /* 0x00000005a8a77c20 */ /* 0x000fe20008410000 */
[----:B------:R-:W-:Y:S01]  /*17990*/  FMUL.FTZ R165, R170, UR5 ;  /* 0x00000005aaa57c20 */ /* 0x000fe20008410000 */
[----:B------:R-:W-:Y:S01]  /*179a0*/  FMUL.FTZ R187, R172, UR5 ;  /* 0x00000005acbb7c20 */ /* 0x000fe20008410000 */
[----:B------:R-:W-:Y:S01]  /*179b0*/  FMUL.FTZ R168, R174, UR5 ;  /* 0x00000005aea87c20 */ /* 0x000fe20008410000 */
[----:B------:R-:W-:Y:S01]  /*179c0*/  FMUL.FTZ R170, R175, UR5 ;  /* 0x00000005afaa7c20 */ /* 0x000fe20008410000 */
[----:B-----5:R-:W-:-:S02]  /*179d0*/  IMAD.SHL.U32 R2, R5, 0x40, RZ ;  /* 0x0000004005027824 */ /* 0x020fc400078e00ff */
        /* <DEDUP_REMOVED lines=8> */
[----:B------:R-:W-:-:S03]  /*17a60*/  ULDC UR5, c[0x0][0x9e0] ;  /* 0x0002780000057ab9 */ /* 0x000fc60000000800 */
[----:B------:R-:W-:-:S04]  /*17a70*/  IMAD.IADD R156, R156, 0x1, -R224 ;  /* 0x000000019c9c7824 */ /* 0x000fc800078e0ae0 */
[----:B------:R-:W0:Y:S01]  /*17a80*/  MUFU.TANH R184, R184 ;  /* 0x000000b800b87308 */ /* 0x000e220000002400 */
[----:B------:R-:W-:-:S04]  /*17a90*/  IMAD R156, R234, -0x2, R156 ;  /* 0xfffffffeea9c7824 */ /* 0x000fc800078e029c */
        /* <DEDUP_REMOVED lines=17> */
[----:B------:R-:W2:Y:S01]  /*17bb0*/  LDL R218, [R1+0x8] ;  /* 0x0000080001da7983 */ /* 0x000ea20000100800 */
[----:B------:R-:W-:Y:S01]  /*17bc0*/  BSSY B2, `(.L_x_1578) ;  /* 0x0000013000027945 */ /* 0x000fe20003800000 */
[----:B--2---:R-:W-:-:S05]  /*17bd0*/  IMAD.IADD R188, R231, 0x1, R218 ;  /* 0x00000001e7bc7824 */ /* 0x004fca00078e02da */
[----:B------:R-:W-:-:S13]  /*17be0*/  ISETP.GT.AND P3, PT, R188, -0x1, PT ;  /* 0xffffffffbc00780c */ /* 0x000fda0003f64270 */
[----:B------:R-:W-:Y:S05]  /*17bf0*/  @P3 BRA `(.L_x_1579) ;  /* 0x0000000000243947 */ /* 0x000fea0003800000 */
[----:B------:R-:W-:Y:S01]  /*17c00*/  ULDC UR4, c[0x0][0x9e4] ;  /* 0x0002790000047ab9 */ /* 0x000fe20000000800 */
[----:B------:R-:W-:Y:S01]  /*17c10*/  LOP3.LUT R188, RZ, R188, RZ, 0x33, !PT ;  /* 0x000000bcffbc7212 */ /* 0x000fe200078e33ff */
[----:B------:R-:W-:-:S05]  /*17c20*/  IMAD.U32 R189, RZ, RZ, UR4 ;  /* 0x00000004ffbd7e24 */ /* 0x000fca000f8e00ff */
[----:B------:R-:W-:-:S13]  /*17c30*/  ISETP.NE.AND P3, PT, R189, 0x1, PT ;  /* 0x00000001bd00780c */ /* 0x000fda0003f65270 */
[----:B------:R-:W1:Y:S02]  /*17c40*/  @P3 LDC.64 R156, c[0x0][0x9e8] ;  /* 0x00027a00ff9c3b82 */ /* 0x000e640000000a00 */
[----:B-1----:R-:W-:-:S05]  /*17c50*/  @P3 IMAD.HI.U32 R156, R188, R156, RZ ;  /* 0x0000009cbc9c3227 */ /* 0x002fca00078e00ff */
[----:B------:R-:W-:-:S04]  /*17c60*/  @P3 SHF.R.U32.HI R188, RZ, R157, R156 ;  /* 0x0000009dffbc3219 */ /* 0x000fc8000001169c */
[----:B------:R-:W-:Y:S01]  /*17c70*/  LOP3.LUT R188, RZ, R188, RZ, 0x33, !PT ;  /* 0x000000bcffbc7212 */ /* 0x000fe200078e33ff */
[----:B------:R-:W-:Y:S06]  /*17c80*/  BRA `(.L_x_1580) ;  /* 0x0000000000187947 */ /* 0x000fec0003800000 */
.L_x_1579:
[----:B------:R-:W-:Y:S02]  /*17c90*/  ULDC UR4, c[0x0][0x9e4] ;  /* 0x0002790000047ab9 */ /* 0x000fe40000000800 */
[----:B------:R-:W-:-:S05]  /*17ca0*/  IMAD.U32 R189, RZ, RZ, UR4 ;  /* 0x00000004ffbd7e24 */ /* 0x000fca000f8e00ff */
[----:B------:R-:W-:-:S13]  /*17cb0*/  ISETP.NE.AND P3, PT, R189, 0x1, PT ;  /* 0x00000001bd00780c */ /* 0x000fda0003f65270 */
[----:B------:R-:W1:Y:S02]  /*17cc0*/  @P3 LDC.64 R156, c[0x0][0x9e8] ;  /* 0x00027a00ff9c3b82 */ /* 0x000e640000000a00 */
[----:B-1----:R-:W-:-:S05]  /*17cd0*/  @P3 IMAD.HI.U32 R156, R188, R156, RZ ;  /* 0x0000009cbc9c3227 */ /* 0x002fca00078e00ff */
[----:B------:R-:W-:-:S07]  /*17ce0*/  @P3 SHF.R.U32.HI R188, RZ, R157, R156 ;  /* 0x0000009dffbc3219 */ /* 0x000fce000001169c */
.L_x_1580:
[----:B------:R-:W-:Y:S05]  /*17cf0*/  BSYNC B2 ;  /* 0x0000000000027941 */ /* 0x000fea0003800000 */
.L_x_1578:
[----:B------:R-:W-:-:S04]  /*17d00*/  IMAD R188, R188, R189, -R2 ;  /* 0x000000bdbcbc7224 */ /* 0x000fc800078e0a02 */
[----:B------:R-:W-:-:S05]  /*17d10*/  IMAD R188, R234, -0x2, R188 ;  /* 0xfffffffeeabc7824 */ /* 0x000fca00078e02bc */
[----:B------:R-:W-:Y:S02]  /*17d20*/  VIMNMX R180, R180, R188, !PT ;  /* 0x000000bcb4b47248 */ /* 0x000fe40007fe0100 */
[----:B------:R-:W-:-:S07]  /*17d30*/  VIADDMNMX R181, R188, R189, R181, PT ;  /* 0x000000bdbcb57246 */ /* 0x000fce00038001b5 */
.L_x_1577:
[----:B------:R-:W-:Y:S02]  /*17d40*/  ISETP.GT.AND P3, PT, R5, -0x1, PT ;  /* 0xffffffff0500780c */ /* 0x000fe40003f64270 */
[----:B------:R-:W-:Y:S02]  /*17d50*/  IADD3 R183, R183, 0x8, R231 ;  /* 0x00000008b7b77810 */ /* 0x000fe40007ffe0e7 */
[C---:B------:R-:W-:Y:S02]  /*17d60*/  ISETP.GT.AND P4, PT, R180.reuse, RZ, P3 ;  /* 0x000000ffb400720c */ /* 0x040fe40001f84270 */
[C---:B------:R-:W-:Y:S02]  /*17d70*/  ISETP.GT.AND P6, PT, R180.reuse, 0x1, P3 ;  /* 0x00000001b400780c */ /* 0x040fe40001fc4270 */
[----:B------:R-:W-:Y:S02]  /*17d80*/  ISETP.LT.OR P5, PT, R181, 0x1, P4 ;  /* 0x00000001b500780c */ /* 0x000fe400027a1670 */
[----:B------:R-:W-:-:S02]  /*17d90*/  ISETP.GT.AND P4, PT, R180, 0x8, P3 ;  /* 0x00000008b400780c */ /* 0x000fc40001f84270 */
[----:B------:R-:W-:Y:S02]  /*17da0*/  FSEL R23, R23, -INF , !P5 ;  /* 0xff80000017177808 */ /* 0x000fe40006800000 */
[----:B------:R-:W-:Y:S02]  /*17db0*/  ISETP.GT.AND P5, PT, R180, 0x9, P3 ;  /* 0x00000009b400780c */ /* 0x000fe40001fa4270 */
[C---:B------:R-:W-:Y:S02]  /*17dc0*/  ISETP.LT.OR P6, PT, R181.reuse, 0x2, P6 ;  /* 0x00000002b500780c */ /* 0x040fe400037c1670 */
[C---:B------:R-:W-:Y:S02]  /*17dd0*/  ISETP.LT.OR P4, PT, R181.reuse, 0x9, P4 ;  /* 0x00000009b500780c */ /* 0x040fe40002781670 */
[----:B------:R-:W-:Y:S02]  /*17de0*/  ISETP.LT.OR P5, PT, R181, 0xa, P5 ;  /* 0x0000000ab500780c */ /* 0x000fe40002fa1670 */
[----:B0-----:R-:W-:-:S02]  /*17df0*/  FSEL R152, R152, -INF , !P6 ;  /* 0xff80000098987808 */ /* 0x001fc40007000000 */
[----:B------:R-:W-:Y:S02]  /*17e00*/  FSEL R154, R154, -INF , !P4 ;  /* 0xff8000009a9a7808 */ /* 0x000fe40006000000 */
[----:B------:R-:W-:Y:S02]  /*17e10*/  FSEL R184, R184, -INF , !P5 ;  /* 0xff800000b8b87808 */ /* 0x000fe40006800000 */
[C---:B------:R-:W-:Y:S02]  /*17e20*/  ISETP.GT.AND P6, PT, R180.reuse, 0x10, P3 ;  /* 0x00000010b400780c */ /* 0x040fe40001fc4270 */
[C---:B------:R-:W-:Y:S02]  /*17e30*/  ISETP.GT.AND P4, PT, R180.reuse, 0x11, P3 ;  /* 0x00000011b400780c */ /* 0x040fe40001f84270 */
        /* <DEDUP_REMOVED lines=10> */
[C---:B------:R-:W-:Y:S02]  /*17ee0*/  ISETP.LT.OR P6, PT, R181.reuse, 0x1a, P6 ;  /* 0x0000001ab500780c */ /* 0x040fe400037c1670 */
[C---:B------:R-:W-:Y:S02]  /*17ef0*/  ISETP.LT.OR P4, PT, R181.reuse, 0x21, P4 ;  /* 0x00000021b500780c */ /* 0x040fe40002781670 */
[----:B------:R-:W-:Y:S02]  /*17f00*/  ISETP.LT.OR P5, PT, R181, 0x22, P5 ;  /* 0x00000022b500780c */ /* 0x000fe40002fa1670 */
[----:B------:R-:W-:-:S02]  /*17f10*/  FSEL R186, R186, -INF , !P6 ;  /* 0xff800000baba7808 */ /* 0x000fc40007000000 */
        /* <DEDUP_REMOVED lines=17> */
[----:B------:R-:W-:-:S02]  /*18030*/  IADD3 R182, R182, 0x8, R231 ;  /* 0x00000008b6b67810 */ /* 0x000fc40007ffe0e7 */
[----:B------:R-:W-:Y:S02]  /*18040*/  FSEL R177, R177, -INF , !P6 ;  /* 0xff800000b1b17808 */ /* 0x000fe40007000000 */
[----:B------:R-:W-:Y:S02]  /*18050*/  FSEL R178, R178, -INF , !P4 ;  /* 0xff800000b2b27808 */ /* 0x000fe40006000000 */
[----:B------:R-:W-:Y:S01]  /*18060*/  FSEL R179, R179, -INF , !P5 ;  /* 0xff800000b3b37808 */ /* 0x000fe20006800000 */
[----:B------:R-:W-:Y:S06]  /*18070*/  @!P2 BRA `(.L_x_1581) ;  /* 0x000000000068a947 */ /* 0x000fec0003800000 */
[----:B------:R-:W-:Y:S01]  /*18080*/  ISETP.GT.AND P4, PT, R230, -0x1, PT ;  /* 0xffffffffe600780c */ /* 0x000fe20003f84270 */
[----:B------:R-:W-:-:S12]  /*18090*/  BSSY B2, `(.L_x_1582) ;  /* 0x0000014000027945 */ /* 0x000fd80003800000 */
[----:B------:R-:W-:Y:S05]  /*180a0*/  @P4 BRA `(.L_x_1583) ;  /* 0x00000000002c4947 */ /* 0x000fea0003800000 */
[----:B------:R-:W2:Y:S01]  /*180b0*/  LDL R188, [R1+0x28] ;  /* 0x0000280001bc7983 */ /* 0x000ea20000100800 */
[----:B------:R-:W-:Y:S02]  /*180c0*/  ULDC UR4, c[0x0][0x9e4] ;  /* 0x0002790000047ab9 */ /* 0x000fe40000000800 */
[----:B------:R-:W-:-:S05]  /*180d0*/  IMAD.U32 R180, RZ, RZ, UR4 ;  /* 0x00000004ffb47e24 */ /* 0x000fca000f8e00ff */
[----:B------:R-:W-:-:S13]  /*180e0*/  ISETP.NE.AND P4, PT, R180, 0x1, PT ;  /* 0x00000001b400780c */ /* 0x000fda0003f85270 */
[----:B------:R-:W0:Y:S01]  /*180f0*/  @P4 LDC.64 R156, c[0x0][0x9e8] ;  /* 0x00027a00ff9c4b82 */ /* 0x000e220000000a00 */
[----:B--2---:R-:W-:-:S05]  /*18100*/  VIADD R181, R188, 0x8 ;  /* 0x00000008bcb57836 */ /* 0x004fca0000000000 */
[----:B------:R-:W-:-:S05]  /*18110*/  LOP3.LUT R181, RZ, R181, RZ, 0x33, !PT ;  /* 0x000000b5ffb57212 */ /* 0x000fca00078e33ff */
[----:B0-----:R-:W-:-:S05]  /*18120*/  @P4 IMAD.HI.U32 R156, R181, R156, RZ ;  /* 0x0000009cb59c4227 */ /* 0x001fca00078e00ff */
[----:B------:R-:W-:-:S04]  /*18130*/  @P4 SHF.R.U32.HI R181, RZ, R157, R156 ;  /* 0x0000009dffb54219 */ /* 0x000fc8000001169c */
[----:B------:R-:W-:Y:S01]  /*18140*/  LOP3.LUT R181, RZ, R181, RZ, 0x33, !PT ;  /* 0x000000b5ffb57212 */ /* 0x000fe200078e33ff */
[----:B------:R-:W-:Y:S06]  /*18150*/  BRA `(.L_x_1584) ;  /* 0x00000000001c7947 */ /* 0x000fec0003800000 */
.L_x_1583:
[----:B------:R-:W-:Y:S01]  /*18160*/  ULDC UR4, c[0x0][0x9e4] ;  /* 0x0002790000047ab9 */ /* 0x000fe20000000800 */
[----:B------:R-:W-:Y:S02]  /*18170*/  IMAD.MOV.U32 R181, RZ, RZ, R230 ;  /* 0x000000ffffb57224 */ /* 0x000fe400078e00e6 */
[----:B------:R-:W-:-:S05]  /*18180*/  IMAD.U32 R180, RZ, RZ, UR4 ;  /* 0x00000004ffb47e24 */ /* 0x000fca000f8e00ff */
[----:B------:R-:W-:-:S13]  /*18190*/  ISETP.NE.AND P4, PT, R180, 0x1, PT ;  /* 0x00000001b400780c */ /* 0x000fda0003f85270 */
[----:B------:R-:W0:Y:S02]  /*181a0*/  @P4 LDC.64 R156, c[0x0][0x9e8] ;  /* 0x00027a00ff9c4b82 */ /* 0x000e240000000a00 */
[----:B0-----:R-:W-:-:S05]  /*181b0*/  @P4 IMAD.HI.U32 R156, R230, R156, RZ ;  /* 0x0000009ce69c4227 */ /* 0x001fca00078e00ff */
[----:B------:R-:W-:-:S07]  /*181c0*/  @P4 SHF.R.U32.HI R181, RZ, R157, R156 ;  /* 0x0000009dffb54219 */ /* 0x000fce000001169c */
.L_x_1584:
[----:B------:R-:W-:Y:S05]  /*181d0*/  BSYNC B2 ;  /* 0x0000000000027941 */ /* 0x000fea0003800000 */
.L_x_1582:
[----:B------:R-:W-:-:S04]  /*181e0*/  IMAD R2, R181, R180, -R2 ;  /* 0x000000b4b5027224 */ /* 0x000fc800078e0a02 */
[----:B------:R-:W-:-:S05]  /*181f0*/  IMAD R2, R234, -0x2, R2 ;  /* 0xfffffffeea027824 */ /* 0x000fca00078e0202 */
[----:B------:R-:W-:Y:S02]  /*18200*/  VIMNMX R182, R182, R2, !PT ;  /* 0x00000002b6b67248 */ /* 0x000fe40007fe0100 */
[----:B------:R-:W-:-:S07]  /*18210*/  VIADDMNMX R183, R2, R180, R183, PT ;  /* 0x000000b402b77246 */ /* 0x000fce00038001b7 */
.L_x_1581:
[----:B------:R-:W-:Y:S01]  /*18220*/  @!P1 VIADD R0, R0, 0x30860 ;  /* 0x0003086000009836 */ /* 0x000fe20000000000 */
[----:B------:R-:W2:Y:S01]  /*18230*/  LDL R180, [R1+0x2c] ;  /* 0x00002c0001b47983 */ /* 0x000ea20000100800 */
[----:B------:R-:W-:Y:S01]  /*18240*/  ULDC UR4, c[0x0][0x988] ;  /* 0x0002620000047ab9 */ /* 0x000fe20000000800 */
[C---:B------:R-:W-:Y:S01]  /*18250*/  ISETP.GT.AND P6, PT, R182.reuse, 0x9, P3 ;  /* 0x00000009b600780c */ /* 0x040fe20001fc4270 */
[----:B------:R-:W-:Y:S01]  /*18260*/  IMAD.MOV.U32 R218, RZ, RZ, R232 ;  /* 0x000000ffffda7224 */ /* 0x000fe200078e00e8 */
[----:B------:R-:W-:Y:S02]  /*18270*/  @!P1 PRMT R0, RZ, 0x654, R0 ;  /* 0x00000654ff009816 */ /* 0x000fe40000000000 */
[----:B------:R-:W-:Y:S02]  /*18280*/  ISETP.LT.OR P6, PT, R183, 0xa, P6 ;  /* 0x0000000ab700780c */ /* 0x000fe400037c1670 */
[----:B------:R0:W-:Y:S01]  /*18290*/  @!P1 SYNCS.ARRIVE.TRANS64.RED.A1T0 RZ, [R0+URZ], RZ ;  /* 0x000000ff00ff99a7 */ /* 0x0001e2000810043f */
[----:B------:R-:W-:-:S02]  /*182a0*/  ISETP.GT.AND P5, PT, R182, 0x1, P3 ;  /* 0x00000001b600780c */ /* 0x000fc40001fa4270 */
[----:B------:R-:W-:Y:S02]  /*182b0*/  FSEL R158, R158, -INF , !P6 ;  /* 0xff8000009e9e7808 */ /* 0x000fe40007000000 */
[----:B------:R-:W-:Y:S02]  /*182c0*/  ISETP.GT.AND P6, PT, R182, 0x18, P3 ;  /* 0x00000018b600780c */ /* 0x000fe40001fc4270 */
[----:B------:R-:W-:Y:S02]  /*182d0*/  ISETP.LT.OR P5, PT, R183, 0x2, P5 ;  /* 0x00000002b700780c */ /* 0x000fe40002fa1670 */
[----:B0-----:R-:W-:Y:S02]  /*182e0*/  FMNMX.FTZ R0, R23, R3, !PT ;  /* 0x0000000317007209 */ /* 0x001fe40007810000 */
[----:B------:R-:W-:Y:S02]  /*182f0*/  ISETP.LT.OR P6, PT, R183, 0x19, P6 ;  /* 0x00000019b700780c */ /* 0x000fe400037c1670 */
[----:B------:R-:W-:-:S02]  /*18300*/  FMNMX.FTZ R0, R152, R0, !PT ;  /* 0x0000000098007209 */ /* 0x000fc40007810000 */
[----:B------:R-:W-:Y:S02]  /*18310*/  FSEL R163, R163, -INF , !P6 ;  /* 0xff800000a3a37808 */ /* 0x000fe40007000000 */
[----:B------:R-:W-:Y:S02]  /*18320*/  FMNMX.FTZ R0, R154, R0, !PT ;  /* 0x000000009a007209 */ /* 0x000fe40007810000 */
[----:B------:R-:W-:Y:S02]  /*18330*/  ISETP.GT.AND P6, PT, R182, 0x21, P3 ;  /* 0x00000021b600780c */ /* 0x000fe40001fc4270 */
[----:B------:R-:W-:Y:S02]  /*18340*/  FMNMX.FTZ R0, R184, R0, !PT ;  /* 0x00000000b8007209 */ /* 0x000fe40007810000 */
[----:B------:R-:W-:Y:S02]  /*18350*/  ISETP.LT.OR P6, PT, R183, 0x22, P6 ;  /* 0x00000022b700780c */ /* 0x000fe400037c1670 */
[----:B------:R-:W-:-:S02]  /*18360*/  FMNMX.FTZ R0, R159, R0, !PT ;  /* 0x000000009f007209 */ /* 0x000fc40007810000 */
[----:B------:R-:W-:Y:S02]  /*18370*/  FSEL R166, R166, -INF , !P6 ;  /* 0xff800000a6a67808 */ /* 0x000fe40007000000 */
[----:B------:R-:W-:Y:S02]  /*18380*/  FMNMX.FTZ R0, R161, R0, !PT ;  /* 0x00000000a1007209 */ /* 0x000fe40007810000 */
[----:B------:R-:W-:Y:S02]  /*18390*/  ISETP.GT.AND P6, PT, R182, RZ, P3 ;  /* 0x000000ffb600720c */ /* 0x000fe40001fc4270 */
[----:B------:R-:W-:Y:S02]  /*183a0*/  FMNMX.FTZ R0, R185, R0, !PT ;  /* 0x00000000b9007209 */ /* 0x000fe40007810000 */
[----:B------:R-:W-:Y:S02]  /*183b0*/  ISETP.LT.OR P6, PT, R183, 0x1, P6 ;  /* 0x00000001b700780c */ /* 0x000fe400037c1670 */
[----:B------:R-:W-:-:S02]  /*183c0*/  FMNMX.FTZ R0, R186, R0, !PT ;  /* 0x00000000ba007209 */ /* 0x000fc40007810000 */
[----:B------:R-:W-:Y:S02]  /*183d0*/  FSEL R22, R22, -INF , !P6 ;  /* 0xff80000016167808 */ /* 0x000fe40007000000 */
[----:B------:R-:W-:Y:S02]  /*183e0*/  FMNMX.FTZ R0, R167, R0, !PT ;  /* 0x00000000a7007209 */ /* 0x000fe40007810000 */
[----:B------:R-:W-:Y:S02]  /*183f0*/  FSEL R153, R153, -INF , !P5 ;  /* 0xff80000099997808 */ /* 0x000fe40006800000 */
[----:B------:R-:W-:Y:S02]  /*18400*/  FMNMX.FTZ R0, R169, R0, !PT ;  /* 0x00000000a9007209 */ /* 0x000fe40007810000 */
[----:B------:R-:W-:Y:S02]  /*18410*/  ISETP.GT.AND P5, PT, R182, 0x10, P3 ;  /* 0x00000010b600780c */ /* 0x000fe40001fa4270 */
[----:B------:R-:W-:-:S02]  /*18420*/  FMNMX.FTZ R0, R187, R0, !PT ;  /* 0x00000000bb007209 */ /* 0x000fc40007810000 */
[----:B------:R-:W-:Y:S02]  /*18430*/  ISETP.LT.OR P5, PT, R183, 0x11, P5 ;  /* 0x00000011b700780c */ /* 0x000fe40002fa1670 */
        /* <DEDUP_REMOVED lines=9> */
[C---:B------:R-:W-:Y:S02]  /*184d0*/  ISETP.GT.AND P5, PT, R182.reuse, 0x28, P3 ;  /* 0x00000028b600780c */ /* 0x040fe40001fa4270 */
[----:B------:R-:W-:Y:S01]  /*184e0*/  ISETP.GT.AND P6, PT, R182, 0x38, P3 ;  /* 0x00000038b600780c */ /* 0x000fe20001fc4270 */
[----:B------:R-:W0:Y:S01]  /*184f0*/  SHFL.BFLY PT, R2, R0, 0x2, 0x1f ;  /* 0x0c401f0000027f89 */ /* 0x000e2200000e0000 */
[----:B------:R-:W-:-:S02]  /*18500*/  ISETP.LT.OR P5, PT, R183, 0x29, P5 ;  /* 0x00000029b700780c */ /* 0x000fc40002fa1670 */
[----:B------:R-:W-:Y:S02]  /*18510*/  ISETP.LT.OR P6, PT, R183, 0x39, P6 ;  /* 0x00000039b700780c */ /* 0x000fe400037c1670 */
[----:B------:R-:W-:Y:S02]  /*18520*/  FSEL R168, R168, -INF , !P5 ;  /* 0xff800000a8a87808 */ /* 0x000fe40006800000 */
[----:B------:R-:W-:Y:S02]  /*18530*/  ISETP.GT.AND P5, PT, R182, 0x30, P3 ;  /* 0x00000030b600780c */ /* 0x000fe40001fa4270 */
[----:B------:R-:W-:Y:S02]  /*18540*/  FSEL R175, R175, -INF , !P6 ;  /* 0xff800000afaf7808 */ /* 0x000fe40007000000 */
[----:B------:R-:W-:-:S04]  /*18550*/  ISETP.LT.OR P5, PT, R183, 0x31, P5 ;  /* 0x00000031b700780c */ /* 0x000fc80002fa1670 */
[----:B------:R-:W-:Y:S02]  /*18560*/  FSEL R171, R171, -INF , !P5 ;  /* 0xff800000abab7808 */ /* 0x000fe40006800000 */
[----:B0-----:R-:W-:-:S05]  /*18570*/  FMNMX.FTZ R2, R0, R2, !PT ;  /* 0x0000000200027209 */ /* 0x001fca0007810000 */
[----:B------:R-:W0:Y:S02]  /*18580*/  SHFL.BFLY PT, R156, R2, 0x1, 0x1f ;  /* 0x0c201f00029c7f89 */ /* 0x000e2400000e0000 */
[----:B0-----:R-:W-:Y:S01]  /*18590*/  FMNMX.FTZ R156, R2, R156, !PT ;  /* 0x0000009c029c7209 */ /* 0x001fe20007810000 */
[----:B------:R-:W-:-:S03]  /*185a0*/  IMAD.U32 R2, RZ, RZ, UR4 ;  /* 0x00000004ff027e24 */ /* 0x000fc6000f8e00ff */
[----:B------:R-:W-:-:S04]  /*185b0*/  FSETP.NEU.FTZ.AND P4, PT, R156, -INF , PT ;  /* 0xff8000009c00780b */ /* 0x000fc80003f9d000 */
[----:B------:R-:W-:-:S05]  /*185c0*/  FSEL R0, R156, RZ, P4 ;  /* 0x000000ff9c007208 */ /* 0x000fca0002000000 */
[----:B------:R-:W-:Y:S01]  /*185d0*/  FADD.FTZ R3, -R0, R3 ;  /* 0x0000000300037221 */ /* 0x000fe20000010100 */
[----:B------:R-:W-:-:S03]  /*185e0*/  FMUL.FTZ R0, R156, R2 ;  /* 0x000000029c007220 */ /* 0x000fc60000410000 */
[----:B------:R-:W-:Y:S02]  /*185f0*/  FMUL.FTZ R3, R3, R2 ;  /* 0x0000000203037220 */ /* 0x000fe40000410000 */
[----:B------:R-:W-:Y:S02]  /*18600*/  FSEL R0, R0, RZ, P4 ;  /* 0x000000ff00007208 */ /* 0x000fe40002000000 */
[----:B------:R-:W-:-:S03]  /*18610*/  ISETP.GT.AND P4, PT, R182, 0x8, P3 ;  /* 0x00000008b600780c */ /* 0x000fc60001f84270 */
[-CC-:B------:R-:W-:Y:S01]  /*18620*/  FFMA.FTZ R23, R23, R2.reuse, -R0.reuse ;  /* 0x0000000217177223 */ /* 0x180fe20000010800 */
[-CC-:B------:R-:W-:Y:S01]  /*18630*/  FFMA.FTZ R152, R152, R2.reuse, -R0.reuse ;  /* 0x0000000298987223 */ /* 0x180fe20000010800 */
[----:B------:R-:W-:Y:S01]  /*18640*/  ISETP.LT.OR P4, PT, R183, 0x9, P4 ;  /* 0x00000009b700780c */ /* 0x000fe20002781670 */
[-CC-:B------:R-:W-:Y:S01]  /*18650*/  FFMA.FTZ R154, R154, R2.reuse, -R0.reuse ;  /* 0x000000029a9a7223 */ /* 0x180fe20000010800 */
[----:B------:R-:W-:Y:S01]  /*18660*/  MUFU.EX2 R196, R23 ;  /* 0x0000001700c47308 */ /* 0x000fe20000000800 */
[-CC-:B------:R-:W-:Y:S01]  /*18670*/  FFMA.FTZ R184, R184, R2.reuse, -R0.reuse ;  /* 0x00000002b8b87223 */ /* 0x180fe20000010800 */
[----:B------:R-:W-:Y:S01]  /*18680*/  FSEL R155, R155, -INF , !P4 ;  /* 0xff8000009b9b7808 */ /* 0x000fe20006000000 */
[-CC-:B------:R-:W-:Y:S01]  /*18690*/  FFMA.FTZ R159, R159, R2.reuse, -R0.reuse ;  /* 0x000000029f9f7223 */ /* 0x180fe20000010800 */
[----:B------:R-:W-:Y:S01]  /*186a0*/  ISETP.GT.AND P4, PT, R182, 0x11, P3 ;  /* 0x00000011b600780c */ /* 0x000fe20001f84270 */
[-CC-:B------:R-:W-:Y:S01]  /*186b0*/  FFMA.FTZ R161, R161, R2.reuse, -R0.reuse ;  /* 0x00000002a1a17223 */ /* 0x180fe20000010800 */
[-CC-:B------:R-:W-:Y:S01]  /*186c0*/  FFMA.FTZ R185, R185, R2.reuse, -R0.reuse ;  /* 0x00000002b9b97223 */ /* 0x180fe20000010800 */
[-CC-:B------:R-:W-:Y:S01]  /*186d0*/  FFMA.FTZ R186, R186, R2.reuse, -R0.reuse ;  /* 0x00000002baba7223 */ /* 0x180fe20000010800 */
[----:B------:R-:W0:Y:S01]  /*186e0*/  MUFU.EX2 R23, R3 ;  /* 0x0000000300177308 */ /* 0x000e220000000800 */
[----:B------:R-:W-:Y:S01]  /*186f0*/  ISETP.LT.OR P4, PT, R183, 0x12, P4 ;  /* 0x00000012b700780c */ /* 0x000fe20002781670 */
[-CC-:B------:R-:W-:Y:S01]  /*18700*/  FFMA.FTZ R167, R167, R2.reuse, -R0.reuse ;  /* 0x00000002a7a77223 */ /* 0x180fe20000010800 */
[-CC-:B------:R-:W-:Y:S01]  /*18710*/  FFMA.FTZ R169, R169, R2.reuse, -R0.reuse ;  /* 0x00000002a9a97223 */ /* 0x180fe20000010800 */
[-CC-:B------:R-:W-:Y:S01]  /*18720*/  FFMA.FTZ R187, R187, R2.reuse, -R0.reuse ;  /* 0x00000002bbbb7223 */ /* 0x180fe20000010800 */
[----:B------:R-:W-:Y:S01]  /*18730*/  FSEL R162, R162, -INF , !P4 ;  /* 0xff800000a2a27808 */ /* 0x000fe20006000000 */
[-CC-:B------:R-:W-:Y:S01]  /*18740*/  FFMA.FTZ R173, R173, R2.reuse, -R0.reuse ;  /* 0x00000002adad7223 */ /* 0x180fe20000010800 */
[----:B------:R-:W-:Y:S01]  /*18750*/  ISETP.GT.AND P4, PT, R182, 0x20, P3 ;  /* 0x00000020b600780c */ /* 0x000fe20001f84270 */
[----:B------:R-:W1:Y:S01]  /*18760*/  MUFU.EX2 R152, R152 ;  /* 0x0000009800987308 */ /* 0x000e620000000800 */
[-CC-:B------:R-:W-:Y:S01]  /*18770*/  FFMA.FTZ R174, R174, R2.reuse, -R0.reuse ;  /* 0x00000002aeae7223 */ /* 0x180fe20000010800 */
[-CC-:B------:R-:W-:Y:S01]  /*18780*/  FFMA.FTZ R177, R177, R2.reuse, -R0.reuse ;  /* 0x00000002b1b17223 */ /* 0x180fe20000010800 */
[----:B------:R-:W-:Y:S01]  /*18790*/  ISETP.LT.OR P4, PT, R183, 0x21, P4 ;  /* 0x00000021b700780c */ /* 0x000fe20002781670 */
[-CC-:B------:R-:W-:Y:S01]  /*187a0*/  FFMA.FTZ R178, R178, R2.reuse, -R0.reuse ;  /* 0x00000002b2b27223 */ /* 0x180fe20000010800 */
[----:B------:R-:W-:-:S02]  /*187b0*/  FFMA.FTZ R0, R179, R2, -R0 ;  /* 0x00000002b3007223 */ /* 0x000fc40000010800 */
[----:B------:R-:W-:Y:S01]  /*187c0*/  FSEL R165, R165, -INF , !P4 ;  /* 0xff800000a5a57808 */ /* 0x000fe20006000000 */
[----:B------:R-:W-:Y:S01]  /*187d0*/  MUFU.EX2 R154, R154 ;  /* 0x0000009a009a7308 */ /* 0x000fe20000000800 */
[----:B0-----:R-:W-:Y:S01]  /*187e0*/  FFMA.FTZ R3, R23, R227, R196 ;  /* 0x000000e317037223 */ /* 0x001fe200000100c4 */
[----:B------:R-:W-:-:S04]  /*187f0*/  ISETP.GT.AND P4, PT, R182, 0x29, P3 ;  /* 0x00000029b600780c */ /* 0x000fc80001f84270 */
[----:B------:R-:W-:Y:S02]  /*18800*/  ISETP.LT.OR P4, PT, R183, 0x2a, P4 ;  /* 0x0000002ab700780c */ /* 0x000fe40002781670 */
[----:B------:R-:W0:Y:S01]  /*18810*/  MUFU.EX2 R184, R184 ;  /* 0x000000b800b87308 */ /* 0x000e220000000800 */
[C---:B-1----:R-:W-:Y:S01]  /*18820*/  FADD.FTZ R3, R152.reuse, R3 ;  /* 0x0000000398037221 */ /* 0x042fe20000010000 */
[----:B------:R-:W-:Y:S02]  /*18830*/  F2FP.BF16.F32.PACK_AB R196, R152, R196 ;  /* 0x000000c498c4723e */ /* 0x000fe400000010ff */
[----:B------:R-:W-:Y:S02]  /*18840*/  FMNMX.FTZ R152, R22, R4, !PT ;  /* 0x0000000416987209 */ /* 0x000fe40007810000 */
[----:B------:R-:W-:Y:S02]  /*18850*/  FSEL R170, R170, -INF , !P4 ;  /* 0xff800000aaaa7808 */ /* 0x000fe40006000000 */
[----:B------:R-:W-:Y:S01]  /*18860*/  FMNMX.FTZ R152, R153, R152, !PT ;  /* 0x0000009899987209 */ /* 0x000fe20007810000 */
[----:B------:R-:W-:Y:S01]  /*18870*/  MUFU.EX2 R159, R159 ;  /* 0x0000009f009f7308 */ /* 0x000fe20000000800 */
[----:B------:R-:W-:-:S02]  /*18880*/  ISETP.GT.AND P4, PT, R182, 0x31, P3 ;  /* 0x00000031b600780c */ /* 0x000fc40001f84270 */
[----:B------:R-:W-:Y:S02]  /*18890*/  FMNMX.FTZ R152, R155, R152, !PT ;  /* 0x000000989b987209 */ /* 0x000fe40007810000 */
[----:B------:R-:W-:Y:S02]  /*188a0*/  ISETP.LT.OR P4, PT, R183, 0x32, P4 ;  /* 0x00000032b700780c */ /* 0x000fe40002781670 */
[----:B------:R-:W-:Y:S01]  /*188b0*/  FMNMX.FTZ R152, R158, R152, !PT ;  /* 0x000000989e987209 */ /* 0x000fe20007810000 */
[----:B------:R-:W1:Y:S01]  /*188c0*/  MUFU.EX2 R161, R161 ;  /* 0x000000a100a17308 */ /* 0x000e620000000800 */
[----:B------:R-:W-:Y:S02]  /*188d0*/  ISETP.GT.AND P3, PT, R182, 0x39, P3 ;  /* 0x00000039b600780c */ /* 0x000fe40001f64270 */
[----:B------:R-:W-:Y:S02]  /*188e0*/  FMNMX.FTZ R152, R160, R152, !PT ;  /* 0x00000098a0987209 */ /* 0x000fe40007810000 */
[----:B------:R-:W-:-:S02]  /*188f0*/  FSEL R172, R172, -INF , !P4 ;  /* 0xff800000acac7808 */ /* 0x000fc40006000000 */
[----:B------:R-:W-:Y:S01]  /*18900*/  FMNMX.FTZ R152, R162, R152, !PT ;  /* 0x00000098a2987209 */ /* 0x000fe20007810000 */
[----:B------:R-:W-:Y:S01]  /*18910*/  MUFU.EX2 R185, R185 ;  /* 0x000000b900b97308 */ /* 0x000fe20000000800 */
[----:B------:R-:W-:Y:S02]  /*18920*/  ISETP.LT.OR P3, PT, R183, 0x3a, P3 ;  /* 0x0000003ab700780c */ /* 0x000fe40001f61670 */
[----:B------:R-:W-:Y:S02]  /*18930*/  FMNMX.FTZ R152, R163, R152, !PT ;  /* 0x00000098a3987209 */ /* 0x000fe40007810000 */
[----:B------:R-:W-:Y:S02]  /*18940*/  FSEL R176, R176, -INF , !P3 ;  /* 0xff800000b0b07808 */ /* 0x000fe40005800000 */
[----:B------:R-:W-:Y:S01]  /*18950*/  FMNMX.FTZ R152, R164, R152, !PT ;  /* 0x00000098a4987209 */ /* 0x000fe20007810000 */
[----:B------:R-:W3:Y:S01]  /*18960*/  MUFU.EX2 R186, R186 ;  /* 0x000000ba00ba7308 */ /* 0x000ee20000000800 */
[----:B0-----:R-:W-:-:S02]  /*18970*/  F2FP.BF16.F32.PACK_AB R198, R184, R154 ;  /* 0x0000009ab8c6723e */ /* 0x001fc400000010ff */
[----:B------:R-:W-:Y:S02]  /*18980*/  FMNMX.FTZ R152, R165, R152, !PT ;  /* 0x00000098a5987209 */ /* 0x000fe40007810000 */
[----:B-1----:R-:W-:Y:S02]  /*18990*/  F2FP.BF16.F32.PACK_AB R192, R161, R159 ;  /* 0x0000009fa1c0723e */ /* 0x002fe400000010ff */
[----:B------:R-:W-:Y:S01]  /*189a0*/  FMNMX.FTZ R152, R166, R152, !PT ;  /* 0x00000098a6987209 */ /* 0x000fe20007810000 */
[----:B------:R-:W-:Y:S03]  /*189b0*/  MUFU.EX2 R167, R167 ;  /* 0x000000a700a77308 */ /* 0x000fe60000000800 */
[----:B------:R-:W-:-:S04]  /*189c0*/  FMNMX.FTZ R152, R168, R152, !PT ;  /* 0x00000098a8987209 */ /* 0x000fc80007810000 */
[----:B------:R-:W-:Y:S01]  /*189d0*/  FMNMX.FTZ R152, R170, R152, !PT ;  /* 0x00000098aa987209 */ /* 0x000fe20007810000 */
[----:B------:R-:W0:Y:S01]  /*189e0*/  MUFU.EX2 R169, R169 ;  /* 0x000000a900a97308 */ /* 0x000e220000000800 */
[----:B---3--:R-:W-:Y:S02]  /*189f0*/  F2FP.BF16.F32.PACK_AB R194, R186, R185 ;  /* 0x000000b9bac2723e */ /* 0x008fe400000010ff */
[----:B------:R-:W-:-:S04]  /*18a00*/  FMNMX.FTZ R152, R171, R152, !PT ;  /* 0x00000098ab987209 */ /* 0x000fc80007810000 */
[----:B------:R-:W-:Y:S01]  /*18a10*/  FMNMX.FTZ R152, R172, R152, !PT ;  /* 0x00000098ac987209 */ /* 0x000fe20007810000 */
[----:B------:R-:W-:Y:S03]  /*18a20*/  MUFU.EX2 R187, R187 ;  /* 0x000000bb00bb7308 */ /* 0x000fe60000000800 */
[----:B------:R-:W-:-:S04]  /*18a30*/  FMNMX.FTZ R152, R175, R152, !PT ;  /* 0x00000098af987209 */ /* 0x000fc80007810000 */
[----:B------:R-:W-:Y:S01]  /*18a40*/  FMNMX.FTZ R157, R176, R152, !PT ;  /* 0x00000098b09d7209 */ /* 0x000fe20007810000 */
[----:B------:R-:W1:Y:S01]  /*18a50*/  MUFU.EX2 R173, R173 ;  /* 0x000000ad00ad7308 */ /* 0x000e620000000800 */
[----:B0-----:R-:W-:-:S03]  /*18a60*/  F2FP.BF16.F32.PACK_AB R188, R169, R167 ;  /* 0x000000a7a9bc723e */ /* 0x001fc600000010ff */
[----:B------:R-:W0:Y:S04]  /*18a70*/  SHFL.BFLY PT, R152, R157, 0x2, 0x1f ;  /* 0x0c401f009d987f89 */ /* 0x000e2800000e0000 */
[----:B------:R-:W-:Y:S08]  /*18a80*/  MUFU.EX2 R174, R174 ;  /* 0x000000ae00ae7308 */ /* 0x000ff00000000800 */
[----:B------:R-:W3:Y:S01]  /*18a90*/  MUFU.EX2 R177, R177 ;  /* 0x000000b100b17308 */ /* 0x000ee20000000800 */
[----:B-1----:R-:W-:-:S07]  /*18aa0*/  F2FP.BF16.F32.PACK_AB R190, R173, R187 ;  /* 0x000000bbadbe723e */ /* 0x002fce00000010ff */
[----:B------:R-:W-:Y:S01]  /*18ab0*/  MUFU.EX2 R178, R178 ;  /* 0x000000b200b27308 */ /* 0x000fe20000000800 */
[----:B0-----:R-:W-:-:S05]  /*18ac0*/  FMNMX.FTZ R157, R157, R152, !PT ;  /* 0x000000989d9d7209 */ /* 0x001fca0007810000 */
[----:B------:R-:W0:Y:S02]  /*18ad0*/  SHFL.BFLY PT, R152, R157, 0x1, 0x1f ;  /* 0x0c201f009d987f89 */ /* 0x000e2400000e0000 */
[----:B0-----:R-:W-:Y:S02]  /*18ae0*/  FMNMX.FTZ R152, R157, R152, !PT ;  /* 0x000000989d987209 */ /* 0x001fe40007810000 */
[----:B------:R0:W1:Y:S02]  /*18af0*/  MUFU.EX2 R157, R0 ;  /* 0x00000000009d7308 */ /* 0x0000640000000800 */
[C---:B------:R-:W-:Y:S01]  /*18b00*/  FSETP.NEU.FTZ.AND P3, PT, R152.reuse, -INF , PT ;  /* 0xff8000009800780b */ /* 0x040fe20003f7d000 */
[----:B------:R-:W-:-:S05]  /*18b10*/  FMUL.FTZ R179, R152, R2 ;  /* 0x0000000298b37220 */ /* 0x000fca0000410000 */
[----:B------:R-:W-:Y:S01]  /*18b20*/  FSEL R179, R179, RZ, P3 ;  /* 0x000000ffb3b37208 */ /* 0x000fe20001800000 */
[----:B0-----:R-:W-:Y:S01]  /*18b30*/  FADD.FTZ R0, R154, R3 ;  /* 0x000000039a007221 */ /* 0x001fe20000010000 */
[----:B------:R-:W-:Y:S02]  /*18b40*/  FSEL R3, R152, RZ, P3 ;  /* 0x000000ff98037208 */ /* 0x000fe40001800000 */
[----:B--2---:R-:W-:Y:S01]  /*18b50*/  ISETP.GT.AND P3, PT, R5, R180, PT ;  /* 0x000000b40500720c */ /* 0x004fe20003f64270 */
[----:B------:R-:W-:Y:S01]  /*18b60*/  FADD.FTZ R0, R184, R0 ;  /* 0x00000000b8007221 */ /* 0x000fe20000010000 */
[-CC-:B------:R-:W-:Y:S01]  /*18b70*/  FFMA.FTZ R22, R22, R2.reuse, -R179.reuse ;  /* 0x0000000216167223 */ /* 0x180fe200000108b3 */
[----:B------:R-:W-:Y:S01]  /*18b80*/  FADD.FTZ R3, -R3, R4 ;  /* 0x0000000403037221 */ /* 0x000fe20000010100 */
[-CC-:B------:R-:W-:Y:S01]  /*18b90*/  FFMA.FTZ R153, R153, R2.reuse, -R179.reuse ;  /* 0x0000000299997223 */ /* 0x180fe200000108b3 */
[----:B------:R-:W-:Y:S01]  /*18ba0*/  FADD.FTZ R0, R159, R0 ;  /* 0x000000009f007221 */ /* 0x000fe20000010000 */
[-CC-:B------:R-:W-:Y:S01]  /*18bb0*/  FFMA.FTZ R155, R155, R2.reuse, -R179.reuse ;  /* 0x000000029b9b7223 */ /* 0x180fe200000108b3 */
[-C--:B------:R-:W-:Y:S01]  /*18bc0*/  FMUL.FTZ R3, R3, R2.reuse ;  /* 0x0000000203037220 */ /* 0x080fe20000410000 */
[----:B------:R-:W-:Y:S01]  /*18bd0*/  MUFU.EX2 R22, R22 ;  /* 0x0000001600167308 */ /* 0x000fe20000000800 */
[----:B------:R-:W-:Y:S01]  /*18be0*/  FADD.FTZ R0, R161, R0 ;  /* 0x00000000a1007221 */ /* 0x000fe20000010000 */
[-CC-:B------:R-:W-:Y:S01]  /*18bf0*/  FFMA.FTZ R158, R158, R2.reuse, -R179.reuse ;  /* 0x000000029e9e7223 */ /* 0x180fe200000108b3 */
[-CC-:B------:R-:W-:Y:S01]  /*18c00*/  FFMA.FTZ R160, R160, R2.reuse, -R179.reuse ;  /* 0x00000002a0a07223 */ /* 0x180fe200000108b3 */
[-CC-:B------:R-:W-:Y:S01]  /*18c10*/  FFMA.FTZ R162, R162, R2.reuse, -R179.reuse ;  /* 0x00000002a2a27223 */ /* 0x180fe200000108b3 */
[----:B------:R-:W-:Y:S01]  /*18c20*/  FADD.FTZ R4, R185, R0 ;  /* 0x00000000b9047221 */ /* 0x000fe20000010000 */
        /* <DEDUP_REMOVED lines=8> */
[----:B------:R-:W-:Y:S01]  /*18cb0*/  FADD.FTZ R4, R186, R4 ;  /* 0x00000004ba047221 */ /* 0x000fe20000010000 */
[-CC-:B------:R-:W-:Y:S01]  /*18cc0*/  FFMA.FTZ R172, R172, R2.reuse, -R179.reuse ;  /* 0x00000002acac7223 */ /* 0x180fe200000108b3 */
[----:B------:R-:W2:Y:S01]  /*18cd0*/  MUFU.EX2 R153, R153 ;  /* 0x0000009900997308 */ /* 0x000ea20000000800 */
[-CC-:B------:R-:W-:Y:S01]  /*18ce0*/  FFMA.FTZ R175, R175, R2.reuse, -R179.reuse ;  /* 0x00000002afaf7223 */ /* 0x180fe200000108b3 */
[----:B------:R-:W-:Y:S01]  /*18cf0*/  FADD.FTZ R4, R167, R4 ;  /* 0x00000004a7047221 */ /* 0x000fe20000010000 */
[----:B------:R-:W-:Y:S01]  /*18d00*/  FFMA.FTZ R176, R176, R2, -R179 ;  /* 0x00000002b0b07223 */ /* 0x000fe200000108b3 */
[----:B---3--:R-:W-:Y:S01]  /*18d10*/  F2FP.BF16.F32.PACK_AB R184, R177, R174 ;  /* 0x000000aeb1b8723e */ /* 0x008fe200000010ff */
[----:B------:R-:W-:-:S02]  /*18d20*/  VIADD R5, R5, 0xffffffff ;  /* 0xffffffff05057836 */ /* 0x000fc40000000000 */
[----:B------:R-:W-:Y:S01]  /*18d30*/  FADD.FTZ R4, R169, R4 ;  /* 0x00000004a9047221 */ /* 0x000fe20000010000 */
[----:B-1----:R-:W-:Y:S01]  /*18d40*/  F2FP.BF16.F32.PACK_AB R186, R157, R178 ;  /* 0x000000b29dba723e */ /* 0x002fe200000010ff */
[----:B------:R-:W1:Y:S01]  /*18d50*/  MUFU.EX2 R155, R155 ;  /* 0x0000009b009b7308 */ /* 0x000e620000000800 */
[----:B0-----:R-:W-:Y:S01]  /*18d60*/  FFMA.FTZ R226, R0, R226, R22 ;  /* 0x000000e200e27223 */ /* 0x001fe20000010016 */
[----:B------:R-:W-:Y:S01]  /*18d70*/  FADD.FTZ R4, R187, R4 ;  /* 0x00000004bb047221 */ /* 0x000fe20000010000 */
[----:B------:R-:W-:-:S03]  /*18d80*/  IMAD.MOV.U32 R3, RZ, RZ, R156 ;  /* 0x000000ffff037224 */ /* 0x000fc600078e009c */
[----:B------:R-:W-:Y:S02]  /*18d90*/  FADD.FTZ R4, R173, R4 ;  /* 0x00000004ad047221 */ /* 0x000fe40000010000 */
[----:B------:R-:W0:Y:S01]  /*18da0*/  MUFU.EX2 R158, R158 ;  /* 0x0000009e009e7308 */ /* 0x000e220000000800 */
[C---:B--2---:R-:W-:Y:S01]  /*18db0*/  FADD.FTZ R226, R153.reuse, R226 ;  /* 0x000000e299e27221 */ /* 0x044fe20000010000 */
[----:B------:R-:W-:Y:S01]  /*18dc0*/  FADD.FTZ R4, R174, R4 ;  /* 0x00000004ae047221 */ /* 0x000fe20000010000 */
[----:B------:R-:W-:Y:S01]  /*18dd0*/  F2FP.BF16.F32.PACK_AB R197, R153, R22 ;  /* 0x0000001699c5723e */ /* 0x000fe200000010ff */
[----:B------:R-:W-:Y:S02]  /*18de0*/  IMAD.MOV.U32 R22, RZ, RZ, R229 ;  /* 0x000000ffff167224 */ /* 0x000fe400078e00e5 */
[----:B------:R-:W-:Y:S02]  /*18df0*/  FADD.FTZ R4, R177, R4 ;  /* 0x00000004b1047221 */ /* 0x000fe40000010000 */
[----:B------:R-:W2:Y:S01]  /*18e00*/  MUFU.EX2 R160, R160 ;  /* 0x000000a000a07308 */ /* 0x000ea20000000800 */
[----:B-1----:R-:W-:Y:S01]  /*18e10*/  FADD.FTZ R226, R155, R226 ;  /* 0x000000e29be27221 */ /* 0x002fe20000010000 */
[----:B------:R-:W-:-:S04]  /*18e20*/  FADD.FTZ R4, R178, R4 ;  /* 0x00000004b2047221 */ /* 0x000fc80000010000 */
[----:B------:R-:W-:Y:S01]  /*18e30*/  FADD.FTZ R227, R157, R4 ;  /* 0x000000049de37221 */ /* 0x000fe20000010000 */
[----:B------:R-:W-:Y:S01]  /*18e40*/  IMAD.MOV.U32 R4, RZ, RZ, R152 ;  /* 0x000000ffff047224 */ /* 0x000fe200078e0098 */
[----:B------:R-:W1:Y:S01]  /*18e50*/  MUFU.EX2 R162, R162 ;  /* 0x000000a200a27308 */ /* 0x000e620000000800 */
[C---:B0-----:R-:W-:Y:S01]  /*18e60*/  FADD.FTZ R226, R158.reuse, R226 ;  /* 0x000000e29ee27221 */ /* 0x041fe20000010000 */
[----:B------:R-:W-:-:S06]  /*18e70*/  F2FP.BF16.F32.PACK_AB R199, R158, R155 ;  /* 0x0000009b9ec7723e */ /* 0x000fcc00000010ff */
[----:B------:R-:W0:Y:S01]  /*18e80*/  MUFU.EX2 R163, R163 ;  /* 0x000000a300a37308 */ /* 0x000e220000000800 */
[----:B--2---:R-:W-:-:S07]  /*18e90*/  FADD.FTZ R226, R160, R226 ;  /* 0x000000e2a0e27221 */ /* 0x004fce0000010000 */
[----:B------:R-:W2:Y:S01]  /*18ea0*/  MUFU.EX2 R164, R164 ;  /* 0x000000a400a47308 */ /* 0x000ea20000000800 */
[C---:B-1----:R-:W-:Y:S01]  /*18eb0*/  FADD.FTZ R226, R162.reuse, R226 ;  /* 0x000000e2a2e27221 */ /* 0x042fe20000010000 */
[----:B------:R-:W-:-:S06]  /*18ec0*/  F2FP.BF16.F32.PACK_AB R193, R162, R160 ;  /* 0x000000a0a2c1723e */ /* 0x000fcc00000010ff */
[----:B------:R-:W1:Y:S01]  /*18ed0*/  MUFU.EX2 R165, R165 ;  /* 0x000000a500a57308 */ /* 0x000e620000000800 */
[----:B0-----:R-:W-:-:S07]  /*18ee0*/  FADD.FTZ R226, R163, R226 ;  /* 0x000000e2a3e27221 */ /* 0x001fce0000010000 */
[----:B------:R-:W0:Y:S01]  /*18ef0*/  MUFU.EX2 R166, R166 ;  /* 0x000000a600a67308 */ /* 0x000e220000000800 */
[C---:B--2---:R-:W-:Y:S01]  /*18f00*/  FADD.FTZ R226, R164.reuse, R226 ;  /* 0x000000e2a4e27221 */ /* 0x044fe20000010000 */
[----:B------:R-:W-:-:S06]  /*18f10*/  F2FP.BF16.F32.PACK_AB R195, R164, R163 ;  /* 0x000000a3a4c3723e */ /* 0x000fcc00000010ff */
[----:B------:R-:W2:Y:S01]  /*18f20*/  MUFU.EX2 R168, R168 ;  /* 0x000000a800a87308 */ /* 0x000ea20000000800 */
[----:B-1----:R-:W-:-:S07]  /*18f30*/  FADD.FTZ R226, R165, R226 ;  /* 0x000000e2a5e27221 */ /* 0x002fce0000010000 */
        /* <DEDUP_REMOVED lines=12> */
[----:B------:R-:W-:-:S03]  /*19000*/  F2FP.BF16.F32.PACK_AB R185, R172, R171 ;  /* 0x000000abacb9723e */ /* 0x000fc600000010ff */
[----:B-1----:R-:W-:-:S04]  /*19010*/  FADD.FTZ R226, R175, R226 ;  /* 0x000000e2afe27221 */ /* 0x002fc80000010000 */
[C---:B0-----:R-:W-:Y:S01]  /*19020*/  FADD.FTZ R226, R176.reuse, R226 ;  /* 0x000000e2b0e27221 */ /* 0x041fe20000010000 */
[----:B------:R-:W-:Y:S01]  /*19030*/  F2FP.BF16.F32.PACK_AB R187, R176, R175 ;  /* 0x000000afb0bb723e */ /* 0x000fe200000010ff */
[----:B------:R-:W-:Y:S06]  /*19040*/  @P3 BRA `(.L_x_1585) ;  /* 0xffffffd0005c3947 */ /* 0x000fec000383ffff */
[----:B------:R-:W-:Y:S05]  /*19050*/  BSYNC B0 ;  /* 0x0000000000007941 */ /* 0x000fea0003800000 */
.L_x_1566:
[----:B------:R-:W-:Y:S02]  /*19060*/  IMAD.MOV.U32 R4, RZ, RZ, R152 ;  /* 0x000000ffff047224 */ /* 0x000fe400078e0098 */
[----:B------:R-:W-:Y:S02]  /*19070*/  IMAD.MOV.U32 R3, RZ, RZ, R156 ;  /* 0x000000ffff037224 */ /* 0x000fe400078e009c */
[----:B------:R-:W-:Y:S02]  /*19080*/  IMAD.MOV.U32 R22, RZ, RZ, R229 ;  /* 0x000000ffff167224 */ /* 0x000fe400078e00e5 */
[----:B------:R-:W-:-:S07]  /*19090*/  IMAD.MOV.U32 R218, RZ, RZ, R232 ;  /* 0x000000ffffda7224 */ /* 0x000fce00078e00e8 */
.L_x_1565:
[----:B------:R-:W-:Y:S05]  /*190a0*/  BSYNC B1 ;  /* 0x0000000000017941 */ /* 0x000fea0003800000 */
.L_x_1564:
[----:B------:R-:W2:Y:S01]  /*190b0*/  LDL R152, [R1+0x4] ;  /* 0x0000040001987983 */ /* 0x000ea20000100800 */
[----:B------:R-:W0:Y:S01]  /*190c0*/  LDC R156, c[0x0][0x9e4] ;  /* 0x00027900ff9c7b82 */ /* 0x000e220000000800 */
[----:B------:R-:W-:Y:S01]  /*190d0*/  IADD3 R155, R219, 0x80, -R224 ;  /* 0x00000080db9b7810 */ /* 0x000fe20007ffe8e0 */
[----:B------:R-:W-:Y:S01]  /*190e0*/  ULDC UR4, c[0x0][0x9dc] ;  /* 0x0002770000047ab9 */ /* 0x000fe20000000800 */
[----:B0-----:R-:W-:-:S03]  /*190f0*/  ISETP.GE.AND P5, PT, R156, 0x1, PT ;  /* 0x000000019c00780c */ /* 0x001fc60003fa6270 */
[----:B--2---:R-:W-:-:S04]  /*19100*/  IMAD R155, R152, 0x80, R155 ;  /* 0x00000080989b7824 */ /* 0x004fc800078e029b */
[----:B------:R-:W-:-:S06]  /*19110*/  VIADD R154, R155, -UR4 ;  /* 0x800000049b9a7c36 */ /* 0x000fcc0008000000 */
[----:B------:R-:W-:Y:S05]  /*19120*/  @!P5 BRA `(.L_x_1586) ;  /* 0x000000000044d947 */ /* 0x000fea0003800000 */
        /* <DEDUP_REMOVED lines=10> */
.L_x_1588:
[----:B------:R-:W-:-:S13]  /*191d0*/  ISETP.NE.AND P2, PT, R156, 0x1, PT ;  /* 0x000000019c00780c */ /* 0x000fda0003f45270 */
[----:B------:R-:W0:Y:S02]  /*191e0*/  @P2 LDC.64 R152, c[0x0][0x9e8] ;  /* 0x00027a00ff982b82 */ /* 0x000e240000000a00 */
[----:B0-----:R-:W-:-:S05]  /*191f0*/  @P2 IMAD.HI.U32 R152, R155, R152, RZ ;  /* 0x000000989b982227 */ /* 0x001fca00078e00ff */
[----:B------:R-:W-:-:S07]  /*19200*/  @P2 SHF.R.U32.HI R155, RZ, R153, R152 ;  /* 0x00000099ff9b2219 */ /* 0x000fce0000011698 */
.L_x_1589:
[----:B------:R-:W-:Y:S05]  /*19210*/  BSYNC B0 ;  /* 0x0000000000007941 */ /* 0x000fea0003800000 */
.L_x_1587:
[----:B------:R-:W-:-:S05]  /*19220*/  IMAD R155, R155, R156, RZ ;  /* 0x0000009c9b9b7224 */ /* 0x000fca00078e02ff */
[----:B------:R-:W-:-:S07]  /*19230*/  VIMNMX R154, R154, R155, !PT ;  /* 0x0000009b9a9a7248 */ /* 0x000fce0007fe0100 */
.L_x_1586:
[----:B------:R-:W2:Y:S01]  /*19240*/  LDL R153, [R1+0x50] ;  /* 0x0000500001997983 */ /* 0x000ea20000100800 */
[----:B------:R-:W-:Y:S01]  /*19250*/  VIADD R154, R154, 0x3f ;  /* 0x0000003f9a9a7836 */ /* 0x000fe20000000000 */
[----:B------:R-:W-:Y:S04]  /*19260*/  BSSY B0, `(.L_x_1590) ;  /* 0x000024e000007945 */ /* 0x000fe80003800000 */
[----:B------:R-:W-:-:S04]  /*19270*/  SHF.R.S32.HI R152, RZ, 0x1f, R154 ;  /* 0x0000001fff987819 */ /* 0x000fc8000001149a */
[----:B------:R-:W-:-:S04]  /*19280*/  LEA.HI R152, R152, R154, RZ, 0x6 ;  /* 0x0000009a98987211 */ /* 0x000fc800078f30ff */
[----:B------:R-:W-:-:S04]  /*19290*/  SHF.R.S32.HI R152, RZ, 0x6, R152 ;  /* 0x00000006ff987819 */ /* 0x000fc80000011498 */
[----:B--2---:R-:W-:-:S04]  /*192a0*/  VIMNMX R153, R153, R152, !PT ;  /* 0x0000009899997248 */ /* 0x004fc80007fe0100 */
[----:B------:R-:W-:Y:S01]  /*192b0*/  ISETP.GE.AND P2, PT, R5, R153, PT ;  /* 0x000000990500720c */ /* 0x000fe20003f46270 */
[----:B------:R0:W-:-:S12]  /*192c0*/  STL [R1], R153 ;  /* 0x0000009901007387 */ /* 0x0001d80000100800 */
[----:B0-----:R-:W-:Y:S05]  /*192d0*/  @!P2 BRA `(.L_x_1591) ;  /* 0x000000240018a947 */ /* 0x001fea0003800000 */
[----:B------:R-:W-:Y:S01]  /*192e0*/  BSSY B1, `(.L_x_1592) ;  /* 0x0000244000017945 */ /* 0x000fe20003800000 */
[----:B------:R-:W-:Y:S02]  /*192f0*/  IMAD.MOV.U32 R231, RZ, RZ, R5 ;  /* 0x000000ffffe77224 */ /* 0x000fe400078e0005 */
[----:B------:R-:W-:Y:S02]  /*19300*/  IMAD.MOV.U32 R230, RZ, RZ, R4 ;  /* 0x000000ffffe67224 */ /* 0x000fe400078e0004 */
[----:B------:R-:W-:Y:S02]  /*19310*/  IMAD.MOV.U32 R229, RZ, RZ, R3 ;  /* 0x000000ffffe57224 */ /* 0x000fe400078e0003 */
[----:B------:R-:W-:Y:S02]  /*19320*/  IMAD.MOV.U32 R232, RZ, RZ, R218 ;  /* 0x000000ffffe87224 */ /* 0x000fe400078e00da */
[----:B------:R-:W-:-:S07]  /*19330*/  IMAD.MOV.U32 R5, RZ, RZ, R22 ;  /* 0x000000ffff057224 */ /* 0x000fce00078e0016 */
.L_x_1603:
[----:B------:R-:W-:-:S05]  /*19340*/  VIADD R22, R5, 0x1 ;  /* 0x0000000105167836 */ /* 0x000fca0000000000 */
[----:B------:R-:W-:-:S04]  /*19350*/  ISETP.NE.AND P2, PT, R22, 0x2, PT ;  /* 0x000000021600780c */ /* 0x000fc80003f45270 */
[----:B------:R-:W-:Y:S02]  /*19360*/  SEL R218, RZ, 0x1, P2 ;  /* 0x00000001ffda7807 */ /* 0x000fe40001000000 */
[----:B------:R-:W-:Y:S02]  /*19370*/  SEL R22, R22, RZ, P2 ;  /* 0x000000ff16167207 */ /* 0x000fe40001000000 */
[----:B------:R-:W-:Y:S01]  /*19380*/  LOP3.LUT R218, R232, R218, RZ, 0x3c, !PT ;  /* 0x000000dae8da7212 */ /* 0x000fe200078e3cff */
[----:B------:R-:W-:Y:S06]  /*19390*/  @!P0 BRA `(.L_x_1593) ;  /* 0x0000000000048947 */ /* 0x000fec0003800000 */
[----:B------:R-:W-:Y:S01]  /*193a0*/  BPT.TRAP 0x1 ;  /* 0x000000040000795c */ /* 0x000fe20000300000 */
.L_x_1593:
[----:B------:R-:W-:Y:S01]  /*193b0*/  IMAD R2, R22, 0x8, R16 ;  /* 0x0000000816027824 */ /* 0x000fe200078e0210 */
[----:B------:R-:W-:-:S04]  /*193c0*/  SHF.L.U32 R3, R218, 0x1f, RZ ;  /* 0x0000001fda037819 */ /* 0x000fc800000006ff */
[----:B------:R0:W1:Y:S01]  /*193d0*/  SYNCS.PHASECHK.TRANS64.TRYWAIT P2, [R2+URZ+0x30830], R3 ;  /* 0x03083003020075a7 */ /* 0x000062000804017f */
[----:B------:R-:W-:Y:S05]  /*193e0*/  @!P0 BRA `(.L_x_1594) ;  /* 0x0000000000048947 */ /* 0x000fea0003800000 */
[----:B------:R-:W-:Y:S01]  /*193f0*/  BPT.TRAP 0x1 ;  /* 0x000000040000795c */ /* 0x000fe20000300000 */
.L_x_1594:
        /* <DEDUP_REMOVED lines=8> */
.L_x_1596:
[----:B------:R-:W-:Y:S05]  /*19480*/  BSYNC B2 ;  /* 0x0000000000027941 */ /* 0x000fea0003800000 */
.L_x_1595:
[----:B01----:R-:W-:Y:S01]  /*19490*/  IMAD.MOV.U32 R2, RZ, RZ, R156 ;  /* 0x000000ffff027224 */ /* 0x003fe200078e009c */
[----:B------:R-:W-:Y:S01]  /*194a0*/  R2UR UR12, R214 ;  /* 0x00000000d60c72ca */ /* 0x000fe200000e0000 */
[----:B------:R-:W-:Y:S01]  /*194b0*/  VIADD R152, R156, 0x6 ;  /* 0x000000069c987836 */ /* 0x000fe20000000000 */
[----:B------:R-:W-:Y:S01]  /*194c0*/  R2UR UR13, R215 ;  /* 0x00000000d70d72ca */ /* 0x000fe200000e0000 */
[----:B------:R-:W-:Y:S01]  /*194d0*/  IMAD.MOV.U32 R3, RZ, RZ, 0x40000040 ;  /* 0x40000040ff037424 */ /* 0x000fe200078e00ff */
[----:B------:R-:W-:Y:S01]  /*194e0*/  R2UR UR6, R2 ;  /* 0x00000000020672ca */ /* 0x000fe200000e0000 */
[----:B------:R-:W-:Y:S01]  /*194f0*/  IMAD.MOV.U32 R2, RZ, RZ, R153 ;  /* 0x000000ffff027224 */ /* 0x000fe200078e0099 */
[----:B------:R-:W-:Y:S01]  /*19500*/  R2UR UR10, R152 ;  /* 0x00000000980a72ca */ /* 0x000fe200000e0000 */
[----:B------:R-:W-:Y:S01]  /*19510*/  IMAD.MOV.U32 R153, RZ, RZ, 0x40000040 ;  /* 0x40000040ff997424 */ /* 0x000fe200078e00ff */
[----:B------:R-:W-:Y:S01]  /*19520*/  R2UR UR5, R3 ;  /* 0x00000000030572ca */ /* 0x000fe200000e0000 */
[----:B------:R-:W-:Y:S01]  /*19530*/  VIADD R154, R156, 0x204 ;  /* 0x000002049c9a7836 */ /* 0x000fe20000000000 */
[----:B------:R-:W-:Y:S01]  /*19540*/  R2UR UR4, R2 ;  /* 0x00000000020472ca */ /* 0x000fe200000e0000 */
[----:B------:R-:W-:Y:S01]  /*19550*/  IMAD.MOV.U32 R2, RZ, RZ, R4 ;  /* 0x000000ffff027224 */ /* 0x000fe200078e0004 */
[----:B------:R-:W-:Y:S01]  /*19560*/  R2UR UR11, R153 ;  /* 0x00000000990b72ca */ /* 0x000fe200000e0000 */
[----:B------:R-:W-:Y:S01]  /*19570*/  VIADD R152, R156, 0x202 ;  /* 0x000002029c987836 */ /* 0x000fe20000000000 */
        /* <DEDUP_REMOVED lines=12> */
[----:B------:R-:W-:Y:S01]  /*19640*/  MOV R235, UR11 ;  /* 0x0000000b00eb7c02 */ /* 0x000fe20008000f00 */
[----:B------:R-:W-:Y:S01]  /*19650*/  UMOV UR11, UR5 ;  /* 0x00000005000b7c82 */ /* 0x000fe20008000000 */
[----:B------:R-:W-:Y:S01]  /*19660*/  R2UR UR26, R2 ;  /* 0x00000000021a72ca */ /* 0x000fe200000e0000 */
[----:B------:R-:W-:Y:S01]  /*19670*/  VIADD R2, R156, 0x404 ;  /* 0x000004049c027836 */ /* 0x000fe20000000000 */
[----:B------:R-:W-:Y:S01]  /*19680*/  R2UR UR7, R3 ;  /* 0x00000000030772ca */ /* 0x000fe200000e0000 */
[----:B------:R-:W-:Y:S01]  /*19690*/  IMAD.MOV.U32 R155, RZ, RZ, 0x40000040 ;  /* 0x40000040ff9b7424 */ /* 0x000fe200078e00ff */
[----:B------:R-:W-:Y:S01]  /*196a0*/  R2UR UR34, R152 ;  /* 0x00000000982272ca */ /* 0x000fe200000e0000 */
[----:B------:R-:W-:Y:S01]  /*196b0*/  VIADD R152, R156, 0x604 ;  /* 0x000006049c987836 */ /* 0x000fe20000000000 */
[----:B------:R-:W-:Y:S01]  /*196c0*/  R2UR UR38, R2 ;  /* 0x00000000022672ca */ /* 0x000fe200000e0000 */
[----:B------:R-:W-:Y:S01]  /*196d0*/  VIADD R2, R156, 0x600 ;  /* 0x000006009c027836 */ /* 0x000fe20000000000 */
[----:B------:R-:W-:Y:S01]  /*196e0*/  R2UR UR42, R154 ;  /* 0x000000009a2a72ca */ /* 0x000fe200000e0000 */
[----:B------:R-:W-:Y:S01]  /*196f0*/  VIADD R154, R156, 0x602 ;  /* 0x000006029c9a7836 */ /* 0x000fe20000000000 */
[----:B------:R-:W-:Y:S01]  /*19700*/  R2UR UR4, R6 ;  /* 0x00000000060472ca */ /* 0x000fe200000e0000 */
[-C--:B------:R-:W-:Y:S01]  /*19710*/  FMUL.FTZ R24, R24, R23.reuse ;  /* 0x0000001718187220 */ /* 0x080fe20000410000 */
[----:B------:R-:W-:Y:S01]  /*19720*/  R2UR UR5, R7 ;  /* 0x00000000070572ca */ /* 0x000fe200000e0000 */
[-C--:B------:R-:W-:Y:S01]  /*19730*/  FMUL.FTZ R25, R25, R23.reuse ;  /* 0x0000001719197220 */ /* 0x080fe20000410000 */
[----:B------:R-:W-:Y:S01]  /*19740*/  R2UR UR46, R2 ;  /* 0x00000000022e72ca */ /* 0x000fe200000e0000 */
[----:B------:R-:W-:Y:S01]  /*19750*/  VIADD R2, R156, 0x606 ;  /* 0x000006069c027836 */ /* 0x000fe20000000000 */
        /* <DEDUP_REMOVED lines=26> */
[----:B------:R-:W-:Y:S01]  /*19900*/  R2UR UR8, R222 ;  /* 0x00000000de0872ca */ /* 0x000fe200000e0000 */
[-C--:B------:R-:W-:Y:S01]  /*19910*/  FMUL.FTZ R49, R49, R23.reuse ;  /* 0x0000001731317220 */ /* 0x080fe20000410000 */
[----:B------:R-:W-:Y:S01]  /*19920*/  R2UR UR4, R220 ;  /* 0x00000000dc0472ca */ /* 0x000fe200000e0000 */
[-C--:B------:R-:W-:Y:S01]  /*19930*/  FMUL.FTZ R52, R52, R23.reuse ;  /* 0x0000001734347220 */ /* 0x080fe20000410000 */
[----:B------:R-:W-:Y:S01]  /*19940*/  R2UR UR5, R221 ;  /* 0x00000000dd0572ca */ /* 0x000fe200000e0000 */
[-C--:B------:R-:W-:Y:S01]  /*19950*/  FMUL.FTZ R53, R53, R23.reuse ;  /* 0x0000001735357220 */ /* 0x080fe20000410000 */
        /* <DEDUP_REMOVED lines=77> */
[-C--:B------:R-:W-:Y:S01]  /*19e30*/  FMUL.FTZ R145, R145, R23.reuse ;  /* 0x0000001791917220 */ /* 0x080fe20000410000 */
[----:B------:R-:W-:Y:S01]  /*19e40*/  R2UR UR10, R4 ;  /* 0x00000000040a72ca */ /* 0x000fe200000e0000 */
[-C--:B------:R-:W-:Y:S01]  /*19e50*/  FMUL.FTZ R148, R148, R23.reuse ;  /* 0x0000001794947220 */ /* 0x080fe20000410000 */
[----:B------:R-:W-:Y:S01]  /*19e60*/  R2UR UR8, R216 ;  /* 0x00000000d80872ca */ /* 0x000fe200000e0000 */
[----:B------:R-:W-:Y:S01]  /*19e70*/  FMUL.FTZ R149, R149, R23 ;  /* 0x0000001795957220 */ /* 0x000fe20000410000 */
        /* <DEDUP_REMOVED lines=110> */
.L_x_1598:
[----:B------:R-:W-:Y:S01]  /*1a560*/  SHF.L.U32 R0, R232, 0x1f, RZ ;  /* 0x0000001fe8007819 */ /* 0x000fe200000006ff */
[----:B------:R-:W-:-:S04]  /*1a570*/  IMAD R232, R5, 0x8, R16 ;  /* 0x0000000805e87824 */ /* 0x000fc800078e0210 */
[----:B------:R0:W1:Y:S01]  /*1a580*/  SYNCS.PHASECHK.TRANS64.TRYWAIT P2, [R232+URZ+0x30850], R0 ;  /* 0x03085000e80075a7 */ /* 0x000062000804017f */
[----:B------:R-:W-:Y:S05]  /*1a590*/  @!P0 BRA `(.L_x_1599) ;  /* 0x0000000000048947 */ /* 0x000fea0003800000 */
[----:B------:R-:W-:Y:S01]  /*1a5a0*/  BPT.TRAP 0x1 ;  /* 0x000000040000795c */ /* 0x000fe20000300000 */
.L_x_1599:
[----:B------:R-:W-:Y:S04]  /*1a5b0*/  BSSY B2, `(.L_x_1600) ;  /* 0x0000004000027945 */ /* 0x000fe80003800000 */
[----:B-1----:R-:W-:Y:S05]  /*1a5c0*/  @P2 BRA `(.L_x_1601) ;  /* 0x0000000000082947 */ /* 0x002fea0003800000 */
[----:B------:R-:W1:Y:S02]  /*1a5d0*/  SYNCS.PHASECHK.TRANS64.TRYWAIT P2, [R232+URZ+0x30850], R0 ;  /* 0x03085000e80075a7 */ /* 0x000e64000804017f */
[----:B-1----:R-:W-:Y:S05]  /*1a5e0*/  @!P2 BRA `(.L_x_1602) ;  /* 0x00000104005ca947 */ /* 0x002fea0003800000 */
.L_x_1601:
[----:B------:R-:W-:Y:S05]  /*1a5f0*/  BSYNC B2 ;  /* 0x0000000000027941 */ /* 0x000fea0003800000 */
.L_x_1600:
[----:B01----:R-:W-:Y:S01]  /*1a600*/  VIADD R0, R16, 0x400 ;  /* 0x0000040010007836 */ /* 0x003fe20000000000 */
[----:B------:R-:W2:Y:S01]  /*1a610*/  LDL R235, [R1] ;  /* 0x0000000001eb7983 */ /* 0x000ea20000100800 */
[----:B------:R-:W-:Y:S01]  /*1a620*/  IMAD.MOV.U32 R3, RZ, RZ, 0x40000040 ;  /* 0x40000040ff037424 */ /* 0x000fe200078e00ff */
[----:B------:R-:W-:Y:S01]  /*1a630*/  WARPGROUP.ARRIVE ;  /* 0x00000000000079c5 */ /* 0x000fe20000000000 */
[----:B------:R-:W-:Y:S01]  /*1a640*/  ULDC UR4, c[0x0][0x9d8] ;  /* 0x0002760000047ab9 */ /* 0x000fe20000000800 */
[----:B------:R-:W-:Y:S01]  /*1a650*/  SHF.R.U32.HI R0, RZ, 0x4, R0 ;  /* 0x00000004ff007819 */ /* 0x000fe20000011600 */
[----:B------:R-:W-:Y:S01]  /*1a660*/  FMUL.FTZ R162, R162, UR4 ;  /* 0x00000004a2a27c20 */ /* 0x000fe20008410000 */
[----:B------:R-:W-:Y:S01]  /*1a670*/  R2UR UR7, R3 ;  /* 0x00000000030772ca */ /* 0x000fe200000e0000 */
[----:B------:R-:W-:Y:S01]  /*1a680*/  IMAD.MOV.U32 R3, RZ, RZ, 0x40000040 ;  /* 0x40000040ff037424 */ /* 0x000fe200078e00ff */
[----:B------:R-:W-:Y:S01]  /*1a690*/  LOP3.LUT R0, R0, 0x3fff, RZ, 0xc0, !PT ;  /* 0x00003fff00007812 */ /* 0x000fe200078ec0ff */
[----:B------:R-:W-:Y:S01]  /*1a6a0*/  FMUL.FTZ R163, R163, UR4 ;  /* 0x00000004a3a37c20 */ /* 0x000fe20008410000 */
[----:B------:R-:W-:Y:S01]  /*1a6b0*/  FMUL.FTZ R166, R166, UR4 ;  /* 0x00000004a6a67c20 */ /* 0x000fe20008410000 */
[----:B------:R-:W-:Y:S01]  /*1a6c0*/  MUFU.TANH R162, R162 ;  /* 0x000000a200a27308 */ /* 0x000fe20000002400 */
[----:B------:R-:W-:Y:S01]  /*1a6d0*/  LOP3.LUT R0, R0, 0x2000000, RZ, 0xfc, !PT ;  /* 0x0200000000007812 */ /* 0x000fe200078efcff */
[----:B------:R-:W-:Y:S01]  /*1a6e0*/  FMUL.FTZ R167, R167, UR4 ;  /* 0x00000004a7a77c20 */ /* 0x000fe20008410000 */
[----:B------:R-:W-:Y:S01]  /*1a6f0*/  FMUL.FTZ R170, R170, UR4 ;  /* 0x00000004aaaa7c20 */ /* 0x000fe20008410000 */
[----:B------:R-:W-:Y:S01]  /*1a700*/  FMUL.FTZ R171, R171, UR4 ;  /* 0x00000004abab7c20 */ /* 0x000fe20008410000 */
[----:B------:R-:W-:Y:S01]  /*1a710*/  FMUL.FTZ R174, R174, UR4 ;  /* 0x00000004aeae7c20 */ /* 0x000fe20008410000 */
[----:B------:R-:W-:-:S02]  /*1a720*/  IMAD R2, R5, 0x800, R0 ;  /* 0x0000080005027824 */ /* 0x000fc400078e0200 */
[----:B------:R-:W-:Y:S01]  /*1a730*/  FMUL.FTZ R0, R152, UR4 ;  /* 0x0000000498007c20 */ /* 0x000fe20008410000 */
[----:B------:R-:W-:Y:S02]  /*1a740*/  IMAD.MOV.U32 R5, RZ, RZ, 0x40000040 ;  /* 0x40000040ff057424 */ /* 0x000fe400078e00ff */
[----:B------:R-:W-:Y:S01]  /*1a750*/  FMUL.FTZ R152, R155, UR4 ;  /* 0x000000049b987c20 */ /* 0x000fe20008410000 */
[C---:B------:R-:W-:Y:S01]  /*1a760*/  VIADD R4, R2.reuse, 0x80 ;  /* 0x0000008002047836 */ /* 0x040fe20000000000 */
[----:B------:R-:W-:Y:S01]  /*1a770*/  R2UR UR6, R2 ;  /* 0x00000000020672ca */ /* 0x000fe200000e0000 */
[----:B------:R-:W-:Y:S01]  /*1a780*/  FMUL.FTZ R155, R157, UR4 ;  /* 0x000000049d9b7c20 */ /* 0x000fe20008410000 */
[----:B------:R-:W-:Y:S01]  /*1a790*/  MUFU.TANH R0, R0 ;  /* 0x0000000000007308 */ /* 0x000fe20000002400 */
[----:B------:R-:W-:Y:S01]  /*1a7a0*/  FMUL.FTZ R157, R160, UR4 ;  /* 0x00000004a09d7c20 */ /* 0x000fe20008410000 */
[----:B------:R-:W-:Y:S01]  /*1a7b0*/  FMUL.FTZ R160, R165, UR4 ;  /* 0x00000004a5a07c20 */ /* 0x000fe20008410000 */
[----:B------:R-:W-:Y:S01]  /*1a7c0*/  FMUL.FTZ R165, R172, UR4 ;  /* 0x00000004aca57c20 */ /* 0x000fe20008410000 */
[----:B------:R-:W-:Y:S01]  /*1a7d0*/  FMUL.FTZ R172, R180, UR4 ;  /* 0x00000004b4ac7c20 */ /* 0x000fe20008410000 */
[----:B------:R-:W-:Y:S01]  /*1a7e0*/  FMUL.FTZ R175, R175, UR4 ;  /* 0x00000004afaf7c20 */ /* 0x000fe20008410000 */
[----:B------:R-:W-:Y:S01]  /*1a7f0*/  FMUL.FTZ R180, R183, UR4 ;  /* 0x00000004b7b47c20 */ /* 0x000fe20008410000 */
[----:B------:R-:W-:Y:S01]  /*1a800*/  @!P1 VIADD R232, R232, 0x30860 ;  /* 0x00030860e8e89836 */ /* 0x000fe20000000000 */
[----:B------:R-:W-:Y:S03]  /*1a810*/  MUFU.TANH R155, R155 ;  /* 0x0000009b009b7308 */ /* 0x000fe60000002400 */
[----:B------:R-:W-:Y:S01]  /*1a820*/  HGMMA.64x256x16.F32.BF16 R24, R196, gdesc[UR4].tnspB, R24, gsb0 ;  /* 0x43e00004c4187df0 */ /* 0x000fe20008001818 */
[----:B------:R-:W-:Y:S01]  /*1a830*/  R2UR UR6, R4 ;  /* 0x00000000040672ca */ /* 0x000fe200000e0000 */
[C---:B------:R-:W-:Y:S01]  /*1a840*/  VIADD R4, R2.reuse, 0x100 ;  /* 0x0000010002047836 */ /* 0x040fe20000000000 */
[----:B------:R-:W-:Y:S01]  /*1a850*/  R2UR UR7, R5 ;  /* 0x00000000050772ca */ /* 0x000fe200000e0000 */
[----:B------:R-:W-:Y:S01]  /*1a860*/  IMAD.MOV.U32 R5, RZ, RZ, 0x40000040 ;  /* 0x40000040ff057424 */ /* 0x000fe200078e00ff */
[----:B------:R-:W-:Y:S01]  /*1a870*/  MUFU.TANH R157, R157 ;  /* 0x0000009d009d7308 */ /* 0x000fe20000002400 */
[----:B------:R-:W-:Y:S01]  /*1a880*/  VIADD R2, R2, 0x180 ;  /* 0x0000018002027836 */ /* 0x000fe20000000000 */
        /* <DEDUP_REMOVED lines=13> */
[C---:B--2---:R-:W-:Y:S01]  /*1a960*/  ISETP.GT.AND P2, PT, R231.reuse, R235, PT ;  /* 0x000000ebe700720c */ /* 0x044fe20003f44270 */
[----:B------:R-:W-:Y:S01]  /*1a970*/  VIADD R231, R231, 0xffffffff ;  /* 0xffffffffe7e77836 */ /* 0x000fe20000000000 */
[----:B------:R-:W-:-:S02]  /*1a980*/  WARPGROUP.DEPBAR.LE gsb0, 0x0 ;  /* 0x00008000000079c5 */ /* 0x000fc40000010000 */
[----:B------:R-:W-:-:S06]  /*1a990*/  WARPGROUP.ARRIVE ;  /* 0x00000000000079c5 */ /* 0x000fcc0000000000 */
        /* <DEDUP_REMOVED lines=21> */
[----:B------:R-:W-:-:S03]  /*1aaf0*/  ULDC UR4, c[0x0][0x988] ;  /* 0x0002620000047ab9 */ /* 0x000fc60000000800 */
        /* <DEDUP_REMOVED lines=8> */
[----:B------:R-:W0:Y:S08]  /*1ab80*/  MUFU.TANH R5, R5 ;  /* 0x0000000500057308 */ /* 0x000e300000002400 */
[----:B------:R-:W1:Y:S08]  /*1ab90*/  MUFU.TANH R153, R153 ;  /* 0x0000009900997308 */ /* 0x000e700000002400 */
[----:B------:R-:W2:Y:S01]  /*1aba0*/  MUFU.TANH R156, R156 ;  /* 0x0000009c009c7308 */ /* 0x000ea20000002400 */
[----:B0-----:R-:W-:-:S04]  /*1abb0*/  FMNMX.FTZ R23, R5, R230, !PT ;  /* 0x000000e605177209 */ /* 0x001fc80007810000 */
[----:B------:R-:W-:-:S03]  /*1abc0*/  FMNMX.FTZ R23, R152, R23, !PT ;  /* 0x0000001798177209 */ /* 0x000fc60007810000 */
[----:B------:R-:W0:Y:S01]  /*1abd0*/  MUFU.TANH R177, R177 ;  /* 0x000000b100b17308 */ /* 0x000e220000002400 */
[----:B-1----:R-:W-:-:S07]  /*1abe0*/  FMNMX.FTZ R23, R153, R23, !PT ;  /* 0x0000001799177209 */ /* 0x002fce0007810000 */
[----:B------:R-:W1:Y:S01]  /*1abf0*/  MUFU.TANH R178, R178 ;  /* 0x000000b200b27308 */ /* 0x000e620000002400 */
[----:B--2---:R-:W-:-:S04]  /*1ac00*/  FMNMX.FTZ R23, R156, R23, !PT ;  /* 0x000000179c177209 */ /* 0x004fc80007810000 */
[----:B------:R-:W-:-:S03]  /*1ac10*/  FMNMX.FTZ R23, R162, R23, !PT ;  /* 0x00000017a2177209 */ /* 0x000fc60007810000 */
[----:B------:R-:W2:Y:S01]  /*1ac20*/  MUFU.TANH R179, R179 ;  /* 0x000000b300b37308 */ /* 0x000ea20000002400 */
[----:B------:R-:W-:-:S04]  /*1ac30*/  FMNMX.FTZ R23, R163, R23, !PT ;  /* 0x00000017a3177209 */ /* 0x000fc80007810000 */
[----:B------:R-:W-:-:S04]  /*1ac40*/  FMNMX.FTZ R23, R166, R23, !PT ;  /* 0x00000017a6177209 */ /* 0x000fc80007810000 */
[----:B------:R-:W-:-:S04]  /*1ac50*/  FMNMX.FTZ R182, R167, R23, !PT ;  /* 0x00000017a7b67209 */ /* 0x000fc80007810000 */
[----:B------:R-:W-:-:S04]  /*1ac60*/  FMNMX.FTZ R182, R170, R182, !PT ;  /* 0x000000b6aab67209 */ /* 0x000fc80007810000 */
[----:B------:R-:W-:-:S04]  /*1ac70*/  FMNMX.FTZ R182, R171, R182, !PT ;  /* 0x000000b6abb67209 */ /* 0x000fc80007810000 */
[----:B------:R-:W-:-:S04]  /*1ac80*/  FMNMX.FTZ R182, R174, R182, !PT ;  /* 0x000000b6aeb67209 */ /* 0x000fc80007810000 */
[----:B------:R-:W-:-:S04]  /*1ac90*/  FMNMX.FTZ R182, R175, R182, !PT ;  /* 0x000000b6afb67209 */ /* 0x000fc80007810000 */
[----:B0-----:R-:W-:-:S04]  /*1aca0*/  FMNMX.FTZ R182, R177, R182, !PT ;  /* 0x000000b6b1b67209 */ /* 0x001fc80007810000 */
[----:B-1----:R-:W-:Y:S01]  /*1acb0*/  FMNMX.FTZ R182, R178, R182, !PT ;  /* 0x000000b6b2b67209 */ /* 0x002fe20007810000 */
[----:B------:R-:W-:Y:S02]  /*1acc0*/  WARPGROUP.DEPBAR.LE gsb0, 0x0 ;  /* 0x00008000000079c5 */ /* 0x000fe40000010000 */
[----:B------:R-:W-:-:S06]  /*1acd0*/  WARPGROUP.ARRIVE ;  /* 0x00000000000079c5 */ /* 0x000fcc0000000000 */
[----:B------:R-:W-:Y:S01]  /*1ace0*/  HGMMA.64x256x16.F32.BF16 R24, R188, gdesc[UR4].tnspB, R24, gsb0 ;  /* 0x43e00004bc187df0 */ /* 0x000fe20008001818 */
[----:B------:R-:W-:Y:S02]  /*1acf0*/  R2UR UR6, R2 ;  /* 0x00000000020672ca */ /* 0x000fe400000e0000 */
[----:B------:R-:W-:Y:S02]  /*1ad00*/  FMNMX.FTZ R2, R0, R229, !PT ;  /* 0x000000e500027209 */ /* 0x000fe40007810000 */
[----:B------:R-:W-:Y:S02]  /*1ad10*/  R2UR UR7, R3 ;  /* 0x00000000030772ca */ /* 0x000fe400000e0000 */
        /* <DEDUP_REMOVED lines=18> */
[----:B0-----:R-:W-:Y:S01]  /*1ae40*/  FMNMX.FTZ R3, R3, R2, !PT ;  /* 0x0000000203037209 */ /* 0x001fe20007810000 */
[----:B------:R-:W-:-:S04]  /*1ae50*/  IMAD.U32 R2, RZ, RZ, UR4 ;  /* 0x00000004ff027e24 */ /* 0x000fc8000f8e00ff */
[----:B------:R-:W-:Y:S01]  /*1ae60*/  FADD.FTZ R181, -R3, R229 ;  /* 0x000000e503b57221 */ /* 0x000fe20000010100 */
[----:B------:R-:W-:-:S03]  /*1ae70*/  IMAD.MOV.U32 R229, RZ, RZ, R3 ;  /* 0x000000ffffe57224 */ /* 0x000fc600078e0003 */
[----:B------:R-:W-:-:S04]  /*1ae80*/  FMUL.FTZ R181, R181, R2 ;  /* 0x00000002b5b57220 */ /* 0x000fc80000410000 */
[----:B------:R0:W-:Y:S02]  /*1ae90*/  MUFU.EX2 R23, R181 ;  /* 0x000000b500177308 */ /* 0x0001e40000000800 */
[----:B0-----:R-:W-:-:S04]  /*1aea0*/  FMUL.FTZ R181, R3, R2 ;  /* 0x0000000203b57220 */ /* 0x001fc80000410000 */
[--C-:B------:R-:W-:Y:S01]  /*1aeb0*/  FFMA.FTZ R183, R0, R2, -R181.reuse ;  /* 0x0000000200b77223 */ /* 0x100fe200000108b5 */
[----:B--2---:R-:W-:Y:S01]  /*1aec0*/  FMNMX.FTZ R0, R179, R182, !PT ;  /* 0x000000b6b3007209 */ /* 0x004fe20007810000 */
[-CC-:B------:R-:W-:Y:S01]  /*1aed0*/  FFMA.FTZ R196, R4, R2.reuse, -R181.reuse ;  /* 0x0000000204c47223 */ /* 0x180fe200000108b5 */
[-CC-:B------:R-:W-:Y:S01]  /*1aee0*/  FFMA.FTZ R198, R154, R2.reuse, -R181.reuse ;  /* 0x000000029ac67223 */ /* 0x180fe200000108b5 */
[--C-:B------:R-:W-:Y:S01]  /*1aef0*/  FFMA.FTZ R155, R155, R2, -R181.reuse ;  /* 0x000000029b9b7223 */ /* 0x100fe200000108b5 */
[----:B------:R-:W-:Y:S01]  /*1af00*/  FMNMX.FTZ R0, R180, R0, !PT ;  /* 0x00000000b4007209 */ /* 0x000fe20007810000 */
[----:B------:R-:W0:Y:S01]  /*1af10*/  MUFU.EX2 R183, R183 ;  /* 0x000000b700b77308 */ /* 0x000e220000000800 */
[-CC-:B------:R-:W-:Y:S01]  /*1af20*/  FFMA.FTZ R192, R157, R2.reuse, -R181.reuse ;  /* 0x000000029dc07223 */ /* 0x180fe200000108b5 */
[-CC-:B------:R-:W-:Y:S01]  /*1af30*/  FFMA.FTZ R154, R158, R2.reuse, -R181.reuse ;  /* 0x000000029e9a7223 */ /* 0x180fe200000108b5 */
[-CC-:B------:R-:W-:Y:S01]  /*1af40*/  FFMA.FTZ R157, R164, R2.reuse, -R181.reuse ;  /* 0x00000002a49d7223 */ /* 0x180fe200000108b5 */
[----:B------:R-:W1:Y:S01]  /*1af50*/  SHFL.BFLY PT, R4, R0, 0x2, 0x1f ;  /* 0x0c401f0000047f89 */ /* 0x000e6200000e0000 */
[-CC-:B------:R-:W-:Y:S01]  /*1af60*/  FFMA.FTZ R194, R159, R2.reuse, -R181.reuse ;  /* 0x000000029fc27223 */ /* 0x180fe200000108b5 */
[-CC-:B------:R-:W-:Y:S01]  /*1af70*/  FFMA.FTZ R158, R168, R2.reuse, -R181.reuse ;  /* 0x00000002a89e7223 */ /* 0x180fe200000108b5 */
[----:B------:R-:W-:Y:S01]  /*1af80*/  FFMA.FTZ R159, R173, R2, -R181 ;  /* 0x00000002ad9f7223 */ /* 0x000fe200000108b5 */
[----:B------:R-:W2:Y:S08]  /*1af90*/  MUFU.EX2 R196, R196 ;  /* 0x000000c400c47308 */ /* 0x000eb00000000800 */
[----:B------:R-:W3:Y:S01]  /*1afa0*/  MUFU.EX2 R198, R198 ;  /* 0x000000c600c67308 */ /* 0x000ee20000000800 */
[----:B0-----:R-:W-:-:S07]  /*1afb0*/  FFMA.FTZ R164, R23, R227, R183 ;  /* 0x000000e317a47223 */ /* 0x001fce00000100b7 */
[----:B------:R0:W4:Y:S01]  /*1afc0*/  MUFU.EX2 R182, R155 ;  /* 0x0000009b00b67308 */ /* 0x0001220000000800 */
[C---:B--2---:R-:W-:Y:S01]  /*1afd0*/  FADD.FTZ R164, R196.reuse, R164 ;  /* 0x000000a4c4a47221 */ /* 0x044fe20000010000 */
[----:B------:R-:W-:Y:S02]  /*1afe0*/  F2FP.BF16.F32.PACK_AB R196, R196, R183 ;  /* 0x000000b7c4c4723e */ /* 0x000fe400000010ff */
[----:B-1----:R-:W-:-:S04]  /*1aff0*/  FMNMX.FTZ R0, R0, R4, !PT ;  /* 0x0000000400007209 */ /* 0x002fc80007810000 */
[----:B------:R-:W1:Y:S01]  /*1b000*/  MUFU.EX2 R192, R192 ;  /* 0x000000c000c07308 */ /* 0x000e620000000800 */
[----:B------:R-:W2:Y:S01]  /*1b010*/  SHFL.BFLY PT, R4, R0, 0x1, 0x1f ;  /* 0x0c201f0000047f89 */ /* 0x000ea200000e0000 */
[-CC-:B0-----:R-:W-:Y:S01]  /*1b020*/  FFMA.FTZ R155, R160, R2.reuse, -R181.reuse ;  /* 0x00000002a09b7223 */ /* 0x181fe200000108b5 */
[----:B------:R-:W-:-:S05]  /*1b030*/  FFMA.FTZ R160, R176, R2, -R181 ;  /* 0x00000002b0a07223 */ /* 0x000fca00000108b5 */
[----:B------:R-:W0:Y:S08]  /*1b040*/  MUFU.EX2 R154, R154 ;  /* 0x0000009a009a7308 */ /* 0x000e300000000800 */
[----:B------:R-:W-:Y:S08]  /*1b050*/  MUFU.EX2 R194, R194 ;  /* 0x000000c200c27308 */ /* 0x000ff00000000800 */
[----:B------:R-:W-:Y:S01]  /*1b060*/  MUFU.EX2 R155, R155 ;  /* 0x0000009b009b7308 */ /* 0x000fe20000000800 */
[----:B--2---:R-:W-:-:S05]  /*1b070*/  FMNMX.FTZ R4, R0, R4, !PT ;  /* 0x0000000400047209 */ /* 0x004fca0007810000 */
[----:B------:R-:W-:Y:S01]  /*1b080*/  FADD.FTZ R0, -R4, R230 ;  /* 0x000000e604007221 */ /* 0x000fe20000010100 */
[----:B------:R-:W-:Y:S01]  /*1b090*/  IMAD.MOV.U32 R230, RZ, RZ, R4 ;  /* 0x000000ffffe67224 */ /* 0x000fe200078e0004 */
[----:B------:R-:W-:Y:S02]  /*1b0a0*/  MUFU.EX2 R157, R157 ;  /* 0x0000009d009d7308 */ /* 0x000fe40000000800 */
[----:B------:R-:W-:-:S06]  /*1b0b0*/  FMUL.FTZ R0, R0, R2 ;  /* 0x0000000200007220 */ /* 0x000fcc0000410000 */
[----:B------:R-:W-:Y:S08]  /*1b0c0*/  MUFU.EX2 R0, R0 ;  /* 0x0000000000007308 */ /* 0x000ff00000000800 */
[----:B------:R-:W-:Y:S08]  /*1b0d0*/  MUFU.EX2 R158, R158 ;  /* 0x0000009e009e7308 */ /* 0x000ff00000000800 */
[----:B------:R-:W-:Y:S08]  /*1b0e0*/  MUFU.EX2 R159, R159 ;  /* 0x0000009f009f7308 */ /* 0x000ff00000000800 */
[----:B------:R-:W-:Y:S01]  /*1b0f0*/  MUFU.EX2 R160, R160 ;  /* 0x000000a000a07308 */ /* 0x000fe20000000800 */
[----:B------:R-:W-:-:S02]  /*1b100*/  WARPGROUP.DEPBAR.LE gsb0, 0x0 ;  /* 0x00008000000079c5 */ /* 0x000fc40000010000 */
[----:B------:R-:W-:Y:S01]  /*1b110*/  WARPGROUP.ARRIVE ;  /* 0x00000000000079c5 */ /* 0x000fe20000000000 */
[-CC-:B------:R-:W-:Y:S01]  /*1b120*/  FFMA.FTZ R188, R161, R2.reuse, -R181.reuse ;  /* 0x00000002a1bc7223 */ /* 0x180fe200000108b5 */
[-C--:B------:R-:W-:Y:S01]  /*1b130*/  FMUL.FTZ R161, R4, R2.reuse ;  /* 0x0000000204a17220 */ /* 0x080fe20000410000 */
[----:B------:R-:W-:Y:S01]  /*1b140*/  FFMA.FTZ R190, R165, R2, -R181 ;  /* 0x00000002a5be7223 */ /* 0x000fe200000108b5 */
[----:B---3--:R-:W-:Y:S01]  /*1b150*/  FADD.FTZ R165, R198, R164 ;  /* 0x000000a4c6a57221 */ /* 0x008fe20000010000 */
[----:B----4-:R-:W-:Y:S01]  /*1b160*/  F2FP.BF16.F32.PACK_AB R198, R182, R198 ;  /* 0x000000c6b6c6723e */ /* 0x010fe200000010ff */
[----:B------:R-:W-:Y:S01]  /*1b170*/  HGMMA.64x256x16.F32.BF16 R24, R184, gdesc[UR4].tnspB, R24, gsb0 ;  /* 0x43e00004b8187df0 */ /* 0x000fe20008001818 */
[-CC-:B------:R-:W-:Y:S01]  /*1b180*/  FFMA.FTZ R197, R5, R2.reuse, -R161.reuse ;  /* 0x0000000205c57223 */ /* 0x180fe200000108a1 */
[-CC-:B------:R-:W-:Y:S01]  /*1b190*/  FFMA.FTZ R5, R152, R2.reuse, -R161.reuse ;  /* 0x0000000298057223 */ /* 0x180fe200000108a1 */
[-CC-:B------:R-:W-:Y:S01]  /*1b1a0*/  FFMA.FTZ R199, R153, R2.reuse, -R161.reuse ;  /* 0x0000000299c77223 */ /* 0x180fe200000108a1 */
[----:B------:R-:W-:Y:S01]  /*1b1b0*/  FFMA.FTZ R152, R156, R2, -R161 ;  /* 0x000000029c987223 */ /* 0x000fe200000108a1 */
[----:B------:R-:W-:-:S02]  /*1b1c0*/  @!P1 IMAD R153, R22, 0x8, R16 ;  /* 0x0000000816999824 */ /* 0x000fc400078e0210 */
[-CC-:B------:R-:W-:Y:S01]  /*1b1d0*/  FFMA.FTZ R193, R162, R2.reuse, -R161.reuse ;  /* 0x00000002a2c17223 */ /* 0x180fe200000108a1 */
[----:B------:R-:W2:Y:S01]  /*1b1e0*/  MUFU.EX2 R197, R197 ;  /* 0x000000c500c57308 */ /* 0x000ea20000000800 */
[-CC-:B------:R-:W-:Y:S01]  /*1b1f0*/  FFMA.FTZ R163, R163, R2.reuse, -R161.reuse ;  /* 0x00000002a3a37223 */ /* 0x180fe200000108a1 */
[----:B------:R-:W-:Y:S02]  /*1b200*/  @!P1 VIADD R156, R153, 0x30840 ;  /* 0x00030840999c9836 */ /* 0x000fe40000000000 */
[-CC-:B------:R-:W-:Y:S01]  /*1b210*/  FFMA.FTZ R195, R166, R2.reuse, -R161.reuse ;  /* 0x00000002a6c37223 */ /* 0x180fe200000108a1 */
[-C--:B------:R-:W-:Y:S01]  /*1b220*/  FFMA.FTZ R189, R170, R2.reuse, -R161 ;  /* 0x00000002aabd7223 */ /* 0x080fe200000108a1 */
[----:B------:R-:W-:Y:S01]  /*1b230*/  FADD.FTZ R165, R182, R165 ;  /* 0x000000a5b6a57221 */ /* 0x000fe20000010000 */
[-C--:B------:R-:W-:Y:S01]  /*1b240*/  FFMA.FTZ R162, R171, R2.reuse, -R161 ;  /* 0x00000002aba27223 */ /* 0x080fe200000108a1 */
[----:B------:R-:W-:Y:S01]  /*1b250*/  @!P1 PRMT R156, RZ, 0x654, R156 ;  /* 0x00000654ff9c9816 */ /* 0x000fe2000000009c */
[----:B------:R-:W3:Y:S01]  /*1b260*/  MUFU.EX2 R5, R5 ;  /* 0x0000000500057308 */ /* 0x000ee20000000800 */
[----:B-1----:R-:W-:Y:S01]  /*1b270*/  FADD.FTZ R166, R192, R165 ;  /* 0x000000a5c0a67221 */ /* 0x002fe20000010000 */
[-CC-:B------:R-:W-:Y:S01]  /*1b280*/  FFMA.FTZ R191, R174, R2.reuse, -R161.reuse ;  /* 0x00000002aebf7223 */ /* 0x180fe200000108a1 */
[-CC-:B------:R-:W-:Y:S01]  /*1b290*/  FFMA.FTZ R178, R178, R2.reuse, -R161.reuse ;  /* 0x00000002b2b27223 */ /* 0x180fe200000108a1 */
[----:B------:R-:W-:Y:S01]  /*1b2a0*/  FFMA.FTZ R179, R179, R2, -R161 ;  /* 0x00000002b3b37223 */ /* 0x000fe200000108a1 */
[----:B0-----:R-:W-:-:S03]  /*1b2b0*/  F2FP.BF16.F32.PACK_AB R192, R154, R192 ;  /* 0x000000c09ac0723e */ /* 0x001fc600000010ff */
[----:B------:R-:W0:Y:S01]  /*1b2c0*/  MUFU.EX2 R199, R199 ;  /* 0x000000c700c77308 */ /* 0x000e220000000800 */
[----:B--2---:R-:W-:-:S07]  /*1b2d0*/  FFMA.FTZ R226, R0, R226, R197 ;  /* 0x000000e200e27223 */ /* 0x004fce00000100c5 */
[----:B------:R-:W1:Y:S01]  /*1b2e0*/  MUFU.EX2 R152, R152 ;  /* 0x0000009800987308 */ /* 0x000e620000000800 */
[C---:B---3--:R-:W-:Y:S01]  /*1b2f0*/  FADD.FTZ R226, R5.reuse, R226 ;  /* 0x000000e205e27221 */ /* 0x048fe20000010000 */
[----:B------:R-:W-:Y:S01]  /*1b300*/  F2FP.BF16.F32.PACK_AB R197, R5, R197 ;  /* 0x000000c505c5723e */ /* 0x000fe200000010ff */
[----:B------:R-:W-:-:S05]  /*1b310*/  IMAD.MOV.U32 R5, RZ, RZ, R22 ;  /* 0x000000ffff057224 */ /* 0x000fca00078e0016 */
[----:B------:R-:W2:Y:S01]  /*1b320*/  MUFU.EX2 R193, R193 ;  /* 0x000000c100c17308 */ /* 0x000ea20000000800 */
[----:B0-----:R-:W-:-:S07]  /*1b330*/  FADD.FTZ R164, R199, R226 ;  /* 0x000000e2c7a47221 */ /* 0x001fce0000010000 */
[----:B------:R0:W3:Y:S01]  /*1b340*/  MUFU.EX2 R153, R163 ;  /* 0x000000a300997308 */ /* 0x0000e20000000800 */
[C---:B-1----:R-:W-:Y:S01]  /*1b350*/  FADD.FTZ R164, R152.reuse, R164 ;  /* 0x000000a498a47221 */ /* 0x042fe20000010000 */
[----:B------:R-:W-:-:S06]  /*1b360*/  F2FP.BF16.F32.PACK_AB R199, R152, R199 ;  /* 0x000000c798c7723e */ /* 0x000fcc00000010ff */
[----:B------:R-:W1:Y:S01]  /*1b370*/  MUFU.EX2 R195, R195 ;  /* 0x000000c300c37308 */ /* 0x000e620000000800 */
[----:B--2---:R-:W-:Y:S01]  /*1b380*/  FADD.FTZ R165, R193, R164 ;  /* 0x000000a4c1a57221 */ /* 0x004fe20000010000 */
[----:B------:R-:W-:Y:S01]  /*1b390*/  FADD.FTZ R164, R154, R166 ;  /* 0x000000a69aa47221 */ /* 0x000fe20000010000 */
[----:B0-----:R-:W-:-:S03]  /*1b3a0*/  FFMA.FTZ R163, R175, R2, -R161 ;  /* 0x00000002afa37223 */ /* 0x001fc600000108a1 */
[----:B------:R-:W-:Y:S01]  /*1b3b0*/  FADD.FTZ R164, R194, R164 ;  /* 0x000000a4c2a47221 */ /* 0x000fe20000010000 */
[----:B------:R-:W-:Y:S01]  /*1b3c0*/  F2FP.BF16.F32.PACK_AB R194, R155, R194 ;  /* 0x000000c29bc2723e */ /* 0x000fe200000010ff */
[----:B------:R-:W0:Y:S01]  /*1b3d0*/  MUFU.EX2 R188, R188 ;  /* 0x000000bc00bc7308 */ /* 0x000e220000000800 */
[----:B---3--:R-:W-:Y:S01]  /*1b3e0*/  FADD.FTZ R165, R153, R165 ;  /* 0x000000a599a57221 */ /* 0x008fe20000010000 */
[----:B------:R-:W-:Y:S01]  /*1b3f0*/  FADD.FTZ R166, R155, R164 ;  /* 0x000000a49ba67221 */ /* 0x000fe20000010000 */
[----:B------:R-:W-:-:S05]  /*1b400*/  F2FP.BF16.F32.PACK_AB R193, R153, R193 ;  /* 0x000000c199c1723e */ /* 0x000fca00000010ff */
[----:B------:R-:W-:Y:S01]  /*1b410*/  MUFU.EX2 R189, R189 ;  /* 0x000000bd00bd7308 */ /* 0x000fe20000000800 */
[----:B-1----:R-:W-:-:S07]  /*1b420*/  FADD.FTZ R165, R195, R165 ;  /* 0x000000a5c3a57221 */ /* 0x002fce0000010000 */
[----:B------:R-:W-:Y:S01]  /*1b430*/  MUFU.EX2 R162, R162 ;  /* 0x000000a200a27308 */ /* 0x000fe20000000800 */
[----:B0-----:R-:W-:Y:S01]  /*1b440*/  FADD.FTZ R166, R188, R166 ;  /* 0x000000a6bca67221 */ /* 0x001fe20000010000 */
[----:B------:R-:W-:-:S03]  /*1b450*/  F2FP.BF16.F32.PACK_AB R188, R157, R188 ;  /* 0x000000bc9dbc723e */ /* 0x000fc600000010ff */
[----:B------:R-:W-:-:S03]  /*1b460*/  FADD.FTZ R166, R157, R166 ;  /* 0x000000a69da67221 */ /* 0x000fc60000010000 */
[----:B------:R-:W0:Y:S08]  /*1b470*/  MUFU.EX2 R190, R190 ;  /* 0x000000be00be7308 */ /* 0x000e300000000800 */
[----:B------:R-:W-:Y:S08]  /*1b480*/  MUFU.EX2 R191, R191 ;  /* 0x000000bf00bf7308 */ /* 0x000ff00000000800 */
[----:B------:R-:W-:Y:S01]  /*1b490*/  MUFU.EX2 R163, R163 ;  /* 0x000000a300a37308 */ /* 0x000fe20000000800 */
[----:B0-----:R-:W-:Y:S01]  /*1b4a0*/  FADD.FTZ R166, R190, R166 ;  /* 0x000000a6bea67221 */ /* 0x001fe20000010000 */
[----:B------:R-:W-:-:S03]  /*1b4b0*/  F2FP.BF16.F32.PACK_AB R190, R158, R190 ;  /* 0x000000be9ebe723e */ /* 0x000fc600000010ff */
[----:B------:R-:W-:-:S03]  /*1b4c0*/  FADD.FTZ R166, R158, R166 ;  /* 0x000000a69ea67221 */ /* 0x000fc60000010000 */
[----:B------:R-:W-:Y:S08]  /*1b4d0*/  MUFU.EX2 R178, R178 ;  /* 0x000000b200b27308 */ /* 0x000ff00000000800 */
[----:B------:R-:W-:Y:S01]  /*1b4e0*/  MUFU.EX2 R179, R179 ;  /* 0x000000b300b37308 */ /* 0x000fe20000000800 */
[----:B------:R-:W-:Y:S02]  /*1b4f0*/  WARPGROUP.DEPBAR.LE gsb0, 0x0 ;  /* 0x00008000000079c5 */ /* 0x000fe40000010000 */
[----:B------:R0:W-:Y:S01]  /*1b500*/  @!P1 SYNCS.ARRIVE.TRANS64.RED.A1T0 RZ, [R156+URZ], RZ ;  /* 0x000000ff9cff99a7 */ /* 0x0001e2000810043f */
[-C--:B------:R-:W-:Y:S01]  /*1b510*/  FFMA.FTZ R184, R169, R2.reuse, -R181 ;  /* 0x00000002a9b87223 */ /* 0x080fe200000108b5 */
[-C--:B------:R-:W-:Y:S01]  /*1b520*/  FFMA.FTZ R185, R177, R2.reuse, -R161 ;  /* 0x00000002b1b97223 */ /* 0x080fe200000108a1 */
[----:B------:R-:W-:-:S04]  /*1b530*/  FFMA.FTZ R186, R172, R2, -R181 ;  /* 0x00000002acba7223 */ /* 0x000fc800000108b5 */
[----:B------:R-:W1:Y:S01]  /*1b540*/  MUFU.EX2 R184, R184 ;  /* 0x000000b800b87308 */ /* 0x000e620000000800 */
[-CC-:B0-----:R-:W-:Y:S01]  /*1b550*/  FFMA.FTZ R156, R167, R2.reuse, -R161.reuse ;  /* 0x00000002a79c7223 */ /* 0x181fe200000108a1 */
[----:B------:R-:W-:Y:S01]  /*1b560*/  FFMA.FTZ R161, R180, R2, -R161 ;  /* 0x00000002b4a17223 */ /* 0x000fe200000108a1 */
[----:B------:R0:W-:Y:S05]  /*1b570*/  @!P1 SYNCS.ARRIVE.TRANS64.RED.A1T0 RZ, [R232+URZ], RZ ;  /* 0x000000ffe8ff99a7 */ /* 0x0001ea000810043f */
[----:B------:R-:W2:Y:S01]  /*1b580*/  MUFU.EX2 R156, R156 ;  /* 0x0000009c009c7308 */ /* 0x000ea20000000800 */
[----:B0-----:R-:W-:-:S07]  /*1b590*/  IMAD.MOV.U32 R232, RZ, RZ, R218 ;  /* 0x000000ffffe87224 */ /* 0x001fce00078e00da */
[----:B------:R-:W-:Y:S01]  /*1b5a0*/  MUFU.EX2 R185, R185 ;  /* 0x000000b900b97308 */ /* 0x000fe20000000800 */
[----:B-1----:R-:W-:Y:S01]  /*1b5b0*/  FADD.FTZ R166, R184, R166 ;  /* 0x000000a6b8a67221 */ /* 0x002fe20000010000 */
[----:B------:R-:W-:-:S03]  /*1b5c0*/  F2FP.BF16.F32.PACK_AB R184, R159, R184 ;  /* 0x000000b89fb8723e */ /* 0x000fc600000010ff */
[----:B------:R-:W-:-:S03]  /*1b5d0*/  FADD.FTZ R166, R159, R166 ;  /* 0x000000a69fa67221 */ /* 0x000fc60000010000 */
[----:B------:R-:W0:Y:S01]  /*1b5e0*/  MUFU.EX2 R186, R186 ;  /* 0x000000ba00ba7308 */ /* 0x000e220000000800 */
[C---:B--2---:R-:W-:Y:S01]  /*1b5f0*/  FADD.FTZ R164, R156.reuse, R165 ;  /* 0x000000a59ca47221 */ /* 0x044fe20000010000 */
[----:B------:R-:W-:-:S03]  /*1b600*/  F2FP.BF16.F32.PACK_AB R195, R156, R195 ;  /* 0x000000c39cc3723e */ /* 0x000fc600000010ff */
[----:B------:R-:W-:Y:S01]  /*1b610*/  FADD.FTZ R164, R189, R164 ;  /* 0x000000a4bda47221 */ /* 0x000fe20000010000 */
[C---:B------:R-:W-:Y:S02]  /*1b620*/  F2FP.BF16.F32.PACK_AB R189, R162.reuse, R189 ;  /* 0x000000bda2bd723e */ /* 0x040fe400000010ff */
[----:B------:R-:W1:Y:S01]  /*1b630*/  MUFU.EX2 R161, R161 ;  /* 0x000000a100a17308 */ /* 0x000e620000000800 */
[----:B------:R-:W-:-:S04]  /*1b640*/  FADD.FTZ R164, R162, R164 ;  /* 0x000000a4a2a47221 */ /* 0x000fc80000010000 */
[----:B------:R-:W-:Y:S01]  /*1b650*/  FADD.FTZ R164, R191, R164 ;  /* 0x000000a4bfa47221 */ /* 0x000fe20000010000 */
[----:B------:R-:W-:-:S03]  /*1b660*/  F2FP.BF16.F32.PACK_AB R191, R163, R191 ;  /* 0x000000bfa3bf723e */ /* 0x000fc600000010ff */
[----:B------:R-:W-:Y:S01]  /*1b670*/  FADD.FTZ R164, R163, R164 ;  /* 0x000000a4a3a47221 */ /* 0x000fe20000010000 */
[----:B0-----:R-:W-:Y:S01]  /*1b680*/  FADD.FTZ R166, R186, R166 ;  /* 0x000000a6baa67221 */ /* 0x001fe20000010000 */
[----:B------:R-:W-:Y:S02]  /*1b690*/  F2FP.BF16.F32.PACK_AB R186, R160, R186 ;  /* 0x000000baa0ba723e */ /* 0x000fe400000010ff */
[----:B------:R-:W-:Y:S01]  /*1b6a0*/  FADD.FTZ R164, R185, R164 ;  /* 0x000000a4b9a47221 */ /* 0x000fe20000010000 */
[----:B------:R-:W-:Y:S01]  /*1b6b0*/  F2FP.BF16.F32.PACK_AB R185, R178, R185 ;  /* 0x000000b9b2b9723e */ /* 0x000fe200000010ff */
[----:B------:R-:W-:Y:S02]  /*1b6c0*/  FADD.FTZ R227, R160, R166 ;  /* 0x000000a6a0e37221 */ /* 0x000fe40000010000 */
[----:B------:R-:W-:Y:S01]  /*1b6d0*/  FADD.FTZ R164, R178, R164 ;  /* 0x000000a4b2a47221 */ /* 0x000fe20000010000 */
[----:B-1----:R-:W-:-:S03]  /*1b6e0*/  F2FP.BF16.F32.PACK_AB R187, R161, R179 ;  /* 0x000000b3a1bb723e */ /* 0x002fc600000010ff */
[----:B------:R-:W-:-:S04]  /*1b6f0*/  FADD.FTZ R164, R179, R164 ;  /* 0x000000a4b3a47221 */ /* 0x000fc80000010000 */
[----:B------:R-:W-:Y:S01]  /*1b700*/  FADD.FTZ R226, R161, R164 ;  /* 0x000000a4a1e27221 */ /* 0x000fe20000010000 */
[----:B------:R-:W-:Y:S06]  /*1b710*/  @P2 BRA `(.L_x_1603) ;  /* 0xffffffdc00082947 */ /* 0x000fec000383ffff */
[----:B------:R-:W-:Y:S05]  /*1b720*/  BSYNC B1 ;  /* 0x0000000000017941 */ /* 0x000fea0003800000 */
.L_x_1592:
[----:B------:R-:W-:-:S07]  /*1b730*/  IMAD.MOV.U32 R5, RZ, RZ, R231 ;  /* 0x000000ffff057224 */ /* 0x000fce00078e00e7 */
.L_x_1591:
[----:B------:R-:W-:Y:S05]  /*1b740*/  BSYNC B0 ;  /* 0x0000000000007941 */ /* 0x000fea0003800000 */
.L_x_1590:
[----:B------:R-:W2:Y:S01]  /*1b750*/  LDL R152, [R1+0x50] ;  /* 0x0000500001987983 */ /* 0x000ea20000100800 */
[----:B------:R-:W-:Y:S01]  /*1b760*/  BSSY B0, `(.L_x_1604) ;  /* 0x00002f8000007945 */ /* 0x000fe20003800000 */
[----:B--2---:R-:W-:-:S13]  /*1b770*/  ISETP.GE.AND P2, PT, R5, R152, PT ;  /* 0x000000980500720c */ /* 0x004fda0003f46270 */
[----:B------:R-:W-:Y:S05]  /*1b780*/  @!P2 BRA `(.L_x_1605) ;  /* 0x0000002c00d4a947 */ /* 0x000fea0003800000 */
[----:B------:R-:W2:Y:S04]  /*1b790*/  LDL R153, [R1+0x54] ;  /* 0x0000540001997983 */ /* 0x000ea80000100800 */
[----:B------:R-:W2:Y:S01]  /*1b7a0*/  LDL R152, [R1+0x4] ;  /* 0x0000040001987983 */ /* 0x000ea20000100800 */
[----:B------:R-:W-:Y:S02]  /*1b7b0*/  IMAD.MOV.U32 R229, RZ, RZ, R4 ;  /* 0x000000ffffe57224 */ /* 0x000fe400078e0004 */
[----:B------:R-:W-:Y:S02]  /*1b7c0*/  IMAD.MOV.U32 R230, RZ, RZ, R3 ;  /* 0x000000ffffe67224 */ /* 0x000fe400078e0003 */
[----:B------:R-:W-:Y:S02]  /*1b7d0*/  IMAD.MOV.U32 R235, RZ, RZ, R218 ;  /* 0x000000ffffeb7224 */ /* 0x000fe400078e00da */
[----:B------:R-:W-:-:S02]  /*1b7e0*/  IMAD.MOV.U32 R232, RZ, RZ, R22 ;  /* 0x000000ffffe87224 */ /* 0x000fc400078e0016 */
[----:B--2---:R-:W-:-:S04]  /*1b7f0*/  IMAD R231, R152, 0x80, R153 ;  /* 0x0000008098e77824 */ /* 0x004fc800078e0299 */
[----:B------:R-:W-:-:S05]  /*1b800*/  VIADD R231, R231, 0x8 ;  /* 0x00000008e7e77836 */ /* 0x000fca0000000000 */
[----:B------:R-:W-:-:S07]  /*1b810*/  IADD3 R231, R231, R219, -R224 ;  /* 0x000000dbe7e77210 */ /* 0x000fce0007ffe8e0 */
.L_x_1624:
[----:B------:R-:W-:-:S05]  /*1b820*/  VIADD R2, R232, 0x1 ;  /* 0x00000001e8027836 */ /* 0x000fca0000000000 */
[----:B------:R-:W-:-:S04]  /*1b830*/  ISETP.NE.AND P2, PT, R2, 0x2, PT ;  /* 0x000000020200780c */ /* 0x000fc80003f45270 */
[----:B------:R-:W-:Y:S02]  /*1b840*/  SEL R2, R2, RZ, P2 ;  /* 0x000000ff02027207 */ /* 0x000fe40001000000 */
[----:B------:R-:W-:-:S03]  /*1b850*/  SEL R218, RZ, 0x1, P2 ;  /* 0x00000001ffda7807 */ /* 0x000fc60001000000 */
[----:B------:R-:W-:Y:S01]  /*1b860*/  IMAD.MOV.U32 R22, RZ, RZ, R2 ;  /* 0x000000ffff167224 */ /* 0x000fe200078e0002 */
[----:B------:R-:W-:Y:S01]  /*1b870*/  LOP3.LUT R218, R235, R218, RZ, 0x3c, !PT ;  /* 0x000000daebda7212 */ /* 0x000fe200078e3cff */
[----:B------:R-:W-:Y:S06]  /*1b880*/  @!P0 BRA `(.L_x_1606) ;  /* 0x0000000000048947 */ /* 0x000fec0003800000 */
[----:B------:R-:W-:Y:S01]  /*1b890*/  BPT.TRAP 0x1 ;  /* 0x000000040000795c */ /* 0x000fe20000300000 */
.L_x_1606:
[----:B------:R-:W-:Y:S01]  /*1b8a0*/  IMAD R4, R2, 0x8, R16 ;  /* 0x0000000802047824 */ /* 0x000fe200078e0210 */
[----:B------:R-:W-:-:S04]  /*1b8b0*/  SHF.L.U32 R2, R218, 0x1f, RZ ;  /* 0x0000001fda027819 */ /* 0x000fc800000006ff */
[----:B------:R0:W1:Y:S01]  /*1b8c0*/  SYNCS.PHASECHK.TRANS64.TRYWAIT P2, [R4+URZ+0x30830], R2 ;  /* 0x03083002040075a7 */ /* 0x000062000804017f */
[----:B------:R-:W-:Y:S05]  /*1b8d0*/  @!P0 BRA `(.L_x_1607) ;  /* 0x0000000000048947 */ /* 0x000fea0003800000 */
[----:B------:R-:W-:Y:S01]  /*1b8e0*/  BPT.TRAP 0x1 ;  /* 0x000000040000795c */ /* 0x000fe20000300000 */
.L_x_1607:
        /* <DEDUP_REMOVED lines=8> */
.L_x_1609:
[----:B------:R-:W-:Y:S05]  /*1b970*/  BSYNC B1 ;  /* 0x0000000000017941 */ /* 0x000fea0003800000 */
.L_x_1608:
        /* <DEDUP_REMOVED lines=45> */
[C---:B------:R-:W-:Y:S01]  /*1bc50*/  R2UR UR9, R3.reuse ;  /* 0x00000000030972ca */ /* 0x040fe200000e0000 */
[-C--:B------:R-:W-:Y:S01]  /*1bc60*/  FMUL.FTZ R28, R28, R23.reuse ;  /* 0x000000171c1c7220 */ /* 0x080fe20000410000 */
        /* <DEDUP_REMOVED lines=9> */
[----:B------:R-:W-:Y:S01]  /*1bd00*/  IMAD.MOV.U32 R2, RZ, RZ, R157 ;  /* 0x000000ffff027224 */ /* 0x000fe200078e009d */
[----:B------:R-:W-:Y:S01]  /*1bd10*/  R2UR UR59, R3 ;  /* 0x00000000033b72ca */ /* 0x000fe200000e0000 */
[----:B------:R-:W-:Y:S01]  /*1bd20*/  IMAD.MOV.U32 R3, RZ, RZ, R158 ;  /* 0x000000ffff037224 */ /* 0x000fe200078e009e */
[----:B------:R-:W-:Y:S01]  /*1bd30*/  R2UR UR19, R153 ;  /* 0x00000000991372ca */ /* 0x000fe200000e0000 */
[-C--:B------:R-:W-:Y:S01]  /*1bd40*/  FMUL.FTZ R37, R37, R23.reuse ;  /* 0x0000001725257220 */ /* 0x080fe20000410000 */
[C---:B------:R-:W-:Y:S01]  /*1bd50*/  R2UR UR23, R155.reuse ;  /* 0x000000009b1772ca */ /* 0x040fe200000e0000 */
        /* <DEDUP_REMOVED lines=209> */
.L_x_1611:
[----:B------:R-:W-:Y:S01]  /*1ca70*/  SHF.L.U32 R2, R235, 0x1f, RZ ;  /* 0x0000001feb027819 */ /* 0x000fe200000006ff */
[----:B------:R-:W-:-:S04]  /*1ca80*/  IMAD R0, R232, 0x8, R16 ;  /* 0x00000008e8007824 */ /* 0x000fc800078e0210 */
[----:B------:R0:W1:Y:S01]  /*1ca90*/  SYNCS.PHASECHK.TRANS64.TRYWAIT P2, [R0+URZ+0x30850], R2 ;  /* 0x03085002000075a7 */ /* 0x000062000804017f */
[----:B------:R-:W-:Y:S05]  /*1caa0*/  @!P0 BRA `(.L_x_1612) ;  /* 0x0000000000048947 */ /* 0x000fea0003800000 */
[----:B------:R-:W-:Y:S01]  /*1cab0*/  BPT.TRAP 0x1 ;  /* 0x000000040000795c */ /* 0x000fe20000300000 */
.L_x_1612:
[----:B------:R-:W-:Y:S04]  /*1cac0*/  BSSY B1, `(.L_x_1613) ;  /* 0x0000004000017945 */ /* 0x000fe80003800000 */
[----:B-1----:R-:W-:Y:S05]  /*1cad0*/  @P2 BRA `(.L_x_1614) ;  /* 0x0000000000082947 */ /* 0x002fea0003800000 */
[----:B------:R-:W1:Y:S02]  /*1cae0*/  SYNCS.PHASECHK.TRANS64.TRYWAIT P2, [R0+URZ+0x30850], R2 ;  /* 0x03085002000075a7 */ /* 0x000e64000804017f */
[----:B-1----:R-:W-:Y:S05]  /*1caf0*/  @!P2 BRA `(.L_x_1615) ;  /* 0x000000e00040a947 */ /* 0x002fea0003800000 */
.L_x_1614:
[----:B------:R-:W-:Y:S05]  /*1cb00*/  BSYNC B1 ;  /* 0x0000000000017941 */ /* 0x000fea0003800000 */
.L_x_1613:
[----:B01----:R-:W-:Y:S01]  /*1cb10*/  VIADD R2, R16, 0x400 ;  /* 0x0000040010027836 */ /* 0x003fe20000000000 */
[----:B------:R-:W2:Y:S01]  /*1cb20*/  LDL R23, [R1+0x24] ;  /* 0x0000240001177983 */ /* 0x000ea20000100800 */
[----:B------:R-:W-:Y:S01]  /*1cb30*/  IMAD.MOV.U32 R3, RZ, RZ, 0x40000040 ;  /* 0x40000040ff037424 */ /* 0x000fe200078e00ff */
[----:B------:R-:W-:Y:S01]  /*1cb40*/  WARPGROUP.ARRIVE ;  /* 0x00000000000079c5 */ /* 0x000fe20000000000 */
[----:B------:R-:W-:Y:S01]  /*1cb50*/  ULDC UR8, c[0x0][0x9d8] ;  /* 0x0002760000087ab9 */ /* 0x000fe20000000800 */
[----:B------:R-:W-:Y:S01]  /*1cb60*/  SHF.R.U32.HI R2, RZ, 0x4, R2 ;  /* 0x00000004ff027819 */ /* 0x000fe20000011602 */
[----:B------:R-:W3:Y:S01]  /*1cb70*/  LDL R235, [R1+0x4] ;  /* 0x0000040001eb7983 */ /* 0x000ee20000100800 */
[----:B------:R-:W-:Y:S01]  /*1cb80*/  @!P1 VIADD R4, R4, 0x30840 ;  /* 0x0003084004049836 */ /* 0x000fe20000000000 */
[----:B------:R-:W-:Y:S01]  /*1cb90*/  ULDC UR5, c[0x0][0x9e0] ;  /* 0x0002780000057ab9 */ /* 0x000fe20000000800 */
[----:B------:R-:W-:-:S04]  /*1cba0*/  LOP3.LUT R2, R2, 0x3fff, RZ, 0xc0, !PT ;  /* 0x00003fff02027812 */ /* 0x000fc800078ec0ff */
[----:B------:R-:W-:-:S05]  /*1cbb0*/  LOP3.LUT R2, R2, 0x2000000, RZ, 0xfc, !PT ;  /* 0x0200000002027812 */ /* 0x000fca00078efcff */
[----:B------:R-:W-:Y:S01]  /*1cbc0*/  IMAD R2, R232, 0x800, R2 ;  /* 0x00000800e8027824 */ /* 0x000fe200078e0202 */
[----:B------:R-:W-:Y:S01]  /*1cbd0*/  R2UR UR7, R3 ;  /* 0x00000000030772ca */ /* 0x000fe200000e0000 */
[----:B------:R-:W3:Y:S03]  /*1cbe0*/  LDL R232, [R1+0x54] ;  /* 0x0000540001e87983 */ /* 0x000ee60000100800 */
[----:B------:R-:W-:-:S13]  /*1cbf0*/  R2UR UR6, R2 ;  /* 0x00000000020672ca */ /* 0x000fda00000e0000 */
[----:B------:R-:W-:Y:S01]  /*1cc00*/  HGMMA.64x256x16.F32.BF16 R24, R196, gdesc[UR4].tnspB, R24, gsb0 ;  /* 0x43e00004c4187df0 */ /* 0x000fe20008001818 */
[----:B--2---:R-:W-:Y:S02]  /*1cc10*/  R2UR UR4, R23 ;  /* 0x00000000170472ca */ /* 0x004fe400000e0000 */
[----:B------:R-:W-:Y:S02]  /*1cc20*/  WARPGROUP.DEPBAR.LE gsb0, 0x0 ;  /* 0x00008000000079c5 */ /* 0x000fe40000010000 */
[----:B------:R-:W-:Y:S02]  /*1cc30*/  VIADD R196, R2, 0x80 ;  /* 0x0000008002c47836 */ /* 0x000fe40000000000 */
[----:B------:R-:W-:-:S03]  /*1cc40*/  IMAD.MOV.U32 R197, RZ, RZ, 0x40000040 ;  /* 0x40000040ffc57424 */ /* 0x000fc600078e00ff */
[----:B------:R-:W-:Y:S02]  /*1cc50*/  R2UR UR6, R196 ;  /* 0x00000000c40672ca */ /* 0x000fe400000e0000 */
[----:B------:R-:W-:Y:S01]  /*1cc60*/  R2UR UR7, R197 ;  /* 0x00000000c50772ca */ /* 0x000fe200000e0000 */
[----:B------:R-:W-:-:S15]  /*1cc70*/  WARPGROUP.ARRIVE ;  /* 0x00000000000079c5 */ /* 0x000fde0000000000 */
[----:B------:R-:W-:Y:S01]  /*1cc80*/  HGMMA.64x256x16.F32.BF16 R24, R192, gdesc[UR4].tnspB, R24, gsb0 ;  /* 0x43e00004c0187df0 */ /* 0x000fe20008001818 */
[----:B------:R-:W-:Y:S02]  /*1cc90*/  IMAD.MOV.U32 R3, RZ, RZ, 0x40000040 ;  /* 0x40000040ff037424 */ /* 0x000fe400078e00ff */
[----:B------:R-:W-:Y:S02]  /*1cca0*/  WARPGROUP.DEPBAR.LE gsb0, 0x0 ;  /* 0x00008000000079c5 */ /* 0x000fe40000010000 */
[----:B------:R-:W-:Y:S02]  /*1ccb0*/  VIADD R192, R2, 0x100 ;  /* 0x0000010002c07836 */ /* 0x000fe40000000000 */
[----:B------:R-:W-:-:S03]  /*1ccc0*/  IMAD.MOV.U32 R193, RZ, RZ, 0x40000040 ;  /* 0x40000040ffc17424 */ /* 0x000fc600078e00ff */
[----:B------:R-:W-:Y:S02]  /*1ccd0*/  R2UR UR6, R192 ;  /* 0x00000000c00672ca */ /* 0x000fe400000e0000 */
[----:B------:R-:W-:Y:S01]  /*1cce0*/  R2UR UR7, R193 ;  /* 0x00000000c10772ca */ /* 0x000fe200000e0000 */
[----:B------:R-:W-:-:S15]  /*1ccf0*/  WARPGROUP.ARRIVE ;  /* 0x00000000000079c5 */ /* 0x000fde0000000000 */
[----:B------:R-:W-:Y:S01]  /*1cd00*/  HGMMA.64x256x16.F32.BF16 R24, R188, gdesc[UR4].tnspB, R24, gsb0 ;  /* 0x43e00004bc187df0 */ /* 0x000fe20008001818 */
[----:B------:R-:W-:Y:S01]  /*1cd10*/  VIADD R2, R2, 0x180 ;  /* 0x0000018002027836 */ /* 0x000fe20000000000 */
[----:B------:R-:W-:-:S04]  /*1cd20*/  R2UR UR7, R3 ;  /* 0x00000000030772ca */ /* 0x000fc800000e0000 */
[----:B------:R-:W-:Y:S01]  /*1cd30*/  R2UR UR6, R2 ;  /* 0x00000000020672ca */ /* 0x000fe200000e0000 */
[----:B------:R-:W-:Y:S01]  /*1cd40*/  FMUL.FTZ R3, R153, UR8 ;  /* 0x0000000899037c20 */ /* 0x000fe20008410000 */
[----:B------:R-:W-:Y:S01]  /*1cd50*/  FMUL.FTZ R23, R155, UR8 ;  /* 0x000000089b177c20 */ /* 0x000fe20008410000 */
[----:B------:R-:W-:Y:S01]  /*1cd60*/  FMUL.FTZ R153, R158, UR8 ;  /* 0x000000089e997c20 */ /* 0x000fe20008410000 */
[----:B------:R-:W-:Y:S01]  /*1cd70*/  FMUL.FTZ R155, R159, UR8 ;  /* 0x000000089f9b7c20 */ /* 0x000fe20008410000 */
[----:B------:R-:W-:Y:S01]  /*1cd80*/  @!P1 PRMT R4, RZ, 0x654, R4 ;  /* 0x00000654ff049816 */ /* 0x000fe20000000004 */
        /* <DEDUP_REMOVED lines=18> */
[----:B------:R-:W1:Y:S08]  /*1ceb0*/  MUFU.TANH R3, R3 ;  /* 0x0000000300037308 */ /* 0x000e700000002400 */
[----:B------:R-:W2:Y:S08]  /*1cec0*/  MUFU.TANH R152, R152 ;  /* 0x0000009800987308 */ /* 0x000eb00000002400 */
[----:B------:R-:W4:Y:S08]  /*1ced0*/  MUFU.TANH R23, R23 ;  /* 0x0000001700177308 */ /* 0x000f300000002400 */
[----:B------:R-:W0:Y:S08]  /*1cee0*/  MUFU.TANH R154, R154 ;  /* 0x0000009a009a7308 */ /* 0x000e300000002400 */
[----:B------:R-:W0:Y:S08]  /*1cef0*/  MUFU.TANH R153, R153 ;  /* 0x0000009900997308 */ /* 0x000e300000002400 */
[----:B------:R-:W0:Y:S01]  /*1cf00*/  MUFU.TANH R155, R155 ;  /* 0x0000009b009b7308 */ /* 0x000e220000002400 */
[----:B------:R-:W-:-:S02]  /*1cf10*/  WARPGROUP.DEPBAR.LE gsb0, 0x0 ;  /* 0x00008000000079c5 */ /* 0x000fc40000010000 */
[----:B------:R-:W-:-:S06]  /*1cf20*/  WARPGROUP.ARRIVE ;  /* 0x00000000000079c5 */ /* 0x000fcc0000000000 */
[----:B------:R-:W-:Y:S01]  /*1cf30*/  HGMMA.64x256x16.F32.BF16 R24, R184, gdesc[UR4].tnspB, R24, gsb0 ;  /* 0x43e00004b8187df0 */ /* 0x000fe20008001818 */
        /* <DEDUP_REMOVED lines=14> */
[----:B---3--:R-:W-:Y:S01]  /*1d020*/  IMAD R180, R235, 0x80, R232 ;  /* 0x00000080ebb47824 */ /* 0x008fe200078e02e8 */
[----:B------:R-:W-:-:S02]  /*1d030*/  WARPGROUP.DEPBAR.LE gsb0, 0x0 ;  /* 0x00008000000079c5 */ /* 0x000fc40000010000 */
[----:B------:R-:W-:Y:S01]  /*1d040*/  FMUL.FTZ R185, R161, UR8 ;  /* 0x00000008a1b97c20 */ /* 0x000fe20008410000 */
        /* <DEDUP_REMOVED lines=8> */
[----:B------:R3:W-:Y:S01]  /*1d0d0*/  @!P1 SYNCS.ARRIVE.TRANS64.RED.A1T0 RZ, [R4+URZ], RZ ;  /* 0x000000ff04ff99a7 */ /* 0x0007e2000810043f */
[----:B------:R-:W-:Y:S01]  /*1d0e0*/  FMUL.FTZ R184, R157, UR8 ;  /* 0x000000089db87c20 */ /* 0x000fe20008410000 */
[----:B------:R-:W-:Y:S01]  /*1d0f0*/  FMUL.FTZ R179, R181, UR8 ;  /* 0x00000008b5b37c20 */ /* 0x000fe20008410000 */
[----:B------:R-:W-:Y:S01]  /*1d100*/  IADD3 R156, R219, 0x1, -R177 ;  /* 0x00000001db9c7810 */ /* 0x000fe20007ffe8b1 */
[----:B---3--:R-:W-:-:S04]  /*1d110*/  FMUL.FTZ R4, R182, UR8 ;  /* 0x00000008b6047c20 */ /* 0x008fc80008410000 */
[----:B------:R-:W-:Y:S01]  /*1d120*/  IMAD.IADD R156, R156, 0x1, -R224 ;  /* 0x000000019c9c7824 */ /* 0x000fe200078e0ae0 */
[----:B------:R-:W3:Y:S03]  /*1d130*/  MUFU.TANH R184, R184 ;  /* 0x000000b800b87308 */ /* 0x000ee60000002400 */
[----:B------:R-:W-:-:S05]  /*1d140*/  IMAD R183, R234, -0x2, R156 ;  /* 0xfffffffeeab77824 */ /* 0x000fca00078e029c */
[----:B------:R-:W0:Y:S01]  /*1d150*/  MUFU.TANH R185, R185 ;  /* 0x000000b900b97308 */ /* 0x000e220000002400 */
[----:B------:R-:W-:-:S07]  /*1d160*/  VIADD R187, R183, UR5 ;  /* 0x00000005b7bb7c36 */ /* 0x000fce0008000000 */
        /* <DEDUP_REMOVED lines=9> */
[----:B------:R-:W-:-:S02]  /*1d200*/  VIADD R183, R183, UR4 ;  /* 0x00000004b7b77c36 */ /* 0x000fc40008000000 */
[C---:B------:R-:W-:Y:S02]  /*1d210*/  IMAD.IADD R182, R180.reuse, 0x1, R187 ;  /* 0x00000001b4b67824 */ /* 0x040fe400078e02bb */
[----:B------:R-:W-:Y:S01]  /*1d220*/  IMAD.IADD R181, R180, 0x1, R183 ;  /* 0x00000001b4b57824 */ /* 0x000fe200078e02b7 */
[----:B-1234-:R-:W-:Y:S06]  /*1d230*/  @!P5 BRA `(.L_x_1616) ;  /* 0x000000000064d947 */ /* 0x01efec0003800000 */
[----:B------:R-:W-:Y:S01]  /*1d240*/  IADD3 R189, R180, R219, -R224 ;  /* 0x000000dbb4bd7210 */ /* 0x000fe20007ffe8e0 */
[----:B------:R-:W-:Y:S03]  /*1d250*/  BSSY B1, `(.L_x_1617) ;  /* 0x0000013000017945 */ /* 0x000fe60003800000 */
        /* <DEDUP_REMOVED lines=11> */
.L_x_1618:
[----:B------:R-:W-:Y:S01]  /*1d310*/  ULDC UR4, c[0x0][0x9e4] ;  /* 0x0002790000047ab9 */ /* 0x000fe20000000800 */
[----:B------:R-:W-:Y:S01]  /*1d320*/  IADD3 R189, R180, R219, -R224 ;  /* 0x000000dbb4bd7210 */ /* 0x000fe20007ffe8e0 */
[----:B------:R-:W-:-:S05]  /*1d330*/  IMAD.U32 R188, RZ, RZ, UR4 ;  /* 0x00000004ffbc7e24 */ /* 0x000fca000f8e00ff */
[----:B------:R-:W-:-:S13]  /*1d340*/  ISETP.NE.AND P2, PT, R188, 0x1, PT ;  /* 0x00000001bc00780c */ /* 0x000fda0003f45270 */
[----:B------:R-:W1:Y:S02]  /*1d350*/  @P2 LDC.64 R156, c[0x0][0x9e8] ;  /* 0x00027a00ff9c2b82 */ /* 0x000e640000000a00 */
[----:B-1----:R-:W-:-:S05]  /*1d360*/  @P2 IMAD.HI.U32 R156, R189, R156, RZ ;  /* 0x0000009cbd9c2227 */ /* 0x002fca00078e00ff */
[----:B------:R-:W-:-:S07]  /*1d370*/  @P2 SHF.R.U32.HI R189, RZ, R157, R156 ;  /* 0x0000009dffbd2219 */ /* 0x000fce000001169c */
.L_x_1619:
[----:B------:R-:W-:Y:S05]  /*1d380*/  BSYNC B1 ;  /* 0x0000000000017941 */ /* 0x000fea0003800000 */
.L_x_1617:
[----:B------:R-:W-:-:S04]  /*1d390*/  IMAD R189, R189, R188, -R177 ;  /* 0x000000bcbdbd7224 */ /* 0x000fc800078e0ab1 */
[----:B------:R-:W-:-:S05]  /*1d3a0*/  IMAD R189, R234, -0x2, R189 ;  /* 0xfffffffeeabd7824 */ /* 0x000fca00078e02bd */
[----:B------:R-:W-:Y:S02]  /*1d3b0*/  VIMNMX R181, R181, R189, !PT ;  /* 0x000000bdb5b57248 */ /* 0x000fe40007fe0100 */
[----:B------:R-:W-:-:S07]  /*1d3c0*/  VIADDMNMX R182, R189, R188, R182, PT ;  /* 0x000000bcbdb67246 */ /* 0x000fce00038001b6 */
.L_x_1616:
[----:B------:R-:W-:Y:S02]  /*1d3d0*/  ISETP.GT.AND P2, PT, R5, -0x1, PT ;  /* 0xffffffff0500780c */ /* 0x000fe40003f44270 */
[----:B------:R-:W-:Y:S02]  /*1d3e0*/  IADD3 R187, R187, 0x8, R180 ;  /* 0x00000008bbbb7810 */ /* 0x000fe40007ffe0b4 */
[C---:B------:R-:W-:Y:S02]  /*1d3f0*/  ISETP.GT.AND P3, PT, R181.reuse, RZ, P2 ;  /* 0x000000ffb500720c */ /* 0x040fe40001764270 */
[C---:B------:R-:W-:Y:S02]  /*1d400*/  ISETP.GT.AND P6, PT, R181.reuse, 0x1, P2 ;  /* 0x00000001b500780c */ /* 0x040fe400017c4270 */
[----:B------:R-:W-:Y:S02]  /*1d410*/  ISETP.LT.OR P4, PT, R182, 0x1, P3 ;  /* 0x00000001b600780c */ /* 0x000fe40001f81670 */
[----:B------:R-:W-:-:S02]  /*1d420*/  ISETP.GT.AND P3, PT, R181, 0x8, P2 ;  /* 0x00000008b500780c */ /* 0x000fc40001764270 */
[----:B0-----:R-:W-:Y:S02]  /*1d430*/  FSEL R156, R2, -INF , !P4 ;  /* 0xff800000029c7808 */ /* 0x001fe40006000000 */
        /* <DEDUP_REMOVED lines=48> */
[----:B------:R-:W-:Y:S01]  /*1d740*/  ULDC UR4, c[0x0][0x9e4] ;  /* 0x0002790000047ab9 */ /* 0x000fe20000000800 */
[----:B------:R-:W-:Y:S02]  /*1d750*/  VIADD R180, R180, 0x8 ;  /* 0x00000008b4b47836 */ /* 0x000fe40000000000 */
[----:B------:R-:W-:-:S03]  /*1d760*/  IMAD.U32 R181, RZ, RZ, UR4 ;  /* 0x00000004ffb57e24 */ /* 0x000fc6000f8e00ff */
[----:B------:R-:W-:Y:S02]  /*1d770*/  IADD3 R180, R180, R219, -R224 ;  /* 0x000000dbb4b47210 */ /* 0x000fe40007ffe8e0 */
[----:B------:R-:W-:Y:S02]  /*1d780*/  ISETP.NE.AND P3, PT, R181, 0x1, PT ;  /* 0x00000001b500780c */ /* 0x000fe40003f65270 */
[----:B------:R-:W-:-:S11]  /*1d790*/  LOP3.LUT R180, RZ, R180, RZ, 0x33, !PT ;  /* 0x000000b4ffb47212 */ /* 0x000fd600078e33ff */
[----:B------:R-:W0:Y:S02]  /*1d7a0*/  @P3 LDC.64 R2, c[0x0][0x9e8] ;  /* 0x00027a00ff023b82 */ /* 0x000e240000000a00 */
[----:B0-----:R-:W-:-:S05]  /*1d7b0*/  @P3 IMAD.HI.U32 R2, R180, R2, RZ ;  /* 0x00000002b4023227 */ /* 0x001fca00078e00ff */
[----:B------:R-:W-:-:S04]  /*1d7c0*/  @P3 SHF.R.U32.HI R180, RZ, R3, R2 ;  /* 0x00000003ffb43219 */ /* 0x000fc80000011602 */
[----:B------:R-:W-:Y:S01]  /*1d7d0*/  LOP3.LUT R180, RZ, R180, RZ, 0x33, !PT ;  /* 0x000000b4ffb47212 */ /* 0x000fe200078e33ff */
[----:B------:R-:W-:Y:S06]  /*1d7e0*/  BRA `(.L_x_1623) ;  /* 0x00000000001c7947 */ /* 0x000fec0003800000 */
.L_x_1622:
[----:B------:R-:W-:Y:S01]  /*1d7f0*/  ULDC UR4, c[0x0][0x9e4] ;  /* 0x0002790000047ab9 */ /* 0x000fe20000000800 */
[----:B------:R-:W-:Y:S02]  /*1d800*/  IMAD.MOV.U32 R180, RZ, RZ, R231 ;  /* 0x000000ffffb47224 */ /* 0x000fe400078e00e7 */
[----:B------:R-:W-:-:S05]  /*1d810*/  IMAD.U32 R181, RZ, RZ, UR4 ;  /* 0x00000004ffb57e24 */ /* 0x000fca000f8e00ff */
[----:B------:R-:W-:-:S13]  /*1d820*/  ISETP.NE.AND P3, PT, R181, 0x1, PT ;  /* 0x00000001b500780c */ /* 0x000fda0003f65270 */
[----:B------:R-:W0:Y:S02]  /*1d830*/  @P3 LDC.64 R2, c[0x0][0x9e8] ;  /* 0x00027a00ff023b82 */ /* 0x000e240000000a00 */
[----:B0-----:R-:W-:-:S05]  /*1d840*/  @P3 IMAD.HI.U32 R2, R231, R2, RZ ;  /* 0x00000002e7023227 */ /* 0x001fca00078e00ff */
[----:B------:R-:W-:-:S07]  /*1d850*/  @P3 SHF.R.U32.HI R180, RZ, R3, R2 ;  /* 0x00000003ffb43219 */ /* 0x000fce0000011602 */
.L_x_1623:
[----:B------:R-:W-:Y:S05]  /*1d860*/  BSYNC B1 ;  /* 0x0000000000017941 */ /* 0x000fea0003800000 */
.L_x_1621:
[----:B------:R-:W-:-:S04]  /*1d870*/  IMAD R177, R180, R181, -R177 ;  /* 0x000000b5b4b17224 */ /* 0x000fc800078e0ab1 */
[----:B------:R-:W-:-:S05]  /*1d880*/  IMAD R177, R234, -0x2, R177 ;  /* 0xfffffffeeab17824 */ /* 0x000fca00078e02b1 */
[----:B------:R-:W-:Y:S02]  /*1d890*/  VIMNMX R183, R183, R177, !PT ;  /* 0x000000b1b7b77248 */ /* 0x000fe40007fe0100 */
[----:B------:R-:W-:-:S07]  /*1d8a0*/  VIADDMNMX R187, R177, R181, R187, PT ;  /* 0x000000b5b1bb7246 */ /* 0x000fce00038001bb */
.L_x_1620:
[----:B------:R-:W-:Y:S01]  /*1d8b0*/  @!P1 VIADD R0, R0, 0x30860 ;  /* 0x0003086000009836 */ /* 0x000fe20000000000 */
[----:B------:R-:W2:Y:S01]  /*1d8c0*/  LDL R181, [R1+0x50] ;  /* 0x0000500001b57983 */ /* 0x000ea20000100800 */
[----:B------:R-:W-:Y:S01]  /*1d8d0*/  ULDC UR4, c[0x0][0x988] ;  /* 0x0002620000047ab9 */ /* 0x000fe20000000800 */
[----:B------:R-:W-:Y:S01]  /*1d8e0*/  ISETP.GT.AND P6, PT, R183, 0x9, P2 ;  /* 0x00000009b700780c */ /* 0x000fe200017c4270 */
[----:B------:R-:W-:Y:S01]  /*1d8f0*/  IMAD.MOV.U32 R235, RZ, RZ, R218 ;  /* 0x000000ffffeb7224 */ /* 0x000fe200078e00da */
[----:B------:R-:W-:Y:S01]  /*1d900*/  @!P1 PRMT R0, RZ, 0x654, R0 ;  /* 0x00000654ff009816 */ /* 0x000fe20000000000 */
[----:B------:R-:W-:Y:S01]  /*1d910*/  IMAD.MOV.U32 R232, RZ, RZ, R22 ;  /* 0x000000ffffe87224 */ /* 0x000fe200078e0016 */
[----:B------:R-:W-:Y:S02]  /*1d920*/  ISETP.LT.OR P6, PT, R187, 0xa, P6 ;  /* 0x0000000abb00780c */ /* 0x000fe400037c1670 */
[----:B------:R0:W-:Y:S01]  /*1d930*/  @!P1 SYNCS.ARRIVE.TRANS64.RED.A1T0 RZ, [R0+URZ], RZ ;  /* 0x000000ff00ff99a7 */ /* 0x0001e2000810043f */
[----:B------:R-:W-:-:S02]  /*1d940*/  ISETP.GT.AND P4, PT, R183, 0x1, P2 ;  /* 0x00000001b700780c */ /* 0x000fc40001784270 */
[----:B------:R-:W-:Y:S02]  /*1d950*/  FSEL R155, R155, -INF , !P6 ;  /* 0xff8000009b9b7808 */ /* 0x000fe40007000000 */
[----:B------:R-:W-:Y:S02]  /*1d960*/  ISETP.GT.AND P6, PT, R183, 0x18, P2 ;  /* 0x00000018b700780c */ /* 0x000fe400017c4270 */
[C---:B------:R-:W-:Y:S02]  /*1d970*/  ISETP.LT.OR P4, PT, R187.reuse, 0x2, P4 ;  /* 0x00000002bb00780c */ /* 0x040fe40002781670 */
        /* <DEDUP_REMOVED lines=17> */
[----:B------:R-:W-:Y:S02]  /*1da90*/  ISETP.GT.AND P6, PT, R183, 0x38, P2 ;  /* 0x00000038b700780c */ /* 0x000fe400017c4270 */
[----:B------:R-:W-:Y:S02]  /*1daa0*/  FMNMX.FTZ R0, R169, R0, !PT ;  /* 0x00000000a9007209 */ /* 0x000fe40007810000 */
[----:B------:R-:W-:Y:S02]  /*1dab0*/  ISETP.LT.OR P6, PT, R187, 0x39, P6 ;  /* 0x00000039bb00780c */ /* 0x000fe400037c1670 */
        /* <DEDUP_REMOVED lines=10> */
[----:B------:R-:W-:-:S03]  /*1db60*/  IMAD.U32 R2, RZ, RZ, UR4 ;  /* 0x00000004ff027e24 */ /* 0x000fc6000f8e00ff */
[C---:B------:R-:W-:Y:S01]  /*1db70*/  FSETP.NEU.FTZ.AND P3, PT, R3.reuse, -INF , PT ;  /* 0xff8000000300780b */ /* 0x040fe20003f7d000 */
[----:B------:R-:W-:-:S03]  /*1db80*/  FMUL.FTZ R0, R3, R2 ;  /* 0x0000000203007220 */ /* 0x000fc60000410000 */
[----:B------:R-:W-:Y:S02]  /*1db90*/  FSEL R177, R3, RZ, P3 ;  /* 0x000000ff03b17208 */ /* 0x000fe40001800000 */
[----:B------:R-:W-:Y:S02]  /*1dba0*/  FSEL R0, R0, RZ, P3 ;  /* 0x000000ff00007208 */ /* 0x000fe40001800000 */
[----:B------:R-:W-:Y:S01]  /*1dbb0*/  ISETP.GT.AND P3, PT, R183, 0x8, P2 ;  /* 0x00000008b700780c */ /* 0x000fe20001764270 */
[----:B------:R-:W-:Y:S01]  /*1dbc0*/  FADD.FTZ R177, -R177, R230 ;  /* 0x000000e6b1b17221 */ /* 0x000fe20000010100 */
[----:B------:R-:W-:Y:S02]  /*1dbd0*/  IMAD.MOV.U32 R230, RZ, RZ, R3 ;  /* 0x000000ffffe67224 */ /* 0x000fe400078e0003 */
[-CC-:B------:R-:W-:Y:S01]  /*1dbe0*/  FFMA.FTZ R156, R156, R2.reuse, -R0.reuse ;  /* 0x000000029c9c7223 */ /* 0x180fe20000010800 */
[-CC-:B------:R-:W-:Y:S01]  /*1dbf0*/  FFMA.FTZ R157, R157, R2.reuse, -R0.reuse ;  /* 0x000000029d9d7223 */ /* 0x180fe20000010800 */
[-C--:B------:R-:W-:Y:S01]  /*1dc00*/  FMUL.FTZ R177, R177, R2.reuse ;  /* 0x00000002b1b17220 */ /* 0x080fe20000410000 */
[-CC-:B------:R-:W-:Y:S01]  /*1dc10*/  FFMA.FTZ R154, R154, R2.reuse, -R0.reuse ;  /* 0x000000029a9a7223 */ /* 0x180fe20000010800 */
        /* <DEDUP_REMOVED lines=12> */
[----:B------:R-:W-:Y:S01]  /*1dce0*/  FFMA.FTZ R0, R179, R2, -R0 ;  /* 0x00000002b3007223 */ /* 0x000fe20000010800 */
[----:B------:R-:W-:Y:S01]  /*1dcf0*/  FSEL R179, R23, -INF , !P4 ;  /* 0xff80000017b37808 */ /* 0x000fe20006000000 */
[----:B------:R-:W-:Y:S01]  /*1dd00*/  MUFU.EX2 R156, R156 ;  /* 0x0000009c009c7308 */ /* 0x000fe20000000800 */
[----:B------:R-:W-:-:S02]  /*1dd10*/  ISETP.LT.OR P3, PT, R187, 0x9, P3 ;  /* 0x00000009bb00780c */ /* 0x000fc40001f61670 */
[----:B------:R-:W-:Y:S02]  /*1dd20*/  ISETP.GT.AND P4, PT, R183, 0x10, P2 ;  /* 0x00000010b700780c */ /* 0x000fe40001784270 */
[----:B------:R-:W-:Y:S02]  /*1dd30*/  FSEL R153, R153, -INF , !P3 ;  /* 0xff80000099997808 */ /* 0x000fe40005800000 */
[----:B------:R-:W-:Y:S01]  /*1dd40*/  ISETP.GT.AND P3, PT, R183, 0x11, P2 ;  /* 0x00000011b700780c */ /* 0x000fe20001764270 */
[----:B------:R-:W0:Y:S01]  /*1dd50*/  MUFU.EX2 R23, R177 ;  /* 0x000000b100177308 */ /* 0x000e220000000800 */
[C---:B------:R-:W-:Y:S02]  /*1dd60*/  ISETP.LT.OR P4, PT, R187.reuse, 0x11, P4 ;  /* 0x00000011bb00780c */ /* 0x040fe40002781670 */
[----:B------:R-:W-:Y:S02]  /*1dd70*/  ISETP.LT.OR P3, PT, R187, 0x12, P3 ;  /* 0x00000012bb00780c */ /* 0x000fe40001f61670 */
[----:B------:R-:W-:-:S02]  /*1dd80*/  FSEL R158, R158, -INF , !P4 ;  /* 0xff8000009e9e7808 */ /* 0x000fc40006000000 */
[C---:B------:R-:W-:Y:S01]  /*1dd90*/  ISETP.GT.AND P4, PT, R183.reuse, 0x19, P2 ;  /* 0x00000019b700780c */ /* 0x040fe20001784270 */
[----:B------:R0:W1:Y:S01]  /*1dda0*/  MUFU.EX2 R196, R157 ;  /* 0x0000009d00c47308 */ /* 0x0000620000000800 */
[----:B------:R-:W-:Y:S02]  /*1ddb0*/  FSEL R160, R160, -INF , !P3 ;  /* 0xff800000a0a07808 */ /* 0x000fe40005800000 */
[----:B------:R-:W-:Y:S02]  /*1ddc0*/  ISETP.GT.AND P3, PT, R183, 0x20, P2 ;  /* 0x00000020b700780c */ /* 0x000fe40001764270 */
[C---:B------:R-:W-:Y:S02]  /*1ddd0*/  ISETP.LT.OR P4, PT, R187.reuse, 0x1a, P4 ;  /* 0x0000001abb00780c */ /* 0x040fe40002781670 */
[----:B------:R-:W-:Y:S01]  /*1dde0*/  ISETP.LT.OR P3, PT, R187, 0x21, P3 ;  /* 0x00000021bb00780c */ /* 0x000fe20001f61670 */
[----:B------:R-:W-:Y:S01]  /*1ddf0*/  MUFU.EX2 R154, R154 ;  /* 0x0000009a009a7308 */ /* 0x000fe20000000800 */
[----:B0-----:R-:W-:Y:S01]  /*1de00*/  FFMA.FTZ R157, R23, R227, R156 ;  /* 0x000000e3179d7223 */ /* 0x001fe2000001009c */
[----:B------:R-:W-:-:S02]  /*1de10*/  FSEL R162, R162, -INF , !P4 ;  /* 0xff800000a2a27808 */ /* 0x000fc40006000000 */
[----:B------:R-:W-:Y:S02]  /*1de20*/  ISETP.GT.AND P4, PT, R183, 0x28, P2 ;  /* 0x00000028b700780c */ /* 0x000fe40001784270 */
[----:B------:R-:W-:Y:S02]  /*1de30*/  FSEL R163, R163, -INF , !P3 ;  /* 0xff800000a3a37808 */ /* 0x000fe40005800000 */
[----:B------:R-:W-:Y:S01]  /*1de40*/  ISETP.GT.AND P3, PT, R183, 0x29, P2 ;  /* 0x00000029b700780c */ /* 0x000fe20001764270 */
[C---:B-1----:R-:W-:Y:S01]  /*1de50*/  FADD.FTZ R157, R196.reuse, R157 ;  /* 0x0000009dc49d7221 */ /* 0x042fe20000010000 */
[----:B------:R-:W-:Y:S01]  /*1de60*/  F2FP.BF16.F32.PACK_AB R196, R196, R156 ;  /* 0x0000009cc4c4723e */ /* 0x000fe200000010ff */
[----:B------:R-:W0:Y:S01]  /*1de70*/  MUFU.EX2 R184, R184 ;  /* 0x000000b800b87308 */ /* 0x000e220000000800 */
[----:B------:R-:W-:Y:S02]  /*1de80*/  FMNMX.FTZ R156, R152, R229, !PT ;  /* 0x000000e5989c7209 */ /* 0x000fe40007810000 */
[----:B------:R-:W-:-:S02]  /*1de90*/  ISETP.LT.OR P4, PT, R187, 0x29, P4 ;  /* 0x00000029bb00780c */ /* 0x000fc40002781670 */
[----:B------:R-:W-:Y:S02]  /*1dea0*/  FMNMX.FTZ R156, R179, R156, !PT ;  /* 0x0000009cb39c7209 */ /* 0x000fe40007810000 */
[----:B------:R-:W-:Y:S01]  /*1deb0*/  ISETP.LT.OR P3, PT, R187, 0x2a, P3 ;  /* 0x0000002abb00780c */ /* 0x000fe20001f61670 */
[----:B------:R-:W-:Y:S01]  /*1dec0*/  MUFU.EX2 R159, R159 ;  /* 0x0000009f009f7308 */ /* 0x000fe20000000800 */
[----:B------:R-:W-:Y:S02]  /*1ded0*/  FMNMX.FTZ R156, R153, R156, !PT ;  /* 0x0000009c999c7209 */ /* 0x000fe40007810000 */
[----:B------:R-:W-:Y:S02]  /*1dee0*/  FSEL R166, R166, -INF , !P4 ;  /* 0xff800000a6a67808 */ /* 0x000fe40006000000 */
[----:B------:R-:W-:Y:S02]  /*1def0*/  FMNMX.FTZ R156, R155, R156, !PT ;  /* 0x0000009c9b9c7209 */ /* 0x000fe40007810000 */
[----:B------:R-:W-:Y:S01]  /*1df00*/  ISETP.GT.AND P4, PT, R183, 0x30, P2 ;  /* 0x00000030b700780c */ /* 0x000fe20001784270 */
[----:B------:R-:W1:Y:S01]  /*1df10*/  MUFU.EX2 R185, R185 ;  /* 0x000000b900b97308 */ /* 0x000e620000000800 */
[----:B------:R-:W-:-:S02]  /*1df20*/  FMNMX.FTZ R156, R158, R156, !PT ;  /* 0x0000009c9e9c7209 */ /* 0x000fc40007810000 */
[----:B------:R-:W-:Y:S02]  /*1df30*/  FSEL R168, R168, -INF , !P3 ;  /* 0xff800000a8a87808 */ /* 0x000fe40005800000 */
[----:B------:R-:W-:Y:S02]  /*1df40*/  FMNMX.FTZ R156, R160, R156, !PT ;  /* 0x0000009ca09c7209 */ /* 0x000fe40007810000 */
[----:B------:R-:W-:Y:S01]  /*1df50*/  ISETP.GT.AND P3, PT, R183, 0x31, P2 ;  /* 0x00000031b700780c */ /* 0x000fe20001764270 */
[----:B------:R-:W-:Y:S01]  /*1df60*/  MUFU.EX2 R186, R186 ;  /* 0x000000ba00ba7308 */ /* 0x000fe20000000800 */
[----:B------:R-:W-:Y:S02]  /*1df70*/  FMNMX.FTZ R156, R161, R156, !PT ;  /* 0x0000009ca19c7209 */ /* 0x000fe40007810000 */
[----:B------:R-:W-:Y:S02]  /*1df80*/  ISETP.LT.OR P4, PT, R187, 0x31, P4 ;  /* 0x00000031bb00780c */ /* 0x000fe40002781670 */
[----:B------:R-:W-:-:S02]  /*1df90*/  FMNMX.FTZ R156, R162, R156, !PT ;  /* 0x0000009ca29c7209 */ /* 0x000fc40007810000 */
[----:B------:R-:W-:Y:S01]  /*1dfa0*/  ISETP.LT.OR P3, PT, R187, 0x32, P3 ;  /* 0x00000032bb00780c */ /* 0x000fe20001f61670 */
[----:B------:R-:W3:Y:S01]  /*1dfb0*/  MUFU.EX2 R165, R165 ;  /* 0x000000a500a57308 */ /* 0x000ee20000000800 */
[----:B------:R-:W-:Y:S02]  /*1dfc0*/  FMNMX.FTZ R156, R163, R156, !PT ;  /* 0x0000009ca39c7209 */ /* 0x000fe40007810000 */
[----:B------:R-:W-:Y:S02]  /*1dfd0*/  FSEL R170, R170, -INF , !P4 ;  /* 0xff800000aaaa7808 */ /* 0x000fe40006000000 */
[----:B------:R-:W-:Y:S02]  /*1dfe0*/  FMNMX.FTZ R156, R164, R156, !PT ;  /* 0x0000009ca49c7209 */ /* 0x000fe40007810000 */
[----:B------:R-:W-:Y:S01]  /*1dff0*/  ISETP.GT.AND P2, PT, R183, 0x39, P2 ;  /* 0x00000039b700780c */ /* 0x000fe20001744270 */
[----:B------:R-:W-:Y:S01]  /*1e000*/  MUFU.EX2 R167, R167 ;  /* 0x000000a700a77308 */ /* 0x000fe20000000800 */
[----:B------:R-:W-:-:S02]  /*1e010*/  FMNMX.FTZ R156, R166, R156, !PT ;  /* 0x0000009ca69c7209 */ /* 0x000fc40007810000 */
[----:B------:R-:W-:Y:S02]  /*1e020*/  FSEL R171, R171, -INF , !P3 ;  /* 0xff800000abab7808 */ /* 0x000fe40005800000 */
[----:B------:R-:W-:Y:S02]  /*1e030*/  FMNMX.FTZ R156, R168, R156, !PT ;  /* 0x0000009ca89c7209 */ /* 0x000fe40007810000 */
[----:B------:R-:W-:Y:S01]  /*1e040*/  ISETP.LT.OR P2, PT, R187, 0x3a, P2 ;  /* 0x0000003abb00780c */ /* 0x000fe20001741670 */
[----:B------:R-:W4:Y:S01]  /*1e050*/  MUFU.EX2 R169, R169 ;  /* 0x000000a900a97308 */ /* 0x000f220000000800 */
[----:B------:R-:W-:Y:S02]  /*1e060*/  FMNMX.FTZ R177, R170, R156, !PT ;  /* 0x0000009caab17209 */ /* 0x000fe40007810000 */
[----:B------:R-:W-:Y:S02]  /*1e070*/  FSEL R156, R4, -INF , !P6 ;  /* 0xff800000049c7808 */ /* 0x000fe40007000000 */
[----:B------:R-:W-:-:S02]  /*1e080*/  FMNMX.FTZ R177, R171, R177, !PT ;  /* 0x000000b1abb17209 */ /* 0x000fc40007810000 */
[----:B------:R-:W-:Y:S01]  /*1e090*/  FSEL R175, R175, -INF , !P2 ;  /* 0xff800000afaf7808 */ /* 0x000fe20005000000 */
[----:B------:R-:W-:Y:S01]  /*1e0a0*/  MUFU.EX2 R172, R172 ;  /* 0x000000ac00ac7308 */ /* 0x000fe20000000800 */
[----:B------:R-:W-:Y:S02]  /*1e0b0*/  FMNMX.FTZ R177, R156, R177, !PT ;  /* 0x000000b19cb17209 */ /* 0x000fe40007810000 */
[----:B0-----:R-:W-:Y:S02]  /*1e0c0*/  F2FP.BF16.F32.PACK_AB R198, R184, R154 ;  /* 0x0000009ab8c6723e */ /* 0x001fe400000010ff */
[----:B------:R-:W-:Y:S02]  /*1e0d0*/  FMNMX.FTZ R177, R175, R177, !PT ;  /* 0x000000b1afb17209 */ /* 0x000fe40007810000 */
[----:B-1----:R-:W-:Y:S01]  /*1e0e0*/  F2FP.BF16.F32.PACK_AB R192, R185, R159 ;  /* 0x0000009fb9c0723e */ /* 0x002fe200000010ff */
[----:B------:R-:W0:Y:S01]  /*1e0f0*/  MUFU.EX2 R173, R173 ;  /* 0x000000ad00ad7308 */ /* 0x000e220000000800 */
[----:B---3--:R-:W-:Y:S01]  /*1e100*/  F2FP.BF16.F32.PACK_AB R194, R165, R186 ;  /* 0x000000baa5c2723e */ /* 0x008fe200000010ff */
[----:B------:R-:W1:Y:S01]  /*1e110*/  SHFL.BFLY PT, R4, R177, 0x2, 0x1f ;  /* 0x0c401f00b1047f89 */ /* 0x000e6200000e0000 */
[----:B----4-:R-:W-:-:S05]  /*1e120*/  F2FP.BF16.F32.PACK_AB R188, R169, R167 ;  /* 0x000000a7a9bc723e */ /* 0x010fca00000010ff */
[----:B------:R-:W-:Y:S08]  /*1e130*/  MUFU.EX2 R174, R174 ;  /* 0x000000ae00ae7308 */ /* 0x000ff00000000800 */
[----:B------:R-:W3:Y:S01]  /*1e140*/  MUFU.EX2 R176, R176 ;  /* 0x000000b000b07308 */ /* 0x000ee20000000800 */
[----:B0-----:R-:W-:-:S07]  /*1e150*/  F2FP.BF16.F32.PACK_AB R190, R173, R172 ;  /* 0x000000acadbe723e */ /* 0x001fce00000010ff */
[----:B------:R-:W-:Y:S01]  /*1e160*/  MUFU.EX2 R178, R178 ;  /* 0x000000b200b27308 */ /* 0x000fe20000000800 */
[----:B-1----:R-:W-:-:S05]  /*1e170*/  FMNMX.FTZ R177, R177, R4, !PT ;  /* 0x00000004b1b17209 */ /* 0x002fca0007810000 */
        /* <DEDUP_REMOVED lines=12> */
[-C--:B------:R-:W-:Y:S01]  /*1e240*/  FFMA.FTZ R179, R179, R2.reuse, -R180 ;  /* 0x00000002b3b37223 */ /* 0x080fe200000108b4 */
[----:B------:R-:W-:Y:S01]  /*1e250*/  FADD.FTZ R0, R159, R0 ;  /* 0x000000009f007221 */ /* 0x000fe20000010000 */
[-C--:B------:R-:W-:Y:S01]  /*1e260*/  FFMA.FTZ R153, R153, R2.reuse, -R180 ;  /* 0x0000000299997223 */ /* 0x080fe200000108b4 */
[-C--:B------:R-:W-:Y:S01]  /*1e270*/  FMUL.FTZ R154, R154, R2.reuse ;  /* 0x000000029a9a7220 */ /* 0x080fe20000410000 */
[----:B------:R-:W-:Y:S01]  /*1e280*/  MUFU.EX2 R152, R152 ;  /* 0x0000009800987308 */ /* 0x000fe20000000800 */
[----:B------:R-:W-:Y:S01]  /*1e290*/  FADD.FTZ R0, R185, R0 ;  /* 0x00000000b9007221 */ /* 0x000fe20000010000 */
[-CC-:B------:R-:W-:Y:S01]  /*1e2a0*/  FFMA.FTZ R155, R155, R2.reuse, -R180.reuse ;  /* 0x000000029b9b7223 */ /* 0x180fe200000108b4 */
[-CC-:B------:R-:W-:Y:S01]  /*1e2b0*/  FFMA.FTZ R158, R158, R2.reuse, -R180.reuse ;  /* 0x000000029e9e7223 */ /* 0x180fe200000108b4 */
[-C--:B------:R-:W-:Y:S01]  /*1e2c0*/  FFMA.FTZ R160, R160, R2.reuse, -R180 ;  /* 0x00000002a0a07223 */ /* 0x080fe200000108b4 */
[----:B------:R-:W-:Y:S01]  /*1e2d0*/  FADD.FTZ R0, R186, R0 ;  /* 0x00000000ba007221 */ /* 0x000fe20000010000 */
[-CC-:B------:R-:W-:Y:S01]  /*1e2e0*/  FFMA.FTZ R161, R161, R2.reuse, -R180.reuse ;  /* 0x00000002a1a17223 */ /* 0x180fe200000108b4 */
[-C--:B------:R-:W-:Y:S01]  /*1e2f0*/  FFMA.FTZ R162, R162, R2.reuse, -R180 ;  /* 0x00000002a2a27223 */ /* 0x080fe200000108b4 */
[----:B------:R-:W0:Y:S01]  /*1e300*/  MUFU.EX2 R179, R179 ;  /* 0x000000b300b37308 */ /* 0x000e220000000800 */
[----:B------:R-:W-:Y:S01]  /*1e310*/  FADD.FTZ R0, R165, R0 ;  /* 0x00000000a5007221 */ /* 0x000fe20000010000 */
[-CC-:B------:R-:W-:Y:S01]  /*1e320*/  FFMA.FTZ R163, R163, R2.reuse, -R180.reuse ;  /* 0x00000002a3a37223 */ /* 0x180fe200000108b4 */
[-CC-:B------:R-:W-:Y:S01]  /*1e330*/  FFMA.FTZ R164, R164, R2.reuse, -R180.reuse ;  /* 0x00000002a4a47223 */ /* 0x180fe200000108b4 */
[-C--:B------:R-:W-:Y:S01]  /*1e340*/  FFMA.FTZ R166, R166, R2.reuse, -R180 ;  /* 0x00000002a6a67223 */ /* 0x080fe200000108b4 */
[----:B------:R-:W-:Y:S01]  /*1e350*/  FADD.FTZ R157, R167, R0 ;  /* 0x00000000a79d7221 */ /* 0x000fe20000010000 */
[-CC-:B------:R-:W-:Y:S01]  /*1e360*/  FFMA.FTZ R168, R168, R2.reuse, -R180.reuse ;  /* 0x00000002a8a87223 */ /* 0x180fe200000108b4 */
[-CC-:B------:R-:W-:Y:S01]  /*1e370*/  FFMA.FTZ R170, R170, R2.reuse, -R180.reuse ;  /* 0x00000002aaaa7223 */ /* 0x180fe200000108b4 */
[----:B------:R2:W4:Y:S01]  /*1e380*/  MUFU.EX2 R0, R154 ;  /* 0x0000009a00007308 */ /* 0x0005220000000800 */
[-CC-:B------:R-:W-:Y:S01]  /*1e390*/  FFMA.FTZ R171, R171, R2.reuse, -R180.reuse ;  /* 0x00000002abab7223 */ /* 0x180fe200000108b4 */
[-CC-:B------:R-:W-:Y:S01]  /*1e3a0*/  FFMA.FTZ R156, R156, R2.reuse, -R180.reuse ;  /* 0x000000029c9c7223 */ /* 0x180fe200000108b4 */
[----:B------:R-:W-:Y:S01]  /*1e3b0*/  FADD.FTZ R157, R169, R157 ;  /* 0x0000009da99d7221 */ /* 0x000fe20000010000 */
[----:B------:R-:W-:Y:S01]  /*1e3c0*/  FFMA.FTZ R175, R175, R2, -R180 ;  /* 0x00000002afaf7223 */ /* 0x000fe200000108b4 */
[----:B---3--:R-:W-:Y:S01]  /*1e3d0*/  F2FP.BF16.F32.PACK_AB R184, R176, R174 ;  /* 0x000000aeb0b8723e */ /* 0x008fe200000010ff */
[----:B------:R-:W-:-:S02]  /*1e3e0*/  VIADD R5, R5, 0xffffffff ;  /* 0xffffffff05057836 */ /* 0x000fc40000000000 */
[----:B------:R-:W-:Y:S01]  /*1e3f0*/  FADD.FTZ R157, R172, R157 ;  /* 0x0000009dac9d7221 */ /* 0x000fe20000010000 */
[----:B------:R-:W3:Y:S01]  /*1e400*/  MUFU.EX2 R153, R153 ;  /* 0x0000009900997308 */ /* 0x000ee20000000800 */
[----:B-1----:R-:W-:Y:S01]  /*1e410*/  F2FP.BF16.F32.PACK_AB R186, R177, R178 ;  /* 0x000000b2b1ba723e */ /* 0x002fe200000010ff */
[----:B------:R-:W-:Y:S02]  /*1e420*/  IMAD.MOV.U32 R229, RZ, RZ, R4 ;  /* 0x000000ffffe57224 */ /* 0x000fe400078e0004 */
[----:B------:R-:W-:Y:S01]  /*1e430*/  FADD.FTZ R157, R173, R157 ;  /* 0x0000009dad9d7221 */ /* 0x000fe20000010000 */
[----:B0-----:R-:W-:-:S03]  /*1e440*/  F2FP.BF16.F32.PACK_AB R197, R179, R152 ;  /* 0x00000098b3c5723e */ /* 0x001fc600000010ff */
[----:B--2---:R-:W-:Y:S01]  /*1e450*/  FADD.FTZ R154, R174, R157 ;  /* 0x0000009dae9a7221 */ /* 0x004fe20000010000 */
[----:B------:R-:W0:Y:S01]  /*1e460*/  MUFU.EX2 R155, R155 ;  /* 0x0000009b009b7308 */ /* 0x000e220000000800 */
[----:B----4-:R-:W-:Y:S02]  /*1e470*/  FFMA.FTZ R226, R0, R226, R152 ;  /* 0x000000e200e27223 */ /* 0x010fe40000010098 */
[----:B------:R-:W-:Y:S02]  /*1e480*/  FADD.FTZ R154, R176, R154 ;  /* 0x0000009ab09a7221 */ /* 0x000fe40000010000 */
[----:B------:R-:W-:Y:S02]  /*1e490*/  FADD.FTZ R226, R179, R226 ;  /* 0x000000e2b3e27221 */ /* 0x000fe40000010000 */
[----:B------:R-:W-:Y:S01]  /*1e4a0*/  FADD.FTZ R154, R178, R154 ;  /* 0x0000009ab29a7221 */ /* 0x000fe20000010000 */
[----:B------:R-:W1:Y:S01]  /*1e4b0*/  MUFU.EX2 R158, R158 ;  /* 0x0000009e009e7308 */ /* 0x000e620000000800 */
[----:B---3--:R-:W-:-:S02]  /*1e4c0*/  FADD.FTZ R226, R153, R226 ;  /* 0x000000e299e27221 */ /* 0x008fc40000010000 */
[----:B------:R-:W-:-:S05]  /*1e4d0*/  FADD.FTZ R227, R177, R154 ;  /* 0x0000009ab1e37221 */ /* 0x000fca0000010000 */
        /* <DEDUP_REMOVED lines=27> */
[----:B------:R-:W-:-:S03]  /*1e690*/  F2FP.BF16.F32.PACK_AB R185, R171, R170 ;  /* 0x000000aaabb9723e */ /* 0x000fc600000010ff */
[----:B--2---:R-:W-:-:S04]  /*1e6a0*/  FADD.FTZ R226, R156, R226 ;  /* 0x000000e29ce27221 */ /* 0x004fc80000010000 */
[C---:B0-----:R-:W-:Y:S01]  /*1e6b0*/  FADD.FTZ R226, R175.reuse, R226 ;  /* 0x000000e2afe27221 */ /* 0x041fe20000010000 */
[----:B------:R-:W-:Y:S01]  /*1e6c0*/  F2FP.BF16.F32.PACK_AB R187, R175, R156 ;  /* 0x0000009cafbb723e */ /* 0x000fe200000010ff */
[----:B------:R-:W-:Y:S06]  /*1e6d0*/  @P2 BRA `(.L_x_1624) ;  /* 0xffffffd000502947 */ /* 0x000fec000383ffff */
.L_x_1605:
[----:B------:R-:W-:Y:S05]  /*1e6e0*/  BSYNC B0 ;  /* 0x0000000000007941 */ /* 0x000fea0003800000 */
.L_x_1604:
        /* <DEDUP_REMOVED lines=131> */
.L_x_1625:
[----:B------:R-:W-:Y:S01]  /*1ef20*/  IMAD R12, R22, 0x8, R16 ;  /* 0x00000008160c7824 */ /* 0x000fe200078e0210 */
[----:B------:R-:W-:-:S04]  /*1ef30*/  SHF.L.U32 R5, R218, 0x1f, RZ ;  /* 0x0000001fda057819 */ /* 0x000fc800000006ff */
[----:B------:R0:W1:Y:S01]  /*1ef40*/  SYNCS.PHASECHK.TRANS64.TRYWAIT P2, [R12+URZ+0x30850], R5 ;  /* 0x030850050c0075a7 */ /* 0x000062000804017f */
[----:B------:R-:W-:Y:S05]  /*1ef50*/  @!P0 BRA `(.L_x_1626) ;  /* 0x0000000000048947 */ /* 0x000fea0003800000 */
[----:B------:R-:W-:Y:S01]  /*1ef60*/  BPT.TRAP 0x1 ;  /* 0x000000040000795c */ /* 0x000fe20000300000 */
.L_x_1626:
        /* <DEDUP_REMOVED lines=9> */
.L_x_1628:
[----:B------:R-:W-:Y:S05]  /*1f000*/  BSYNC B0 ;  /* 0x0000000000007941 */ /* 0x000fea0003800000 */
.L_x_1627:
[----:B------:R-:W-:Y:S01]  /*1f010*/  IMAD.MOV.U32 R6, RZ, RZ, R0 ;  /* 0x000000ffff067224 */ /* 0x000fe200078e0000 */
[----:B------:R-:W2:Y:S01]  /*1f020*/  LDL.LU R16, [R1+0x68] ;  /* 0x0000680001107983 */ /* 0x000ea20000300800 */
[----:B------:R-:W-:Y:S01]  /*1f030*/  IMAD.MOV.U32 R7, RZ, RZ, 0x40000040 ;  /* 0x40000040ff077424 */ /* 0x000fe200078e00ff */
[----:B------:R-:W-:Y:S01]  /*1f040*/  WARPGROUP.ARRIVE ;  /* 0x00000000000079c5 */ /* 0x000fe20000000000 */
[----:B------:R-:W-:Y:S01]  /*1f050*/  VIADD R22, R22, 0x1 ;  /* 0x0000000116167836 */ /* 0x000fe20000000000 */
[----:B------:R-:W-:Y:S01]  /*1f060*/  R2UR UR6, R6 ;  /* 0x00000000060672ca */ /* 0x000fe200000e0000 */
[----:B------:R-:W-:Y:S01]  /*1f070*/  VIADD R6, R0, 0x80 ;  /* 0x0000008000067836 */ /* 0x000fe20000000000 */
[----:B------:R-:W-:Y:S01]  /*1f080*/  R2UR UR7, R7 ;  /* 0x00000000070772ca */ /* 0x000fe200000e0000 */
[----:B------:R-:W-:Y:S01]  /*1f090*/  IMAD.MOV.U32 R7, RZ, RZ, 0x40000040 ;  /* 0x40000040ff077424 */ /* 0x000fe200078e00ff */
[----:B01----:R-:W-:Y:S01]  /*1f0a0*/  SHFL.BFLY PT, R5, R226, 0x2, 0x1f ;  /* 0x0c401f00e2057f89 */ /* 0x003fe200000e0000 */
[----:B------:R-:W-:Y:S01]  /*1f0b0*/  ISETP.NE.AND P2, PT, R22, 0x2, PT ;  /* 0x000000021600780c */ /* 0x000fe20003f45270 */
[----:B------:R-:W-:-:S03]  /*1f0c0*/  @!P1 VIADD R12, R12, 0x30860 ;  /* 0x000308600c0c9836 */ /* 0x000fc60000000000 */
[----:B------:R-:W-:Y:S02]  /*1f0d0*/  SEL R22, R22, RZ, P2 ;  /* 0x000000ff16167207 */ /* 0x000fe40001000000 */
[----:B------:R-:W-:-:S04]  /*1f0e0*/  @!P1 PRMT R12, RZ, 0x654, R12 ;  /* 0x00000654ff0c9816 */ /* 0x000fc8000000000c */
        /* <DEDUP_REMOVED lines=12> */
[----:B------:R-:W-:Y:S01]  /*1f1b0*/  IMAD.MOV.U32 R7, RZ, RZ, 0x40000040 ;  /* 0x40000040ff077424 */ /* 0x000fe200078e00ff */
[----:B------:R-:W0:Y:S01]  /*1f1c0*/  SHFL.BFLY PT, R0, R227, 0x2, 0x1f ;  /* 0x0c401f00e3007f89 */ /* 0x000e2200000e0000 */
[----:B--2---:R-:W-:-:S05]  /*1f1d0*/  VIADD R16, R16, 0x1 ;  /* 0x0000000110107836 */ /* 0x004fca0000000000 */
[----:B------:R-:W-:Y:S01]  /*1f1e0*/  STL [R1+0x68], R16 ;  /* 0x0000681001007387 */ /* 0x000fe20000100800 */
[----:B0-----:R-:W-:Y:S01]  /*1f1f0*/  FADD.FTZ R0, R0, R227 ;  /* 0x000000e300007221 */ /* 0x001fe20000010000 */
[----:B------:R-:W-:Y:S02]  /*1f200*/  WARPGROUP.DEPBAR.LE gsb0, 0x0 ;  /* 0x00008000000079c5 */ /* 0x000fe40000010000 */
[----:B------:R-:W-:-:S13]  /*1f210*/  WARPGROUP.ARRIVE ;  /* 0x00000000000079c5 */ /* 0x000fda0000000000 */
[----:B------:R-:W-:Y:S01]  /*1f220*/  HGMMA.64x256x16.F32.BF16 R24, R188, gdesc[UR4].tnspB, R24, gsb0 ;  /* 0x43e00004bc187df0 */ /* 0x000fe20008001818 */
[----:B------:R-:W-:Y:S01]  /*1f230*/  R2UR UR6, R6 ;  /* 0x00000000060672ca */ /* 0x000fe200000e0000 */
[----:B------:R-:W-:Y:S01]  /*1f240*/  FADD.FTZ R6, R5, R226 ;  /* 0x000000e205067221 */ /* 0x000fe20000010000 */
[----:B------:R-:W-:Y:S01]  /*1f250*/  R2UR UR7, R7 ;  /* 0x00000000070772ca */ /* 0x000fe200000e0000 */
[----:B------:R-:W0:Y:S04]  /*1f260*/  SHFL.BFLY PT, R5, R0, 0x1, 0x1f ;  /* 0x0c201f0000057f89 */ /* 0x000e2800000e0000 */
[----:B------:R-:W1:Y:S01]  /*1f270*/  SHFL.BFLY PT, R7, R6, 0x1, 0x1f ;  /* 0x0c201f0006077f89 */ /* 0x000e6200000e0000 */
[----:B0-----:R-:W-:Y:S01]  /*1f280*/  FADD.FTZ R13, R0, R5 ;  /* 0x00000005000d7221 */ /* 0x001fe20000010000 */
[----:B------:R-:W-:Y:S01]  /*1f290*/  SEL R5, RZ, 0x1, P2 ;  /* 0x00000001ff057807 */ /* 0x000fe20001000000 */
[----:B------:R-:W-:-:S02]  /*1f2a0*/  IMAD.MOV.U32 R0, RZ, RZ, -0x800000 ;  /* 0xff800000ff007424 */ /* 0x000fc400078e00ff */
[----:B-1----:R-:W-:Y:S01]  /*1f2b0*/  FADD.FTZ R14, R6, R7 ;  /* 0x00000007060e7221 */ /* 0x002fe20000010000 */
[----:B------:R-:W-:Y:S02]  /*1f2c0*/  FSETP.NE.FTZ.AND P0, PT, R13, RZ, PT ;  /* 0x000000ff0d00720b */ /* 0x000fe40003f15000 */
[----:B------:R-:W-:Y:S02]  /*1f2d0*/  CS2R R6, SRZ ;  /* 0x0000000000067805 */ /* 0x000fe4000001ff00 */
[----:B------:R-:W-:Y:S01]  /*1f2e0*/  LOP3.LUT R218, R218, R5, RZ, 0x3c, !PT ;  /* 0x00000005dada7212 */ /* 0x000fe200078e3cff */
[----:B------:R-:W-:Y:S01]  /*1f2f0*/  IMAD.MOV.U32 R5, RZ, RZ, -0x800000 ;  /* 0xff800000ff057424 */ /* 0x000fe200078e00ff */
[----:B------:R-:W-:-:S07]  /*1f300*/  FSETP.NE.FTZ.AND P3, PT, R14, RZ, PT ;  /* 0x000000ff0e00720b */ /* 0x000fce0003f75000 */
[----:B------:R-:W0:Y:S01]  /*1f310*/  @P0 MUFU.LG2 R9, R13 ;  /* 0x0000000d00090308 */ /* 0x000e220000000c00 */
[----:B------:R-:W-:-:S05]  /*1f320*/  @P0 FMUL.FTZ R8, R2, 0.69314718246459960938 ;  /* 0x3f31721802080820 */ /* 0x000fca0000410000 */
[----:B------:R-:W-:Y:S02]  /*1f330*/  @P3 FMUL.FTZ R2, R2, 0.69314718246459960938 ;  /* 0x3f31721802023820 */ /* 0x000fe40000410000 */
[----:B------:R-:W1:Y:S08]  /*1f340*/  @P3 MUFU.LG2 R10, R14 ;  /* 0x0000000e000a3308 */ /* 0x000e700000000c00 */
[----:B------:R-:W2:Y:S01]  /*1f350*/  @P0 MUFU.RCP R7, R13 ;  /* 0x0000000d00070308 */ /* 0x000ea20000001000 */
[----:B0-----:R-:W-:-:S04]  /*1f360*/  @P0 FMUL.FTZ R9, R9, 0.69314718246459960938 ;  /* 0x3f31721809090820 */ /* 0x001fc80000410000 */
[----:B------:R-:W-:Y:S01]  /*1f370*/  @P0 FFMA.FTZ R5, R8, R3, R9 ;  /* 0x0000000308050223 */ /* 0x000fe20000010009 */
[----:B------:R-:W-:Y:S02]  /*1f380*/  PLOP3.LUT P0, PT, PT, PT, PT, 0x8, 0x0 ;  /* 0x000000000000781c */ /* 0x000fe40003f0e170 */
[----:B------:R-:W0:Y:S01]  /*1f390*/  @P3 MUFU.RCP R6, R14 ;  /* 0x0000000e00063308 */ /* 0x000e220000001000 */
[----:B-1----:R-:W-:-:S04]  /*1f3a0*/  @P3 FMUL.FTZ R11, R10, 0.69314718246459960938 ;  /* 0x3f3172180a0b3820 */ /* 0x002fc80000410000 */
[----:B------:R-:W-:Y:S01]  /*1f3b0*/  @P3 FFMA.FTZ R0, R2, R4, R11 ;  /* 0x0000000402003223 */ /* 0x000fe2000001000b */
[----:B------:R-:W-:Y:S02]  /*1f3c0*/  WARPGROUP.DEPBAR.LE gsb0, 0x0 ;  /* 0x00008000000079c5 */ /* 0x000fe40000010000 */
[----:B------:R-:W-:-:S06]  /*1f3d0*/  WARPGROUP.ARRIVE ;  /* 0x00000000000079c5 */ /* 0x000fcc0000000000 */
[----:B------:R-:W-:Y:S03]  /*1f3e0*/  HGMMA.64x256x16.F32.BF16 R24, R184, gdesc[UR4].tnspB, R24, gsb0 ;  /* 0x43e00004b8187df0 */ /* 0x000fe60008001818 */
[----:B------:R-:W-:Y:S02]  /*1f3f0*/  WARPGROUP.DEPBAR.LE gsb0, 0x0 ;  /* 0x00008000000079c5 */ /* 0x000fe40000010000 */
[-C--:B--2---:R-:W-:Y:S01]  /*1f400*/  FMUL.FTZ R153, R48, R7.reuse ;  /* 0x0000000730997220 */ /* 0x084fe20000410000 */
[-C--:B------:R-:W-:Y:S01]  /*1f410*/  FMUL.FTZ R154, R52, R7.reuse ;  /* 0x00000007349a7220 */ /* 0x080fe20000410000 */
[-C--:B------:R-:W-:Y:S01]  /*1f420*/  FMUL.FTZ R152, R44, R7.reuse ;  /* 0x000000072c987220 */ /* 0x080fe20000410000 */
[-C--:B0-----:R-:W-:Y:S01]  /*1f430*/  FMUL.FTZ R52, R27, R6.reuse ;  /* 0x000000061b347220 */ /* 0x081fe20000410000 */
[-C--:B------:R-:W-:Y:S01]  /*1f440*/  FMUL.FTZ R48, R31, R6.reuse ;  /* 0x000000061f307220 */ /* 0x080fe20000410000 */
        /* <DEDUP_REMOVED lines=124> */
.L_x_1439:
[----:B------:R-:W0:Y:S08]  /*1fc10*/  S2UR UR5, SR_CgaCtaId ;  /* 0x00000000000579c3 */ /* 0x000e300000008800 */
[----:B------:R-:W-:Y:S06]  /*1fc20*/  BAR.SYNC.DEFER_BLOCKING 0x5, 0x120 ;  /* 0x0144800000007b1d */ /* 0x000fec0000010000 */
[----:B------:R-:W-:Y:S01]  /*1fc30*/  UMOV UR4, 0x400 ;  /* 0x0000040000047882 */ /* 0x000fe20000000000 */
[----:B------:R-:W-:Y:S01]  /*1fc40*/  BSSY B0, `(.L_x_1630) ;  /* 0x0000293000007945 */ /* 0x000fe20003800000 */
[----:B0-----:R-:W-:-:S06]  /*1fc50*/  ULEA UR4, UR5, UR4, 0x18 ;  /* 0x0000000405047291 */ /* 0x001fcc000f8ec03f */
[----:B------:R-:W-:-:S05]  /*1fc60*/  IMAD.U32 R16, RZ, RZ, UR4 ;  /* 0x00000004ff107e24 */ /* 0x000fca000f8e00ff */
[----:B------:R-:W0:Y:S04]  /*1fc70*/  LDS.128 R172, [R16+0x308d0] ;  /* 0x0308d00010ac7984 */ /* 0x000e280000000c00 */
[----:B0-----:R0:W-:Y:S04]  /*1fc80*/  STL.64 [R1], R172 ;  /* 0x000000ac01007387 */ /* 0x0011e80000100a00 */
[----:B------:R0:W-:Y:S01]  /*1fc90*/  STL.64 [R1+0x8], R174 ;  /* 0x000008ae01007387 */ /* 0x0001e20000100a00 */
[----:B------:R-:W-:Y:S06]  /*1fca0*/  BAR.ARV 0x4, 0x120 ;  /* 0x0104800000007b1d */ /* 0x000fec0000002000 */
[----:B------:R-:W-:Y:S05]  /*1fcb0*/  @P0 BRA `(.L_x_1631) ;  /* 0x0000001c00540947 */ /* 0x000fea0003800000 */
[----:B------:R-:W2:Y:S04]  /*1fcc0*/  LDL R6, [R1+0x94] ;  /* 0x0000940001067983 */ /* 0x000ea80000100800 */
[----:B0-----:R-:W3:Y:S04]  /*1fcd0*/  LDL R172, [R1+0x64] ;  /* 0x0000640001ac7983 */ /* 0x001ee80000100800 */
[----:B------:R-:W4:Y:S04]  /*1fce0*/  LDL R176, [R1+0x38] ;  /* 0x0000380001b07983 */ /* 0x000f280000100800 */
[----:B------:R-:W4:Y:S01]  /*1fcf0*/  LDL R174, [R1+0x20] ;  /* 0x0000200001ae7983 */ /* 0x000f220000100800 */
[----:B------:R-:W0:Y:S01]  /*1fd00*/  S2R R7, SR_SWINHI ;  /* 0x0000000000077919 */ /* 0x000e220000002f00 */
[----:B------:R-:W-:Y:S01]  /*1fd10*/  F2FP.BF16.F32.PACK_AB R24, R25, R24 ;  /* 0x000000181918723e */ /* 0x000fe200000010ff */
[----:B------:R-:W-:Y:S01]  /*1fd20*/  ULDC.64 UR4, c[0x0][0xbd8] ;  /* 0x0002f60000047ab9 */ /* 0x000fe20000000a00 */
[----:B------:R-:W-:-:S02]  /*1fd30*/  MOV R2, R16 ;  /* 0x0000001000027202 */ /* 0x000fc40000000f00 */
[----:B0-----:R-:W-:Y:S02]  /*1fd40*/  MOV R3, R7 ;  /* 0x0000000700037202 */ /* 0x001fe40000000f00 */
        /* <DEDUP_REMOVED lines=33> */
[----:B------:R-:W-:Y:S01]  /*1ff60*/  F2FP.BF16.F32.PACK_AB R147, R151, R150 ;  /* 0x000000969793723e */ /* 0x000fe200000010ff */
[----:B------:R-:W-:Y:S01]  /*1ff70*/  ULDC.64 UR6, c[0x0][0x208] ;  /* 0x0000820000067ab9 */ /* 0x000fe20000000a00 */
[----:B--2---:R-:W-:-:S03]  /*1ff80*/  IMAD.WIDE R130, R6, 0x2, R2 ;  /* 0x0000000206827825 */ /* 0x004fc600078e0202 */
[----:B------:R-:W-:-:S04]  /*1ff90*/  IADD3 R20, P1, R130, 0x20, RZ ;  /* 0x0000002082147810 */ /* 0x000fc80007f3e0ff */
[----:B------:R-:W-:Y:S02]  /*1ffa0*/  LOP3.LUT R173, R20, 0x380, RZ, 0xc0, !PT ;  /* 0x0000038014ad7812 */ /* 0x000fe400078ec0ff */
[C---:B------:R-:W-:Y:S02]  /*1ffb0*/  IADD3 R54, P6, R130.reuse, 0x4020, RZ ;  /* 0x0000402082367810 */ /* 0x040fe40007fde0ff */
[----:B------:R-:W-:Y:S02]  /*1ffc0*/  SHF.R.U64 R173, R173, 0x3, RZ ;  /* 0x00000003adad7819 */ /* 0x000fe400000012ff */
[----:B------:R-:W-:Y:S02]  /*1ffd0*/  IADD3 R38, P0, R130, 0x40, RZ ;  /* 0x0000004082267810 */ /* 0x000fe40007f1e0ff */
[----:B------:R-:W-:Y:S02]  /*1ffe0*/  LOP3.LUT R20, R173, R20, RZ, 0x3c, !PT ;  /* 0x00000014ad147212 */ /* 0x000fe400078e3cff */
[----:B------:R-:W-:Y:S01]  /*1fff0*/  LOP3.LUT R173, R54, 0x380, RZ, 0xc0, !PT ;  /* 0x0000038036ad7812 */ /* 0x000fe200078ec0ff */
[----:B------:R-:W-:Y:S01]  /*20000*/  IMAD.X R39, RZ, RZ, R131, P0 ;  /* 0x000000ffff277224 */ /* 0x000fe200000e0683 */
[----:B------:R-:W-:-:S02]  /*20010*/  IADD3 R106, P0, R130, 0x8020, RZ ;  /* 0x00008020826a7810 */ /* 0x000fc40007f1e0ff */
[----:B------:R-:W-:Y:S01]  /*20020*/  SHF.R.U64 R173, R173, 0x3, RZ ;  /* 0x00000003adad7819 */ /* 0x000fe200000012ff */
[----:B------:R-:W-:Y:S01]  /*20030*/  IMAD.X R21, RZ, RZ, R131, P1 ;  /* 0x000000ffff157224 */ /* 0x000fe200008e0683 */
[C---:B------:R-:W-:Y:S02]  /*20040*/  IADD3 R46, P4, R130.reuse, 0x60, RZ ;  /* 0x00000060822e7810 */ /* 0x040fe40007f9e0ff */
[C---:B------:R-:W-:Y:S02]  /*20050*/  IADD3 R58, P5, R130.reuse, 0x4040, RZ ;  /* 0x00004040823a7810 */ /* 0x040fe40007fbe0ff */
[C---:B------:R-:W-:Y:S02]  /*20060*/  IADD3 R50, P3, R130.reuse, 0x4000, RZ ;  /* 0x0000400082327810 */ /* 0x040fe40007f7e0ff */
[----:B------:R-:W-:Y:S02]  /*20070*/  IADD3 R102, P1, R130, 0x8000, RZ ;  /* 0x0000800082667810 */ /* 0x000fe40007f3e0ff */
[----:B------:R-:W-:-:S02]  /*20080*/  LOP3.LUT R54, R173, R54, RZ, 0x3c, !PT ;  /* 0x00000036ad367212 */ /* 0x000fc400078e3cff */
[----:B------:R-:W-:Y:S02]  /*20090*/  LOP3.LUT R175, R38, 0x380, RZ, 0xc0, !PT ;  /* 0x0000038026af7812 */ /* 0x000fe400078ec0ff */
[----:B------:R-:W-:Y:S02]  /*200a0*/  LOP3.LUT R173, R106, 0x380, RZ, 0xc0, !PT ;  /* 0x000003806aad7812 */ /* 0x000fe400078ec0ff */
[----:B------:R-:W-:Y:S01]  /*200b0*/  LOP3.LUT R122, R46, 0x380, RZ, 0xc0, !PT ;  /* 0x000003802e7a7812 */ /* 0x000fe200078ec0ff */
[--C-:B------:R-:W-:Y:S01]  /*200c0*/  IMAD.X R59, RZ, RZ, R131.reuse, P5 ;  /* 0x000000ffff3b7224 */ /* 0x100fe200028e0683 */
[----:B------:R-:W-:Y:S01]  /*200d0*/  LOP3.LUT R126, R50, 0x380, RZ, 0xc0, !PT ;  /* 0x00000380327e7812 */ /* 0x000fe200078ec0ff */
[----:B------:R-:W-:Y:S01]  /*200e0*/  IMAD.X R103, RZ, RZ, R131, P1 ;  /* 0x000000ffff677224 */ /* 0x000fe200008e0683 */
[C---:B------:R-:W-:Y:S02]  /*200f0*/  LOP3.LUT R7, R130.reuse, 0x380, RZ, 0xc0, !PT ;  /* 0x0000038082077812 */ /* 0x040fe400078ec0ff */
[----:B------:R-:W-:-:S02]  /*20100*/  IADD3 R6, P5, R130, 0xc020, RZ ;  /* 0x0000c02082067810 */ /* 0x000fc40007fbe0ff */
[----:B------:R-:W-:Y:S02]  /*20110*/  SHF.R.U64 R175, R175, 0x3, RZ ;  /* 0x00000003afaf7819 */ /* 0x000fe400000012ff */
[----:B------:R-:W-:Y:S01]  /*20120*/  SHF.R.U64 R173, R173, 0x3, RZ ;  /* 0x00000003adad7819 */ /* 0x000fe200000012ff */
[----:B------:R-:W-:Y:S01]  /*20130*/  IMAD.X R51, RZ, RZ, R131, P3 ;  /* 0x000000ffff337224 */ /* 0x000fe200018e0683 */
[C---:B------:R-:W-:Y:S02]  /*20140*/  IADD3 R62, P2, R130.reuse, 0x4060, RZ ;  /* 0x00004060823e7810 */ /* 0x040fe40007f5e0ff */
[----:B------:R-:W-:Y:S02]  /*20150*/  IADD3 R104, P1, R130, 0xc060, RZ ;  /* 0x0000c06082687810 */ /* 0x000fe40007f3e0ff */
[----:B------:R-:W-:Y:S02]  /*20160*/  SHF.R.U64 R177, R122, 0x3, RZ ;  /* 0x000000037ab17819 */ /* 0x000fe400000012ff */
[----:B------:R-:W-:-:S02]  /*20170*/  IADD3 R114, P3, R130, 0x8060, RZ ;  /* 0x0000806082727810 */ /* 0x000fc40007f7e0ff */
[----:B------:R-:W-:Y:S02]  /*20180*/  SHF.R.U64 R179, R126, 0x3, RZ ;  /* 0x000000037eb37819 */ /* 0x000fe400000012ff */
[----:B------:R-:W-:Y:S02]  /*20190*/  SHF.R.U64 R7, R7, 0x3, RZ ;  /* 0x0000000307077819 */ /* 0x000fe400000012ff */
[----:B------:R-:W-:Y:S02]  /*201a0*/  LOP3.LUT R38, R175, R38, RZ, 0x3c, !PT ;  /* 0x00000026af267212 */ /* 0x000fe400078e3cff */
[----:B------:R-:W-:Y:S02]  /*201b0*/  LOP3.LUT R106, R173, R106, RZ, 0x3c, !PT ;  /* 0x0000006aad6a7212 */ /* 0x000fe400078e3cff */
[----:B------:R-:W-:Y:S01]  /*201c0*/  LOP3.LUT R52, R6, 0x380, RZ, 0xc0, !PT ;  /* 0x0000038006347812 */ /* 0x000fe200078ec0ff */
[--C-:B------:R-:W-:Y:S01]  /*201d0*/  IMAD.X R47, RZ, RZ, R131.reuse, P4 ;  /* 0x000000ffff2f7224 */ /* 0x100fe200020e0683 */
[----:B------:R-:W-:Y:S01]  /*201e0*/  LOP3.LUT R46, R177, R46, RZ, 0x3c, !PT ;  /* 0x0000002eb12e7212 */ /* 0x000fe200078e3cff */
[--C-:B------:R-:W-:Y:S01]  /*201f0*/  IMAD.X R55, RZ, RZ, R131.reuse, P6 ;  /* 0x000000ffff377224 */ /* 0x100fe200030e0683 */
[----:B------:R-:W-:Y:S01]  /*20200*/  LOP3.LUT R175, R58, 0x380, RZ, 0xc0, !PT ;  /* 0x000003803aaf7812 */ /* 0x000fe200078ec0ff */
[----:B------:R-:W-:Y:S01]  /*20210*/  IMAD.X R63, RZ, RZ, R131, P2 ;  /* 0x000000ffff3f7224 */ /* 0x000fe200010e0683 */
[----:B------:R-:W-:-:S02]  /*20220*/  LOP3.LUT R173, R104, 0x380, RZ, 0xc0, !PT ;  /* 0x0000038068ad7812 */ /* 0x000fc400078ec0ff */
[----:B------:R-:W-:Y:S01]  /*20230*/  LOP3.LUT R177, R62, 0x380, RZ, 0xc0, !PT ;  /* 0x000003803eb17812 */ /* 0x000fe200078ec0ff */
[----:B------:R-:W-:Y:S01]  /*20240*/  IMAD.X R115, RZ, RZ, R131, P3 ;  /* 0x000000ffff737224 */ /* 0x000fe200018e0683 */
[C---:B------:R-:W-:Y:S02]  /*20250*/  IADD3 R110, P4, R130.reuse, 0x8040, RZ ;  /* 0x00008040826e7810 */ /* 0x040fe40007f9e0ff */
[C---:B------:R-:W-:Y:S02]  /*20260*/  IADD3 R118, P6, R130.reuse, 0xc000, RZ ;  /* 0x0000c00082767810 */ /* 0x040fe40007fde0ff */
[----:B-----5:R-:W-:Y:S02]  /*20270*/  IADD3 R100, P2, R130, 0xc040, RZ ;  /* 0x0000c04082647810 */ /* 0x020fe40007f5e0ff */
[----:B------:R-:W-:Y:S02]  /*20280*/  LOP3.LUT R50, R179, R50, RZ, 0x3c, !PT ;  /* 0x00000032b3327212 */ /* 0x000fe400078e3cff */
[----:B------:R-:W-:-:S02]  /*20290*/  LOP3.LUT R130, R7, R130, RZ, 0x3c, !PT ;  /* 0x0000008207827212 */ /* 0x000fc400078e3cff */
[----:B------:R-:W-:Y:S02]  /*202a0*/  LOP3.LUT R179, R102, 0x380, RZ, 0xc0, !PT ;  /* 0x0000038066b37812 */ /* 0x000fe400078ec0ff */
[----:B------:R-:W-:Y:S02]  /*202b0*/  SHF.R.U64 R29, R52, 0x3, RZ ;  /* 0x00000003341d7819 */ /* 0x000fe400000012ff */
[----:B------:R-:W-:Y:S02]  /*202c0*/  SHF.R.U64 R175, R175, 0x3, RZ ;  /* 0x00000003afaf7819 */ /* 0x000fe400000012ff */
[----:B------:R-:W-:Y:S02]  /*202d0*/  SHF.R.U64 R173, R173, 0x3, RZ ;  /* 0x00000003adad7819 */ /* 0x000fe400000012ff */
[----:B------:R-:W-:Y:S02]  /*202e0*/  ISETP.NE.U32.AND P3, PT, RZ, UR4, PT ;  /* 0x00000004ff007c0c */ /* 0x000fe4000bf65070 */
[----:B------:R-:W-:Y:S01]  /*202f0*/  SHF.R.U64 R177, R177, 0x3, RZ ;  /* 0x00000003b1b17819 */ /* 0x000fe200000012ff */
[----:B------:R-:W-:Y:S01]  /*20300*/  IMAD.X R7, RZ, RZ, R131, P1 ;  /* 0x000000ffff077224 */ /* 0x000fe200008e0683 */
[----:B------:R-:W-:-:S02]  /*20310*/  SHF.R.U64 R179, R179, 0x3, RZ ;  /* 0x00000003b3b37819 */ /* 0x000fc400000012ff */
[----:B------:R-:W-:Y:S01]  /*20320*/  MOV R130, R130 ;  /* 0x0000008200827202 */ /* 0x000fe20000000f00 */
[----:B------:R-:W-:Y:S01]  /*20330*/  BAR.SYNC.DEFER_BLOCKING 0x1, 0x100 ;  /* 0x0044000000007b1d */ /* 0x000fe20000010000 */
[----:B------:R-:W-:Y:S02]  /*20340*/  LOP3.LUT R122, R29, R6, RZ, 0x3c, !PT ;  /* 0x000000061d7a7212 */ /* 0x000fe400078e3cff */
[----:B------:R-:W-:Y:S02]  /*20350*/  LOP3.LUT R58, R175, R58, RZ, 0x3c, !PT ;  /* 0x0000003aaf3a7212 */ /* 0x000fe400078e3cff */
[----:B------:R-:W-:Y:S02]  /*20360*/  LOP3.LUT R6, R173, R104, RZ, 0x3c, !PT ;  /* 0x00000068ad067212 */ /* 0x000fe400078e3cff */
[----:B------:R-:W-:Y:S02]  /*20370*/  MOV R21, R20 ;  /* 0x0000001400157202 */ /* 0x000fe40000000f00 */
[----:B------:R-:W-:Y:S01]  /*20380*/  ISETP.NE.AND.EX P3, PT, RZ, UR5, PT, P3 ;  /* 0x00000005ff007c0c */ /* 0x000fe2000bf65330 */
[----:B------:R-:W-:Y:S01]  /*20390*/  ULDC.64 UR4, c[0x0][0xbe0] ;  /* 0x0002f80000047ab9 */ /* 0x000fe20000000a00 */
[----:B------:R-:W-:Y:S01]  /*203a0*/  LOP3.LUT R62, R177, R62, RZ, 0x3c, !PT ;  /* 0x0000003eb13e7212 */ /* 0x000fe200078e3cff */
[----:B------:R-:W-:Y:S01]  /*203b0*/  IMAD.X R127, RZ, RZ, R131, P2 ;  /* 0x000000ffff7f7224 */ /* 0x000fe200010e0683 */
[----:B------:R-:W-:-:S02]  /*203c0*/  LOP3.LUT R175, R110, 0x380, RZ, 0xc0, !PT ;  /* 0x000003806eaf7812 */ /* 0x000fc400078ec0ff */
[----:B------:R-:W-:Y:S02]  /*203d0*/  MOV R38, R38 ;  /* 0x0000002600267202 */ /* 0x000fe40000000f00 */
[----:B------:R-:W-:Y:S02]  /*203e0*/  LOP3.LUT R177, R114, 0x380, RZ, 0xc0, !PT ;  /* 0x0000038072b17812 */ /* 0x000fe400078ec0ff */
[----:B------:R-:W-:Y:S02]  /*203f0*/  MOV R46, R46 ;  /* 0x0000002e002e7202 */ /* 0x000fe40000000f00 */
[----:B------:R-:W-:Y:S02]  /*20400*/  LOP3.LUT R102, R179, R102, RZ, 0x3c, !PT ;  /* 0x00000066b3667212 */ /* 0x000fe400078e3cff */
[----:B------:R-:W-:Y:S01]  /*20410*/  ISETP.NE.U32.AND P2, PT, RZ, UR4, PT ;  /* 0x00000004ff007c0c */ /* 0x000fe2000bf45070 */
[----:B------:R0:W-:Y:S01]  /*20420*/  STSM.16.M88.4 [R130], R24 ;  /* 0x0000001882007844 */ /* 0x0001e20000000200 */
[----:B------:R-:W-:Y:S01]  /*20430*/  LOP3.LUT R179, R118, 0x380, RZ, 0xc0, !PT ;  /* 0x0000038076b37812 */ /* 0x000fe200078ec0ff */
[--C-:B------:R-:W-:Y:S01]  /*20440*/  IMAD.X R107, RZ, RZ, R131.reuse, P0 ;  /* 0x000000ffff6b7224 */ /* 0x100fe200000e0683 */
[----:B------:R-:W-:Y:S01]  /*20450*/  SHF.R.U64 R175, R175, 0x3, RZ ;  /* 0x00000003afaf7819 */ /* 0x000fe200000012ff */
[--C-:B------:R-:W-:Y:S01]  /*20460*/  IMAD.X R111, RZ, RZ, R131.reuse, P4 ;  /* 0x000000ffff6f7224 */ /* 0x100fe200020e0683 */
[----:B------:R-:W-:Y:S01]  /*20470*/  MOV R20, R6 ;  /* 0x0000000600147202 */ /* 0x000fe20000000f00 */
[--C-:B------:R-:W-:Y:S01]  /*20480*/  IMAD.X R119, RZ, RZ, R131.reuse, P6 ;  /* 0x000000ffff777224 */ /* 0x100fe200030e0683 */
[----:B------:R-:W-:Y:S01]  /*20490*/  STSM.16.M88.4 [R21], R32 ;  /* 0x0000002015007844 */ /* 0x000fe20000000200 */
[----:B------:R-:W-:Y:S01]  /*204a0*/  IMAD.X R123, RZ, RZ, R131, P5 ;  /* 0x000000ffff7b7224 */ /* 0x000fe200028e0683 */
[----:B------:R-:W-:Y:S01]  /*204b0*/  SHF.R.U64 R177, R177, 0x3, RZ ;  /* 0x00000003b1b17819 */ /* 0x000fe200000012ff */
[----:B------:R-:W3:Y:S01]  /*204c0*/  LDC.64 R6, c[0x0][0xbd8] ;  /* 0x0002f600ff067b82 */ /* 0x000ee20000000a00 */
[----:B------:R-:W-:Y:S01]  /*204d0*/  LOP3.LUT R131, R100, 0x380, RZ, 0xc0, !PT ;  /* 0x0000038064837812 */ /* 0x000fe200078ec0ff */
[----:B------:R-:W-:Y:S01]  /*204e0*/  STSM.16.M88.4 [R38], R40 ;  /* 0x0000002826007844 */ /* 0x000fe20000000200 */
[----:B------:R-:W-:-:S02]  /*204f0*/  MOV R50, R50 ;  /* 0x0000003200327202 */ /* 0x000fc40000000f00 */
[----:B------:R-:W-:Y:S01]  /*20500*/  MOV R54, R54 ;  /* 0x0000003600367202 */ /* 0x000fe20000000f00 */
[----:B------:R1:W-:Y:S01]  /*20510*/  STSM.16.M88.4 [R46], R8 ;  /* 0x000000082e007844 */ /* 0x0003e20000000200 */
[----:B0-----:R-:W-:Y:S02]  /*20520*/  F2FP.BF16.F32.PACK_AB R24, R65, R157 ;  /* 0x0000009d4118723e */ /* 0x001fe400000010ff */
[----:B------:R-:W-:Y:S02]  /*20530*/  F2FP.BF16.F32.PACK_AB R25, R67, R66 ;  /* 0x000000424319723e */ /* 0x000fe400000010ff */
[----:B------:R-:W-:Y:S02]  /*20540*/  F2FP.BF16.F32.PACK_AB R26, R69, R158 ;  /* 0x0000009e451a723e */ /* 0x000fe400000010ff */
[----:B------:R-:W-:Y:S02]  /*20550*/  F2FP.BF16.F32.PACK_AB R27, R71, R70 ;  /* 0x00000046471b723e */ /* 0x000fe400000010ff */
[----:B------:R-:W-:-:S02]  /*20560*/  ISETP.NE.AND.EX P2, PT, RZ, UR5, PT, P2 ;  /* 0x00000005ff007c0c */ /* 0x000fc4000bf45320 */
[----:B------:R-:W-:Y:S02]  /*20570*/  SHF.R.U64 R179, R179, 0x3, RZ ;  /* 0x00000003b3b37819 */ /* 0x000fe400000012ff */
[----:B------:R-:W-:Y:S02]  /*20580*/  MOV R58, R58 ;  /* 0x0000003a003a7202 */ /* 0x000fe40000000f00 */
[----:B------:R-:W-:Y:S02]  /*20590*/  LOP3.LUT R110, R175, R110, RZ, 0x3c, !PT ;  /* 0x0000006eaf6e7212 */ /* 0x000fe400078e3cff */
[----:B-1----:R-:W-:Y:S02]  /*205a0*/  F2FP.BF16.F32.PACK_AB R8, R73, R159 ;  /* 0x0000009f4908723e */ /* 0x002fe400000010ff */
[----:B------:R-:W-:Y:S02]  /*205b0*/  F2FP.BF16.F32.PACK_AB R9, R75, R74 ;  /* 0x0000004a4b09723e */ /* 0x000fe400000010ff */
[----:B------:R-:W-:-:S02]  /*205c0*/  F2FP.BF16.F32.PACK_AB R10, R77, R160 ;  /* 0x000000a04d0a723e */ /* 0x000fc400000010ff */
[----:B------:R-:W-:Y:S01]  /*205d0*/  F2FP.BF16.F32.PACK_AB R11, R79, R78 ;  /* 0x0000004e4f0b723e */ /* 0x000fe200000010ff */
[----:B------:R-:W-:Y:S01]  /*205e0*/  STSM.16.M88.4 [R50], R12 ;  /* 0x0000000c32007844 */ /* 0x000fe20000000200 */
[----:B------:R-:W-:Y:S02]  /*205f0*/  LOP3.LUT R114, R177, R114, RZ, 0x3c, !PT ;  /* 0x00000072b1727212 */ /* 0x000fe400078e3cff */
[----:B------:R-:W-:Y:S02]  /*20600*/  SHF.R.U64 R131, R131, 0x3, RZ ;  /* 0x0000000383837819 */ /* 0x000fe400000012ff */
[----:B------:R-:W-:Y:S02]  /*20610*/  MOV R62, R62 ;  /* 0x0000003e003e7202 */ /* 0x000fe40000000f00 */
[----:B------:R-:W-:Y:S01]  /*20620*/  F2FP.BF16.F32.PACK_AB R29, R83, R82 ;  /* 0x00000052531d723e */ /* 0x000fe200000010ff */
[----:B------:R-:W-:Y:S01]  /*20630*/  STSM.16.M88.4 [R54], R24 ;  /* 0x0000001836007844 */ /* 0x000fe20000000200 */
[----:B------:R-:W-:-:S02]  /*20640*/  MOV R102, R102 ;  /* 0x0000006600667202 */ /* 0x000fc40000000f00 */
[----:B------:R-:W-:Y:S02]  /*20650*/  F2FP.BF16.F32.PACK_AB R32, R89, R163 ;  /* 0x000000a35920723e */ /* 0x000fe400000010ff */
[----:B------:R-:W-:Y:S02]  /*20660*/  F2FP.BF16.F32.PACK_AB R33, R91, R90 ;  /* 0x0000005a5b21723e */ /* 0x000fe400000010ff */
[----:B------:R-:W-:Y:S02]  /*20670*/  F2FP.BF16.F32.PACK_AB R34, R93, R164 ;  /* 0x000000a45d22723e */ /* 0x000fe400000010ff */
[----:B------:R-:W-:Y:S01]  /*20680*/  F2FP.BF16.F32.PACK_AB R35, R95, R94 ;  /* 0x0000005e5f23723e */ /* 0x000fe200000010ff */
[----:B------:R0:W-:Y:S01]  /*20690*/  STSM.16.M88.4 [R58], R8 ;  /* 0x000000083a007844 */ /* 0x0001e20000000200 */
[----:B------:R-:W-:Y:S02]  /*206a0*/  LOP3.LUT R118, R179, R118, RZ, 0x3c, !PT ;  /* 0x00000076b3767212 */ /* 0x000fe400078e3cff */
[----:B------:R-:W-:-:S02]  /*206b0*/  MOV R106, R106 ;  /* 0x0000006a006a7202 */ /* 0x000fc40000000f00 */
[----:B------:R-:W-:Y:S02]  /*206c0*/  F2FP.BF16.F32.PACK_AB R38, R101, R166 ;  /* 0x000000a66526723e */ /* 0x000fe400000010ff */
[----:B------:R-:W-:Y:S02]  /*206d0*/  F2FP.BF16.F32.PACK_AB R39, R60, R56 ;  /* 0x000000383c27723e */ /* 0x000fe400000010ff */
[----:B------:R-:W-:Y:S02]  /*206e0*/  MOV R110, R110 ;  /* 0x0000006e006e7202 */ /* 0x000fe40000000f00 */
[----:B------:R-:W-:Y:S02]  /*206f0*/  F2FP.BF16.F32.PACK_AB R40, R105, R167 ;  /* 0x000000a76928723e */ /* 0x000fe400000010ff */
[----:B------:R-:W-:Y:S02]  /*20700*/  F2FP.BF16.F32.PACK_AB R41, R68, R64 ;  /* 0x000000404429723e */ /* 0x000fe400000010ff */
[----:B------:R-:W-:-:S02]  /*20710*/  F2FP.BF16.F32.PACK_AB R42, R109, R168 ;  /* 0x000000a86d2a723e */ /* 0x000fc400000010ff */
[----:B------:R-:W-:Y:S01]  /*20720*/  F2FP.BF16.F32.PACK_AB R43, R76, R72 ;  /* 0x000000484c2b723e */ /* 0x000fe200000010ff */
[----:B------:R-:W-:Y:S01]  /*20730*/  STSM.16.M88.4 [R62], R28 ;  /* 0x0000001c3e007844 */ /* 0x000fe20000000200 */
[----:B------:R-:W-:Y:S02]  /*20740*/  LOP3.LUT R126, R131, R100, RZ, 0x3c, !PT ;  /* 0x00000064837e7212 */ /* 0x000fe400078e3cff */
[----:B------:R-:W-:Y:S02]  /*20750*/  MOV R114, R114 ;  /* 0x0000007200727202 */ /* 0x000fe40000000f00 */
[----:B0-----:R-:W-:Y:S02]  /*20760*/  F2FP.BF16.F32.PACK_AB R8, R113, R169 ;  /* 0x000000a97108723e */ /* 0x001fe400000010ff */
[----:B------:R-:W-:Y:S02]  /*20770*/  F2FP.BF16.F32.PACK_AB R9, R84, R80 ;  /* 0x000000505409723e */ /* 0x000fe400000010ff */
[----:B------:R-:W-:-:S02]  /*20780*/  F2FP.BF16.F32.PACK_AB R10, R117, R170 ;  /* 0x000000aa750a723e */ /* 0x000fc400000010ff */
[----:B------:R-:W-:Y:S01]  /*20790*/  F2FP.BF16.F32.PACK_AB R11, R88, R87 ;  /* 0x00000057580b723e */ /* 0x000fe200000010ff */
[----:B------:R-:W-:Y:S01]  /*207a0*/  STSM.16.M88.4 [R102], R32 ;  /* 0x0000002066007844 */ /* 0x000fe20000000200 */
[----:B------:R-:W-:Y:S02]  /*207b0*/  MOV R118, R118 ;  /* 0x0000007600767202 */ /* 0x000fe40000000f00 */
[----:B------:R-:W-:Y:S01]  /*207c0*/  F2FP.BF16.F32.PACK_AB R12, R121, R171 ;  /* 0x000000ab790c723e */ /* 0x000fe200000010ff */
[----:B------:R-:W-:Y:S01]  /*207d0*/  STSM.16.M88.4 [R106], R36 ;  /* 0x000000246a007844 */ /* 0x000fe20000000200 */
[----:B------:R-:W-:Y:S02]  /*207e0*/  F2FP.BF16.F32.PACK_AB R13, R96, R92 ;  /* 0x0000005c600d723e */ /* 0x000fe400000010ff */
[----:B------:R-:W-:Y:S02]  /*207f0*/  F2FP.BF16.F32.PACK_AB R14, R125, R124 ;  /* 0x0000007c7d0e723e */ /* 0x000fe400000010ff */
[----:B------:R-:W-:Y:S01]  /*20800*/  F2FP.BF16.F32.PACK_AB R15, R112, R108 ;  /* 0x0000006c700f723e */ /* 0x000fe200000010ff */
[----:B------:R-:W-:Y:S01]  /*20810*/  STSM.16.M88.4 [R110], R40 ;  /* 0x000000286e007844 */ /* 0x000fe20000000200 */
[----:B------:R-:W-:-:S02]  /*20820*/  MOV R122, R122 ;  /* 0x0000007a007a7202 */ /* 0x000fc40000000f00 */
[----:B------:R-:W-:Y:S02]  /*20830*/  F2FP.BF16.F32.PACK_AB R130, R133, R132 ;  /* 0x000000848582723e */ /* 0x000fe400000010ff */
[----:B------:R-:W-:Y:S01]  /*20840*/  F2FP.BF16.F32.PACK_AB R131, R135, R134 ;  /* 0x000000868783723e */ /* 0x000fe200000010ff */
[----:B------:R0:W-:Y:S01]  /*20850*/  STSM.16.M88.4 [R114], R8 ;  /* 0x0000000872007844 */ /* 0x0001e20000000200 */
[----:B------:R-:W-:-:S03]  /*20860*/  MOV R126, R126 ;  /* 0x0000007e007e7202 */ /* 0x000fc60000000f00 */
[----:B------:R1:W-:Y:S04]  /*20870*/  STSM.16.M88.4 [R118], R12 ;  /* 0x0000000c76007844 */ /* 0x0003e80000000200 */
[----:B------:R-:W-:Y:S04]  /*20880*/  STSM.16.M88.4 [R122], R128 ;  /* 0x000000807a007844 */ /* 0x000fe80000000200 */
[----:B------:R-:W-:Y:S01]  /*20890*/  STSM.16.M88.4 [R126], R136 ;  /* 0x000000887e007844 */ /* 0x000fe20000000200 */
[----:B0-----:R-:W0:Y:S03]  /*208a0*/  @P2 LDC.64 R8, c[0x0][0xbe0] ;  /* 0x0002f800ff082b82 */ /* 0x001e260000000a00 */
[----:B------:R2:W-:Y:S01]  /*208b0*/  STSM.16.M88.4 [R20], R144 ;  /* 0x0000009014007844 */ /* 0x0005e20000000200 */
[----:B---3--:R-:W-:-:S04]  /*208c0*/  IMAD.WIDE R10, R172, 0x4, R6 ;  /* 0x00000004ac0a7825 */ /* 0x008fc800078e0206 */
[----:B----4-:R-:W-:-:S04]  /*208d0*/  IMAD R7, R174, 0x8, R176 ;  /* 0x00000008ae077824 */ /* 0x010fc800078e02b0 */
[----:B------:R-:W-:Y:S01]  /*208e0*/  IMAD.WIDE R6, R7, 0x2, R2 ;  /* 0x0000000207067825 */ /* 0x000fe200078e0202 */
[----:B------:R-:W-:Y:S01]  /*208f0*/  ULDC UR4, c[0x0][0xa88] ;  /* 0x0002a20000047ab9 */ /* 0x000fe20000000800 */
[----:B------:R-:W-:Y:S01]  /*20900*/  BAR.SYNC.DEFER_BLOCKING 0x1, 0x100 ;  /* 0x0044000000007b1d */ /* 0x000fe20000010000 */
[----:B-1----:R-:W-:Y:S01]  /*20910*/  IADD3 R15, P0, R6, 0x1000, RZ ;  /* 0x00001000060f7810 */ /* 0x002fe20007f1e0ff */
[----:B------:R-:W-:Y:S02]  /*20920*/  IMAD.MOV.U32 R21, RZ, RZ, RZ ;  /* 0x000000ffff157224 */ /* 0x000fe400078e00ff */
[----:B--2---:R-:W-:Y:S01]  /*20930*/  IMAD.U32 R20, RZ, RZ, UR4 ;  /* 0x00000004ff147e24 */ /* 0x004fe2000f8e00ff */
[----:B------:R-:W-:Y:S01]  /*20940*/  LOP3.LUT R4, R15, 0x380, RZ, 0xc0, !PT ;  /* 0x000003800f047812 */ /* 0x000fe200078ec0ff */
[----:B0-----:R-:W-:-:S03]  /*20950*/  @P2 IMAD.WIDE R2, R172, 0x4, R8 ;  /* 0x00000004ac022825 */ /* 0x001fc600078e0208 */
[----:B------:R-:W-:Y:S02]  /*20960*/  SHF.R.U64 R8, R4, 0x3, RZ ;  /* 0x0000000304087819 */ /* 0x000fe400000012ff */
[----:B------:R-:W-:Y:S02]  /*20970*/  IADD3 R13, P1, R6, 0x2000, RZ ;  /* 0x00002000060d7810 */ /* 0x000fe40007f3e0ff */
[----:B------:R-:W-:Y:S01]  /*20980*/  LOP3.LUT R8, R8, R15, RZ, 0x3c, !PT ;  /* 0x0000000f08087212 */ /* 0x000fe200078e3cff */
[----:B------:R0:W5:Y:S04]  /*20990*/  @P3 LDG.E R21, desc[UR6][R10.64] ;  /* 0x000000060a153981 */ /* 0x000168000c1e1900 */
[----:B------:R0:W5:Y:S01]  /*209a0*/  @P2 LDG.E R20, desc[UR6][R2.64] ;  /* 0x0000000602142981 */ /* 0x000162000c1e1900 */
[----:B------:R-:W-:Y:S05]  /*209b0*/  @P2 BRA `(.L_x_1632) ;  /* 0x0000000000142947 */ /* 0x000fea0003800000 */
[----:B------:R-:W-:Y:S05]  /*209c0*/  @!P3 BRA `(.L_x_1632) ;  /* 0x000000000010b947 */ /* 0x000fea0003800000 */
[----:B------:R-:W-:Y:S02]  /*209d0*/  ULDC.64 UR4, c[0x0][0x208] ;  /* 0x0000820000047ab9 */ /* 0x000fe40000000a00 */
[----:B0-----:R-:W2:Y:S04]  /*209e0*/  LDG.E R3, desc[UR4][R10.64] ;  /* 0x000000040a037981 */ /* 0x001ea8000c1e1900 */
[----:B-----5:R-:W2:Y:S02]  /*209f0*/  LDG.E R20, desc[UR4][R10.64+0x4] ;  /* 0x000004040a147981 */ /* 0x020ea4000c1e1900 */
[----:B--2---:R-:W-:-:S07]  /*20a00*/  IMAD.IADD R20, R20, 0x1, -R3 ;  /* 0x0000000114147824 */ /* 0x004fce00078e0a03 */
.L_x_1632:
[----:B------:R-:W2:Y:S01]  /*20a10*/  LDL R14, [R1+0x54] ;  /* 0x00005400010e7983 */ /* 0x000ea20000100800 */
[----:B------:R-:W-:-:S03]  /*20a20*/  ULDC.64 UR4, c[0x0][0xb70] ;  /* 0x0002dc0000047ab9 */ /* 0x000fc60000000a00 */
[----:B------:R-:W3:Y:S04]  /*20a30*/  LDL.LU R81, [R1+0x60] ;  /* 0x0000600001517983 */ /* 0x000ee80000300800 */
[----:B------:R-:W2:Y:S01]  /*20a40*/  LDL.LU R79, [R1+0x70] ;  /* 0x00007000014f7983 */ /* 0x000ea20000300800 */
[--C-:B0----5:R-:W-:Y:S01]  /*20a50*/  SHF.R.S32.HI R3, RZ, 0x1f, R21.reuse ;  /* 0x0000001fff037819 */ /* 0x121fe20000011415 */
[----:B------:R-:W-:Y:S01]  /*20a60*/  IMAD.MOV.U32 R2, RZ, RZ, R21 ;  /* 0x000000ffff027224 */ /* 0x000fe200078e0015 */
[----:B------:R-:W-:Y:S01]  /*20a70*/  SHF.R.S32.HI R4, RZ, 0x1f, R172 ;  /* 0x0000001fff047819 */ /* 0x000fe200000114ac */
[----:B------:R-:W4:Y:S01]  /*20a80*/  LDL R80, [R1+0x6c] ;  /* 0x00006c0001507983 */ /* 0x000f220000100800 */
[----:B------:R-:W-:Y:S02]  /*20a90*/  SEL R77, R172, RZ, !P3 ;  /* 0x000000ffac4d7207 */ /* 0x000fe40005800000 */
[----:B------:R-:W-:-:S02]  /*20aa0*/  SEL R76, R4, RZ, !P3 ;  /* 0x000000ff044c7207 */ /* 0x000fc40005800000 */
[----:B------:R-:W-:Y:S02]  /*20ab0*/  IADD3 R25, P2, R6, 0x3000, RZ ;  /* 0x0000300006197810 */ /* 0x000fe40007f5e0ff */
[----:B------:R-:W-:Y:S02]  /*20ac0*/  LOP3.LUT R12, R13, 0x380, RZ, 0xc0, !PT ;  /* 0x000003800d0c7812 */ /* 0x000fe400078ec0ff */
[----:B------:R-:W-:Y:S02]  /*20ad0*/  LOP3.LUT R24, R25, 0x380, RZ, 0xc0, !PT ;  /* 0x0000038019187812 */ /* 0x000fe400078ec0ff */
[----:B------:R-:W-:Y:S02]  /*20ae0*/  SHF.R.U64 R12, R12, 0x3, RZ ;  /* 0x000000030c0c7819 */ /* 0x000fe400000012ff */
[----:B------:R-:W-:Y:S02]  /*20af0*/  SHF.R.U64 R24, R24, 0x3, RZ ;  /* 0x0000000318187819 */ /* 0x000fe400000012ff */
[----:B------:R-:W-:-:S02]  /*20b00*/  LOP3.LUT R12, R12, R13, RZ, 0x3c, !PT ;  /* 0x0000000d0c0c7212 */ /* 0x000fc400078e3cff */
[C---:B------:R-:W-:Y:S02]  /*20b10*/  IADD3 R29, P6, R6.reuse, 0x4000, RZ ;  /* 0x00004000061d7810 */ /* 0x040fe40007fde0ff */
[C---:B------:R-:W-:Y:S02]  /*20b20*/  IADD3 R33, P5, R6.reuse, 0x5000, RZ ;  /* 0x0000500006217810 */ /* 0x040fe40007fbe0ff */
[----:B------:R-:W-:Y:S01]  /*20b30*/  IADD3 R37, P4, R6, 0x6000, RZ ;  /* 0x0000600006257810 */ /* 0x000fe20007f9e0ff */
[----:B------:R-:W-:Y:S01]  /*20b40*/  ULDC.64 UR6, c[0x0][0x208] ;  /* 0x0000820000067ab9 */ /* 0x000fe20000000a00 */
[----:B------:R-:W-:Y:S02]  /*20b50*/  LOP3.LUT R24, R24, R25, RZ, 0x3c, !PT ;  /* 0x0000001918187212 */ /* 0x000fe400078e3cff */
[----:B------:R-:W-:Y:S01]  /*20b60*/  SHF.R.S32.HI R229, RZ, 0x1f, R228 ;  /* 0x0000001fffe57819 */ /* 0x000fe200000114e4 */
[----:B------:R-:W-:Y:S01]  /*20b70*/  VIADD R78, R18, 0x40 ;  /* 0x00000040124e7836 */ /* 0x000fe20000000000 */
[----:B------:R-:W-:Y:S01]  /*20b80*/  BSSY B1, `(.L_x_1633) ;  /* 0x000009c000017945 */ /* 0x000fe20003800000 */
[----:B------:R-:W-:Y:S01]  /*20b90*/  VIADD R82, R228, 0x80 ;  /* 0x00000080e4527836 */ /* 0x000fe20000000000 */
[----:B---3--:R-:W-:Y:S01]  /*20ba0*/  SHF.R.S32.HI R23, RZ, 0x1f, R81 ;  /* 0x0000001fff177819 */ /* 0x008fe20000011451 */
[----:B------:R-:W-:-:S04]  /*20bb0*/  IMAD.WIDE.U32 R10, R81, UR4, R2 ;  /* 0x00000004510a7c25 */ /* 0x000fc8000f8e0002 */
[----:B--2---:R-:W-:Y:S02]  /*20bc0*/  IMAD R15, R79, 0x80, R14 ;  /* 0x000000804f0f7824 */ /* 0x004fe400078e020e */
[----:B------:R-:W2:Y:S01]  /*20bd0*/  LDL R14, [R1+0x74] ;  /* 0x00007400010e7983 */ /* 0x000ea20000100800 */
[----:B------:R-:W-:-:S04]  /*20be0*/  IMAD R9, R23, UR4, RZ ;  /* 0x0000000417097c24 */ /* 0x000fc8000f8e02ff */
[----:B------:R-:W-:Y:S01]  /*20bf0*/  IMAD R9, R81, UR5, R9 ;  /* 0x0000000551097c24 */ /* 0x000fe2000f8e0209 */
[----:B------:R-:W-:Y:S02]  /*20c00*/  ULDC.64 UR4, c[0x0][0xb78] ;  /* 0x0002de0000047ab9 */ /* 0x000fe40000000a00 */
[----:B------:R-:W-:Y:S02]  /*20c10*/  IMAD R2, R76, UR4, RZ ;  /* 0x000000044c027c24 */ /* 0x000fe4000f8e02ff */
[----:B------:R-:W-:Y:S02]  /*20c20*/  IMAD.IADD R11, R11, 0x1, R9 ;  /* 0x000000010b0b7824 */ /* 0x000fe400078e0209 */
[----:B------:R-:W-:Y:S01]  /*20c30*/  IMAD.WIDE.U32 R10, R77, UR4, R10 ;  /* 0x000000044d0a7c25 */ /* 0x000fe2000f8e000a */
[----:B------:R-:W-:-:S03]  /*20c40*/  SHF.R.S32.HI R9, RZ, 0x1f, R15 ;  /* 0x0000001fff097819 */ /* 0x000fc6000001140f */
[----:B------:R-:W-:Y:S01]  /*20c50*/  IMAD R4, R77, UR5, R2 ;  /* 0x000000054d047c24 */ /* 0x000fe2000f8e0202 */
[----:B------:R-:W-:Y:S01]  /*20c60*/  IADD3 R2, P3, R15, R10, RZ ;  /* 0x0000000a0f027210 */ /* 0x000fe20007f7e0ff */
[----:B------:R-:W-:-:S03]  /*20c70*/  ULDC.64 UR4, c[0x0][0xb40] ;  /* 0x0002d00000047ab9 */ /* 0x000fc60000000a00 */
[----:B------:R-:W-:Y:S02]  /*20c80*/  IADD3.X R9, R9, R11, R4, P3, !PT ;  /* 0x0000000b09097210 */ /* 0x000fe40001ffe404 */
[----:B------:R-:W-:-:S04]  /*20c90*/  LEA R54, P3, R2, UR4, 0x2 ;  /* 0x0000000402367c11 */ /* 0x000fc8000f8610ff */
[----:B------:R-:W-:Y:S01]  /*20ca0*/  LEA.HI.X R55, R2, UR5, R9, 0x2, P3 ;  /* 0x0000000502377c11 */ /* 0x000fe200098f1409 */
[--C-:B------:R-:W-:Y:S01]  /*20cb0*/  IMAD.X R9, RZ, RZ, R7.reuse, P0 ;  /* 0x000000ffff097224 */ /* 0x100fe200000e0607 */
[C---:B------:R-:W-:Y:S01]  /*20cc0*/  IADD3 R45, P0, R6.reuse, 0x8000, RZ ;  /* 0x00008000062d7810 */ /* 0x040fe20007f1e0ff */
[--C-:B------:R-:W-:Y:S01]  /*20cd0*/  IMAD.X R13, RZ, RZ, R7.reuse, P1 ;  /* 0x000000ffff0d7224 */ /* 0x100fe200008e0607 */
[C---:B------:R-:W-:Y:S01]  /*20ce0*/  IADD3 R41, P3, R6.reuse, 0x7000, RZ ;  /* 0x0000700006297810 */ /* 0x040fe20007f7e0ff */
[----:B------:R-:W-:Y:S01]  /*20cf0*/  IMAD.X R25, RZ, RZ, R7, P2 ;  /* 0x000000ffff197224 */ /* 0x000fe200010e0607 */
[----:B------:R-:W-:Y:S02]  /*20d00*/  IADD3 R49, P1, R6, 0x9000, RZ ;  /* 0x0000900006317810 */ /* 0x000fe40007f3e0ff */
[----:B------:R-:W-:Y:S02]  /*20d10*/  LOP3.LUT R28, R29, 0x380, RZ, 0xc0, !PT ;  /* 0x000003801d1c7812 */ /* 0x000fe400078ec0ff */
[----:B------:R-:W-:-:S02]  /*20d20*/  LOP3.LUT R32, R33, 0x380, RZ, 0xc0, !PT ;  /* 0x0000038021207812 */ /* 0x000fc400078ec0ff */
[----:B------:R-:W-:Y:S01]  /*20d30*/  LOP3.LUT R36, R37, 0x380, RZ, 0xc0, !PT ;  /* 0x0000038025247812 */ /* 0x000fe200078ec0ff */
[----:B------:R-:W-:Y:S01]  /*20d40*/  VIADD R11, R15, 0x8 ;  /* 0x000000080f0b7836 */ /* 0x000fe20000000000 */
[----:B------:R-:W-:Y:S01]  /*20d50*/  LOP3.LUT R44, R45, 0x380, RZ, 0xc0, !PT ;  /* 0x000003802d2c7812 */ /* 0x000fe200078ec0ff */
[----:B------:R-:W-:Y:S01]  /*20d60*/  ULDC.64 UR4, c[0x0][0xaa0] ;  /* 0x0002a80000047ab9 */ /* 0x000fe20000000a00 */
[----:B------:R-:W-:Y:S02]  /*20d70*/  IADD3 R53, P2, R6, 0xa000, RZ ;  /* 0x0000a00006357810 */ /* 0x000fe40007f5e0ff */
[----:B------:R-:W-:Y:S02]  /*20d80*/  LOP3.LUT R40, R41, 0x380, RZ, 0xc0, !PT ;  /* 0x0000038029287812 */ /* 0x000fe400078ec0ff */
[----:B------:R-:W-:Y:S02]  /*20d90*/  LOP3.LUT R48, R49, 0x380, RZ, 0xc0, !PT ;  /* 0x0000038031307812 */ /* 0x000fe400078ec0ff */
[----:B------:R-:W-:-:S02]  /*20da0*/  SHF.R.U64 R44, R44, 0x3, RZ ;  /* 0x000000032c2c7819 */ /* 0x000fc400000012ff */
[----:B------:R-:W-:Y:S02]  /*20db0*/  LOP3.LUT R52, R53, 0x380, RZ, 0xc0, !PT ;  /* 0x0000038035347812 */ /* 0x000fe400078ec0ff */
[----:B------:R-:W-:Y:S02]  /*20dc0*/  SHF.R.U64 R28, R28, 0x3, RZ ;  /* 0x000000031c1c7819 */ /* 0x000fe400000012ff */
[----:B------:R-:W-:Y:S02]  /*20dd0*/  SHF.R.U64 R32, R32, 0x3, RZ ;  /* 0x0000000320207819 */ /* 0x000fe400000012ff */
[----:B------:R-:W-:Y:S02]  /*20de0*/  SHF.R.U64 R36, R36, 0x3, RZ ;  /* 0x0000000324247819 */ /* 0x000fe400000012ff */
[----:B------:R-:W-:Y:S02]  /*20df0*/  SHF.R.U64 R40, R40, 0x3, RZ ;  /* 0x0000000328287819 */ /* 0x000fe400000012ff */
[----:B------:R-:W-:-:S02]  /*20e00*/  SHF.R.U64 R48, R48, 0x3, RZ ;  /* 0x0000000330307819 */ /* 0x000fc400000012ff */
[----:B------:R-:W-:Y:S01]  /*20e10*/  LOP3.LUT R44, R44, R45, RZ, 0x3c, !PT ;  /* 0x0000002d2c2c7212 */ /* 0x000fe200078e3cff */
[--C-:B------:R-:W-:Y:S01]  /*20e20*/  IMAD.X R45, RZ, RZ, R7.reuse, P0 ;  /* 0x000000ffff2d7224 */ /* 0x100fe200000e0607 */
        /* <DEDUP_REMOVED lines=16> */
[C---:B------:R-:W-:Y:S02]  /*20f30*/  IADD3 R69, P3, R6.reuse, 0xe000, RZ ;  /* 0x0000e00006457810 */ /* 0x040fe40007f7e0ff */
[----:B------:R-:W-:Y:S02]  /*20f40*/  LOP3.LUT R2, R6, 0x380, RZ, 0xc0, !PT ;  /* 0x0000038006027812 */ /* 0x000fe400078ec0ff */
[----:B------:R-:W-:Y:S02]  /*20f50*/  LOP3.LUT R56, R57, 0x380, RZ, 0xc0, !PT ;  /* 0x0000038039387812 */ /* 0x000fe400078ec0ff */
[----:B------:R-:W-:-:S02]  /*20f60*/  LOP3.LUT R60, R61, 0x380, RZ, 0xc0, !PT ;  /* 0x000003803d3c7812 */ /* 0x000fc400078ec0ff */
[----:B------:R-:W-:Y:S02]  /*20f70*/  LOP3.LUT R64, R65, 0x380, RZ, 0xc0, !PT ;  /* 0x0000038041407812 */ /* 0x000fe400078ec0ff */
[----:B------:R-:W-:Y:S02]  /*20f80*/  LOP3.LUT R68, R69, 0x380, RZ, 0xc0, !PT ;  /* 0x0000038045447812 */ /* 0x000fe400078ec0ff */
[----:B------:R-:W-:Y:S02]  /*20f90*/  SHF.R.U64 R56, R56, 0x3, RZ ;  /* 0x0000000338387819 */ /* 0x000fe400000012ff */
[----:B------:R-:W-:Y:S02]  /*20fa0*/  SHF.R.U64 R60, R60, 0x3, RZ ;  /* 0x000000033c3c7819 */ /* 0x000fe400000012ff */
[----:B------:R-:W-:Y:S02]  /*20fb0*/  SHF.R.U64 R64, R64, 0x3, RZ ;  /* 0x0000000340407819 */ /* 0x000fe400000012ff */
[----:B------:R-:W-:-:S02]  /*20fc0*/  SHF.R.U64 R68, R68, 0x3, RZ ;  /* 0x0000000344447819 */ /* 0x000fc400000012ff */
        /* <DEDUP_REMOVED lines=8> */
[----:B--2---:R-:W-:-:S04]  /*21050*/  LOP3.LUT P0, RZ, R14, 0x3, RZ, 0xc0, !PT ;  /* 0x000000030eff7812 */ /* 0x004fc8000780c0ff */
[-C--:B------:R-:W-:Y:S02]  /*21060*/  ISETP.GE.OR P1, PT, R15, R20.reuse, P0 ;  /* 0x000000140f00720c */ /* 0x080fe40000726670 */
[----:B------:R-:W-:Y:S02]  /*21070*/  IADD3 R15, P2, R6, 0xf000, RZ ;  /* 0x0000f000060f7810 */ /* 0x000fe40007f5e0ff */
[----:B------:R-:W-:Y:S02]  /*21080*/  ISETP.GE.OR P0, PT, R11, R20, P0 ;  /* 0x000000140b00720c */ /* 0x000fe40000706670 */
[----:B------:R-:W-:Y:S02]  /*21090*/  SHF.R.U64 R11, R2, 0x3, RZ ;  /* 0x00000003020b7819 */ /* 0x000fe400000012ff */
[----:B------:R-:W-:-:S04]  /*210a0*/  LOP3.LUT R2, R15, 0x380, RZ, 0xc0, !PT ;  /* 0x000003800f027812 */ /* 0x000fc800078ec0ff */
[----:B------:R-:W-:Y:S01]  /*210b0*/  SHF.R.U64 R2, R2, 0x3, RZ ;  /* 0x0000000302027819 */ /* 0x000fe200000012ff */
[----:B------:R-:W-:Y:S01]  /*210c0*/  IMAD.X R73, RZ, RZ, R7, P2 ;  /* 0x000000ffff497224 */ /* 0x000fe200010e0607 */
[----:B------:R-:W-:Y:S02]  /*210d0*/  LOP3.LUT R6, R11, R6, RZ, 0x3c, !PT ;  /* 0x000000060b067212 */ /* 0x000fe400078e3cff */
[----:B------:R-:W-:Y:S01]  /*210e0*/  LOP3.LUT R72, R2, R15, RZ, 0x3c, !PT ;  /* 0x0000000f02487212 */ /* 0x000fe200078e3cff */
[----:B------:R0:W-:Y:S04]  /*210f0*/  @!P1 STG.E desc[UR6][R54.64], R5 ;  /* 0x0000000536009986 */ /* 0x0001e8000c101906 */
[----:B------:R1:W-:Y:S04]  /*21100*/  @!P0 STG.E desc[UR6][R54.64+0x20], R0 ;  /* 0x0000200036008986 */ /* 0x0003e8000c101906 */
[----:B------:R-:W5:Y:S04]  /*21110*/  LD.E.128 R8, desc[UR6][R8.64] ;  /* 0x0000000608087980 */ /* 0x000f68000c101d00 */
[----:B0-----:R-:W5:Y:S04]  /*21120*/  LD.E.128 R4, desc[UR6][R6.64] ;  /* 0x0000000606047980 */ /* 0x001f68000c101d00 */
[----:B------:R-:W5:Y:S01]  /*21130*/  LD.E.128 R12, desc[UR6][R12.64] ;  /* 0x000000060c0c7980 */ /* 0x000f62000c101d00 */
[----:B-1----:R-:W-:-:S03]  /*21140*/  IMAD R0, R3, UR4, RZ ;  /* 0x0000000403007c24 */ /* 0x002fc6000f8e02ff */
[----:B------:R-:W5:Y:S01]  /*21150*/  LD.E.128 R24, desc[UR6][R24.64] ;  /* 0x0000000618187980 */ /* 0x000f62000c101d00 */
[----:B------:R-:W-:-:S03]  /*21160*/  IMAD.WIDE.U32 R2, R21, UR4, R228 ;  /* 0x0000000415027c25 */ /* 0x000fc6000f8e00e4 */
        /* <DEDUP_REMOVED lines=12> */
[----:B------:R-:W-:Y:S01]  /*21230*/  IMAD R21, R21, UR5, R0 ;  /* 0x0000000515157c24 */ /* 0x000fe2000f8e0200 */
[----:B------:R-:W-:Y:S01]  /*21240*/  ULDC.64 UR4, c[0x0][0xae0] ;  /* 0x0002b80000047ab9 */ /* 0x000fe20000000a00 */
[----:B------:R-:W-:Y:S01]  /*21250*/  @!PT LDS RZ, [RZ] ;  /* 0x00000000fffff984 */ /* 0x000fe20000000800 */
[----:B------:R-:W-:Y:S01]  /*21260*/  @!PT LDS RZ, [RZ] ;  /* 0x00000000fffff984 */ /* 0x000fe20000000800 */
[----:B------:R-:W-:Y:S01]  /*21270*/  @!PT LDS RZ, [RZ] ;  /* 0x00000000fffff984 */ /* 0x000fe20000000800 */
[----:B------:R-:W-:Y:S01]  /*21280*/  @!PT LDS RZ, [RZ] ;  /* 0x00000000fffff984 */ /* 0x000fe20000000800 */
[----:B------:R0:W-:Y:S06]  /*21290*/  MEMBAR.ALL.CTA ;  /* 0x0000000000007992 */ /* 0x0001ec0000008000 */
[----:B0-----:R-:W0:Y:S01]  /*212a0*/  FENCE.VIEW.ASYNC.S ;  /* 0x00000000000073c6 */ /* 0x001e220000000000 */
[----:B------:R-:W-:-:S02]  /*212b0*/  IMAD R0, R23, UR4, RZ ;  /* 0x0000000417007c24 */ /* 0x000fc4000f8e02ff */
[----:B------:R-:W-:Y:S02]  /*212c0*/  IMAD R23, R79, -0x80, R20 ;  /* 0xffffff804f177824 */ /* 0x000fe400078e0214 */
[----:B------:R-:W-:-:S03]  /*212d0*/  IMAD.IADD R3, R3, 0x1, R21 ;  /* 0x0000000103037824 */ /* 0x000fc600078e0215 */
[----:B------:R-:W-:Y:S01]  /*212e0*/  ISETP.GE.AND P3, PT, R18, R23, PT ;  /* 0x000000171200720c */ /* 0x000fe20003f66270 */
[C---:B------:R-:W-:Y:S02]  /*212f0*/  IMAD R21, R81.reuse, UR5, R0 ;  /* 0x0000000551157c24 */ /* 0x040fe4000f8e0200 */
[----:B------:R-:W-:Y:S01]  /*21300*/  IMAD.WIDE.U32 R2, R81, UR4, R2 ;  /* 0x0000000451027c25 */ /* 0x000fe2000f8e0002 */
[----:B------:R-:W-:-:S03]  /*21310*/  ULDC.64 UR4, c[0x0][0xae8] ;  /* 0x0002ba0000047ab9 */ /* 0x000fc60000000a00 */
[----:B------:R-:W-:Y:S02]  /*21320*/  VIADD R0, R16, 0x30820 ;  /* 0x0003082010007836 */ /* 0x000fe40000000000 */
[----:B------:R-:W-:Y:S02]  /*21330*/  IMAD R20, R76, UR4, RZ ;  /* 0x000000044c147c24 */ /* 0x000fe4000f8e02ff */
[----:B------:R-:W-:Y:S01]  /*21340*/  IMAD.IADD R3, R3, 0x1, R21 ;  /* 0x0000000103037824 */ /* 0x000fe200078e0215 */
[----:B------:R-:W-:Y:S02]  /*21350*/  PRMT R0, RZ, 0x654, R0 ;  /* 0x00000654ff007816 */ /* 0x000fe40000000000 */
[-C--:B------:R-:W-:Y:S02]  /*21360*/  ISETP.GE.AND P0, PT, R78, R23.reuse, PT ;  /* 0x000000174e00720c */ /* 0x080fe40003f06270 */
[-C--:B------:R-:W-:Y:S01]  /*21370*/  ISETP.GE.AND P1, PT, R233, R23.reuse, PT ;  /* 0x00000017e900720c */ /* 0x080fe20003f26270 */
[----:B0-----:R0:W-:Y:S01]  /*21380*/  SYNCS.ARRIVE.TRANS64.RED.A1T0 RZ, [R0+URZ], RZ ;  /* 0x000000ff00ff79a7 */ /* 0x0011e2000810043f */
[----:B----4-:R-:W-:Y:S01]  /*21390*/  ISETP.GE.AND P2, PT, R80, R23, PT ;  /* 0x000000175000720c */ /* 0x010fe20003f46270 */
[----:B------:R-:W-:-:S02]  /*213a0*/  IMAD R23, R77, UR5, R20 ;  /* 0x000000054d177c24 */ /* 0x000fc4000f8e0214 */
[----:B------:R-:W-:-:S04]  /*213b0*/  IMAD.WIDE.U32 R76, R77, UR4, R2 ;  /* 0x000000044d4c7c25 */ /* 0x000fc8000f8e0002 */
[----:B------:R-:W-:-:S04]  /*213c0*/  IMAD.WIDE R20, R79, 0x80, R18 ;  /* 0x000000804f147825 */ /* 0x000fc800078e0212 */
[----:B------:R-:W-:Y:S02]  /*213d0*/  VIADD R80, R228, 0xc0 ;  /* 0x000000c0e4507836 */ /* 0x000fe40000000000 */
[----:B------:R-:W-:Y:S01]  /*213e0*/  IMAD.IADD R81, R77, 0x1, R23 ;  /* 0x000000014d517824 */ /* 0x000fe200078e0217 */
[----:B0-----:R-:W-:Y:S06]  /*213f0*/  @P3 BRA `(.L_x_1634) ;  /* 0x0000000000503947 */ /* 0x001fec0003800000 */
        /* <DEDUP_REMOVED lines=20> */
.L_x_1634:
[----:B------:R-:W-:Y:S05]  /*21540*/  BSYNC B1 ;  /* 0x0000000000017941 */ /* 0x000fea0003800000 */
.L_x_1633:
[----:B------:R-:W-:Y:S04]  /*21550*/  BSSY B1, `(.L_x_1635) ;  /* 0x0000018000017945 */ /* 0x000fe80003800000 */
[----:B------:R-:W-:Y:S05]  /*21560*/  @P1 BRA `(.L_x_1636) ;  /* 0x0000000000581947 */ /* 0x000fea0003800000 */
[----:B0----5:R-:W-:Y:S01]  /*21570*/  IADD3 R5, P1, R20, 0x20, RZ ;  /* 0x0000002014057810 */ /* 0x021fe20007f3e0ff */
        /* <DEDUP_REMOVED lines=21> */
.L_x_1636:
[----:B------:R-:W-:Y:S05]  /*216d0*/  BSYNC B1 ;  /* 0x0000000000017941 */ /* 0x000fea0003800000 */
.L_x_1635:
[----:B------:R-:W-:Y:S04]  /*216e0*/  BSSY B1, `(.L_x_1637) ;  /* 0x0000018000017945 */ /* 0x000fe80003800000 */
[----:B------:R-:W-:Y:S05]  /*216f0*/  @P0 BRA `(.L_x_1638) ;  /* 0x0000000000580947 */ /* 0x000fea0003800000 */
[----:B01---5:R-:W-:Y:S01]  /*21700*/  IADD3 R5, P0, R20, 0x40, RZ ;  /* 0x0000004014057810 */ /* 0x023fe20007f1e0ff */
        /* <DEDUP_REMOVED lines=21> */
.L_x_1638:
[----:B------:R-:W-:Y:S05]  /*21860*/  BSYNC B1 ;  /* 0x0000000000017941 */ /* 0x000fea0003800000 */
.L_x_1637:
[----:B------:R-:W-:Y:S05]  /*21870*/  @P2 BRA `(.L_x_1639) ;  /* 0x0000000c003c2947 */ /* 0x000fea0003800000 */
[----:B012--5:R-:W-:Y:S01]  /*21880*/  IADD3 R5, P0, R20, 0x60, RZ ;  /* 0x0000006014057810 */ /* 0x027fe20007f1e0ff */
        /* <DEDUP_REMOVED lines=24> */
.L_x_1631:
[----:B------:R-:W2:Y:S01]  /*21a10*/  LDL R10, [R1+0x64] ;  /* 0x00006400010a7983 */ /* 0x000ea20000100800 */
[----:B------:R-:W-:Y:S01]  /*21a20*/  ULDC.64 UR4, c[0x0][0xbd8] ;  /* 0x0002f60000047ab9 */ /* 0x000fe20000000a00 */
[----:B------:R-:W2:Y:S01]  /*21a30*/  LDC.64 R2, c[0x0][0xbd8] ;  /* 0x0002f600ff027b82 */ /* 0x000ea20000000a00 */
[----:B------:R-:W-:Y:S01]  /*21a40*/  ISETP.NE.U32.AND P0, PT, RZ, UR4, PT ;  /* 0x00000004ff007c0c */ /* 0x000fe2000bf05070 */
[----:B------:R-:W-:Y:S01]  /*21a50*/  IMAD.MOV.U32 R7, RZ, RZ, RZ ;  /* 0x000000ffff077224 */ /* 0x000fe200078e00ff */
[----:B------:R-:W-:Y:S02]  /*21a60*/  ULDC.64 UR6, c[0x0][0x208] ;  /* 0x0000820000067ab9 */ /* 0x000fe40000000a00 */
[----:B------:R-:W-:Y:S01]  /*21a70*/  ISETP.NE.AND.EX P0, PT, RZ, UR5, PT, P0 ;  /* 0x00000005ff007c0c */ /* 0x000fe2000bf05300 */
[----:B------:R-:W-:Y:S02]  /*21a80*/  ULDC.64 UR4, c[0x0][0xbe0] ;  /* 0x0002f80000047ab9 */ /* 0x000fe40000000a00 */
[----:B------:R-:W-:-:S04]  /*21a90*/  ISETP.NE.U32.AND P1, PT, RZ, UR4, PT ;  /* 0x00000004ff007c0c */ /* 0x000fc8000bf25070 */
[----:B------:R-:W-:Y:S01]  /*21aa0*/  ISETP.NE.AND.EX P1, PT, RZ, UR5, PT, P1 ;  /* 0x00000005ff007c0c */ /* 0x000fe2000bf25310 */
[----:B------:R-:W1:-:S12]  /*21ab0*/  S2R R8, SR_TID.X ;  /* 0x0000000000087919 */ /* 0x000e580000002100 */
[----:B------:R-:W3:Y:S01]  /*21ac0*/  @P1 LDC.64 R4, c[0x0][0xbe0] ;  /* 0x0002f800ff041b82 */ /* 0x000ee20000000a00 */
[----:B------:R-:W-:Y:S02]  /*21ad0*/  ULDC UR4, c[0x0][0xa88] ;  /* 0x0002a20000047ab9 */ /* 0x000fe40000000800 */
[----:B------:R-:W-:Y:S02]  /*21ae0*/  IMAD.U32 R0, RZ, RZ, UR4 ;  /* 0x00000004ff007e24 */ /* 0x000fe4000f8e00ff */
[----:B-1----:R-:W-:-:S05]  /*21af0*/  VIADD R6, R8, 0xffffff80 ;  /* 0xffffff8008067836 */ /* 0x002fca0000000000 */
[----:B------:R-:W-:Y:S01]  /*21b00*/  ISETP.GT.AND P2, PT, R6, 0x7f, PT ;  /* 0x0000007f0600780c */ /* 0x000fe20003f44270 */
[----:B--2---:R-:W-:-:S04]  /*21b10*/  IMAD.WIDE R2, R10, 0x4, R2 ;  /* 0x000000040a027825 */ /* 0x004fc800078e0202 */
[----:B---3--:R-:W-:Y:S01]  /*21b20*/  @P1 IMAD.WIDE R4, R10, 0x4, R4 ;  /* 0x000000040a041825 */ /* 0x008fe200078e0204 */
        /* <DEDUP_REMOVED lines=8> */
.L_x_1640:
[----:B------:R-:W2:Y:S04]  /*21bb0*/  LDL R13, [R1+0x60] ;  /* 0x00006000010d7983 */ /* 0x000ea80000100800 */
[----:B------:R3:W5:Y:S01]  /*21bc0*/  LDL R12, [R1+0x70] ;  /* 0x00007000010c7983 */ /* 0x0007620000100800 */
[----:B-1----:R-:W-:Y:S01]  /*21bd0*/  SHF.R.S32.HI R2, RZ, 0x1f, R10 ;  /* 0x0000001fff027819 */ /* 0x002fe2000001140a */
[----:B------:R-:W-:Y:S01]  /*21be0*/  BSSY B1, `(.L_x_1641) ;  /* 0x000001d000017945 */ /* 0x000fe20003800000 */
[----:B------:R-:W-:Y:S02]  /*21bf0*/  SEL R11, R10, RZ, !P0 ;  /* 0x000000ff0a0b7207 */ /* 0x000fe40004000000 */
[----:B------:R-:W-:Y:S02]  /*21c00*/  SHF.R.S32.HI R229, RZ, 0x1f, R228 ;  /* 0x0000001fffe57819 */ /* 0x000fe400000114e4 */
[----:B------:R-:W-:-:S02]  /*21c10*/  SEL R10, R2, RZ, !P0 ;  /* 0x000000ff020a7207 */ /* 0x000fc40004000000 */
[----:B-----5:R-:W-:Y:S02]  /*21c20*/  SHF.R.S32.HI R6, RZ, 0x1f, R7 ;  /* 0x0000001fff067819 */ /* 0x020fe40000011407 */
[----:B--2---:R-:W-:Y:S01]  /*21c30*/  SHF.R.S32.HI R9, RZ, 0x1f, R13 ;  /* 0x0000001fff097819 */ /* 0x004fe2000001140d */
[----:B---3--:R-:W-:Y:S06]  /*21c40*/  @P2 BRA `(.L_x_1642) ;  /* 0x0000000000582947 */ /* 0x008fec0003800000 */
[----:B------:R-:W-:-:S04]  /*21c50*/  IMAD R2, R12, 0x80, R8 ;  /* 0x000000800c027824 */ /* 0x000fc800078e0208 */
        /* <DEDUP_REMOVED lines=21> */
.L_x_1642:
[----:B------:R-:W-:Y:S05]  /*21db0*/  BSYNC B1 ;  /* 0x0000000000017941 */ /* 0x000fea0003800000 */
.L_x_1641:
[----:B------:R-:W-:Y:S01]  /*21dc0*/  ULDC.64 UR4, c[0x0][0xaa0] ;  /* 0x0002a80000047ab9 */ /* 0x000fe20000000a00 */
[----:B------:R-:W-:Y:S01]  /*21dd0*/  IMAD R8, R12, -0x80, R0 ;  /* 0xffffff800c087824 */ /* 0x000fe200078e0200 */
[----:B------:R-:W-:Y:S01]  /*21de0*/  BSSY B1, `(.L_x_1643) ;  /* 0x000002d000017945 */ /* 0x000fe20003800000 */
[----:B-1----:R-:W-:Y:S02]  /*21df0*/  IMAD R4, R6, UR4, RZ ;  /* 0x0000000406047c24 */ /* 0x002fe4000f8e02ff */
[----:B------:R-:W-:Y:S01]  /*21e00*/  IMAD.WIDE.U32 R2, R7, UR4, R228 ;  /* 0x0000000407027c25 */ /* 0x000fe2000f8e00e4 */
[-C--:B------:R-:W-:Y:S02]  /*21e10*/  ISETP.GE.AND P2, PT, R18, R8.reuse, PT ;  /* 0x000000081200720c */ /* 0x080fe40003f46270 */
[----:B------:R-:W-:Y:S01]  /*21e20*/  ISETP.GE.AND P1, PT, R233, R8, PT ;  /* 0x00000008e900720c */ /* 0x000fe20003f26270 */
[----:B------:R-:W-:Y:S01]  /*21e30*/  IMAD R7, R7, UR5, R4 ;  /* 0x0000000507077c24 */ /* 0x000fe2000f8e0204 */
[----:B------:R-:W-:Y:S01]  /*21e40*/  ULDC.64 UR4, c[0x0][0xae0] ;  /* 0x0002b80000047ab9 */ /* 0x000fe20000000a00 */
[----:B------:R-:W-:-:S02]  /*21e50*/  VIADD R14, R228, 0xc0 ;  /* 0x000000c0e40e7836 */ /* 0x000fc40000000000 */
[----:B------:R-:W-:Y:S02]  /*21e60*/  IMAD R4, R9, UR4, RZ ;  /* 0x0000000409047c24 */ /* 0x000fe4000f8e02ff */
[----:B------:R-:W-:Y:S02]  /*21e70*/  IMAD.IADD R3, R3, 0x1, R7 ;  /* 0x0000000103037824 */ /* 0x000fe400078e0207 */
[C---:B------:R-:W-:Y:S02]  /*21e80*/  IMAD R5, R13.reuse, UR5, R4 ;  /* 0x000000050d057c24 */ /* 0x040fe4000f8e0204 */
[----:B------:R-:W-:Y:S01]  /*21e90*/  IMAD.WIDE.U32 R2, R13, UR4, R2 ;  /* 0x000000040d027c25 */ /* 0x000fe2000f8e0002 */
[----:B------:R-:W-:-:S03]  /*21ea0*/  ULDC.64 UR4, c[0x0][0xae8] ;  /* 0x0002ba0000047ab9 */ /* 0x000fc60000000a00 */
[----:B------:R-:W-:Y:S02]  /*21eb0*/  IMAD.IADD R3, R3, 0x1, R5 ;  /* 0x0000000103037824 */ /* 0x000fe400078e0205 */
[----:B------:R-:W-:Y:S02]  /*21ec0*/  IMAD R0, R10, UR4, RZ ;  /* 0x000000040a007c24 */ /* 0x000fe4000f8e02ff */
[----:B------:R-:W-:Y:S02]  /*21ed0*/  VIADD R7, R18, 0x40 ;  /* 0x0000004012077836 */ /* 0x000fe40000000000 */
[----:B------:R-:W-:-:S03]  /*21ee0*/  IMAD.WIDE.U32 R4, R11, UR4, R2 ;  /* 0x000000040b047c25 */ /* 0x000fc6000f8e0002 */
[----:B------:R-:W-:Y:S01]  /*21ef0*/  ISETP.GE.AND P0, PT, R7, R8, PT ;  /* 0x000000080700720c */ /* 0x000fe20003f06270 */
[----:B------:R-:W-:Y:S02]  /*21f00*/  IMAD R9, R11, UR5, R0 ;  /* 0x000000050b097c24 */ /* 0x000fe4000f8e0200 */
[----:B------:R-:W-:Y:S02]  /*21f10*/  IMAD.MOV.U32 R2, RZ, RZ, R18 ;  /* 0x000000ffff027224 */ /* 0x000fe400078e0012 */
[----:B------:R-:W-:Y:S02]  /*21f20*/  IMAD.MOV.U32 R3, RZ, RZ, R19 ;  /* 0x000000ffff037224 */ /* 0x000fe400078e0013 */
[----:B------:R-:W-:Y:S02]  /*21f30*/  VIADD R15, R228, 0x80 ;  /* 0x00000080e40f7836 */ /* 0x000fe40000000000 */
[----:B------:R-:W-:-:S04]  /*21f40*/  IMAD.WIDE R6, R12, 0x80, R2 ;  /* 0x000000800c067825 */ /* 0x000fc800078e0202 */
[----:B------:R-:W-:Y:S01]  /*21f50*/  IMAD.IADD R11, R5, 0x1, R9 ;  /* 0x00000001050b7824 */ /* 0x000fe200078e0209 */
[----:B------:R-:W-:Y:S06]  /*21f60*/  @P2 BRA `(.L_x_1644) ;  /* 0x0000000000502947 */ /* 0x000fec0003800000 */
[----:B------:R-:W-:Y:S01]  /*21f70*/  ULDC.64 UR6, c[0x0][0xad8] ;  /* 0x0002b60000067ab9 */ /* 0x000fe20000000a00 */
[----:B------:R-:W-:Y:S01]  /*21f80*/  IMAD.MOV.U32 R2, RZ, RZ, R4 ;  /* 0x000000ffff027224 */ /* 0x000fe200078e0004 */
[----:B------:R-:W-:Y:S01]  /*21f90*/  ULDC UR4, c[0x0][0xa8c] ;  /* 0x0002a30000047ab9 */ /* 0x000fe20000000800 */
[----:B------:R-:W-:Y:S01]  /*21fa0*/  IMAD R9, R7, UR6, RZ ;  /* 0x0000000607097c24 */ /* 0x000fe2000f8e02ff */
[----:B------:R-:W-:Y:S01]  /*21fb0*/  ISETP.GE.AND P3, PT, R228, UR4, PT ;  /* 0x00000004e4007c0c */ /* 0x000fe2000bf66270 */
[----:B------:R-:W-:Y:S01]  /*21fc0*/  IMAD.MOV.U32 R3, RZ, RZ, R11 ;  /* 0x000000ffff037224 */ /* 0x000fe200078e000b */
[----:B------:R-:W-:Y:S01]  /*21fd0*/  ISETP.GE.AND P4, PT, R225, UR4, PT ;  /* 0x00000004e1007c0c */ /* 0x000fe2000bf86270 */
[C---:B------:R-:W-:Y:S01]  /*21fe0*/  IMAD R9, R6.reuse, UR7, R9 ;  /* 0x0000000706097c24 */ /* 0x040fe2000f8e0209 */
[----:B------:R-:W-:Y:S01]  /*21ff0*/  ISETP.GE.AND P5, PT, R15, UR4, PT ;  /* 0x000000040f007c0c */ /* 0x000fe2000bfa6270 */
[----:B------:R-:W-:Y:S01]  /*22000*/  IMAD.WIDE.U32 R2, R6, UR6, R2 ;  /* 0x0000000606027c25 */ /* 0x000fe2000f8e0002 */
[----:B------:R-:W-:Y:S01]  /*22010*/  ISETP.GE.AND P6, PT, R14, UR4, PT ;  /* 0x000000040e007c0c */ /* 0x000fe2000bfc6270 */
[----:B------:R-:W-:Y:S01]  /*22020*/  ULDC.64 UR6, c[0x0][0xa80] ;  /* 0x0002a00000067ab9 */ /* 0x000fe20000000a00 */
[----:B------:R-:W-:Y:S01]  /*22030*/  ULDC.64 UR8, c[0x0][0x208] ;  /* 0x0000820000087ab9 */ /* 0x000fe20000000a00 */
[----:B------:R-:W-:Y:S01]  /*22040*/  IMAD.IADD R3, R3, 0x1, R9 ;  /* 0x0000000103037824 */ /* 0x000fe200078e0209 */
[----:B------:R-:W-:-:S04]  /*22050*/  LEA R12, P2, R2, UR6, 0x1 ;  /* 0x00000006020c7c11 */ /* 0x000fc8000f8408ff */
[----:B------:R-:W-:-:S05]  /*22060*/  LEA.HI.X R13, R2, UR7, R3, 0x1, P2 ;  /* 0x00000007020d7c11 */ /* 0x000fca00090f0c03 */
[----:B------:R1:W-:Y:S04]  /*22070*/  @!P3 STG.E.128 desc[UR8][R12.64], RZ ;  /* 0x000000ff0c00b986 */ /* 0x0003e8000c101d08 */
[----:B------:R1:W-:Y:S04]  /*22080*/  @!P4 STG.E.128 desc[UR8][R12.64+0x80], RZ ;  /* 0x000080ff0c00c986 */ /* 0x0003e8000c101d08 */
[----:B------:R1:W-:Y:S04]  /*22090*/  @!P5 STG.E.128 desc[UR8][R12.64+0x100], RZ ;  /* 0x000100ff0c00d986 */ /* 0x0003e8000c101d08 */
[----:B------:R1:W-:Y:S02]  /*220a0*/  @!P6 STG.E.128 desc[UR8][R12.64+0x180], RZ ;  /* 0x000180ff0c00e986 */ /* 0x0003e4000c101d08 */
.L_x_1644:
[----:B------:R-:W-:Y:S05]  /*220b0*/  BSYNC B1 ;  /* 0x0000000000017941 */ /* 0x000fea0003800000 */
.L_x_1643:
[----:B------:R-:W2:Y:S01]  /*220c0*/  LDL R0, [R1+0x6c] ;  /* 0x00006c0001007983 */ /* 0x000ea20000100800 */
[----:B------:R-:W-:Y:S01]  /*220d0*/  BSSY B1, `(.L_x_1645) ;  /* 0x0000019000017945 */ /* 0x000fe20003800000 */
[----:B--2---:R-:W-:-:S03]  /*220e0*/  ISETP.GE.AND P2, PT, R0, R8, PT ;  /* 0x000000080000720c */ /* 0x004fc60003f46270 */
[----:B------:R-:W-:Y:S10]  /*220f0*/  @P1 BRA `(.L_x_1646) ;  /* 0x0000000000581947 */ /* 0x000ff40003800000 */
[----:B------:R-:W-:Y:S01]  /*22100*/  IADD3 R9, P1, R6, 0x20, RZ ;  /* 0x0000002006097810 */ /* 0x000fe20007f3e0ff */
        /* <DEDUP_REMOVED lines=21> */
.L_x_1646:
[----:B------:R-:W-:Y:S05]  /*22260*/  BSYNC B1 ;  /* 0x0000000000017941 */ /* 0x000fea0003800000 */
.L_x_1645:
[----:B------:R-:W-:Y:S04]  /*22270*/  BSSY B1, `(.L_x_1647) ;  /* 0x0000018000017945 */ /* 0x000fe80003800000 */
[----:B------:R-:W-:Y:S05]  /*22280*/  @P0 BRA `(.L_x_1648) ;  /* 0x0000000000580947 */ /* 0x000fea0003800000 */
        /* <DEDUP_REMOVED lines=22> */
.L_x_1648:
[----:B------:R-:W-:Y:S05]  /*223f0*/  BSYNC B1 ;  /* 0x0000000000017941 */ /* 0x000fea0003800000 */
.L_x_1647:
[----:B------:R-:W-:Y:S05]  /*22400*/  @P2 BRA `(.L_x_1639) ;  /* 0x0000000000582947 */ /* 0x000fea0003800000 */
        /* <DEDUP_REMOVED lines=22> */
.L_x_1639:
[----:B------:R-:W-:Y:S05]  /*22570*/  BSYNC B0 ;  /* 0x0000000000007941 */ /* 0x000fea0003800000 */
.L_x_1630:
[----:B------:R-:W3:Y:S01]  /*22580*/  LDL R0, [R1+0xc] ;  /* 0x00000c0001007983 */ /* 0x000ee20000100800 */
[----:B------:R-:W-:Y:S02]  /*22590*/  ULDC UR4, c[0x0][0xc14] ;  /* 0x0003050000047ab9 */ /* 0x000fe40000000800 */
[----:B---3--:R-:W-:-:S13]  /*225a0*/  ISETP.GE.AND P0, PT, R0, UR4, PT ;  /* 0x0000000400007c0c */ /* 0x008fda000bf06270 */
[----:B------:R-:W-:Y:S05]  /*225b0*/  @!P0 BRA `(.L_x_1649) ;  /* 0xfffffdec00ac8947 */ /* 0x000fea000383ffff */
[----:B------:R-:W-:Y:S05]  /*225c0*/  BRA `(.L_x_1336) ;  /* 0x0000006c00947947 */ /* 0x000fea0003800000 */
.L_x_1334:
[----:B------:R-:W-:-:S08]  /*225d0*/  NOP ;  /* 0x0000000000007918 */ /* 0x000fd00000000000 */
[----:B0-----:R-:W0:-:S00]  /*225e0*/  USETMAXREG.DEALLOC.CTAPOOL 0x18 ;  /* 0x00000018000079c8 */ /* 0x001e0000080e0500 */
[----:B0-----:R-:W-:-:S06]  /*225f0*/  LOP3.LUT R0, R0, 0x3, RZ, 0xc0, !PT ;  /* 0x0000000300007812 */ /* 0x001fcc00078ec0ff */
[----:B------:R-:W0:Y:S02]  /*22600*/  SHFL.IDX PT, R0, R0, RZ, 0x1f ;  /* 0x00001fff00007589 */ /* 0x000e2400000e0000 */
[----:B0-----:R-:W-:-:S13]  /*22610*/  ISETP.NE.AND P0, PT, R0, RZ, PT ;  /* 0x000000ff0000720c */ /* 0x001fda0003f05270 */
[----:B------:R-:W-:Y:S05]  /*22620*/  @P0 BRA `(.L_x_1336) ;  /* 0x0000006c007c0947 */ /* 0x000fea0003800000 */
        /* <DEDUP_REMOVED lines=56> */
.L_x_1654:
        /* <DEDUP_REMOVED lines=16> */
.L_x_1653:
[----:B------:R-:W-:Y:S05]  /*22ab0*/  BSYNC B0 ;  /* 0x0000000000007941 */ /* 0x000fea0003800000 */
.L_x_1652:
        /* <DEDUP_REMOVED lines=25> */
.L_x_1650:
        /* <DEDUP_REMOVED lines=21> */
.L_x_1655:
        /* <DEDUP_REMOVED lines=56> */
.L_x_1651:
[----:B------:R-:W-:Y:S02]  /*23120*/  IMAD.MOV.U32 R17, RZ, RZ, RZ ;  /* 0x000000ffff117224 */ /* 0x000fe400078e00ff */
[----:B------:R-:W-:Y:S02]  /*23130*/  IMAD.U32 R16, RZ, RZ, UR6 ;  /* 0x00000006ff107e24 */ /* 0x000fe4000f8e00ff */
[----:B------:R-:W-:-:S07]  /*23140*/  IMAD.MOV.U32 R18, RZ, RZ, RZ ;  /* 0x000000ffff127224 */ /* 0x000fce00078e00ff */
.L_x_1656:
        /* <DEDUP_REMOVED lines=16> */
[----:B------:R-:W-:Y:S01]  /*23250*/  ULDC.64 UR36, c[0x0][0x198] ;  /* 0x0000660000247ab9 */ /* 0x000fe20000000a00 */
[----:B------:R-:W-:Y:S02]  /*23260*/  ULDC UR38, c[0x0][0xc] ;  /* 0x0000030000267ab9 */ /* 0x000fe40000000800 */
[----:B------:R1:W-:Y:S04]  /*23270*/  STL [R1+0x10], R0 ;  /* 0x0000100001007387 */ /* 0x0003e80000100800 */
[----:B------:R1:W-:Y:S04]  /*23280*/  STL [R1+0xc], RZ ;  /* 0x00000cff01007387 */ /* 0x0003e80000100800 */
[----:B------:R1:W-:Y:S04]  /*23290*/  STL [R1], RZ ;  /* 0x000000ff01007387 */ /* 0x0003e80000100800 */
[----:B------:R1:W-:Y:S02]  /*232a0*/  STL [R1+0x8], R0 ;  /* 0x0000080001007387 */ /* 0x0003e40000100800 */
.L_x_1760:
[----:B------:R-:W-:Y:S05]  /*232b0*/  YIELD ;  /* 0x0000000000007946 */ /* 0x000fea0003800000 */
[----:B------:R-:W-:Y:S01]  /*232c0*/  ULDC.64 UR4, c[0x0][0xa28] ;  /* 0x00028a0000047ab9 */ /* 0x000fe20000000a00 */
[----:B------:R-:W-:Y:S01]  /*232d0*/  IMAD.MOV.U32 R9, RZ, RZ, RZ ;  /* 0x000000ffff097224 */ /* 0x000fe200078e00ff */
[----:B------:R-:W-:Y:S01]  /*232e0*/  ISETP.NE.U32.AND P0, PT, RZ, UR4, PT ;  /* 0x00000004ff007c0c */ /* 0x000fe2000bf05070 */
[----:B------:R-:W-:Y:S01]  /*232f0*/  ULDC.64 UR6, c[0x0][0x208] ;  /* 0x0000820000067ab9 */ /* 0x000fe20000000a00 */
[----:B-1----:R-:W-:Y:S01]  /*23300*/  IMAD.MOV.U32 R0, RZ, RZ, RZ ;  /* 0x000000ffff007224 */ /* 0x002fe200078e00ff */
[----:B------:R-:W-:Y:S01]  /*23310*/  ULDC.64 UR8, c[0x0][0xa08] ;  /* 0x0002820000087ab9 */ /* 0x000fe20000000a00 */
[----:B------:R-:W-:Y:S01]  /*23320*/  ISETP.NE.AND.EX P0, PT, RZ, UR5, PT, P0 ;  /* 0x00000005ff007c0c */ /* 0x000fe2000bf05300 */
[----:B------:R-:W-:Y:S01]  /*23330*/  ULDC.64 UR4, c[0x0][0xa00] ;  /* 0x0002800000047ab9 */ /* 0x000fe20000000a00 */
[----:B------:R-:W-:-:S11]  /*23340*/  ULDC.64 UR10, c[0x0][0xa10] ;  /* 0x00028400000a7ab9 */ /* 0x000fd60000000a00 */
[----:B--2---:R-:W1:Y:S01]  /*23350*/  @P0 LDC.64 R2, c[0x0][0xa28] ;  /* 0x00028a00ff020b82 */ /* 0x004e620000000a00 */
[----:B------:R-:W-:Y:S01]  /*23360*/  ISETP.NE.U32.AND P2, PT, RZ, UR4, PT ;  /* 0x00000004ff007c0c */ /* 0x000fe2000bf45070 */
[----:B-1----:R-:W-:-:S05]  /*23370*/  @P0 IMAD.WIDE R2, R19, 0x4, R2 ;  /* 0x0000000413020825 */ /* 0x002fca00078e0202 */
[----:B------:R1:W5:Y:S01]  /*23380*/  @P0 LDG.E R9, desc[UR6][R2.64] ;  /* 0x0000000602090981 */ /* 0x000362000c1e1900 */
[----:B------:R-:W-:Y:S01]  /*23390*/  ISETP.NE.AND.EX P2, PT, RZ, UR5, PT, P2 ;  /* 0x00000005ff007c0c */ /* 0x000fe2000bf45320 */
[----:B------:R-:W-:Y:S01]  /*233a0*/  ULDC.64 UR4, c[0x0][0xa18] ;  /* 0x0002860000047ab9 */ /* 0x000fe20000000a00 */
[----:B-1----:R-:W1:Y:S02]  /*233b0*/  LDC.64 R2, c[0x0][0xa00] ;  /* 0x00028000ff027b82 */ /* 0x002e640000000a00 */
[----:B-1----:R-:W-:-:S09]  /*233c0*/  IMAD.WIDE R2, R19, 0x4, R2 ;  /* 0x0000000413027825 */ /* 0x002fd200078e0202 */
[----:B------:R-:W2:Y:S01]  /*233d0*/  @P2 LDG.E R0, desc[UR6][R2.64] ;  /* 0x0000000602002981 */ /* 0x000ea2000c1e1900 */
[----:B------:R-:W-:Y:S01]  /*233e0*/  ISETP.NE.U32.AND P0, PT, RZ, UR4, PT ;  /* 0x00000004ff007c0c */ /* 0x000fe2000bf05070 */
[----:B------:R-:W-:-:S03]  /*233f0*/  ULDC UR4, c[0x0][0x288] ;  /* 0x0000a20000047ab9 */ /* 0x000fc60000000800 */
[----:B------:R-:W-:-:S13]  /*23400*/  ISETP.NE.AND.EX P0, PT, RZ, UR5, PT, P0 ;  /* 0x00000005ff007c0c */ /* 0x000fda000bf05300 */
[----:B------:R-:W1:Y:S01]  /*23410*/  @P0 LDC.64 R4, c[0x0][0xa18] ;  /* 0x00028600ff040b82 */ /* 0x000e620000000a00 */
[----:B------:R-:W-:-:S04]  /*23420*/  ISETP.NE.U32.AND P1, PT, RZ, UR8, PT ;  /* 0x00000008ff007c0c */ /* 0x000fc8000bf25070 */
[----:B------:R-:W-:Y:S02]  /*23430*/  ISETP.NE.AND.EX P3, PT, RZ, UR9, PT, P1 ;  /* 0x00000009ff007c0c */ /* 0x000fe4000bf65310 */
[----:B------:R-:W-:-:S04]  /*23440*/  ISETP.NE.U32.AND P1, PT, RZ, UR10, PT ;  /* 0x0000000aff007c0c */ /* 0x000fc8000bf25070 */
[----:B------:R-:W-:Y:S01]  /*23450*/  ISETP.NE.AND.EX P1, PT, RZ, UR11, PT, P1 ;  /* 0x0000000bff007c0c */ /* 0x000fe2000bf25310 */
        /* <DEDUP_REMOVED lines=8> */
[----:B------:R-:W-:Y:S01]  /*234e0*/  ULDC UR6, c[0x0][0x338] ;  /* 0x0000ce0000067ab9 */ /* 0x000fe20000000800 */
[----:B------:R-:W-:Y:S01]  /*234f0*/  ULDC UR5, c[0x0][0x2e0] ;  /* 0x0000b80000057ab9 */ /* 0x000fe20000000800 */
[----:B------:R-:W-:Y:S01]  /*23500*/  USEL UR4, UR4, 0x1, UP0 ;  /* 0x0000000104047887 */ /* 0x000fe20008000000 */
[----:B------:R-:W-:-:S03]  /*23510*/  IMAD.U32 R10, RZ, RZ, UR6 ;  /* 0x00000006ff0a7e24 */ /* 0x000fc6000f8e00ff */
[----:B------:R-:W-:-:S06]  /*23520*/  UIMAD UR4, UR4, UR5, URZ ;  /* 0x00000005040472a4 */ /* 0x000fcc000f8e023f */
[----:B-1----:R-:W-:Y:S01]  /*23530*/  IMAD.U32 R4, RZ, RZ, UR4 ;  /* 0x00000004ff047e24 */ /* 0x002fe2000f8e00ff */
[----:B------:R-:W-:Y:S06]  /*23540*/  @P0 BRA `(.L_x_1658) ;  /* 0x0000000000140947 */ /* 0x000fec0003800000 */
[----:B------:R-:W-:Y:S05]  /*23550*/  @!P2 BRA `(.L_x_1658) ;  /* 0x000000000010a947 */ /* 0x000fea0003800000 */
[----:B------:R-:W-:Y:S02]  /*23560*/  ULDC.64 UR4, c[0x0][0x208] ;  /* 0x0000820000047ab9 */ /* 0x000fe40000000a00 */
[----:B------:R-:W2:Y:S04]  /*23570*/  LDG.E R5, desc[UR4][R2.64] ;  /* 0x0000000402057981 */ /* 0x000ea8000c1e1900 */
[----:B-----5:R-:W2:Y:S02]  /*23580*/  LDG.E R0, desc[UR4][R2.64+0x4] ;  /* 0x0000040402007981 */ /* 0x020ea4000c1e1900 */
[----:B--2---:R-:W-:-:S07]  /*23590*/  IMAD.IADD R0, R0, 0x1, -R5 ;  /* 0x0000000100007824 */ /* 0x004fce00078e0a05 */
.L_x_1658:
[----:B------:R-:W1:Y:S01]  /*235a0*/  LDC.64 R6, c[0x0][0xa08] ;  /* 0x00028200ff067b82 */ /* 0x000e620000000a00 */
[----:B------:R-:W-:Y:S01]  /*235b0*/  IMAD.MOV.U32 R8, RZ, RZ, RZ ;  /* 0x000000ffff087224 */ /* 0x000fe200078e00ff */
[----:B------:R-:W-:-:S06]  /*235c0*/  ULDC.64 UR4, c[0x0][0x208] ;  /* 0x0000820000047ab9 */ /* 0x000fcc0000000a00 */
[----:B------:R-:W2:Y:S01]  /*235d0*/  LDC.64 R2, c[0x0][0xa10] ;  /* 0x00028400ff027b82 */ /* 0x000ea20000000a00 */
[----:B-1----:R-:W-:-:S05]  /*235e0*/  IMAD.WIDE R6, R19, 0x4, R6 ;  /* 0x0000000413067825 */ /* 0x002fca00078e0206 */
[----:B------:R-:W3:Y:S01]  /*235f0*/  @P3 LDG.E R8, desc[UR4][R6.64] ;  /* 0x0000000406083981 */ /* 0x000ee2000c1e1900 */
[----:B------:R-:W-:Y:S02]  /*23600*/  IMAD.MOV.U32 R5, RZ, RZ, RZ ;  /* 0x000000ffff057224 */ /* 0x000fe400078e00ff */
[----:B--2---:R-:W-:-:S05]  /*23610*/  IMAD.WIDE R2, R19, 0x4, R2 ;  /* 0x0000000413027825 */ /* 0x004fca00078e0202 */
[----:B------:R1:W5:Y:S01]  /*23620*/  @P1 LDG.E R5, desc[UR4][R2.64] ;  /* 0x0000000402051981 */ /* 0x000362000c1e1900 */
[----:B------:R-:W-:Y:S02]  /*23630*/  ULDC.64 UR4, c[0x0][0xa20] ;  /* 0x0002880000047ab9 */ /* 0x000fe40000000a00 */
[----:B------:R-:W-:-:S04]  /*23640*/  ISETP.NE.U32.AND P0, PT, RZ, UR4, PT ;  /* 0x00000004ff007c0c */ /* 0x000fc8000bf05070 */
[----:B------:R-:W-:Y:S01]  /*23650*/  ISETP.NE.AND.EX P0, PT, RZ, UR5, PT, P0 ;  /* 0x00000005ff007c0c */ /* 0x000fe2000bf05300 */
[----:B---3-5:R-:W-:-:S05]  /*23660*/  IMAD.IADD R8, R8, 0x1, R9 ;  /* 0x0000000108087824 */ /* 0x028fca00078e0209 */
[----:B------:R1:W-:Y:S07]  /*23670*/  STL [R1+0x4], R8 ;  /* 0x0000040801007387 */ /* 0x0003ee0000100800 */
[----:B------:R-:W-:Y:S05]  /*23680*/  @!P0 BRA `(.L_x_1659) ;  /* 0x0000000000148947 */ /* 0x000fea0003800000 */
[----:B------:R-:W2:Y:S01]  /*23690*/  LDC.64 R6, c[0x0][0xa20] ;  /* 0x00028800ff067b82 */ /* 0x000ea20000000a00 */
[----:B------:R-:W-:Y:S01]  /*236a0*/  ULDC.64 UR4, c[0x0][0x208] ;  /* 0x0000820000047ab9 */ /* 0x000fe20000000a00 */
[----:B--2---:R-:W-:-:S05]  /*236b0*/  IMAD.WIDE R6, R19, 0x4, R6 ;  /* 0x0000000413067825 */ /* 0x004fca00078e0206 */
[----:B------:R2:W5:Y:S01]  /*236c0*/  LDG.E R4, desc[UR4][R6.64] ;  /* 0x0000000406047981 */ /* 0x000562000c1e1900 */
[----:B------:R-:W-:Y:S05]  /*236d0*/  BRA `(.L_x_1660) ;  /* 0x0000000000147947 */ /* 0x000fea0003800000 */
.L_x_1659:
[----:B------:R-:W-:Y:S05]  /*236e0*/  @!P3 BRA `(.L_x_1660) ;  /* 0x000000000010b947 */ /* 0x000fea0003800000 */
[----:B------:R-:W-:Y:S02]  /*236f0*/  ULDC.64 UR4, c[0x0][0x208] ;  /* 0x0000820000047ab9 */ /* 0x000fe40000000a00 */
[----:B------:R-:W2:Y:S04]  /*23700*/  LDG.E R4, desc[UR4][R6.64] ;  /* 0x0000000406047981 */ /* 0x000ea8000c1e1900 */
[----:B------:R-:W2:Y:S02]  /*23710*/  LDG.E R6, desc[UR4][R6.64+0x4] ;  /* 0x0000040406067981 */ /* 0x000ea4000c1e1900 */
[----:B--2---:R-:W-:-:S07]  /*23720*/  IMAD.IADD R4, R6, 0x1, -R4 ;  /* 0x0000000106047824 */ /* 0x004fce00078e0a04 */
.L_x_1660:
[----:B------:R-:W-:Y:S02]  /*23730*/  ULDC.64 UR4, c[0x0][0x208] ;  /* 0x0000820000047ab9 */ /* 0x000fe40000000a00 */
[----:B--2---:R-:W2:Y:S04]  /*23740*/  @P1 LDG.E R6, desc[UR4][R2.64] ;  /* 0x0000000402061981 */ /* 0x004ea8000c1e1900 */
[----:B-1----:R-:W2:Y:S01]  /*23750*/  @P1 LDG.E R2, desc[UR4][R2.64+0x4] ;  /* 0x0000040402021981 */ /* 0x002ea2000c1e1900 */
[----:B-----5:R-:W-:Y:S01]  /*23760*/  IMAD.IADD R9, R4, 0x1, -R9 ;  /* 0x0000000104097824 */ /* 0x020fe200078e0a09 */
[----:B------:R-:W-:Y:S01]  /*23770*/  LEA R4, R17, 0x80, 0x7 ;  /* 0x0000008011047811 */ /* 0x000fe200078e38ff */
[----:B--2---:R-:W-:-:S04]  /*23780*/  @P1 IMAD.IADD R10, R2, 0x1, -R6 ;  /* 0x00000001020a1824 */ /* 0x004fc800078e0a06 */
[----:B------:R-:W-:-:S04]  /*23790*/  IMAD.IADD R8, R9, 0x1, R10 ;  /* 0x0000000109087824 */ /* 0x000fc800078e020a */
[C---:B------:R-:W-:Y:S01]  /*237a0*/  VIADD R20, R8.reuse, 0x3f ;  /* 0x0000003f08147836 */ /* 0x040fe20000000000 */
[----:B------:R-:W-:-:S04]  /*237b0*/  IADD3 R4, R8, R4, -R0 ;  /* 0x0000000408047210 */ /* 0x000fc80007ffe800 */
[----:B------:R-:W-:-:S04]  /*237c0*/  SHF.R.S32.HI R2, RZ, 0x1f, R20 ;  /* 0x0000001fff027819 */ /* 0x000fc80000011414 */
[----:B------:R-:W-:Y:S02]  /*237d0*/  LEA.HI R20, R2, R20, RZ, 0x6 ;  /* 0x0000001402147211 */ /* 0x000fe400078f30ff */
[----:B------:R-:W1:Y:S02]  /*237e0*/  LDC.64 R2, c[0x0][0x9e0] ;  /* 0x00027800ff027b82 */ /* 0x000e640000000a00 */
[----:B------:R-:W-:Y:S02]  /*237f0*/  SHF.R.S32.HI R20, RZ, 0x6, R20 ;  /* 0x00000006ff147819 */ /* 0x000fe40000011414 */
[----:B-1----:R-:W-:Y:S01]  /*23800*/  ISETP.GE.AND P2, PT, R3, 0x1, PT ;  /* 0x000000010300780c */ /* 0x002fe20003f46270 */
[----:B------:R-:W-:-:S12]  /*23810*/  IMAD.IADD R2, R4, 0x1, R2 ;  /* 0x0000000104027824 */ /* 0x000fd800078e0202 */
[----:B------:R-:W-:Y:S05]  /*23820*/  @!P2 BRA `(.L_x_1661) ;  /* 0x000000000048a947 */ /* 0x000fea0003800000 */
[C---:B------:R-:W-:Y:S01]  /*23830*/  ISETP.GT.AND P0, PT, R4.reuse, RZ, PT ;  /* 0x000000ff0400720c */ /* 0x040fe20003f04270 */
[----:B------:R-:W-:Y:S01]  /*23840*/  BSSY B0, `(.L_x_1662) ;  /* 0x000000e000007945 */ /* 0x000fe20003800000 */
[----:B------:R-:W-:-:S11]  /*23850*/  VIADD R11, R4, 0xffffffff ;  /* 0xffffffff040b7836 */ /* 0x000fd60000000000 */
        /* <DEDUP_REMOVED lines=8> */
.L_x_1663:
[----:B------:R-:W-:-:S13]  /*238e0*/  ISETP.NE.AND P0, PT, R3, 0x1, PT ;  /* 0x000000010300780c */ /* 0x000fda0003f05270 */
[----:B------:R-:W1:Y:S02]  /*238f0*/  @P0 LDC.64 R6, c[0x0][0x9e8] ;  /* 0x00027a00ff060b82 */ /* 0x000e640000000a00 */
[----:B-1----:R-:W-:-:S05]  /*23900*/  @P0 IMAD.HI.U32 R6, R11, R6, RZ ;  /* 0x000000060b060227 */ /* 0x002fca00078e00ff */
[----:B------:R-:W-:-:S07]  /*23910*/  @P0 SHF.R.U32.HI R11, RZ, R7, R6 ;  /* 0x00000007ff0b0219 */ /* 0x000fce0000011606 */
.L_x_1664:
[----:B------:R-:W-:Y:S05]  /*23920*/  BSYNC B0 ;  /* 0x0000000000007941 */ /* 0x000fea0003800000 */
.L_x_1662:
[----:B------:R-:W-:-:S05]  /*23930*/  IMAD R11, R11, R3, R3 ;  /* 0x000000030b0b7224 */ /* 0x000fca00078e0203 */
[----:B------:R-:W-:-:S07]  /*23940*/  VIMNMX R2, R2, R11, PT ;  /* 0x0000000b02027248 */ /* 0x000fce0003fe0100 */
.L_x_1661:
        /* <DEDUP_REMOVED lines=15> */
.L_x_1667:
[----:B------:R-:W-:Y:S01]  /*23a40*/  ISETP.NE.AND P0, PT, R3, 0x1, PT ;  /* 0x000000010300780c */ /* 0x000fe20003f05270 */
[----:B------:R-:W-:-:S12]  /*23a50*/  IMAD.MOV.U32 R11, RZ, RZ, R0 ;  /* 0x000000ffff0b7224 */ /* 0x000fd800078e0000 */
[----:B------:R-:W1:Y:S02]  /*23a60*/  @P0 LDC.64 R6, c[0x0][0x9e8] ;  /* 0x00027a00ff060b82 */ /* 0x000e640000000a00 */
[----:B-1----:R-:W-:-:S05]  /*23a70*/  @P0 IMAD.HI.U32 R6, R0, R6, RZ ;  /* 0x0000000600060227 */ /* 0x002fca00078e00ff */
[----:B------:R-:W-:-:S07]  /*23a80*/  @P0 SHF.R.U32.HI R11, RZ, R7, R6 ;  /* 0x00000007ff0b0219 */ /* 0x000fce0000011606 */
.L_x_1668:
[----:B------:R-:W-:Y:S05]  /*23a90*/  BSYNC B0 ;  /* 0x0000000000007941 */ /* 0x000fea0003800000 */
.L_x_1666:
[----:B------:R-:W-:-:S05]  /*23aa0*/  IMAD R3, R11, R3, RZ ;  /* 0x000000030b037224 */ /* 0x000fca00078e02ff */
[----:B------:R-:W-:-:S07]  /*23ab0*/  VIMNMX R8, R8, R3, !PT ;  /* 0x0000000308087248 */ /* 0x000fce0007fe0100 */
.L_x_1665:
[----:B------:R-:W-:Y:S01]  /*23ac0*/  VIADD R2, R2, 0x3f ;  /* 0x0000003f02027836 */ /* 0x000fe20000000000 */
[----:B------:R-:W-:Y:S01]  /*23ad0*/  BSSY B0, `(.L_x_1669) ;  /* 0x0000103000007945 */ /* 0x000fe20003800000 */
[----:B------:R-:W-:-:S03]  /*23ae0*/  PLOP3.LUT P2, PT, PT, PT, PT, 0x80, 0x0 ;  /* 0x000000000000781c */ /* 0x000fc60003f4f070 */
[----:B------:R-:W-:-:S04]  /*23af0*/  SHF.R.S32.HI R3, RZ, 0x1f, R2 ;  /* 0x0000001fff037819 */ /* 0x000fc80000011402 */
[----:B------:R-:W-:Y:S02]  /*23b00*/  LEA.HI R3, R3, R2, RZ, 0x6 ;  /* 0x0000000203037211 */ /* 0x000fe400078f30ff */
[----:B------:R-:W-:Y:S02]  /*23b10*/  SHF.R.S32.HI R2, RZ, 0x1f, R8 ;  /* 0x0000001fff027819 */ /* 0x000fe40000011408 */
[----:B------:R-:W-:Y:S02]  /*23b20*/  SHF.R.S32.HI R3, RZ, 0x6, R3 ;  /* 0x00000006ff037819 */ /* 0x000fe40000011403 */
[----:B------:R-:W-:Y:S02]  /*23b30*/  LEA.HI R2, R2, R8, RZ, 0x6 ;  /* 0x0000000802027211 */ /* 0x000fe400078f30ff */
[----:B------:R-:W-:Y:S02]  /*23b40*/  VIMNMX R3, R20, R3, PT ;  /* 0x0000000314037248 */ /* 0x000fe40003fe0100 */
[----:B------:R-:W-:-:S03]  /*23b50*/  SHF.R.S32.HI R2, RZ, 0x6, R2 ;  /* 0x00000006ff027819 */ /* 0x000fc60000011402 */
[----:B------:R-:W-:Y:S01]  /*23b60*/  IMAD R3, R3, 0x40, -R9 ;  /* 0x0000004003037824 */ /* 0x000fe200078e0a09 */
[----:B------:R-:W-:-:S04]  /*23b70*/  VIMNMX R2, RZ, R2, !PT ;  /* 0x00000002ff027248 */ /* 0x000fc80007fe0100 */
[----:B------:R-:W-:Y:S01]  /*23b80*/  VIMNMX R3, R3, R10, PT ;  /* 0x0000000a03037248 */ /* 0x000fe20003fe0100 */
[----:B------:R-:W-:-:S05]  /*23b90*/  IMAD R2, R2, 0x40, -R9 ;  /* 0x0000004002027824 */ /* 0x000fca00078e0a09 */
[----:B------:R-:W-:-:S04]  /*23ba0*/  VIMNMX R2, RZ, R2, !PT ;  /* 0x00000002ff027248 */ /* 0x000fc80007fe0100 */
[----:B------:R-:W-:Y:S02]  /*23bb0*/  ISETP.GT.AND P0, PT, R3, R2, PT ;  /* 0x000000020300720c */ /* 0x000fe40003f04270 */
[----:B------:R-:W-:-:S05]  /*23bc0*/  SHF.R.U32.HI R2, RZ, 0x6, R2 ;  /* 0x00000006ff027819 */ /* 0x000fca0000011602 */
[----:B------:R-:W-:-:S06]  /*23bd0*/  IMAD.MOV.U32 R7, RZ, RZ, R2 ;  /* 0x000000ffff077224 */ /* 0x000fcc00078e0002 */
[----:B------:R-:W-:-:S05]  /*23be0*/  @P0 VIADD R3, R3, 0x3f ;  /* 0x0000003f03030836 */ /* 0x000fca0000000000 */
[----:B------:R-:W-:-:S04]  /*23bf0*/  @P0 SHF.R.S32.HI R6, RZ, 0x1f, R3 ;  /* 0x0000001fff060819 */ /* 0x000fc80000011403 */
[----:B------:R-:W-:-:S04]  /*23c00*/  @P0 LEA.HI R6, R6, R3, RZ, 0x6 ;  /* 0x0000000306060211 */ /* 0x000fc800078f30ff */
[----:B------:R-:W-:-:S04]  /*23c10*/  @P0 SHF.R.S32.HI R7, RZ, 0x6, R6 ;  /* 0x00000006ff070819 */ /* 0x000fc80000011406 */
[----:B------:R-:W-:-:S13]  /*23c20*/  ISETP.GT.AND P0, PT, R7, R2, PT ;  /* 0x000000020700720c */ /* 0x000fda0003f04270 */
[----:B------:R-:W-:Y:S05]  /*23c30*/  @!P0 BRA `(.L_x_1670) ;  /* 0x0000000c00b08947 */ /* 0x000fea0003800000 */
[----:B------:R-:W1:Y:S01]  /*23c40*/  LDC R3, c[0x0][0x428] ;  /* 0x00010a00ff037b82 */ /* 0x000e620000000800 */
[----:B------:R-:W-:Y:S01]  /*23c50*/  UMOV UR4, 0xffffffff ;  /* 0xffffffff00047882 */ /* 0x000fe20000000000 */
[----:B-1----:R-:W-:Y:S01]  /*23c60*/  ISETP.NE.AND P0, PT, R3, 0x1, PT ;  /* 0x000000010300780c */ /* 0x002fe20003f05270 */
[----:B------:R-:W-:-:S12]  /*23c70*/  IMAD.MOV.U32 R3, RZ, RZ, R18 ;  /* 0x000000ffff037224 */ /* 0x000fd800078e0012 */
[----:B------:R-:W1:Y:S08]  /*23c80*/  @P0 LDC R8, c[0x0][0x42c] ;  /* 0x00010b00ff080b82 */ /* 0x000e700000000800 */
[----:B------:R-:W2:Y:S01]  /*23c90*/  @P0 LDC R6, c[0x0][0x430] ;  /* 0x00010c00ff060b82 */ /* 0x000ea20000000800 */
[----:B-1----:R-:W-:-:S05]  /*23ca0*/  @P0 IMAD.HI.U32 R8, R18, R8, RZ ;  /* 0x0000000812080227 */ /* 0x002fca00078e00ff */
[----:B--2---:R-:W-:Y:S02]  /*23cb0*/  @P0 SHF.R.U32.HI R3, RZ, R6, R8 ;  /* 0x00000006ff030219 */ /* 0x004fe40000011608 */
[----:B------:R-:W-:Y:S01]  /*23cc0*/  SEL R6, R19, RZ, !P1 ;  /* 0x000000ff13067207 */ /* 0x000fe20004800000 */
[----:B------:R-:W-:Y:S06]  /*23cd0*/  BRA.DIV UR4, `(.L_x_1671) ;  /* 0x0000006e04f07947 */ /* 0x000fec000b800000 */
.L_x_1875:
[----:B------:R-:W-:-:S03]  /*23ce0*/  UMOV UR4, 0xffffffff ;  /* 0xffffffff00047882 */ /* 0x000fc60000000000 */
[----:B------:R-:W-:Y:S05]  /*23cf0*/  BRA.DIV UR4, `(.L_x_1672) ;  /* 0x00000072041c7947 */ /* 0x000fea000b800000 */
[----:B------:R-:W-:-:S13]  /*23d00*/  ELECT P6, URZ, PT ;  /* 0x00000000003f782f */ /* 0x000fda00038c0000 */
.L_x_1878:
[----:B------:R-:W2:Y:S01]  /*23d10*/  LDL R8, [R1+0x24] ;  /* 0x0000240001087983 */ /* 0x000ea20000100800 */
[----:B------:R-:W-:Y:S01]  /*23d20*/  BSSY B1, `(.L_x_1673) ;  /* 0x000000b000017945 */ /* 0x000fe20003800000 */
[----:B------:R-:W1:Y:S01]  /*23d30*/  S2R R12, SR_CgaCtaId ;  /* 0x00000000000c7919 */ /* 0x000e620000008800 */
[----:B--2---:R-:W-:-:S05]  /*23d40*/  VIADD R8, R8, 0x1 ;  /* 0x0000000108087836 */ /* 0x004fca0000000000 */
[----:B------:R-:W-:-:S04]  /*23d50*/  LEA.HI R9, R8, R8, RZ, 0x1 ;  /* 0x0000000808097211 */ /* 0x000fc800078f08ff */
[----:B------:R-:W-:-:S05]  /*23d60*/  LOP3.LUT R9, R9, 0xfffffffe, RZ, 0xc0, !PT ;  /* 0xfffffffe09097812 */ /* 0x000fca00078ec0ff */
[----:B------:R-:W-:Y:S01]  /*23d70*/  IMAD.IADD R8, R8, 0x1, -R9 ;  /* 0x0000000108087824 */ /* 0x000fe200078e0a09 */
[----:B------:R-:W-:-:S04]  /*23d80*/  MOV R9, 0x400 ;  /* 0x0000040000097802 */ /* 0x000fc80000000f00 */
[----:B-1----:R-:W-:Y:S02]  /*23d90*/  LEA R12, R12, R9, 0x18 ;  /* 0x000000090c0c7211 */ /* 0x002fe400078ec0ff */
[----:B------:R-:W-:-:S04]  /*23da0*/  SHF.L.U32 R8, R8, 0x1f, RZ ;  /* 0x0000001f08087819 */ /* 0x000fc800000006ff */
[----:B------:R-:W1:Y:S02]  /*23db0*/  SYNCS.PHASECHK.TRANS64.TRYWAIT P0, [R12+URZ+0x30820], R8 ;  /* 0x030820080c0075a7 */ /* 0x000e64000800017f */
[----:B-1----:R-:W-:Y:S05]  /*23dc0*/  @!P0 BRA `(.L_x_1674) ;  /* 0x0000007000088947 */ /* 0x002fea0003800000 */
.L_x_1879:
[----:B------:R-:W-:Y:S05]  /*23dd0*/  BSYNC B1 ;  /* 0x0000000000017941 */ /* 0x000fea0003800000 */
.L_x_1673:
[----:B------:R-:W-:Y:S04]  /*23de0*/  BSSY B1, `(.L_x_1675) ;  /* 0x000005d000017945 */ /* 0x000fe80003800000 */
[----:B------:R-:W-:Y:S05]  /*23df0*/  @!P6 BRA `(.L_x_1676) ;  /* 0x00000004006ce947 */ /* 0x000fea0003800000 */
[----:B------:R-:W1:Y:S04]  /*23e00*/  LDL R10, [R1+0xc] ;  /* 0x00000c00010a7983 */ /* 0x000e680000100800 */
[----:B------:R-:W2:Y:S01]  /*23e10*/  LDL R9, [R1+0x10] ;  /* 0x0000100001097983 */ /* 0x000ea20000100800 */
[----:B-1----:R-:W-:Y:S01]  /*23e20*/  IMAD R8, R10, 0x8, R12 ;  /* 0x000000080a087824 */ /* 0x002fe200078e020c */
[----:B--2---:R-:W-:-:S04]  /*23e30*/  SHF.L.U32 R10, R9, 0x1f, RZ ;  /* 0x0000001f090a7819 */ /* 0x004fc800000006ff */
[----:B------:R-:W1:Y:S02]  /*23e40*/  SYNCS.PHASECHK.TRANS64.TRYWAIT P0, [R8+URZ+0x308a0], R10 ;  /* 0x0308a00a080075a7 */ /* 0x000e64000800017f */
[----:B-1----:R-:W-:Y:S05]  /*23e50*/  @!P0 BRA `(.L_x_1677) ;  /* 0x0000006c00f88947 */ /* 0x002fea0003800000 */
.L_x_1880:
[----:B------:R-:W2:Y:S02]  /*23e60*/  S2R R9, SR_TID.X ;  /* 0x0000000000097919 */ /* 0x000ea40000002100 */
[----:B--2---:R-:W-:-:S04]  /*23e70*/  LOP3.LUT R9, R9, 0x7f, RZ, 0xc0, !PT ;  /* 0x0000007f09097812 */ /* 0x004fc800078ec0ff */
[----:B------:R-:W-:-:S13]  /*23e80*/  ISETP.NE.AND P1, PT, R9, RZ, PT ;  /* 0x000000ff0900720c */ /* 0x000fda0003f25270 */
[----:B------:R-:W-:Y:S05]  /*23e90*/  @P1 BRA `(.L_x_1678) ;  /* 0x00000000001c1947 */ /* 0x000fea0003800000 */
[----:B------:R-:W2:Y:S02]  /*23ea0*/  S2R R9, SR_TID.X ;  /* 0x0000000000097919 */ /* 0x000ea40000002100 */
[----:B--2---:R-:W-:-:S04]  /*23eb0*/  LOP3.LUT R9, R9, 0x1f, RZ, 0xc0, !PT ;  /* 0x0000001f09097812 */ /* 0x004fc800078ec0ff */
[----:B------:R-:W-:Y:S01]  /*23ec0*/  ISETP.NE.AND P0, PT, R9, RZ, PT ;  /* 0x000000ff0900720c */ /* 0x000fe20003f05270 */
[----:B------:R-:W-:-:S04]  /*23ed0*/  IMAD.MOV.U32 R9, RZ, RZ, 0x8000 ;  /* 0x00008000ff097424 */ /* 0x000fc800078e00ff */
[----:B------:R2:W-:Y:S08]  /*23ee0*/  SYNCS.ARRIVE.TRANS64 RZ, [R8+URZ+0x30890], R9 ;  /* 0x0308900908ff79a7 */ /* 0x0005f0000800003f */
[----:B------:R-:W-:Y:S05]  /*23ef0*/  @!P0 BRA `(.L_x_1678) ;  /* 0x0000000000048947 */ /* 0x000fea0003800000 */
[----:B------:R-:W-:Y:S01]  /*23f00*/  BPT.TRAP 0x1 ;  /* 0x000000040000795c */ /* 0x000fe20000300000 */
.L_x_1678:
[----:B--2---:R-:W2:Y:S01]  /*23f10*/  LDL R9, [R1+0xc] ;  /* 0x00000c0001097983 */ /* 0x004ea20000100800 */
[----:B------:R-:W-:Y:S01]  /*23f20*/  R2UR UR9, R8 ;  /* 0x00000000080972ca */ /* 0x000fe200000e0000 */
[----:B------:R-:W-:Y:S01]  /*23f30*/  UIADD3 UR4, UP0, UR36, 0x570, URZ ;  /* 0x0000057024047890 */ /* 0x000fe2000ff1e03f */
[----:B------:R-:W-:Y:S01]  /*23f40*/  R2UR UR12, R3 ;  /* 0x00000000030c72ca */ /* 0x000fe200000e0000 */
[----:B------:R-:W-:Y:S01]  /*23f50*/  UMOV UR10, URZ ;  /* 0x0000003f000a7c82 */ /* 0x000fe20008000000 */
[----:B------:R-:W-:Y:S01]  /*23f60*/  R2UR UR13, R6 ;  /* 0x00000000060d72ca */ /* 0x000fe200000e0000 */
[----:B------:R-:W-:Y:S01]  /*23f70*/  UIADD3.X UR5, URZ, UR37, URZ, UP0, !UPT ;  /* 0x000000253f057290 */ /* 0x000fe200087fe43f */
[----:B------:R-:W-:Y:S01]  /*23f80*/  UMOV UR6, 0x0 ;  /* 0x0000000000067882 */ /* 0x000fe20000000000 */
[----:B------:R-:W-:Y:S01]  /*23f90*/  UMOV UR7, 0x12f00000 ;  /* 0x12f0000000077882 */ /* 0x000fe20000000000 */
[----:B------:R-:W-:-:S05]  /*23fa0*/  UMOV UR17, 0x40 ;  /* 0x0000004000117882 */ /* 0x000fca0000000000 */
[----:B------:R-:W-:Y:S01]  /*23fb0*/  UIADD3 UR9, UR9, 0x30890, URZ ;  /* 0x0003089009097890 */ /* 0x000fe2000fffe03f */
[----:B--2---:R-:W-:-:S05]  /*23fc0*/  IMAD R9, R9, 0x8000, R12 ;  /* 0x0000800009097824 */ /* 0x004fca00078e020c */
[----:B------:R-:W-:Y:S01]  /*23fd0*/  R2UR UR14, R9 ;  /* 0x00000000090e72ca */ /* 0x000fe200000e0000 */
[----:B------:R-:W-:-:S04]  /*23fe0*/  IMAD R9, R7, 0x40, R5 ;  /* 0x0000004007097824 */ /* 0x000fc800078e0205 */
[----:B------:R-:W-:-:S05]  /*23ff0*/  VIADD R9, R9, 0xffffffc0 ;  /* 0xffffffc009097836 */ /* 0x000fca0000000000 */
[----:B------:R-:W-:-:S03]  /*24000*/  R2UR UR11, R9 ;  /* 0x00000000090b72ca */ /* 0x000fc600000e0000 */
[----:B------:R-:W-:Y:S02]  /*24010*/  UIADD3 UR8, UR14, 0x20400, URZ ;  /* 0x000204000e087890 */ /* 0x000fe4000fffe03f */
[----:B------:R-:W-:Y:S02]  /*24020*/  UIADD3 UR15, UR14, 0x22400, URZ ;  /* 0x000224000e0f7890 */ /* 0x000fe4000fffe03f */
[----:B------:R-:W-:Y:S02]  /*24030*/  UIADD3 UR16, UR14, 0x24400, URZ ;  /* 0x000244000e107890 */ /* 0x000fe4000fffe03f */
[----:B------:R-:W-:-:S04]  /*24040*/  UIADD3 UR14, UR14, 0x26400, URZ ;  /* 0x000264000e0e7890 */ /* 0x000fc8000fffe03f */
        /* <DEDUP_REMOVED lines=11> */
[----:B------:R2:W-:Y:S01]  /*24100*/  UTMALDG.4D [UR8], [UR4], desc[UR6] ;  /* 0x00000608040075b4 */ /* 0x0005e20008019000 */
[----:B------:R-:W3:Y:S02]  /*24110*/  SYNCS.PHASECHK.TRANS64.TRYWAIT P0, [R8+URZ+0x308c0], R10 ;  /* 0x0308c00a080075a7 */ /* 0x000ee4000800017f */
[----:B--23--:R-:W-:Y:S05]  /*24120*/  @!P0 BRA `(.L_x_1679) ;  /* 0x0000006c00588947 */ /* 0x00cfea0003800000 */
.L_x_1881:
[----:B------:R-:W1:Y:S02]  /*24130*/  LDL R11, [R1+0xc] ;  /* 0x00000c00010b7983 */ /* 0x000e640000100800 */
[----:B-12---:R-:W-:Y:S01]  /*24140*/  IMAD.SHL.U32 R10, R11, 0x4000, RZ ;  /* 0x000040000b0a7824 */ /* 0x006fe200078e00ff */
[----:B------:R-:W-:Y:S06]  /*24150*/  @P1 BRA `(.L_x_1680) ;  /* 0x00000000001c1947 */ /* 0x000fec0003800000 */
[----:B------:R-:W1:Y:S02]  /*24160*/  S2R R11, SR_TID.X ;  /* 0x00000000000b7919 */ /* 0x000e640000002100 */
[----:B-1----:R-:W-:-:S04]  /*24170*/  LOP3.LUT R11, R11, 0x1f, RZ, 0xc0, !PT ;  /* 0x0000001f0b0b7812 */ /* 0x002fc800078ec0ff */
[----:B------:R-:W-:Y:S01]  /*24180*/  ISETP.NE.AND P0, PT, R11, RZ, PT ;  /* 0x000000ff0b00720c */ /* 0x000fe20003f05270 */
[----:B------:R-:W-:-:S04]  /*24190*/  IMAD.MOV.U32 R11, RZ, RZ, 0x8000 ;  /* 0x00008000ff0b7424 */ /* 0x000fc800078e00ff */
[----:B------:R1:W-:Y:S08]  /*241a0*/  SYNCS.ARRIVE.TRANS64 RZ, [R8+URZ+0x308b0], R11 ;  /* 0x0308b00b08ff79a7 */ /* 0x0003f0000800003f */
[----:B------:R-:W-:Y:S05]  /*241b0*/  @!P0 BRA `(.L_x_1680) ;  /* 0x0000000000048947 */ /* 0x000fea0003800000 */
[----:B------:R-:W-:Y:S01]  /*241c0*/  BPT.TRAP 0x1 ;  /* 0x000000040000795c */ /* 0x000fe20000300000 */
.L_x_1680:
[----:B------:R-:W-:Y:S01]  /*241d0*/  IMAD R10, R10, 0x2, R12 ;  /* 0x000000020a0a7824 */ /* 0x000fe200078e020c */
        /* <DEDUP_REMOVED lines=11> */
[----:B------:R-:W-:-:S04]  /*24290*/  UIADD3 UR9, UR9, 0x308b0, URZ ;  /* 0x000308b009097890 */ /* 0x000fc8000fffe03f */
        /* <DEDUP_REMOVED lines=17> */
.L_x_1676:
[----:B------:R-:W-:Y:S05]  /*243b0*/  BSYNC B1 ;  /* 0x0000000000017941 */ /* 0x000fea0003800000 */
.L_x_1675:
[----:B-1----:R-:W2:Y:S04]  /*243c0*/  LDL.LU R8, [R1+0xc] ;  /* 0x00000c0001087983 */ /* 0x002ea80000300800 */
[----:B------:R-:W3:Y:S01]  /*243d0*/  LDL.LU R10, [R1+0x10] ;  /* 0x00001000010a7983 */ /* 0x000ee20000300800 */
[----:B------:R-:W-:Y:S01]  /*243e0*/  VIADD R7, R7, 0xfffffffe ;  /* 0xfffffffe07077836 */ /* 0x000fe20000000000 */
[----:B------:R-:W-:Y:S01]  /*243f0*/  PLOP3.LUT P2, PT, PT, PT, PT, 0x8, 0x0 ;  /* 0x000000000000781c */ /* 0x000fe20003f4e170 */
[----:B--2---:R-:W-:-:S05]  /*24400*/  VIADD R8, R8, 0x1 ;  /* 0x0000000108087836 */ /* 0x004fca0000000000 */
[----:B------:R-:W-:-:S04]  /*24410*/  ISETP.NE.AND P0, PT, R8, 0x2, PT ;  /* 0x000000020800780c */ /* 0x000fc80003f05270 */
[----:B------:R-:W-:Y:S02]  /*24420*/  SEL R9, RZ, 0x1, P0 ;  /* 0x00000001ff097807 */ /* 0x000fe40000000000 */
[----:B------:R-:W-:Y:S02]  /*24430*/  SEL R8, R8, RZ, P0 ;  /* 0x000000ff08087207 */ /* 0x000fe40000000000 */
[----:B---3--:R-:W-:Y:S02]  /*24440*/  LOP3.LUT R10, R10, R9, RZ, 0x3c, !PT ;  /* 0x000000090a0a7212 */ /* 0x008fe400078e3cff */
[----:B------:R-:W-:-:S03]  /*24450*/  ISETP.GE.AND P0, PT, R7, R2, PT ;  /* 0x000000020700720c */ /* 0x000fc60003f06270 */
[----:B------:R1:W-:Y:S04]  /*24460*/  STL [R1+0x10], R10 ;  /* 0x0000100a01007387 */ /* 0x0003e80000100800 */
[----:B------:R1:W-:Y:S06]  /*24470*/  STL [R1+0xc], R8 ;  /* 0x00000c0801007387 */ /* 0x0003ec0000100800 */
[----:B------:R-:W-:Y:S05]  /*24480*/  @!P0 BRA `(.L_x_1670) ;  /* 0x00000004009c8947 */ /* 0x000fea0003800000 */
.L_x_1687:
[----:B------:R-:W-:Y:S05]  /*24490*/  YIELD ;  /* 0x0000000000007946 */ /* 0x000fea0003800000 */
[----:B------:R-:W-:Y:S04]  /*244a0*/  BSSY B1, `(.L_x_1681) ;  /* 0x0000059000017945 */ /* 0x000fe80003800000 */
[----:B--2---:R-:W-:Y:S05]  /*244b0*/  @!P6 BRA `(.L_x_1682) ;  /* 0x00000004005ce947 */ /* 0x004fea0003800000 */
[----:B-1----:R-:W2:Y:S04]  /*244c0*/  LDL R8, [R1+0xc] ;  /* 0x00000c0001087983 */ /* 0x002ea80000100800 */
[----:B------:R-:W3:Y:S01]  /*244d0*/  LDL R9, [R1+0x10] ;  /* 0x0000100001097983 */ /* 0x000ee20000100800 */
[----:B--2---:R-:W-:Y:S01]  /*244e0*/  IMAD R8, R8, 0x8, R12 ;  /* 0x0000000808087824 */ /* 0x004fe200078e020c */
[----:B---3--:R-:W-:-:S04]  /*244f0*/  SHF.L.U32 R9, R9, 0x1f, RZ ;  /* 0x0000001f09097819 */ /* 0x008fc800000006ff */
[----:B------:R-:W1:Y:S02]  /*24500*/  SYNCS.PHASECHK.TRANS64.TRYWAIT P0, [R8+URZ+0x308a0], R9 ;  /* 0x0308a009080075a7 */ /* 0x000e64000800017f */
[----:B-1----:R-:W-:Y:S05]  /*24510*/  @!P0 BRA `(.L_x_1683) ;  /* 0x0000006800708947 */ /* 0x002fea0003800000 */
.L_x_1882:
        /* <DEDUP_REMOVED lines=11> */
.L_x_1684:
[----:B--2---:R-:W2:Y:S01]  /*245d0*/  LDL R10, [R1+0xc] ;  /* 0x00000c00010a7983 */ /* 0x004ea20000100800 */
[----:B------:R-:W-:Y:S01]  /*245e0*/  R2UR UR9, R8 ;  /* 0x00000000080972ca */ /* 0x000fe200000e0000 */
[----:B------:R-:W-:Y:S01]  /*245f0*/  IMAD R11, R7, 0x40, R5 ;  /* 0x00000040070b7824 */ /* 0x000fe200078e0205 */
        /* <DEDUP_REMOVED lines=8> */
[----:B------:R-:W-:-:S03]  /*24680*/  UMOV UR17, 0x40 ;  /* 0x0000004000117882 */ /* 0x000fc60000000000 */
        /* <DEDUP_REMOVED lines=21> */
.L_x_1883:
[----:B------:R-:W-:Y:S05]  /*247e0*/  @P0 BRA `(.L_x_1686) ;  /* 0x00000000001c0947 */ /* 0x000fea0003800000 */
[----:B0-----:R-:W0:Y:S01]  /*247f0*/  S2R R13, SR_TID.X ;  /* 0x00000000000d7919 */ /* 0x001e220000002100 */
[----:B-12---:R-:W-:-:S04]  /*24800*/  IMAD.MOV.U32 R9, RZ, RZ, 0x8000 ;  /* 0x00008000ff097424 */ /* 0x006fc800078e00ff */
[----:B------:R3:W-:Y:S01]  /*24810*/  SYNCS.ARRIVE.TRANS64 RZ, [R8+URZ+0x308b0], R9 ;  /* 0x0308b00908ff79a7 */ /* 0x0007e2000800003f */
[----:B0-----:R-:W-:-:S04]  /*24820*/  LOP3.LUT R13, R13, 0x1f, RZ, 0xc0, !PT ;  /* 0x0000001f0d0d7812 */ /* 0x001fc800078ec0ff */
[----:B------:R-:W-:-:S13]  /*24830*/  ISETP.NE.AND P1, PT, R13, RZ, PT ;  /* 0x000000ff0d00720c */ /* 0x000fda0003f25270 */
[----:B---3--:R-:W-:Y:S05]  /*24840*/  @!P1 BRA `(.L_x_1686) ;  /* 0x0000000000049947 */ /* 0x008fea0003800000 */
[----:B------:R-:W-:Y:S01]  /*24850*/  BPT.TRAP 0x1 ;  /* 0x000000040000795c */ /* 0x000fe20000300000 */
.L_x_1686:
        /* <DEDUP_REMOVED lines=17> */
[----:B---3--:R-:W-:Y:S01]  /*24970*/  UMOV UR8, UR14 ;  /* 0x0000000e00087c82 */ /* 0x008fe20008000000 */
[----:B------:R-:W-:Y:S01]  /*24980*/  UMOV UR10, UR17 ;  /* 0x00000011000a7c82 */ /* 0x000fe20008000000 */
[----:B------:R-:W-:Y:S01]  /*24990*/  UMOV UR14, 0x80 ;  /* 0x00000080000e7882 */ /* 0x000fe20000000000 */
[----:B------:R3:W-:Y:S02]  /*249a0*/  UTMALDG.4D [UR8], [UR4], desc[UR6] ;  /* 0x00000608040075b4 */ /* 0x0007e40008019000 */
[----:B---3--:R-:W-:Y:S01]  /*249b0*/  UMOV UR8, UR15 ;  /* 0x0000000f00087c82 */ /* 0x008fe20008000000 */
[----:B------:R-:W-:Y:S01]  /*249c0*/  UMOV UR10, UR14 ;  /* 0x0000000e000a7c82 */ /* 0x000fe20008000000 */
[----:B------:R-:W-:Y:S01]  /*249d0*/  UMOV UR14, 0xc0 ;  /* 0x000000c0000e7882 */ /* 0x000fe20000000000 */
[----:B------:R3:W-:Y:S02]  /*249e0*/  UTMALDG.4D [UR8], [UR4], desc[UR6] ;  /* 0x00000608040075b4 */ /* 0x0007e40008019000 */
[----:B---3--:R-:W-:Y:S01]  /*249f0*/  UMOV UR8, UR16 ;  /* 0x0000001000087c82 */ /* 0x008fe20008000000 */
[----:B------:R-:W-:-:S02]  /*24a00*/  UMOV UR10, UR14 ;  /* 0x0000000e000a7c82 */ /* 0x000fc40008000000 */
[----:B------:R3:W-:Y:S02]  /*24a10*/  UTMALDG.4D [UR8], [UR4], desc[UR6] ;  /* 0x00000608040075b4 */ /* 0x0007e40008019000 */
[----:B---3--:R-:W-:Y:S01]  /*24a20*/  NOP ;  /* 0x0000000000007918 */ /* 0x008fe20000000000 */
.L_x_1682:
[----:B------:R-:W-:Y:S05]  /*24a30*/  BSYNC B1 ;  /* 0x0000000000017941 */ /* 0x000fea0003800000 */
.L_x_1681:
[----:B-12---:R-:W2:Y:S04]  /*24a40*/  LDL.LU R8, [R1+0xc] ;  /* 0x00000c0001087983 */ /* 0x006ea80000300800 */
[----:B------:R-:W3:Y:S01]  /*24a50*/  LDL.LU R10, [R1+0x10] ;  /* 0x00001000010a7983 */ /* 0x000ee20000300800 */
[----:B--2---:R-:W-:-:S05]  /*24a60*/  VIADD R8, R8, 0x1 ;  /* 0x0000000108087836 */ /* 0x004fca0000000000 */
[----:B------:R-:W-:-:S04]  /*24a70*/  ISETP.NE.AND P0, PT, R8, 0x2, PT ;  /* 0x000000020800780c */ /* 0x000fc80003f05270 */
[----:B------:R-:W-:Y:S02]  /*24a80*/  SEL R9, RZ, 0x1, P0 ;  /* 0x00000001ff097807 */ /* 0x000fe40000000000 */
[----:B------:R-:W-:Y:S02]  /*24a90*/  SEL R8, R8, RZ, P0 ;  /* 0x000000ff08087207 */ /* 0x000fe40000000000 */
[----:B---3--:R-:W-:Y:S02]  /*24aa0*/  LOP3.LUT R10, R10, R9, RZ, 0x3c, !PT ;  /* 0x000000090a0a7212 */ /* 0x008fe400078e3cff */
[C---:B------:R-:W-:Y:S01]  /*24ab0*/  ISETP.GT.AND P0, PT, R7.reuse, R2, PT ;  /* 0x000000020700720c */ /* 0x040fe20003f04270 */
[----:B------:R-:W-:Y:S02]  /*24ac0*/  VIADD R7, R7, 0xffffffff ;  /* 0xffffffff07077836 */ /* 0x000fe40000000000 */
[----:B------:R2:W-:Y:S04]  /*24ad0*/  STL [R1+0x10], R10 ;  /* 0x0000100a01007387 */ /* 0x0005e80000100800 */
[----:B------:R2:W-:Y:S06]  /*24ae0*/  STL [R1+0xc], R8 ;  /* 0x00000c0801007387 */ /* 0x0005ec0000100800 */
[----:B------:R-:W-:Y:S05]  /*24af0*/  @P0 BRA `(.L_x_1687) ;  /* 0xfffffff800640947 */ /* 0x000fea000383ffff */
.L_x_1670:
[----:B------:R-:W-:Y:S05]  /*24b00*/  BSYNC B0 ;  /* 0x0000000000007941 */ /* 0x000fea0003800000 */
.L_x_1669:
[----:B------:R-:W3:Y:S01]  /*24b10*/  LDC.64 R2, c[0x0][0x9e0] ;  /* 0x00027800ff027b82 */ /* 0x000ee20000000a00 */
[----:B------:R-:W-:Y:S07]  /*24b20*/  @!P2 WARPSYNC.ALL ;  /* 0x000000000000a948 */ /* 0x000fee0003800000 */
[----:B------:R-:W-:Y:S01]  /*24b30*/  @!P2 BAR.SYNC.DEFER_BLOCKING 0xc, 0x120 ;  /* 0x030480000000ab1d */ /* 0x000fe20000010000 */
[----:B---3--:R-:W-:Y:S01]  /*24b40*/  ISETP.GE.AND P0, PT, R3, 0x1, PT ;  /* 0x000000010300780c */ /* 0x008fe20003f06270 */
        /* <DEDUP_REMOVED lines=8> */
[----:B------:R-:W3:Y:S02]  /*24bd0*/  @P1 LDC.64 R6, c[0x0][0x9e8] ;  /* 0x00027a00ff061b82 */ /* 0x000ee40000000a00 */
[----:B---3--:R-:W-:-:S05]  /*24be0*/  @P1 IMAD.HI.U32 R6, R4, R6, RZ ;  /* 0x0000000604061227 */ /* 0x008fca00078e00ff */
[----:B------:R-:W-:-:S04]  /*24bf0*/  @P1 SHF.R.U32.HI R4, RZ, R7, R6 ;  /* 0x00000007ff041219 */ /* 0x000fc80000011606 */
[----:B------:R-:W-:Y:S01]  /*24c00*/  LOP3.LUT R6, RZ, R4, RZ, 0x33, !PT ;  /* 0x00000004ff067212 */ /* 0x000fe200078e33ff */
[----:B------:R-:W-:Y:S06]  /*24c10*/  BRA `(.L_x_1691) ;  /* 0x0000000000107947 */ /* 0x000fec0003800000 */
.L_x_1690:
[----:B------:R-:W-:-:S13]  /*24c20*/  ISETP.NE.AND P1, PT, R3, 0x1, PT ;  /* 0x000000010300780c */ /* 0x000fda0003f25270 */
[----:B------:R-:W3:Y:S02]  /*24c30*/  @P1 LDC.64 R4, c[0x0][0x9e8] ;  /* 0x00027a00ff041b82 */ /* 0x000ee40000000a00 */
[----:B---3--:R-:W-:-:S05]  /*24c40*/  @P1 IMAD.HI.U32 R4, R6, R4, RZ ;  /* 0x0000000406041227 */ /* 0x008fca00078e00ff */
[----:B------:R-:W-:-:S07]  /*24c50*/  @P1 SHF.R.U32.HI R6, RZ, R5, R4 ;  /* 0x00000005ff061219 */ /* 0x000fce0000011604 */
.L_x_1691:
[----:B------:R-:W-:Y:S05]  /*24c60*/  BSYNC B0 ;  /* 0x0000000000007941 */ /* 0x000fea0003800000 */
.L_x_1689:
[----:B------:R-:W-:-:S05]  /*24c70*/  IMAD R5, R6, R3, R3 ;  /* 0x0000000306057224 */ /* 0x000fca00078e0203 */
[----:B------:R-:W-:-:S07]  /*24c80*/  VIMNMX R2, R2, R5, PT ;  /* 0x0000000502027248 */ /* 0x000fce0003fe0100 */
.L_x_1688:
[----:B------:R-:W-:Y:S01]  /*24c90*/  VIADD R2, R2, 0x3f ;  /* 0x0000003f02027836 */ /* 0x000fe20000000000 */
[----:B------:R-:W-:-:S04]  /*24ca0*/  ULDC UR4, c[0x0][0x9dc] ;  /* 0x0002770000047ab9 */ /* 0x000fc80000000800 */
[----:B------:R-:W-:-:S04]  /*24cb0*/  SHF.R.S32.HI R5, RZ, 0x1f, R2 ;  /* 0x0000001fff057819 */ /* 0x000fc80000011402 */
[----:B------:R-:W-:Y:S01]  /*24cc0*/  LEA.HI R5, R5, R2, RZ, 0x6 ;  /* 0x0000000205057211 */ /* 0x000fe200078f30ff */
[----:B------:R-:W-:-:S03]  /*24cd0*/  VIADD R2, R0, -UR4 ;  /* 0x8000000400027c36 */ /* 0x000fc60008000000 */
[----:B------:R-:W-:-:S04]  /*24ce0*/  SHF.R.S32.HI R5, RZ, 0x6, R5 ;  /* 0x00000006ff057819 */ /* 0x000fc80000011405 */
[----:B------:R-:W-:-:S05]  /*24cf0*/  VIMNMX R6, R20, R5, PT ;  /* 0x0000000514067248 */ /* 0x000fca0003fe0100 */
[----:B------:R3:W-:Y:S01]  /*24d00*/  STL [R1+0x20], R6 ;  /* 0x0000200601007387 */ /* 0x0007e20000100800 */
[----:B------:R-:W-:Y:S05]  /*24d10*/  @!P0 BRA `(.L_x_1692) ;  /* 0x0000000000448947 */ /* 0x000fea0003800000 */
[----:B------:R-:W-:Y:S01]  /*24d20*/  ISETP.GT.AND P0, PT, R0, -0x1, PT ;  /* 0xffffffff0000780c */ /* 0x000fe20003f04270 */
[----:B------:R-:W-:-:S12]  /*24d30*/  BSSY B0, `(.L_x_1693) ;  /* 0x000000d000007945 */ /* 0x000fd80003800000 */
[----:B------:R-:W-:Y:S05]  /*24d40*/  @P0 BRA `(.L_x_1694) ;  /* 0x00000000001c0947 */ /* 0x000fea0003800000 */
[----:B------:R-:W-:Y:S02]  /*24d50*/  ISETP.NE.AND P0, PT, R3, 0x1, PT ;  /* 0x000000010300780c */ /* 0x000fe40003f05270 */
[----:B------:R-:W-:-:S11]  /*24d60*/  LOP3.LUT R7, RZ, R0, RZ, 0x33, !PT ;  /* 0x00000000ff077212 */ /* 0x000fd600078e33ff */
[----:B------:R-:W4:Y:S02]  /*24d70*/  @P0 LDC.64 R4, c[0x0][0x9e8] ;  /* 0x00027a00ff040b82 */ /* 0x000f240000000a00 */
[----:B----4-:R-:W-:-:S05]  /*24d80*/  @P0 IMAD.HI.U32 R4, R7, R4, RZ ;  /* 0x0000000407040227 */ /* 0x010fca00078e00ff */
[----:B------:R-:W-:-:S04]  /*24d90*/  @P0 SHF.R.U32.HI R7, RZ, R5, R4 ;  /* 0x00000005ff070219 */ /* 0x000fc80000011604 */
[----:B------:R-:W-:Y:S01]  /*24da0*/  LOP3.LUT R0, RZ, R7, RZ, 0x33, !PT ;  /* 0x00000007ff007212 */ /* 0x000fe200078e33ff */
[----:B------:R-:W-:Y:S06]  /*24db0*/  BRA `(.L_x_1695) ;  /* 0x0000000000107947 */ /* 0x000fec0003800000 */
.L_x_1694:
[----:B------:R-:W-:-:S13]  /*24dc0*/  ISETP.NE.AND P0, PT, R3, 0x1, PT ;  /* 0x000000010300780c */ /* 0x000fda0003f05270 */
[----:B------:R-:W4:Y:S02]  /*24dd0*/  @P0 LDC.64 R4, c[0x0][0x9e8] ;  /* 0x00027a00ff040b82 */ /* 0x000f240000000a00 */
[----:B----4-:R-:W-:-:S05]  /*24de0*/  @P0 IMAD.HI.U32 R4, R0, R4, RZ ;  /* 0x0000000400040227 */ /* 0x010fca00078e00ff */
[----:B------:R-:W-:-:S07]  /*24df0*/  @P0 SHF.R.U32.HI R0, RZ, R5, R4 ;  /* 0x00000005ff000219 */ /* 0x000fce0000011604 */
.L_x_1695:
[----:B------:R-:W-:Y:S05]  /*24e00*/  BSYNC B0 ;  /* 0x0000000000007941 */ /* 0x000fea0003800000 */
.L_x_1693:
[----:B------:R-:W-:-:S05]  /*24e10*/  IMAD R3, R0, R3, RZ ;  /* 0x0000000300037224 */ /* 0x000fca00078e02ff */
[----:B------:R-:W-:-:S07]  /*24e20*/  VIMNMX R2, R2, R3, !PT ;  /* 0x0000000302027248 */ /* 0x000fce0007fe0100 */
.L_x_1692:
[----:B------:R-:W-:Y:S01]  /*24e30*/  SHF.R.S32.HI R3, RZ, 0x1f, R2 ;  /* 0x0000001fff037819 */ /* 0x000fe20000011402 */
[----:B------:R-:W-:Y:S03]  /*24e40*/  BSSY B6, `(.L_x_1696) ;  /* 0x000035d000067945 */ /* 0x000fe60003800000 */
[----:B------:R-:W-:-:S04]  /*24e50*/  LEA.HI R3, R3, R2, RZ, 0x6 ;  /* 0x0000000203037211 */ /* 0x000fc800078f30ff */
[----:B------:R-:W-:-:S04]  /*24e60*/  SHF.R.S32.HI R3, RZ, 0x6, R3 ;  /* 0x00000006ff037819 */ /* 0x000fc80000011403 */
[----:B------:R-:W-:-:S04]  /*24e70*/  VIMNMX R0, RZ, R3, !PT ;  /* 0x00000003ff007248 */ /* 0x000fc80007fe0100 */
[----:B------:R-:W-:Y:S01]  /*24e80*/  ISETP.GT.AND P0, PT, R6, R0, PT ;  /* 0x000000000600720c */ /* 0x000fe20003f04270 */
[----:B------:R4:W-:-:S12]  /*24e90*/  STL [R1+0x1c], R0 ;  /* 0x00001c0001007387 */ /* 0x0009d80000100800 */
[----:B----4-:R-:W-:Y:S05]  /*24ea0*/  @P0 BRA `(.L_x_1697) ;  /* 0x0000000000480947 */ /* 0x010fea0003800000 */
[----:B------:R-:W4:Y:S02]  /*24eb0*/  S2R R0, SR_TID.X ;  /* 0x0000000000007919 */ /* 0x000f240000002100 */
[----:B----4-:R-:W-:-:S04]  /*24ec0*/  LOP3.LUT R0, R0, 0x1f, RZ, 0xc0, !PT ;  /* 0x0000001f00007812 */ /* 0x010fc800078ec0ff */
[----:B------:R-:W-:-:S13]  /*24ed0*/  ISETP.NE.AND P1, PT, R0, RZ, PT ;  /* 0x000000ff0000720c */ /* 0x000fda0003f25270 */
[----:B------:R-:W-:Y:S05]  /*24ee0*/  @P1 BRA `(.L_x_1698) ;  /* 0x0000003400481947 */ /* 0x000fea0003800000 */
[----:B------:R-:W4:Y:S01]  /*24ef0*/  S2R R7, SR_LANEID ;  /* 0x0000000000077919 */ /* 0x000f220000000000 */
[----:B------:R-:W-:Y:S01]  /*24f00*/  VOTEU.ANY UR4, UPT, PT ;  /* 0x0000000000047886 */ /* 0x000fe200038e0100 */
[----:B------:R-:W5:Y:S01]  /*24f10*/  LDC.64 R2, c[0x0][0xc38] ;  /* 0x00030e00ff027b82 */ /* 0x000f620000000a00 */
[----:B------:R-:W4:Y:S01]  /*24f20*/  FLO.U32 R0, UR4 ;  /* 0x0000000400007d00 */ /* 0x000f2200080e0000 */
[----:B------:R-:W-:-:S07]  /*24f30*/  ULDC.64 UR6, c[0x0][0x208] ;  /* 0x0000820000067ab9 */ /* 0x000fce0000000a00 */
[----:B------:R-:W5:Y:S01]  /*24f40*/  POPC R5, UR4 ;  /* 0x0000000400057d09 */ /* 0x000f620008000000 */
[----:B----4-:R-:W-:-:S13]  /*24f50*/  ISETP.EQ.U32.AND P0, PT, R0, R7, PT ;  /* 0x000000070000720c */ /* 0x010fda0003f02070 */
[----:B-----5:R-:W4:Y:S01]  /*24f60*/  @P0 ATOMG.E.ADD.STRONG.GPU PT, R3, desc[UR6][R2.64], R5 ;  /* 0x00000005020309a8 */ /* 0x020f2200081ee1c6 */
[----:B------:R-:W5:Y:S02]  /*24f70*/  S2R R4, SR_LTMASK ;  /* 0x0000000000047919 */ /* 0x000f640000003900 */
[----:B-----5:R-:W-:-:S04]  /*24f80*/  LOP3.LUT R4, R4, UR4, RZ, 0xc0, !PT ;  /* 0x0000000404047c12 */ /* 0x020fc8000f8ec0ff */
[----:B------:R-:W5:Y:S01]  /*24f90*/  POPC R7, R4 ;  /* 0x0000000400077309 */ /* 0x000f620000000000 */
[----:B----4-:R-:W5:Y:S02]  /*24fa0*/  SHFL.IDX PT, R0, R3, R0, 0x1f ;  /* 0x00001f0003007589 */ /* 0x010f6400000e0000 */
[----:B-----5:R-:W-:Y:S01]  /*24fb0*/  IADD3 R16, R0, UR38, R7 ;  /* 0x0000002600107c10 */ /* 0x020fe2000fffe007 */
[----:B------:R-:W-:Y:S06]  /*24fc0*/  BRA `(.L_x_1698) ;  /* 0x0000003400107947 */ /* 0x000fec0003800000 */
.L_x_1697:
[----:B------:R-:W4:Y:S01]  /*24fd0*/  S2R R3, SR_CgaCtaId ;  /* 0x0000000000037919 */ /* 0x000f220000008800 */
[----:B------:R-:W-:-:S04]  /*24fe0*/  MOV R0, 0x400 ;  /* 0x0000040000007802 */ /* 0x000fc80000000f00 */
[----:B----4-:R-:W-:-:S05]  /*24ff0*/  LEA R2, R3, R0, 0x18 ;  /* 0x0000000003027211 */ /* 0x010fca00078ec0ff */
[----:B------:R4:W-:Y:S01]  /*25000*/  STL [R1+0x14], R2 ;  /* 0x0000140201007387 */ /* 0x0009e20000100800 */
[----:B------:R-:W-:-:S05]  /*25010*/  VIADD R0, R2, 0x20400 ;  /* 0x0002040002007836 */ /* 0x000fca0000000000 */
[----:B------:R-:W-:-:S13]  /*25020*/  LOP3.LUT P0, RZ, R0, 0x3ff, RZ, 0xc0, !PT ;  /* 0x000003ff00ff7812 */ /* 0x000fda000780c0ff */
[----:B----4-:R-:W-:Y:S05]  /*25030*/  @!P0 BRA `(.L_x_1699) ;  /* 0x0000000000408947 */ /* 0x010fea0003800000 */
[----:B------:R-:W-:Y:S01]  /*25040*/  MOV R2, 0x0 ;  /* 0x0000000000027802 */ /* 0x000fe20000000f00 */
[----:B------:R-:W-:Y:S01]  /*25050*/  ULDC.64 UR6, c[0x4][0xa8] ;  /* 0x01002a0000067ab9 */ /* 0x000fe20000000a00 */
[----:B------:R-:W-:Y:S01]  /*25060*/  ULDC.64 UR8, c[0x4][0xb0] ;  /* 0x01002c0000087ab9 */ /* 0x000fe20000000a00 */
[----:B------:R-:W-:Y:S01]  /*25070*/  ULDC.64 UR4, c[0x4][0x30] ;  /* 0x01000c0000047ab9 */ /* 0x000fe20000000a00 */
[----:B------:R-:W-:Y:S02]  /*25080*/  IMAD.U32 R4, RZ, RZ, UR6 ;  /* 0x00000006ff047e24 */ /* 0x000fe4000f8e00ff */
[----:B------:R-:W4:Y:S01]  /*25090*/  LDC.64 R2, c[0x4][R2] ;  /* 0x0100000002027b82 */ /* 0x000f220000000a00 */
[----:B------:R-:W-:Y:S02]  /*250a0*/  IMAD.U32 R5, RZ, RZ, UR7 ;  /* 0x00000007ff057e24 */ /* 0x000fe4000f8e00ff */
[----:B---3--:R-:W-:Y:S02]  /*250b0*/  IMAD.U32 R6, RZ, RZ, UR8 ;  /* 0x00000008ff067e24 */ /* 0x008fe4000f8e00ff */
[----:B------:R-:W-:-:S02]  /*250c0*/  IMAD.U32 R7, RZ, RZ, UR9 ;  /* 0x00000009ff077e24 */ /* 0x000fc4000f8e00ff */
[----:B-12---:R-:W-:Y:S02]  /*250d0*/  IMAD.U32 R10, RZ, RZ, UR4 ;  /* 0x00000004ff0a7e24 */ /* 0x006fe4000f8e00ff */
[----:B------:R-:W-:Y:S02]  /*250e0*/  IMAD.U32 R11, RZ, RZ, UR5 ;  /* 0x00000005ff0b7e24 */ /* 0x000fe4000f8e00ff */
[----:B------:R-:W-:Y:S02]  /*250f0*/  IMAD.MOV.U32 R8, RZ, RZ, 0x70 ;  /* 0x00000070ff087424 */ /* 0x000fe400078e00ff */
[----:B------:R-:W-:Y:S02]  /*25100*/  IMAD.MOV.U32 R12, RZ, RZ, 0x1 ;  /* 0x00000001ff0c7424 */ /* 0x000fe400078e00ff */
[----:B0-----:R-:W-:-:S07]  /*25110*/  IMAD.MOV.U32 R13, RZ, RZ, RZ ;  /* 0x000000ffff0d7224 */ /* 0x001fce00078e00ff */
[----:B------:R-:W-:-:S07]  /*25120*/  LEPC R20, `(.L_x_1699) ;  /* 0x000000001014794e */ /* 0x000fce0000000000 */
[----:B----4-:R-:W-:Y:S05]  /*25130*/  CALL.ABS.NOINC R2 ;  /* 0x0000000002007343 */ /* 0x010fea0003c00000 */
.L_x_1699:
[----:B------:R-:W4:Y:S02]  /*25140*/  LDL R2, [R1+0x14] ;  /* 0x0000140001027983 */ /* 0x000f240000100800 */
[----:B----4-:R-:W-:-:S05]  /*25150*/  VIADD R0, R2, 0x400 ;  /* 0x0000040002007836 */ /* 0x010fca0000000000 */
[----:B------:R-:W-:-:S13]  /*25160*/  LOP3.LUT P0, RZ, R0, 0x3ff, RZ, 0xc0, !PT ;  /* 0x000003ff00ff7812 */ /* 0x000fda000780c0ff */
[----:B------:R-:W-:Y:S05]  /*25170*/  @!P0 BRA `(.L_x_1700) ;  /* 0x0000000000808947 */ /* 0x000fea0003800000 */
[----:B------:R-:W-:Y:S01]  /*25180*/  MOV R0, 0x0 ;  /* 0x0000000000007802 */ /* 0x000fe20000000f00 */
[----:B------:R-:W-:Y:S01]  /*25190*/  ULDC.64 UR6, c[0x4][0xa8] ;  /* 0x01002a0000067ab9 */ /* 0x000fe20000000a00 */
[----:B------:R-:W-:Y:S01]  /*251a0*/  ULDC.64 UR8, c[0x4][0xb0] ;  /* 0x01002c0000087ab9 */ /* 0x000fe20000000a00 */
[----:B------:R-:W-:Y:S01]  /*251b0*/  ULDC.64 UR4, c[0x4][0x38] ;  /* 0x01000e0000047ab9 */ /* 0x000fe20000000a00 */
[----:B------:R4:W4:Y:S01]  /*251c0*/  LDC.64 R2, c[0x4][R0] ;  /* 0x0100000000027b82 */ /* 0x0009220000000a00 */
[----:B------:R-:W-:Y:S02]  /*251d0*/  IMAD.U32 R4, RZ, RZ, UR6 ;  /* 0x00000006ff047e24 */ /* 0x000fe4000f8e00ff */
        /* <DEDUP_REMOVED lines=10> */
.L_x_1701:
[----:B------:R-:W-:Y:S01]  /*25280*/  MOV R2, 0x0 ;  /* 0x0000000000027802 */ /* 0x000fe20000000f00 */
[----:B------:R-:W-:Y:S01]  /*25290*/  ULDC.64 UR4, c[0x4][0xa8] ;  /* 0x01002a0000047ab9 */ /* 0x000fe20000000a00 */
[----:B------:R-:W-:Y:S01]  /*252a0*/  ULDC.64 UR6, c[0x4][0xb0] ;  /* 0x01002c0000067ab9 */ /* 0x000fe20000000a00 */
[----:B------:R-:W-:Y:S01]  /*252b0*/  ULDC.64 UR8, c[0x4][0x40] ;  /* 0x0100100000087ab9 */ /* 0x000fe20000000a00 */
[----:B------:R-:W-:Y:S02]  /*252c0*/  IMAD.U32 R4, RZ, RZ, UR4 ;  /* 0x00000004ff047e24 */ /* 0x000fe4000f8e00ff */
[----:B------:R-:W0:Y:S01]  /*252d0*/  LDC.64 R2, c[0x4][R2] ;  /* 0x0100000002027b82 */ /* 0x000e220000000a00 */
[----:B------:R-:W-:Y:S02]  /*252e0*/  IMAD.U32 R5, RZ, RZ, UR5 ;  /* 0x00000005ff057e24 */ /* 0x000fe4000f8e00ff */
[----:B------:R-:W-:Y:S02]  /*252f0*/  IMAD.U32 R6, RZ, RZ, UR6 ;  /* 0x00000006ff067e24 */ /* 0x000fe4000f8e00ff */
[----:B------:R-:W-:-:S02]  /*25300*/  IMAD.U32 R7, RZ, RZ, UR7 ;  /* 0x00000007ff077e24 */ /* 0x000fc4000f8e00ff */
[----:B------:R-:W-:Y:S02]  /*25310*/  IMAD.U32 R10, RZ, RZ, UR8 ;  /* 0x00000008ff0a7e24 */ /* 0x000fe4000f8e00ff */
[----:B------:R-:W-:Y:S02]  /*25320*/  IMAD.U32 R11, RZ, RZ, UR9 ;  /* 0x00000009ff0b7e24 */ /* 0x000fe4000f8e00ff */
[----:B------:R-:W-:Y:S02]  /*25330*/  IMAD.MOV.U32 R8, RZ, RZ, 0x70 ;  /* 0x00000070ff087424 */ /* 0x000fe400078e00ff */
[----:B------:R-:W-:Y:S02]  /*25340*/  IMAD.MOV.U32 R12, RZ, RZ, 0x1 ;  /* 0x00000001ff0c7424 */ /* 0x000fe400078e00ff */
[----:B------:R-:W-:-:S07]  /*25350*/  IMAD.MOV.U32 R13, RZ, RZ, RZ ;  /* 0x000000ffff0d7224 */ /* 0x000fce00078e00ff */
[----:B------:R-:W-:-:S07]  /*25360*/  LEPC R20, `(.L_x_1700) ;  /* 0x000000001014794e */ /* 0x000fce0000000000 */
[----:B0-----:R-:W-:Y:S05]  /*25370*/  CALL.ABS.NOINC R2 ;  /* 0x0000000002007343 */ /* 0x001fea0003c00000 */
.L_x_1700:
[----:B------:R-:W4:Y:S01]  /*25380*/  LDL.LU R4, [R1+0x28] ;  /* 0x0000280001047983 */ /* 0x000f220000300800 */
[----:B------:R-:W0:Y:S01]  /*25390*/  LDC R0, c[0x0][0x428] ;  /* 0x00010a00ff007b82 */ /* 0x000e220000000800 */
[----:B------:R-:W-:Y:S01]  /*253a0*/  ULDC.64 UR4, c[0x0][0x9f8] ;  /* 0x00027e0000047ab9 */ /* 0x000fe20000000a00 */
[----:B------:R-:W-:Y:S01]  /*253b0*/  IMAD.MOV.U32 R5, RZ, RZ, R19 ;  /* 0x000000ffff057224 */ /* 0x000fe200078e0013 */
[----:B------:R-:W-:Y:S01]  /*253c0*/  ULDC.64 UR6, c[0x0][0x208] ;  /* 0x0000820000067ab9 */ /* 0x000fe20000000a00 */
[----:B0-----:R-:W-:Y:S01]  /*253d0*/  ISETP.NE.AND P0, PT, R0, 0x1, PT ;  /* 0x000000010000780c */ /* 0x001fe20003f05270 */
[----:B------:R-:W-:-:S12]  /*253e0*/  IMAD.MOV.U32 R0, RZ, RZ, R18 ;  /* 0x000000ffff007224 */ /* 0x000fd800078e0012 */
[----:B------:R-:W0:Y:S08]  /*253f0*/  @P0 LDC R3, c[0x0][0x42c] ;  /* 0x00010b00ff030b82 */ /* 0x000e300000000800 */
[----:B------:R-:W1:Y:S01]  /*25400*/  @P0 LDC R2, c[0x0][0x430] ;  /* 0x00010c00ff020b82 */ /* 0x000e620000000800 */
[----:B0-----:R-:W-:-:S05]  /*25410*/  @P0 IMAD.HI.U32 R3, R18, R3, RZ ;  /* 0x0000000312030227 */ /* 0x001fca00078e00ff */
[----:B-1----:R-:W-:Y:S02]  /*25420*/  @P0 SHF.R.U32.HI R0, RZ, R2, R3 ;  /* 0x00000002ff000219 */ /* 0x002fe40000011603 */
[----:B------:R-:W-:-:S04]  /*25430*/  ISETP.NE.U32.AND P0, PT, RZ, UR4, PT ;  /* 0x00000004ff007c0c */ /* 0x000fc8000bf05070 */
[----:B------:R-:W-:Y:S01]  /*25440*/  ISETP.NE.AND.EX P0, PT, RZ, UR5, PT, P0 ;  /* 0x00000005ff007c0c */ /* 0x000fe2000bf05300 */
[----:B------:R-:W-:-:S12]  /*25450*/  ULDC.64 UR4, c[0x0][0xa00] ;  /* 0x0002800000047ab9 */ /* 0x000fd80000000a00 */
[----:B---3--:R-:W0:Y:S02]  /*25460*/  @P0 LDC.64 R6, c[0x0][0x9f8] ;  /* 0x00027e00ff060b82 */ /* 0x008e240000000a00 */
[----:B0-----:R-:W-:-:S05]  /*25470*/  @P0 IMAD.WIDE R6, R19, 0x4, R6 ;  /* 0x0000000413060825 */ /* 0x001fca00078e0206 */
[----:B------:R0:W5:Y:S01]  /*25480*/  @P0 LDG.E R5, desc[UR6][R6.64] ;  /* 0x0000000606050981 */ /* 0x000162000c1e1900 */
[----:B------:R-:W-:-:S04]  /*25490*/  ISETP.NE.U32.AND P0, PT, RZ, UR4, PT ;  /* 0x00000004ff007c0c */ /* 0x000fc8000bf05070 */
[----:B------:R-:W-:-:S04]  /*254a0*/  ISETP.NE.AND.EX P0, PT, RZ, UR5, PT, P0 ;  /* 0x00000005ff007c0c */ /* 0x000fc8000bf05300 */
[----:B------:R-:W-:Y:S01]  /*254b0*/  SEL R3, R19, RZ, !P0 ;  /* 0x000000ff13037207 */ /* 0x000fe20004000000 */
[----:B----4-:R-:W-:Y:S02]  /*254c0*/  IMAD R2, R17, 0x80, R4 ;  /* 0x0000008011027824 */ /* 0x010fe400078e0204 */
[----:B------:R-:W1:Y:S02]  /*254d0*/  S2R R4, SR_TID.X ;  /* 0x0000000000047919 */ /* 0x000e640000002100 */
[----:B-1----:R-:W-:-:S04]  /*254e0*/  LOP3.LUT R4, R4, 0x1f, RZ, 0xc0, !PT ;  /* 0x0000001f04047812 */ /* 0x002fc800078ec0ff */
[----:B------:R-:W-:-:S04]  /*254f0*/  ISETP.NE.AND P6, PT, R4, RZ, PT ;  /* 0x000000ff0400720c */ /* 0x000fc80003fc5270 */
[----:B------:R-:W-:-:S09]  /*25500*/  PLOP3.LUT P1, PT, P6, PT, PT, 0x8, 0x0 ;  /* 0x000000000000781c */ /* 0x000fd2000372e170 */
[----:B------:R-:W-:-:S05]  /*25510*/  VOTEU.ALL UP1, P6 ;  /* 0x00000000003f7886 */ /* 0x000fca0003020000 */
[----:B------:R-:W-:-:S04]  /*25520*/  @!UP1 UIADD3 UR8, UP0, UR36, 0x270, URZ ;  /* 0x0000027024089890 */ /* 0x000fc8000ff1e03f */
[----:B------:R-:W-:-:S03]  /*25530*/  @!UP1 UIADD3.X UR9, URZ, UR37, URZ, UP0, !UPT ;  /* 0x000000253f099290 */ /* 0x000fc600087fe43f */
[----:B0-----:R-:W-:-:S09]  /*25540*/  VOTEU.ALL UP0, P6 ;  /* 0x00000000003f7886 */ /* 0x001fd20003000000 */
.L_x_1702:
        /* <DEDUP_REMOVED lines=16> */
.L_x_1703:
        /* <DEDUP_REMOVED lines=15> */
.L_x_1704:
        /* <DEDUP_REMOVED lines=15> */
.L_x_1705:
        /* <DEDUP_REMOVED lines=9> */
[----:B------:R-:W3:Y:S01]  /*258c0*/  LDL R4, [R1+0x20] ;  /* 0x0000200001047983 */ /* 0x000ee20000100800 */
[----:B--2---:R-:W0:Y:S01]  /*258d0*/  LDC.64 R8, c[0x0][0x3f8] ;  /* 0x0000fe00ff087b82 */ /* 0x004e220000000a00 */
[----:B------:R-:W-:Y:S02]  /*258e0*/  ULDC.64 UR4, c[0x0][0xa08] ;  /* 0x0002820000047ab9 */ /* 0x000fe40000000a00 */
[----:B0-----:R-:W-:Y:S01]  /*258f0*/  LOP3.LUT P0, RZ, R8, UR4, RZ, 0xfc, !PT ;  /* 0x0000000408ff7c12 */ /* 0x001fe2000f80fcff */
[----:B------:R-:W-:-:S03]  /*25900*/  UMOV UR4, 0xffffffff ;  /* 0xffffffff00047882 */ /* 0x000fc60000000000 */
[----:B------:R-:W-:-:S04]  /*25910*/  LOP3.LUT P0, RZ, R9, UR5, RZ, 0xfc, P0 ;  /* 0x0000000509ff7c12 */ /* 0x000fc8000800fcff */
[----:B-----5:R-:W-:Y:S01]  /*25920*/  SEL R6, R5, RZ, !P0 ;  /* 0x000000ff05067207 */ /* 0x020fe20004000000 */
[----:B---3--:R-:W-:Y:S01]  /*25930*/  VIADD R4, R4, 0xffffffff ;  /* 0xffffffff04047836 */ /* 0x008fe20000000000 */
[----:B------:R-:W-:Y:S07]  /*25940*/  BRA.DIV UR4, `(.L_x_1706) ;  /* 0x00000056048c7947 */ /* 0x000fee000b800000 */
.L_x_1886:
[----:B------:R-:W-:Y:S01]  /*25950*/  UMOV UR4, 0xffffffff ;  /* 0xffffffff00047882 */ /* 0x000fe20000000000 */
[----:B------:R-:W-:Y:S02]  /*25960*/  SHF.R.S32.HI R17, RZ, 0x1f, R5 ;  /* 0x0000001fff117819 */ /* 0x000fe40000011405 */
[----:B------:R-:W-:Y:S05]  /*25970*/  BRA.DIV UR4, `(.L_x_1707) ;  /* 0x0000005604b47947 */ /* 0x000fea000b800000 */
[----:B------:R-:W-:-:S13]  /*25980*/  ELECT P6, URZ, PT ;  /* 0x00000000003f782f */ /* 0x000fda00038c0000 */
.L_x_1889:
[----:B------:R-:W-:Y:S05]  /*25990*/  @!P6 BRA `(.L_x_1708) ;  /* 0x000000040038e947 */ /* 0x000fea0003800000 */
[----:B------:R-:W-:-:S04]  /*259a0*/  ISETP.NE.U32.AND P0, PT, R8, RZ, PT ;  /* 0x000000ff0800720c */ /* 0x000fc80003f05070 */
        /* <DEDUP_REMOVED lines=17> */
[----:B------:R-:W-:-:S04]  /*25ac0*/  LEA R10, P0, R6, R8, 0x2 ;  /* 0x00000008060a7211 */ /* 0x000fc800078010ff */
[----:B------:R-:W-:-:S05]  /*25ad0*/  LEA.HI.X R11, R6, R9, R7, 0x2, P0 ;  /* 0x00000009060b7211 */ /* 0x000fca00000f1407 */
[----:B------:R0:W5:Y:S04]  /*25ae0*/  LDG.E R6, desc[UR6][R10.64] ;  /* 0x000000060a067981 */ /* 0x000168000c1e1900 */
.L_x_1709:
        /* <DEDUP_REMOVED lines=9> */
.L_x_1890:
        /* <DEDUP_REMOVED lines=11> */
.L_x_1711:
[----:B------:R-:W2:Y:S01]  /*25c30*/  LDL R11, [R1] ;  /* 0x00000000010b7983 */ /* 0x000ea20000100800 */
[----:B------:R-:W-:-:S03]  /*25c40*/  MOV R12, 0x400 ;  /* 0x00000400000c7802 */ /* 0x000fc60000000f00 */
[----:B0-----:R-:W3:Y:S01]  /*25c50*/  LDL R10, [R1+0x4] ;  /* 0x00000400010a7983 */ /* 0x001ee20000100800 */
[----:B------:R-:W0:Y:S01]  /*25c60*/  S2R R13, SR_CgaCtaId ;  /* 0x00000000000d7919 */ /* 0x000e220000008800 */
        /* <DEDUP_REMOVED lines=33> */
.L_x_1708:
[----:B------:R-:W2:Y:S01]  /*25e80*/  LDL.LU R12, [R1+0x24] ;  /* 0x00002400010c7983 */ /* 0x000ea20000300800 */
[----:B------:R-:W-:Y:S01]  /*25e90*/  MOV R10, 0x400 ;  /* 0x00000400000a7802 */ /* 0x000fe20000000f00 */
[----:B------:R-:W-:Y:S05]  /*25ea0*/  WARPSYNC.ALL ;  /* 0x0000000000007948 */ /* 0x000fea0003800000 */
[----:B------:R-:W0:Y:S01]  /*25eb0*/  S2R R11, SR_CgaCtaId ;  /* 0x00000000000b7919 */ /* 0x000e220000008800 */
        /* <DEDUP_REMOVED lines=51> */
.L_x_1891:
[----:B------:R-:W-:Y:S05]  /*261f0*/  BSYNC B0 ;  /* 0x0000000000007941 */ /* 0x000fea0003800000 */
.L_x_1712:
[----:B0-----:R-:W2:Y:S04]  /*26200*/  LDL R3, [R1+0x20] ;  /* 0x0000200001037983 */ /* 0x001ea80000100800 */
[----:B------:R-:W3:Y:S01]  /*26210*/  LDL R10, [R1+0x1c] ;  /* 0x00001c00010a7983 */ /* 0x000ee20000100800 */
[----:B------:R-:W-:Y:S01]  /*26220*/  BSSY B0, `(.L_x_1714) ;  /* 0x00001c6000007945 */ /* 0x000fe20003800000 */
[----:B--2---:R-:W-:-:S05]  /*26230*/  VIADD R7, R3, 0xfffffffe ;  /* 0xfffffffe03077836 */ /* 0x004fca0000000000 */
[----:B---3--:R-:W-:-:S13]  /*26240*/  ISETP.GE.AND P0, PT, R7, R10, PT ;  /* 0x0000000a0700720c */ /* 0x008fda0003f06270 */
[----:B------:R-:W-:Y:S05]  /*26250*/  @!P0 BRA `(.L_x_1715) ;  /* 0x0000001c00088947 */ /* 0x000fea0003800000 */
[----:B------:R-:W-:Y:S01]  /*26260*/  IMAD.MOV R13, RZ, RZ, -R3 ;  /* 0x000000ffff0d7224 */ /* 0x000fe200078e0a03 */
[----:B------:R-:W-:Y:S01]  /*26270*/  LOP3.LUT R2, RZ, R10, RZ, 0x33, !PT ;  /* 0x0000000aff027212 */ /* 0x000fe200078e33ff */
[----:B------:R-:W-:Y:S03]  /*26280*/  BSSY B1, `(.L_x_1716) ;  /* 0x000009c000017945 */ /* 0x000fe60003800000 */
        /* <DEDUP_REMOVED lines=36> */
.L_x_1720:
[----:B0-----:R-:W0:Y:S01]  /*264d0*/  S2R R8, SR_CgaCtaId ;  /* 0x0000000000087919 */ /* 0x001e220000008800 */
[----:B------:R-:W-:-:S04]  /*264e0*/  MOV R3, 0x400 ;  /* 0x0000040000037802 */ /* 0x000fc80000000f00 */
[----:B0-----:R-:W-:Y:S02]  /*264f0*/  LEA R3, R8, R3, 0x18 ;  /* 0x0000000308037211 */ /* 0x001fe400078ec0ff */
[----:B------:R-:W-:-:S03]  /*26500*/  SHF.L.U32 R8, R14, 0x1f, RZ ;  /* 0x0000001f0e087819 */ /* 0x000fc600000006ff */
[----:B------:R-:W-:-:S04]  /*26510*/  IMAD R3, R12, 0x8, R3 ;  /* 0x000000080c037824 */ /* 0x000fc800078e0203 */
[----:B------:R-:W0:Y:S02]  /*26520*/  SYNCS.PHASECHK.TRANS64.TRYWAIT P0, [R3+URZ+0x30840], R8 ;  /* 0x03084008030075a7 */ /* 0x000e24000800017f */
[----:B0-----:R-:W-:Y:S05]  /*26530*/  @!P0 BRA `(.L_x_1721) ;  /* 0x0000004c00188947 */ /* 0x001fea0003800000 */
.L_x_1892:
        /* <DEDUP_REMOVED lines=11> */
.L_x_1722:
        /* <DEDUP_REMOVED lines=42> */
.L_x_1893:
        /* <DEDUP_REMOVED lines=13> */
.L_x_1724:
        /* <DEDUP_REMOVED lines=16> */
[----:B------:R-:W-:-:S05]  /*26a60*/  IMAD R3, R9, 0x8, R10 ;  /* 0x0000000809037824 */ /* 0x000fca00078e020a */
[----:B------:R-:W-:Y:S01]  /*26a70*/  R2UR UR9, R3 ;  /* 0x00000000030972ca */ /* 0x000fe200000e0000 */
[----:B------:R-:W-:Y:S01]  /*26a80*/  IMAD R3, R9, 0x8000, R10 ;  /* 0x0000800009037824 */ /* 0x000fe200078e020a */
[----:B---3--:R-:W-:-:S04]  /*26a90*/  R2UR UR5, R8 ;  /* 0x00000000080572ca */ /* 0x008fc800000e0000 */
        /* <DEDUP_REMOVED lines=21> */
.L_x_1719:
[----:B------:R-:W-:Y:S05]  /*26bf0*/  BSYNC B2 ;  /* 0x0000000000027941 */ /* 0x000fea0003800000 */
.L_x_1718:
[----:B------:R-:W2:Y:S04]  /*26c00*/  LDL R2, [R1+0x20] ;  /* 0x0000200001027983 */ /* 0x000ea80000100800 */
[----:B------:R0:W-:Y:S04]  /*26c10*/  STL [R1], R12 ;  /* 0x0000000c01007387 */ /* 0x0001e80000100800 */
[----:B------:R0:W-:Y:S02]  /*26c20*/  STL [R1+0x8], R14 ;  /* 0x0000080e01007387 */ /* 0x0001e40000100800 */
[----:B0-2---:R-:W-:-:S07]  /*26c30*/  VIADD R7, R2, 0xfffffffd ;  /* 0xfffffffd02077836 */ /* 0x005fce0000000000 */
.L_x_1717:
[----:B------:R-:W-:Y:S05]  /*26c40*/  BSYNC B1 ;  /* 0x0000000000017941 */ /* 0x000fea0003800000 */
.L_x_1716:
[----:B------:R-:W2:Y:S01]  /*26c50*/  LDL.LU R2, [R1+0x20] ;  /* 0x0000200001027983 */ /* 0x000ea20000300800 */
[----:B------:R-:W-:Y:S01]  /*26c60*/  VIADD R13, R13, 0xfffffffe ;  /* 0xfffffffe0d0d7836 */ /* 0x000fe20000000000 */
[----:B--2---:R-:W-:-:S04]  /*26c70*/  LOP3.LUT R2, RZ, R2, RZ, 0x33, !PT ;  /* 0x00000002ff027212 */ /* 0x004fc800078e33ff */
[----:B------:R-:W-:-:S13]  /*26c80*/  ISETP.NE.AND P0, PT, R13, R2, PT ;  /* 0x000000020d00720c */ /* 0x000fda0003f05270 */
[----:B------:R-:W-:Y:S05]  /*26c90*/  @!P0 BRA `(.L_x_1715) ;  /* 0x0000001000788947 */ /* 0x000fea0003800000 */
[----:B------:R-:W-:-:S07]  /*26ca0*/  IMAD.MOV.U32 R13, RZ, RZ, R6 ;  /* 0x000000ffff0d7224 */ /* 0x000fce00078e0006 */
.L_x_1739:
        /* <DEDUP_REMOVED lines=24> */
[--C-:B------:R-:W-:Y:S01]  /*26e30*/  SHF.R.S32.HI R3, RZ, 0x1f, R2.reuse ;  /* 0x0000001fff037819 */ /* 0x100fe20000011402 */
[----:B------:R-:W-:Y:S02]  /*26e40*/  IMAD.MOV R12, RZ, RZ, -R2 ;  /* 0x000000ffff0c7224 */ /* 0x000fe400078e0a02 */
[C---:B------:R-:W-:Y:S02]  /*26e50*/  IMAD R10, R5.reuse, UR7, R10 ;  /* 0x00000007050a7c24 */ /* 0x040fe4000f8e020a */
[----:B------:R-:W-:-:S04]  /*26e60*/  IMAD.WIDE.U32 R2, R5, UR6, R2 ;  /* 0x0000000605027c25 */ /* 0x000fc8000f8e0002 */
[----:B------:R-:W-:Y:S01]  /*26e70*/  IMAD.IADD R3, R10, 0x1, R3 ;  /* 0x000000010a037824 */ /* 0x000fe200078e0203 */
[----:B------:R-:W-:Y:S01]  /*26e80*/  LEA R10, P0, R2, UR4, 0x2 ;  /* 0x00000004020a7c11 */ /* 0x000fe2000f8010ff */
[----:B------:R-:W-:-:S03]  /*26e90*/  IMAD R12, R11, R12, R7 ;  /* 0x0000000c0b0c7224 */ /* 0x000fc600078e0207 */
[----:B------:R-:W-:-:S05]  /*26ea0*/  LEA.HI.X R11, R2, UR5, R3, 0x2, P0 ;  /* 0x00000005020b7c11 */ /* 0x000fca00080f1403 */
[----:B------:R0:W5:Y:S04]  /*26eb0*/  LDG.E R13, desc[UR8][R10.64] ;  /* 0x000000080a0d7981 */ /* 0x000168000c1e1900 */
.L_x_1727:
[----:B------:R-:W1:Y:S01]  /*26ec0*/  S2R R3, SR_CgaCtaId ;  /* 0x0000000000037919 */ /* 0x000e620000008800 */
[----:B------:R-:W-:-:S04]  /*26ed0*/  MOV R2, 0x400 ;  /* 0x0000040000027802 */ /* 0x000fc80000000f00 */
[----:B-1----:R-:W-:Y:S02]  /*26ee0*/  LEA R2, R3, R2, 0x18 ;  /* 0x0000000203027211 */ /* 0x002fe400078ec0ff */
[----:B------:R-:W-:-:S03]  /*26ef0*/  SHF.L.U32 R3, R9, 0x1f, RZ ;  /* 0x0000001f09037819 */ /* 0x000fc600000006ff */
[----:B------:R-:W-:-:S04]  /*26f00*/  IMAD R2, R8, 0x8, R2 ;  /* 0x0000000808027824 */ /* 0x000fc800078e0202 */
[----:B------:R-:W1:Y:S02]  /*26f10*/  SYNCS.PHASECHK.TRANS64.TRYWAIT P0, [R2+URZ+0x30840], R3 ;  /* 0x03084003020075a7 */ /* 0x000e64000800017f */
[----:B-1----:R-:W-:Y:S05]  /*26f20*/  @!P0 BRA `(.L_x_1728) ;  /* 0x0000004000c48947 */ /* 0x002fea0003800000 */
.L_x_1894:
        /* <DEDUP_REMOVED lines=11> */
.L_x_1729:
        /* <DEDUP_REMOVED lines=42> */
.L_x_1895:
        /* <DEDUP_REMOVED lines=8> */
.L_x_1731:
        /* <DEDUP_REMOVED lines=15> */
[----:B------:R-:W-:Y:S02]  /*273f0*/  IMAD.MOV.U32 R4, RZ, RZ, R12 ;  /* 0x000000ffff047224 */ /* 0x000fe400078e000c */
        /* <DEDUP_REMOVED lines=23> */
.L_x_1726:
[----:B------:R-:W-:Y:S05]  /*27570*/  BSYNC B1 ;  /* 0x0000000000017941 */ /* 0x000fea0003800000 */
.L_x_1725:
        /* <DEDUP_REMOVED lines=31> */
[----:B------:R-:W-:-:S06]  /*27770*/  LEA.HI.X R13, R2, UR5, R3, 0x2, P0 ;  /* 0x00000005020d7c11 */ /* 0x000fcc00080f1403 */
[----:B------:R1:W5:Y:S03]  /*27780*/  LDG.E R13, desc[UR8][R12.64] ;  /* 0x000000080c0d7981 */ /* 0x000366000c1e1900 */
.L_x_1734:
[----:B------:R-:W2:Y:S01]  /*27790*/  S2R R3, SR_CgaCtaId ;  /* 0x0000000000037919 */ /* 0x000ea20000008800 */
[----:B------:R-:W-:-:S04]  /*277a0*/  MOV R2, 0x400 ;  /* 0x0000040000027802 */ /* 0x000fc80000000f00 */
[----:B--2---:R-:W-:Y:S02]  /*277b0*/  LEA R2, R3, R2, 0x18 ;  /* 0x0000000203027211 */ /* 0x004fe400078ec0ff */
[----:B------:R-:W-:-:S03]  /*277c0*/  SHF.L.U32 R3, R14, 0x1f, RZ ;  /* 0x0000001f0e037819 */ /* 0x000fc600000006ff */
[----:B------:R-:W-:-:S04]  /*277d0*/  IMAD R2, R15, 0x8, R2 ;  /* 0x000000080f027824 */ /* 0x000fc800078e0202 */
[----:B------:R-:W2:Y:S02]  /*277e0*/  SYNCS.PHASECHK.TRANS64.TRYWAIT P0, [R2+URZ+0x30840], R3 ;  /* 0x03084003020075a7 */ /* 0x000ea4000800017f */
[----:B--2---:R-:W-:Y:S05]  /*277f0*/  @!P0 BRA `(.L_x_1735) ;  /* 0x0000003800b88947 */ /* 0x004fea0003800000 */
.L_x_1896:
        /* <DEDUP_REMOVED lines=11> */
.L_x_1736:
        /* <DEDUP_REMOVED lines=42> */
.L_x_1897:
        /* <DEDUP_REMOVED lines=8> */
.L_x_1738:
        /* <DEDUP_REMOVED lines=38> */
.L_x_1733:
[----:B------:R-:W-:Y:S05]  /*27e30*/  BSYNC B1 ;  /* 0x0000000000017941 */ /* 0x000fea0003800000 */
.L_x_1732:
[----:B------:R-:W2:Y:S01]  /*27e40*/  LDL R2, [R1+0x1c] ;  /* 0x00001c0001027983 */ /* 0x000ea20000100800 */
[----:B------:R-:W-:Y:S01]  /*27e50*/  VIADD R7, R7, 0xfffffffe ;  /* 0xfffffffe07077836 */ /* 0x000fe20000000000 */
[----:B--2---:R-:W-:-:S13]  /*27e60*/  ISETP.GT.AND P0, PT, R11, R2, PT ;  /* 0x000000020b00720c */ /* 0x004fda0003f04270 */
[----:B------:R-:W-:Y:S05]  /*27e70*/  @P0 BRA `(.L_x_1739) ;  /* 0xffffffec008c0947 */ /* 0x000fea000383ffff */
.L_x_1715:
[----:B------:R-:W-:Y:S05]  /*27e80*/  BSYNC B0 ;  /* 0x0000000000007941 */ /* 0x000fea0003800000 */
.L_x_1714:
        /* <DEDUP_REMOVED lines=14> */
[----:B-1----:R-:W-:-:S06]  /*27f70*/  LOP3.LUT R8, R8, UR4, RZ, 0xc0, !PT ;  /* 0x0000000408087c12 */ /* 0x002fcc000f8ec0ff */
[----:B------:R-:W1:Y:S01]  /*27f80*/  POPC R8, R8 ;  /* 0x0000000800087309 */ /* 0x000e620000000000 */
[----:B--2---:R-:W1:Y:S02]  /*27f90*/  SHFL.IDX PT, R5, R2, R5, 0x1f ;  /* 0x00001f0502057589 */ /* 0x004e6400000e0000 */
[----:B-1----:R-:W-:-:S07]  /*27fa0*/  IADD3 R16, R5, UR38, R8 ;  /* 0x0000002605107c10 */ /* 0x002fce000fffe008 */
.L_x_1741:
[----:B------:R-:W-:Y:S05]  /*27fb0*/  BSYNC B0 ;  /* 0x0000000000007941 */ /* 0x000fea0003800000 */
.L_x_1740:
        /* <DEDUP_REMOVED lines=11> */
.L_x_1898:
        /* <DEDUP_REMOVED lines=11> */
.L_x_1745:
        /* <DEDUP_REMOVED lines=37> */
.L_x_1743:
[----:B------:R-:W-:Y:S05]  /*28370*/  BSYNC B0 ;  /* 0x0000000000007941 */ /* 0x000fea0003800000 */
.L_x_1742:
        /* <DEDUP_REMOVED lines=9> */
.L_x_1698:
[----:B------:R-:W-:Y:S05]  /*28410*/  BSYNC B6 ;  /* 0x0000000000067941 */ /* 0x000fea0003800000 */
.L_x_1696:
[----:B------:R-:W-:-:S03]  /*28420*/  UMOV UR4, 0xffffffff ;  /* 0xffffffff00047882 */ /* 0x000fc60000000000 */
[----:B------:R-:W-:Y:S05]  /*28430*/  BRA.DIV UR4, `(.L_x_1746) ;  /* 0x0000002e04e47947 */ /* 0x000fea000b800000 */
[----:B------:R0:W0:Y:S04]  /*28440*/  SHFL.IDX PT, R4, R16, RZ, 0x1f ;  /* 0x00001fff10047589 */ /* 0x00002800000e0000 */
[----:B------:R-:W0:Y:S02]  /*28450*/  SHFL.IDX PT, R16, R16, 0x1, 0x1f ;  /* 0x00201f0010107f89 */ /* 0x000e2400000e0000 */
.L_x_1902:
[----:B----4-:R-:W1:Y:S01]  /*28460*/  S2R R0, SR_TID.X ;  /* 0x0000000000007919 */ /* 0x010e620000002100 */
[----:B------:R-:W-:Y:S01]  /*28470*/  ULDC UR4, c[0x0][0xc14] ;  /* 0x0003050000047ab9 */ /* 0x000fe20000000800 */
[----:B------:R-:W-:Y:S01]  /*28480*/  BSSY B0, `(.L_x_1747) ;  /* 0x000000c000007945 */ /* 0x000fe20003800000 */
[----:B------:R-:W-:Y:S01]  /*28490*/  IMAD.MOV.U32 R3, RZ, RZ, RZ ;  /* 0x000000ffff037224 */ /* 0x000fe200078e00ff */
[----:B-12---:R-:W-:Y:S01]  /*284a0*/  LOP3.LUT R8, R0, 0x1f, RZ, 0xc0, !PT ;  /* 0x0000001f00087812 */ /* 0x006fe200078ec0ff */
[----:B------:R-:W-:-:S03]  /*284b0*/  IMAD.U32 R0, RZ, RZ, UR4 ;  /* 0x00000004ff007e24 */ /* 0x000fc6000f8e00ff */
[C---:B------:R-:W-:Y:S01]  /*284c0*/  ISETP.NE.AND P0, PT, R8.reuse, 0x1f, PT ;  /* 0x0000001f0800780c */ /* 0x040fe20003f05270 */
[----:B------:R-:W-:-:S05]  /*284d0*/  IMAD.IADD R5, R8, 0x1, R19 ;  /* 0x0000000108057824 */ /* 0x000fca00078e0213 */
[----:B------:R-:W-:-:S13]  /*284e0*/  ISETP.GE.OR P0, PT, R5, R0, !P0 ;  /* 0x000000000500720c */ /* 0x000fda0004706670 */
[----:B------:R-:W-:Y:S05]  /*284f0*/  @P0 BRA `(.L_x_1748) ;  /* 0x0000000000100947 */ /* 0x000fea0003800000 */
[----:B------:R-:W1:Y:S01]  /*28500*/  LDC.64 R2, c[0x0][0xc58] ;  /* 0x00031600ff027b82 */ /* 0x000e620000000a00 */
[----:B------:R-:W-:Y:S01]  /*28510*/  ULDC.64 UR4, c[0x0][0x208] ;  /* 0x0000820000047ab9 */ /* 0x000fe20000000a00 */
[----:B-1----:R-:W-:-:S06]  /*28520*/  IMAD.WIDE R2, R5, 0x4, R2 ;  /* 0x0000000405027825 */ /* 0x002fcc00078e0202 */
[----:B------:R1:W5:Y:S02]  /*28530*/  LDG.E R3, desc[UR4][R2.64] ;  /* 0x0000000402037981 */ /* 0x000364000c1e1900 */
.L_x_1748:
[----:B------:R-:W-:Y:S05]  /*28540*/  BSYNC B0 ;  /* 0x0000000000007941 */ /* 0x000fea0003800000 */
.L_x_1747:
        /* <DEDUP_REMOVED lines=12> */
[----:B------:R-:W3:Y:S02]  /*28610*/  SHFL.UP PT, R14, R5, 0x4, RZ ;  /* 0x04800000050e7989 */ /* 0x000ee400000e00ff */
[----:B---3--:R-:W-:Y:S02]  /*28620*/  SEL R6, R14, RZ, P0 ;  /* 0x000000ff0e067207 */ /* 0x008fe40000000000 */
[----:B------:R-:W-:-:S03]  /*28630*/  ISETP.GE.U32.AND P0, PT, R8, 0x10, PT ;  /* 0x000000100800780c */ /* 0x000fc60003f06070 */
[----:B------:R-:W-:-:S05]  /*28640*/  IMAD.IADD R6, R5, 0x1, R6 ;  /* 0x0000000105067824 */ /* 0x000fca00078e0206 */
[----:B------:R-:W0:Y:S02]  /*28650*/  SHFL.UP PT, R14, R6, 0x8, RZ ;  /* 0x05000000060e7989 */ /* 0x000e2400000e00ff */
[----:B0-----:R-:W-:-:S05]  /*28660*/  SEL R7, R14, RZ, P1 ;  /* 0x000000ff0e077207 */ /* 0x001fca0000800000 */
[----:B------:R-:W-:-:S05]  /*28670*/  IMAD.IADD R7, R6, 0x1, R7 ;  /* 0x0000000106077824 */ /* 0x000fca00078e0207 */
[----:B------:R-:W1:Y:S02]  /*28680*/  SHFL.UP PT, R14, R7, 0x10, RZ ;  /* 0x06000000070e7989 */ /* 0x000e6400000e00ff */
[----:B-1----:R-:W-:-:S05]  /*28690*/  SEL R2, R14, RZ, P0 ;  /* 0x000000ff0e027207 */ /* 0x002fca0000000000 */
[----:B------:R-:W-:-:S05]  /*286a0*/  IMAD.IADD R2, R7, 0x1, R2 ;  /* 0x0000000107027824 */ /* 0x000fca00078e0202 */
[----:B------:R0:W1:Y:S02]  /*286b0*/  SHFL.IDX PT, R14, R2, 0x1f, 0x1f ;  /* 0x03e01f00020e7f89 */ /* 0x00006400000e0000 */
.L_x_1910:
[----:B------:R-:W-:Y:S02]  /*286c0*/  ULDC UR4, c[0x0][0xc10] ;  /* 0x0003040000047ab9 */ /* 0x000fe40000000800 */
[----:B------:R-:W-:-:S04]  /*286d0*/  IMAD.U32 R5, RZ, RZ, UR4 ;  /* 0x00000004ff057e24 */ /* 0x000fc8000f8e00ff */
[----:B-1----:R-:W-:-:S04]  /*286e0*/  IMAD R7, R14, R5, RZ ;  /* 0x000000050e077224 */ /* 0x002fc800078e02ff */
[----:B------:R-:W-:-:S05]  /*286f0*/  IMAD.IADD R16, R16, 0x1, R7 ;  /* 0x0000000110107824 */ /* 0x000fca00078e0207 */
[----:B------:R-:W-:-:S13]  /*28700*/  ISETP.GT.AND P0, PT, R16, R4, PT ;  /* 0x000000041000720c */ /* 0x000fda0003f04270 */
[----:B------:R-:W-:Y:S05]  /*28710*/  @P0 BRA `(.L_x_1750) ;  /* 0x0000000000b80947 */ /* 0x000fea0003800000 */
[----:B------:R-:W1:Y:S02]  /*28720*/  LDC R0, c[0x0][0xc14] ;  /* 0x00030500ff007b82 */ /* 0x000e640000000800 */
.L_x_1755:
        /* <DEDUP_REMOVED lines=15> */
.L_x_1753:
[----:B------:R-:W-:Y:S05]  /*28820*/  BSYNC B0 ;  /* 0x0000000000007941 */ /* 0x000fea0003800000 */
.L_x_1752:
        /* <DEDUP_REMOVED lines=23> */
.L_x_1918:
[----:B------:R-:W-:Y:S02]  /*289a0*/  ULDC UR4, c[0x0][0xc10] ;  /* 0x0003040000047ab9 */ /* 0x000fe40000000800 */
[----:B------:R-:W-:-:S04]  /*289b0*/  IMAD.U32 R5, RZ, RZ, UR4 ;  /* 0x00000004ff057e24 */ /* 0x000fc8000f8e00ff */
[----:B-1----:R-:W-:-:S04]  /*289c0*/  IMAD R7, R14, R5, RZ ;  /* 0x000000050e077224 */ /* 0x002fc800078e02ff */
[----:B------:R-:W-:-:S05]  /*289d0*/  IMAD.IADD R16, R7, 0x1, R16 ;  /* 0x0000000107107824 */ /* 0x000fca00078e0210 */
[----:B------:R-:W-:-:S13]  /*289e0*/  ISETP.GT.AND P0, PT, R16, R4, PT ;  /* 0x000000041000720c */ /* 0x000fda0003f04270 */
[----:B------:R-:W-:Y:S05]  /*289f0*/  @!P0 BRA `(.L_x_1755) ;  /* 0xfffffffc004c8947 */ /* 0x000fea000383ffff */
.L_x_1750:
        /* <DEDUP_REMOVED lines=8> */
.L_x_1922:
[----:B------:R-:W-:Y:S01]  /*28a80*/  ISETP.NE.AND P0, PT, R6, RZ, PT ;  /* 0x000000ff0600720c */ /* 0x000fe20003f05270 */
[----:B------:R-:W-:-:S12]  /*28a90*/  IMAD.MOV.U32 R8, RZ, RZ, RZ ;  /* 0x000000ffff087224 */ /* 0x000fd800078e00ff */
[----:B------:R-:W-:Y:S05]  /*28aa0*/  @!P0 BRA `(.L_x_1757) ;  /* 0x0000000000108947 */ /* 0x000fea0003800000 */
[----:B------:R-:W-:Y:S01]  /*28ab0*/  UMOV UR4, 0xffffffff ;  /* 0xffffffff00047882 */ /* 0x000fe20000000000 */
[----:B------:R-:W-:Y:S02]  /*28ac0*/  VIADD R12, R7, 0xffffffff ;  /* 0xffffffff070c7836 */ /* 0x000fe40000000000 */
[----:B------:R-:W-:Y:S05]  /*28ad0*/  BRA.DIV UR4, `(.L_x_1758) ;  /* 0x0000003204707947 */ /* 0x000fea000b800000 */
[----:B------:R3:W4:Y:S02]  /*28ae0*/  SHFL.IDX PT, R8, R2, R12, 0x1f ;  /* 0x00001f0c02087589 */ /* 0x00072400000e0000 */
.L_x_1757:
[----:B01-3--:R-:W0:Y:S01]  /*28af0*/  LDC.64 R2, c[0x0][0xc68] ;  /* 0x00031a00ff027b82 */ /* 0x00be220000000a00 */
[----:B------:R-:W-:Y:S01]  /*28b00*/  IMAD.IADD R19, R7, 0x1, R19 ;  /* 0x0000000107137824 */ /* 0x000fe200078e0213 */
[----:B------:R-:W-:-:S03]  /*28b10*/  ULDC.64 UR4, c[0x0][0x208] ;  /* 0x0000820000047ab9 */ /* 0x000fc60000000a00 */
[----:B0-----:R-:W-:-:S05]  /*28b20*/  IMAD.WIDE R2, R19, 0x4, R2 ;  /* 0x0000000413027825 */ /* 0x001fca00078e0202 */
[----:B------:R-:W2:Y:S01]  /*28b30*/  LDG.E R9, desc[UR4][R2.64] ;  /* 0x0000000402097981 */ /* 0x000ea2000c1e1900 */
[----:B----4-:R-:W-:-:S04]  /*28b40*/  IMAD R16, R8, R5, R16 ;  /* 0x0000000508107224 */ /* 0x010fc800078e0210 */
[----:B------:R-:W-:Y:S02]  /*28b50*/  IMAD.IADD R11, R4, 0x1, -R16 ;  /* 0x00000001040b7824 */ /* 0x000fe400078e0a10 */
[----:B--2---:R-:W-:-:S05]  /*28b60*/  IMAD R6, R17, R9, RZ ;  /* 0x0000000911067224 */ /* 0x004fca00078e02ff */
[----:B------:R-:W-:-:S04]  /*28b70*/  IABS R7, R6 ;  /* 0x0000000600077213 */ /* 0x000fc80000000000 */
[----:B------:R-:W0:Y:S08]  /*28b80*/  I2F.RP R12, R7 ;  /* 0x00000007000c7306 */ /* 0x000e300000209400 */
[----:B0-----:R-:W0:Y:S02]  /*28b90*/  MUFU.RCP R12, R12 ;  /* 0x0000000c000c7308 */ /* 0x001e240000001000 */
[----:B0-----:R-:W-:-:S06]  /*28ba0*/  VIADD R13, R12, 0xffffffe ;  /* 0x0ffffffe0c0d7836 */ /* 0x001fcc0000000000 */
[----:B------:R-:W0:Y:S02]  /*28bb0*/  F2I.FTZ.U32.TRUNC.NTZ R3, R13 ;  /* 0x0000000d00037305 */ /* 0x000e24000021f000 */
[----:B0-----:R-:W-:-:S04]  /*28bc0*/  IMAD.MOV R2, RZ, RZ, -R3 ;  /* 0x000000ffff027224 */ /* 0x001fc800078e0a03 */
[----:B------:R-:W-:Y:S02]  /*28bd0*/  IMAD R10, R2, R7, RZ ;  /* 0x00000007020a7224 */ /* 0x000fe400078e02ff */
[----:B------:R-:W-:-:S04]  /*28be0*/  IMAD.MOV.U32 R2, RZ, RZ, RZ ;  /* 0x000000ffff027224 */ /* 0x000fc800078e00ff */
[----:B------:R-:W-:Y:S01]  /*28bf0*/  IMAD.HI.U32 R10, R3, R10, R2 ;  /* 0x0000000a030a7227 */ /* 0x000fe200078e0002 */
[----:B------:R-:W-:Y:S02]  /*28c00*/  IABS R3, R11 ;  /* 0x0000000b00037213 */ /* 0x000fe40000000000 */
[----:B------:R-:W-:-:S03]  /*28c10*/  IABS R2, R6 ;  /* 0x0000000600027213 */ /* 0x000fc60000000000 */
[----:B------:R-:W-:-:S04]  /*28c20*/  IMAD.HI.U32 R10, R10, R3, RZ ;  /* 0x000000030a0a7227 */ /* 0x000fc800078e00ff */
[----:B------:R-:W-:-:S04]  /*28c30*/  IMAD.MOV R2, RZ, RZ, -R2 ;  /* 0x000000ffff027224 */ /* 0x000fc800078e0a02 */
[----:B------:R-:W-:Y:S01]  /*28c40*/  IMAD R2, R10, R2, R3 ;  /* 0x000000020a027224 */ /* 0x000fe200078e0203 */
[----:B------:R-:W-:-:S04]  /*28c50*/  LOP3.LUT R3, R11, R6, RZ, 0x3c, !PT ;  /* 0x000000060b037212 */ /* 0x000fc800078e3cff */
[----:B------:R-:W-:-:S13]  /*28c60*/  ISETP.GT.U32.AND P0, PT, R7, R2, PT ;  /* 0x000000020700720c */ /* 0x000fda0003f04070 */
[----:B------:R-:W-:Y:S02]  /*28c70*/  @!P0 IMAD.IADD R2, R2, 0x1, -R7 ;  /* 0x0000000102028824 */ /* 0x000fe400078e0a07 */
[----:B------:R-:W-:-:S03]  /*28c80*/  @!P0 VIADD R10, R10, 0x1 ;  /* 0x000000010a0a8836 */ /* 0x000fc60000000000 */
[----:B------:R-:W-:-:S13]  /*28c90*/  ISETP.GE.U32.AND P0, PT, R2, R7, PT ;  /* 0x000000070200720c */ /* 0x000fda0003f06070 */
[----:B------:R-:W-:Y:S01]  /*28ca0*/  @P0 VIADD R10, R10, 0x1 ;  /* 0x000000010a0a0836 */ /* 0x000fe20000000000 */
        /* <DEDUP_REMOVED lines=9> */
[----:B------:R-:W-:-:S04]  /*28d40*/  VIADDMNMX R9, R8, R5, R9, PT ;  /* 0x0000000508097246 */ /* 0x000fc80003800109 */
[----:B------:R-:W-:-:S04]  /*28d50*/  IABS R5, R9 ;  /* 0x0000000900057213 */ /* 0x000fc80000000000 */
[----:B------:R-:W0:Y:S08]  /*28d60*/  I2F.RP R7, R5 ;  /* 0x0000000500077306 */ /* 0x000e300000209400 */
[----:B0-----:R-:W0:Y:S02]  /*28d70*/  MUFU.RCP R7, R7 ;  /* 0x0000000700077308 */ /* 0x001e240000001000 */
[----:B0-----:R-:W-:Y:S01]  /*28d80*/  VIADD R8, R7, 0xffffffe ;  /* 0x0ffffffe07087836 */ /* 0x001fe20000000000 */
[----:B------:R-:W-:-:S05]  /*28d90*/  IABS R7, R9 ;  /* 0x0000000900077213 */ /* 0x000fca0000000000 */
[----:B------:R0:W1:Y:S02]  /*28da0*/  F2I.FTZ.U32.TRUNC.NTZ R3, R8 ;  /* 0x0000000800037305 */ /* 0x000064000021f000 */
[----:B0-----:R-:W-:Y:S02]  /*28db0*/  IMAD.MOV R8, RZ, RZ, -R7 ;  /* 0x000000ffff087224 */ /* 0x001fe400078e0a07 */
[----:B-1----:R-:W-:-:S04]  /*28dc0*/  IMAD.MOV R2, RZ, RZ, -R3 ;  /* 0x000000ffff027224 */ /* 0x002fc800078e0a03 */
[----:B------:R-:W-:Y:S02]  /*28dd0*/  IMAD R11, R2, R5, RZ ;  /* 0x00000005020b7224 */ /* 0x000fe400078e02ff */
[----:B------:R-:W-:-:S04]  /*28de0*/  IMAD.MOV.U32 R2, RZ, RZ, RZ ;  /* 0x000000ffff027224 */ /* 0x000fc800078e00ff */
        /* <DEDUP_REMOVED lines=10> */
[----:B------:R-:W-:Y:S01]  /*28e90*/  ISETP.GE.AND P0, PT, R3, RZ, PT ;  /* 0x000000ff0300720c */ /* 0x000fe20003f06270 */
[----:B------:R-:W-:-:S12]  /*28ea0*/  IMAD.IADD R3, R6, 0x1, R4 ;  /* 0x0000000106037824 */ /* 0x000fd800078e0204 */
[----:B------:R-:W-:Y:S01]  /*28eb0*/  @!P0 IMAD.MOV R2, RZ, RZ, -R2 ;  /* 0x000000ffff028224 */ /* 0x000fe200078e0a02 */
[----:B------:R-:W-:-:S13]  /*28ec0*/  ISETP.NE.AND P0, PT, R9, RZ, PT ;  /* 0x000000ff0900720c */ /* 0x000fda0003f05270 */
[----:B------:R-:W-:Y:S01]  /*28ed0*/  @!P0 LOP3.LUT R2, RZ, R9, RZ, 0x33, !PT ;  /* 0x00000009ff028212 */ /* 0x000fe200078e33ff */
[----:B------:R-:W-:-:S04]  /*28ee0*/  IMAD.MOV R9, RZ, RZ, -R9 ;  /* 0x000000ffff097224 */ /* 0x000fc800078e0a09 */
[----:B------:R-:W-:Y:S01]  /*28ef0*/  IMAD R18, R2, R9, R3 ;  /* 0x0000000902127224 */ /* 0x000fe200078e0203 */
[----:B------:R-:W-:-:S05]  /*28f00*/  LOP3.LUT R2, RZ, R2, RZ, 0x33, !PT ;  /* 0x00000002ff027212 */ /* 0x000fca00078e33ff */
[----:B------:R-:W-:Y:S01]  /*28f10*/  IMAD.IADD R17, R17, 0x1, R2 ;  /* 0x0000000111117824 */ /* 0x000fe200078e0202 */
[----:B------:R-:W-:Y:S06]  /*28f20*/  BRA `(.L_x_1759) ;  /* 0x00000000001c7947 */ /* 0x000fec0003800000 */
.L_x_1751:
[----:B------:R-:W-:Y:S01]  /*28f30*/  UMOV UR4, URZ ;  /* 0x0000003f00047c82 */ /* 0x000fe20008000000 */
[----:B------:R-:W-:Y:S01]  /*28f40*/  UMOV UR5, URZ ;  /* 0x0000003f00057c82 */ /* 0x000fe20008000000 */
[----:B------:R-:W-:Y:S01]  /*28f50*/  ULDC UR6, c[0x0][0xc14] ;  /* 0x0003050000067ab9 */ /* 0x000fe20000000800 */
[----:B------:R-:W-:Y:S02]  /*28f60*/  IMAD.MOV.U32 R16, RZ, RZ, R4 ;  /* 0x000000ffff107224 */ /* 0x000fe400078e0004 */
[----:B------:R-:W-:Y:S02]  /*28f70*/  IMAD.U32 R17, RZ, RZ, UR4 ;  /* 0x00000004ff117e24 */ /* 0x000fe4000f8e00ff */
[----:B------:R-:W-:Y:S02]  /*28f80*/  IMAD.U32 R18, RZ, RZ, UR5 ;  /* 0x00000005ff127e24 */ /* 0x000fe4000f8e00ff */
[----:B------:R-:W-:-:S07]  /*28f90*/  IMAD.U32 R19, RZ, RZ, UR6 ;  /* 0x00000006ff137e24 */ /* 0x000fce000f8e00ff */
.L_x_1759:
        /* <DEDUP_REMOVED lines=12> */
.L_x_1657:
        /* <DEDUP_REMOVED lines=12> */
.L_x_1925:
[----:B------:R-:W-:Y:S05]  /*29120*/  BSYNC B0 ;  /* 0x0000000000007941 */ /* 0x000fea0003800000 */
.L_x_1761:
[----:B------:R-:W-:-:S03]  /*29130*/  UMOV UR4, 0xffffffff ;  /* 0xffffffff00047882 */ /* 0x000fc60000000000 */
[----:B------:R-:W-:Y:S05]  /*29140*/  BRA.DIV UR4, `(.L_x_1763) ;  /* 0x0000002e04107947 */ /* 0x000fea000b800000 */
[----:B------:R-:W2:Y:S02]  /*29150*/  S2R R2, SR_TID.X ;  /* 0x0000000000027919 */ /* 0x000ea40000002100 */
[----:B--2---:R-:W-:-:S04]  /*29160*/  SHF.R.U32.HI R2, RZ, 0x5, R2 ;  /* 0x00000005ff027819 */ /* 0x004fc80000011602 */
[----:B------:R-:W-:-:S05]  /*29170*/  LOP3.LUT R2, R2, 0x3, RZ, 0xc0, !PT ;  /* 0x0000000302027812 */ /* 0x000fca00078ec0ff */
[----:B------:R2:W3:Y:S02]  /*29180*/  SHFL.IDX PT, R14, R2, RZ, 0x1f ;  /* 0x00001fff020e7589 */ /* 0x0004e400000e0000 */
.L_x_1928:
[----:B---3--:R-:W-:-:S13]  /*29190*/  ISETP.NE.AND P0, PT, R14, RZ, PT ;  /* 0x000000ff0e00720c */ /* 0x008fda0003f05270 */
[----:B------:R-:W-:Y:S05]  /*291a0*/  @P0 BRA `(.L_x_1336) ;  /* 0x00000000009c0947 */ /* 0x000fea0003800000 */
[----:B------:R-:W-:-:S03]  /*291b0*/  UMOV UR4, 0xffffffff ;  /* 0xffffffff00047882 */ /* 0x000fc60000000000 */
[----:B------:R-:W-:Y:S05]  /*291c0*/  BRA.DIV UR4, `(.L_x_1764) ;  /* 0x0000002e04247947 */ /* 0x000fea000b800000 */
[----:B------:R-:W-:-:S13]  /*291d0*/  ELECT P6, URZ, PT ;  /* 0x00000000003f782f */ /* 0x000fda00038c0000 */
.L_x_1931:
        /* <DEDUP_REMOVED lines=8> */
.L_x_1765:
        /* <DEDUP_REMOVED lines=14> */
.L_x_1932:
[----:B------:R-:W2:Y:S02]  /*29340*/  SYNCS.PHASECHK.TRANS64.TRYWAIT P0, [R7+URZ], R2 ;  /* 0x00000002070075a7 */ /* 0x000ea4000800017f */
[----:B--2---:R-:W-:Y:S05]  /*29350*/  @!P0 BRA `(.L_x_1767) ;  /* 0x0000002800f48947 */ /* 0x004fea0003800000 */
.L_x_1933:
[----:B------:R-:W-:Y:S05]  /*29360*/  @!P2 BRA `(.L_x_1768) ;  /* 0x000000000004a947 */ /* 0x000fea0003800000 */
[----:B------:R-:W-:Y:S01]  /*29370*/  BPT.TRAP 0x1 ;  /* 0x000000040000795c */ /* 0x000fe20000300000 */
.L_x_1768:
[----:B------:R-:W3:Y:S01]  /*29380*/  LDL.LU R4, [R1] ;  /* 0x0000000001047983 */ /* 0x000ee20000300800 */
[----:B------:R-:W-:-:S04]  /*29390*/  VIADD R0, R0, 0x30860 ;  /* 0x0003086000007836 */ /* 0x000fc80000000000 */
[----:B---3--:R-:W-:-:S04]  /*293a0*/  IMAD R4, R4, 0x8, R0 ;  /* 0x0000000804047824 */ /* 0x008fc800078e0200 */
[----:B------:R-:W3:Y:S02]  /*293b0*/  SYNCS.PHASECHK.TRANS64.TRYWAIT P0, [R4+URZ], R5 ;  /* 0x00000005040075a7 */ /* 0x000ee4000800017f */
[----:B---3--:R-:W-:Y:S05]  /*293c0*/  @!P0 BRA `(.L_x_1769) ;  /* 0x0000002800ec8947 */ /* 0x008fea0003800000 */
.L_x_1934:
[----:B------:R-:W-:-:S07]  /*293d0*/  IMAD R3, R3, 0x8, R0 ;  /* 0x0000000803037824 */ /* 0x000fce00078e0200 */
.L_x_1770:
[----:B----4-:R4:W0:Y:S02]  /*293e0*/  SYNCS.PHASECHK.TRANS64.TRYWAIT P0, [R3+URZ], R2 ;  /* 0x00000002030075a7 */ /* 0x010824000800017f */
[----:B0-----:R-:W-:Y:S05]  /*293f0*/  @!P0 NANOSLEEP.SYNCS 0x989680 ;  /* 0x009896800000895d */ /* 0x001fea0003900000 */
[----:B------:R-:W0:Y:S02]  /*29400*/  @!P0 SYNCS.PHASECHK.TRANS64 P0, [R3+URZ], R2 ;  /* 0x00000002030085a7 */ /* 0x000e24000800007f */
[----:B0-----:R-:W-:Y:S05]  /*29410*/  @!P0 BRA `(.L_x_1770) ;  /* 0xfffffffc00f08947 */ /* 0x001fea000383ffff */
.L_x_1336:
[----:B------:R-:W-:Y:S05]  /*29420*/  BSYNC B7 ;  /* 0x0000000000077941 */ /* 0x000fea0003800000 */
.L_x_1333:
[----:B------:R-:W-:Y:S05]  /*29430*/  EXIT ;  /* 0x000000000000794d */ /* 0x000fea0003800000 */
.L_x_1362:
[----:B0-----:R0:W1:Y:S02]  /*29440*/  SYNCS.PHASECHK.TRANS64.TRYWAIT P5, [R98+URZ+0x30890], R109 ;  /* 0x0308906d620075a7 */ /* 0x00106400080a017f */
[----:B-1----:R-:W-:Y:S05]  /*29450*/  @!P5 NANOSLEEP.SYNCS 0x989680 ;  /* 0x009896800000d95d */ /* 0x002fea0003900000 */
[----:B------:R-:W1:Y:S02]  /*29460*/  @!P5 SYNCS.PHASECHK.TRANS64 P5, [R98+URZ+0x30890], R109 ;  /* 0x0308906d6200d5a7 */ /* 0x000e6400080a007f */
[----:B-1----:R-:W-:Y:S05]  /*29470*/  @!P5 BRA `(.L_x_1362) ;  /* 0xfffffffc00f0d947 */ /* 0x002fea000383ffff */
[----:B------:R-:W-:Y:S05]  /*29480*/  BRA `(.L_x_1771) ;  /* 0xfffffda000c07947 */ /* 0x000fea000383ffff */
.L_x_1400:
[----:B-1----:R1:W3:Y:S02]  /*29490*/  SYNCS.PHASECHK.TRANS64.TRYWAIT P5, [R98+URZ+0x30890], R109 ;  /* 0x0308906d620075a7 */ /* 0x0022e400080a017f */
[----:B---3--:R-:W-:Y:S05]  /*294a0*/  @!P5 NANOSLEEP.SYNCS 0x989680 ;  /* 0x009896800000d95d */ /* 0x008fea0003900000 */
[----:B------:R-:W3:Y:S02]  /*294b0*/  @!P5 SYNCS.PHASECHK.TRANS64 P5, [R98+URZ+0x30890], R109 ;  /* 0x0308906d6200d5a7 */ /* 0x000ee400080a007f */
[----:B---3--:R-:W-:Y:S05]  /*294c0*/  @!P5 BRA `(.L_x_1400) ;  /* 0xfffffffc00f0d947 */ /* 0x008fea000383ffff */
[----:B------:R-:W-:Y:S05]  /*294d0*/  BRA `(.L_x_1772) ;  /* 0xfffffdc800407947 */ /* 0x000fea000383ffff */
.L_x_1417:
[----:B0-----:R0:W1:Y:S02]  /*294e0*/  SYNCS.PHASECHK.TRANS64.TRYWAIT P0, [R98+URZ+0x30890], R109 ;  /* 0x0308906d620075a7 */ /* 0x001064000800017f */
[----:B-1----:R-:W-:Y:S05]  /*294f0*/  @!P0 NANOSLEEP.SYNCS 0x989680 ;  /* 0x009896800000895d */ /* 0x002fea0003900000 */
[----:B------:R-:W1:Y:S02]  /*29500*/  @!P0 SYNCS.PHASECHK.TRANS64 P0, [R98+URZ+0x30890], R109 ;  /* 0x0308906d620085a7 */ /* 0x000e64000800007f */
[----:B-1----:R-:W-:Y:S05]  /*29510*/  @!P0 BRA `(.L_x_1417) ;  /* 0xfffffffc00f08947 */ /* 0x002fea000383ffff */
[----:B------:R-:W-:Y:S05]  /*29520*/  BRA `(.L_x_1773) ;  /* 0xfffffde800f87947 */ /* 0x000fea000383ffff */
.L_x_1423:
[----:B-1----:R1:W2:Y:S02]  /*29530*/  SYNCS.PHASECHK.TRANS64.TRYWAIT P1, [R98+URZ+0x308b0], R109 ;  /* 0x0308b06d620075a7 */ /* 0x0022a4000802017f */
[----:B--2---:R-:W-:Y:S05]  /*29540*/  @!P1 NANOSLEEP.SYNCS 0x989680 ;  /* 0x009896800000995d */ /* 0x004fea0003900000 */
[----:B------:R-:W2:Y:S02]  /*29550*/  @!P1 SYNCS.PHASECHK.TRANS64 P1, [R98+URZ+0x308b0], R109 ;  /* 0x0308b06d620095a7 */ /* 0x000ea4000802007f */
[----:B--2---:R-:W-:Y:S05]  /*29560*/  @!P1 BRA `(.L_x_1423) ;  /* 0xfffffffc00f09947 */ /* 0x004fea000383ffff */
[----:B------:R-:W-:Y:S05]  /*29570*/  BRA `(.L_x_1774) ;  /* 0xfffffdec00dc7947 */ /* 0x000fea000383ffff */
.L_x_1459:
[----:B------:R-:W-:Y:S01]  /*29580*/  BSSY B1, `(.L_x_1775) ;  /* 0x0000008000017945 */ /* 0x000fe20003800000 */
[----:B------:R-:W-:Y:S02]  /*29590*/  IMAD.MOV.U32 R13, RZ, RZ, R23 ;  /* 0x000000ffff0d7224 */ /* 0x000fe400078e0017 */
[----:B------:R-:W-:Y:S02]  /*295a0*/  IMAD.MOV.U32 R12, RZ, RZ, RZ ;  /* 0x000000ffff0c7224 */ /* 0x000fe400078e00ff */
[----:B------:R-:W-:Y:S02]  /*295b0*/  IMAD.MOV.U32 R11, RZ, RZ, 0x181f ;  /* 0x0000181fff0b7424 */ /* 0x000fe400078e00ff */
[----:B------:R-:W-:-:S07]  /*295c0*/  IMAD.MOV.U32 R15, RZ, RZ, -0x1 ;  /* 0xffffffffff0f7424 */ /* 0x000fce00078e00ff */
[----:B-----5:R-:W-:Y:S05]  /*295d0*/  WARPSYNC.COLLECTIVE R15, `(.L_x_1776) ;  /* 0x000000000f087348 */ /* 0x020fea0003c00000 */
[----:B------:R0:W1:Y:S02]  /*295e0*/  SHFL.IDX P6, R14, R13, R12, R11 ;  /* 0x0000000c0d0e7389 */ /* 0x00006400000c000b */
[----:B01---5:R-:W-:Y:S01]  /*295f0*/  ENDCOLLECTIVE ;  /* 0x000000000000791b */ /* 0x023fe20003800000 */
.L_x_1776:
[----:B------:R-:W-:Y:S05]  /*29600*/  BSYNC B1 ;  /* 0x0000000000017941 */ /* 0x000fea0003800000 */
.L_x_1775:
[----:B------:R-:W-:Y:S05]  /*29610*/  BRA `(.L_x_1777) ;  /* 0xfffffe1400dc7947 */ /* 0x000fea000383ffff */
.L_x_1460:
        /* <DEDUP_REMOVED lines=8> */
.L_x_1779:
[----:B------:R-:W-:Y:S05]  /*296a0*/  BSYNC B1 ;  /* 0x0000000000017941 */ /* 0x000fea0003800000 */
.L_x_1778:
[----:B------:R-:W-:Y:S05]  /*296b0*/  BRA `(.L_x_1780) ;  /* 0xfffffe1400bc7947 */ /* 0x000fea000383ffff */
.L_x_1461:
        /* <DEDUP_REMOVED lines=8> */
.L_x_1782:
[----:B------:R-:W-:Y:S05]  /*29740*/  BSYNC B1 ;  /* 0x0000000000017941 */ /* 0x000fea0003800000 */
.L_x_1781:
[----:B------:R-:W-:Y:S05]  /*29750*/  BRA `(.L_x_1783) ;  /* 0xfffffe14009c7947 */ /* 0x000fea000383ffff */
.L_x_1462:
        /* <DEDUP_REMOVED lines=8> */
.L_x_1785:
[----:B------:R-:W-:Y:S05]  /*297e0*/  BSYNC B1 ;  /* 0x0000000000017941 */ /* 0x000fea0003800000 */
.L_x_1784:
[----:B------:R-:W-:Y:S05]  /*297f0*/  BRA `(.L_x_1786) ;  /* 0xfffffe14007c7947 */ /* 0x000fea000383ffff */
.L_x_1463:
[----:B------:R-:W-:Y:S01]  /*29800*/  BSSY B1, `(.L_x_1787) ;  /* 0x0000008000017945 */ /* 0x000fe20003800000 */
[----:B------:R-:W-:Y:S02]  /*29810*/  IMAD.MOV.U32 R13, RZ, RZ, R23 ;  /* 0x000000ffff0d7224 */ /* 0x000fe400078e0017 */
[----:B------:R-:W-:Y:S02]  /*29820*/  IMAD.MOV.U32 R12, RZ, RZ, 0x1 ;  /* 0x00000001ff0c7424 */ /* 0x000fe400078e00ff */
[----:B------:R-:W-:Y:S02]  /*29830*/  IMAD.MOV.U32 R11, RZ, RZ, 0x181f ;  /* 0x0000181fff0b7424 */ /* 0x000fe400078e00ff */
[----:B------:R-:W-:-:S07]  /*29840*/  IMAD.MOV.U32 R15, RZ, RZ, -0x1 ;  /* 0xffffffffff0f7424 */ /* 0x000fce00078e00ff */
[----:B-----5:R-:W-:Y:S05]  /*29850*/  WARPSYNC.COLLECTIVE R15, `(.L_x_1788) ;  /* 0x000000000f087348 */ /* 0x020fea0003c00000 */
[----:B------:R0:W1:Y:S02]  /*29860*/  SHFL.IDX P6, R14, R13, R12, R11 ;  /* 0x0000000c0d0e7389 */ /* 0x00006400000c000b */
[----:B01---5:R-:W-:Y:S01]  /*29870*/  ENDCOLLECTIVE ;  /* 0x000000000000791b */ /* 0x023fe20003800000 */
.L_x_1788:
[----:B------:R-:W-:Y:S05]  /*29880*/  BSYNC B1 ;  /* 0x0000000000017941 */ /* 0x000fea0003800000 */
.L_x_1787:
[----:B------:R-:W-:Y:S05]  /*29890*/  BRA `(.L_x_1789) ;  /* 0xfffffe14005c7947 */ /* 0x000fea000383ffff */
.L_x_1464:
        /* <DEDUP_REMOVED lines=8> */
.L_x_1791:
[----:B------:R-:W-:Y:S05]  /*29920*/  BSYNC B1 ;  /* 0x0000000000017941 */ /* 0x000fea0003800000 */
.L_x_1790:
[----:B------:R-:W-:Y:S05]  /*29930*/  BRA `(.L_x_1792) ;  /* 0xfffffe14003c7947 */ /* 0x000fea000383ffff */
.L_x_1465:
        /* <DEDUP_REMOVED lines=8> */
.L_x_1794:
[----:B------:R-:W-:Y:S05]  /*299c0*/  BSYNC B1 ;  /* 0x0000000000017941 */ /* 0x000fea0003800000 */
.L_x_1793:
[----:B------:R-:W-:Y:S05]  /*299d0*/  BRA `(.L_x_1795) ;  /* 0xfffffe14001c7947 */ /* 0x000fea000383ffff */
.L_x_1466:
        /* <DEDUP_REMOVED lines=8> */
.L_x_1797:
[----:B------:R-:W-:Y:S05]  /*29a60*/  BSYNC B1 ;  /* 0x0000000000017941 */ /* 0x000fea0003800000 */
.L_x_1796:
[----:B------:R-:W-:Y:S05]  /*29a70*/  BRA `(.L_x_1798) ;  /* 0xfffffe1000fc7947 */ /* 0x000fea000383ffff */
.L_x_1467:
        /* <DEDUP_REMOVED lines=8> */
.L_x_1800:
[----:B------:R-:W-:Y:S05]  /*29b00*/  BSYNC B1 ;  /* 0x0000000000017941 */ /* 0x000fea0003800000 */
.L_x_1799:
[----:B------:R-:W-:Y:S05]  /*29b10*/  BRA `(.L_x_1801) ;  /* 0xfffffe1000dc7947 */ /* 0x000fea000383ffff */
.L_x_1468:
        /* <DEDUP_REMOVED lines=8> */
.L_x_1803:
[----:B------:R-:W-:Y:S05]  /*29ba0*/  BSYNC B1 ;  /* 0x0000000000017941 */ /* 0x000fea0003800000 */
.L_x_1802:
[----:B------:R-:W-:Y:S05]  /*29bb0*/  BRA `(.L_x_1804) ;  /* 0xfffffe1000bc7947 */ /* 0x000fea000383ffff */
.L_x_1469:
        /* <DEDUP_REMOVED lines=8> */
.L_x_1806:
[----:B------:R-:W-:Y:S05]  /*29c40*/  BSYNC B1 ;  /* 0x0000000000017941 */ /* 0x000fea0003800000 */
.L_x_1805:
[----:B------:R-:W-:Y:S05]  /*29c50*/  BRA `(.L_x_1807) ;  /* 0xfffffe10009c7947 */ /* 0x000fea000383ffff */
.L_x_1470:
        /* <DEDUP_REMOVED lines=8> */
.L_x_1809:
[----:B------:R-:W-:Y:S05]  /*29ce0*/  BSYNC B1 ;  /* 0x0000000000017941 */ /* 0x000fea0003800000 */
.L_x_1808:
[----:B------:R-:W-:Y:S05]  /*29cf0*/  BRA `(.L_x_1810) ;  /* 0xfffffe10007c7947 */ /* 0x000fea000383ffff */
.L_x_1471:
        /* <DEDUP_REMOVED lines=8> */
.L_x_1812:
[----:B------:R-:W-:Y:S05]  /*29d80*/  BSYNC B1 ;  /* 0x0000000000017941 */ /* 0x000fea0003800000 */
.L_x_1811:
[----:B------:R-:W-:Y:S05]  /*29d90*/  BRA `(.L_x_1813) ;  /* 0xfffffe10005c7947 */ /* 0x000fea000383ffff */
.L_x_1472:
        /* <DEDUP_REMOVED lines=8> */
.L_x_1815:
[----:B------:R-:W-:Y:S05]  /*29e20*/  BSYNC B1 ;  /* 0x0000000000017941 */ /* 0x000fea0003800000 */
.L_x_1814:
[----:B------:R-:W-:Y:S05]  /*29e30*/  BRA `(.L_x_1816) ;  /* 0xfffffe1000407947 */ /* 0x000fea000383ffff */
.L_x_1473:
        /* <DEDUP_REMOVED lines=8> */
.L_x_1818:
[----:B------:R-:W-:Y:S05]  /*29ec0*/  BSYNC B1 ;  /* 0x0000000000017941 */ /* 0x000fea0003800000 */
.L_x_1817:
[----:B------:R-:W-:Y:S05]  /*29ed0*/  BRA `(.L_x_1819) ;  /* 0xfffffe1000247947 */ /* 0x000fea000383ffff */
.L_x_1474:
        /* <DEDUP_REMOVED lines=8> */
.L_x_1821:
[----:B------:R-:W-:Y:S05]  /*29f60*/  BSYNC B1 ;  /* 0x0000000000017941 */ /* 0x000fea0003800000 */
.L_x_1820:
[----:B------:R-:W-:Y:S05]  /*29f70*/  BRA `(.L_x_1822) ;  /* 0xfffffe1000087947 */ /* 0x000fea000383ffff */
.L_x_1476:
[----:B0-----:R0:W1:Y:S02]  /*29f80*/  SYNCS.PHASECHK.TRANS64.TRYWAIT P4, [R16+URZ+0x30800], R97 ;  /* 0x03080061100075a7 */ /* 0x001064000808017f */
[----:B-1----:R-:W-:Y:S05]  /*29f90*/  @!P4 NANOSLEEP.SYNCS 0x989680 ;  /* 0x009896800000c95d */ /* 0x002fea0003900000 */
[----:B------:R-:W1:Y:S02]  /*29fa0*/  @!P4 SYNCS.PHASECHK.TRANS64 P4, [R16+URZ+0x30800], R97 ;  /* 0x030800611000c5a7 */ /* 0x000e64000808007f */
[----:B-1----:R-:W-:Y:S05]  /*29fb0*/  @!P4 BRA `(.L_x_1476) ;  /* 0xfffffffc00f0c947 */ /* 0x002fea000383ffff */
[----:B------:R-:W-:Y:S05]  /*29fc0*/  BRA `(.L_x_1823) ;  /* 0xfffffe1000887947 */ /* 0x000fea000383ffff */
.L_x_1516:
        /* <DEDUP_REMOVED lines=8> */
.L_x_1825:
[----:B------:R-:W-:Y:S05]  /*2a050*/  BSYNC B1 ;  /* 0x0000000000017941 */ /* 0x000fea0003800000 */
.L_x_1824:
[----:B------:R-:W-:Y:S05]  /*2a060*/  BRA `(.L_x_1826) ;  /* 0xfffffe5400b87947 */ /* 0x000fea000383ffff */
.L_x_1517:
        /* <DEDUP_REMOVED lines=8> */
.L_x_1828:
[----:B------:R-:W-:Y:S05]  /*2a0f0*/  BSYNC B1 ;  /* 0x0000000000017941 */ /* 0x000fea0003800000 */
.L_x_1827:
[----:B------:R-:W-:Y:S05]  /*2a100*/  BRA `(.L_x_1829) ;  /* 0xfffffe5400987947 */ /* 0x000fea000383ffff */
.L_x_1518:
        /* <DEDUP_REMOVED lines=8> */
.L_x_1831:
[----:B------:R-:W-:Y:S05]  /*2a190*/  BSYNC B1 ;  /* 0x0000000000017941 */ /* 0x000fea0003800000 */
.L_x_1830:
[----:B------:R-:W-:Y:S05]  /*2a1a0*/  BRA `(.L_x_1832) ;  /* 0xfffffe5400787947 */ /* 0x000fea000383ffff */
.L_x_1519:
        /* <DEDUP_REMOVED lines=8> */
.L_x_1834:
[----:B------:R-:W-:Y:S05]  /*2a230*/  BSYNC B1 ;  /* 0x0000000000017941 */ /* 0x000fea0003800000 */
.L_x_1833:
[----:B------:R-:W-:Y:S05]  /*2a240*/  BRA `(.L_x_1835) ;  /* 0xfffffe5400587947 */ /* 0x000fea000383ffff */
.L_x_1520:
[----:B------:R-:W-:Y:S01]  /*2a250*/  BSSY B1, `(.L_x_1836) ;  /* 0x0000008000017945 */ /* 0x000fe20003800000 */
[----:B------:R-:W-:Y:S02]  /*2a260*/  IMAD.MOV.U32 R13, RZ, RZ, R9 ;  /* 0x000000ffff0d7224 */ /* 0x000fe400078e0009 */
[----:B------:R-:W-:Y:S02]  /*2a270*/  IMAD.MOV.U32 R12, RZ, RZ, 0x1 ;  /* 0x00000001ff0c7424 */ /* 0x000fe400078e00ff */
[----:B------:R-:W-:Y:S02]  /*2a280*/  IMAD.MOV.U32 R11, RZ, RZ, 0x181f ;  /* 0x0000181fff0b7424 */ /* 0x000fe400078e00ff */
[----:B------:R-:W-:-:S07]  /*2a290*/  IMAD.MOV.U32 R15, RZ, RZ, -0x1 ;  /* 0xffffffffff0f7424 */ /* 0x000fce00078e00ff */
[----:B------:R-:W-:Y:S05]  /*2a2a0*/  WARPSYNC.COLLECTIVE R15, `(.L_x_1837) ;  /* 0x000000000f087348 */ /* 0x000fea0003c00000 */
[----:B------:R0:W1:Y:S02]  /*2a2b0*/  SHFL.IDX P6, R14, R13, R12, R11 ;  /* 0x0000000c0d0e7389 */ /* 0x00006400000c000b */
[----:B01----:R-:W-:Y:S01]  /*2a2c0*/  ENDCOLLECTIVE ;  /* 0x000000000000791b */ /* 0x003fe20003800000 */
.L_x_1837:
[----:B------:R-:W-:Y:S05]  /*2a2d0*/  BSYNC B1 ;  /* 0x0000000000017941 */ /* 0x000fea0003800000 */
.L_x_1836:
[----:B------:R-:W-:Y:S05]  /*2a2e0*/  BRA `(.L_x_1838) ;  /* 0xfffffe5400387947 */ /* 0x000fea000383ffff */
.L_x_1521:
        /* <DEDUP_REMOVED lines=8> */
.L_x_1840:
[----:B------:R-:W-:Y:S05]  /*2a370*/  BSYNC B1 ;  /* 0x0000000000017941 */ /* 0x000fea0003800000 */
.L_x_1839:
[----:B------:R-:W-:Y:S05]  /*2a380*/  BRA `(.L_x_1841) ;  /* 0xfffffe5400187947 */ /* 0x000fea000383ffff */
.L_x_1522:
        /* <DEDUP_REMOVED lines=8> */
.L_x_1843:
[----:B------:R-:W-:Y:S05]  /*2a410*/  BSYNC B1 ;  /* 0x0000000000017941 */ /* 0x000fea0003800000 */
.L_x_1842:
[----:B------:R-:W-:Y:S05]  /*2a420*/  BRA `(.L_x_1844) ;  /* 0xfffffe5000f87947 */ /* 0x000fea000383ffff */
.L_x_1523:
        /* <DEDUP_REMOVED lines=8> */
.L_x_1846:
[----:B------:R-:W-:Y:S05]  /*2a4b0*/  BSYNC B1 ;  /* 0x0000000000017941 */ /* 0x000fea0003800000 */
.L_x_1845:
[----:B------:R-:W-:Y:S05]  /*2a4c0*/  BRA `(.L_x_1847) ;  /* 0xfffffe5000d87947 */ /* 0x000fea000383ffff */
.L_x_1524:
        /* <DEDUP_REMOVED lines=8> */
.L_x_1849:
[----:B------:R-:W-:Y:S05]  /*2a550*/  BSYNC B1 ;  /* 0x0000000000017941 */ /* 0x000fea0003800000 */
.L_x_1848:
[----:B------:R-:W-:Y:S05]  /*2a560*/  BRA `(.L_x_1850) ;  /* 0xfffffe5000b87947 */ /* 0x000fea000383ffff */
.L_x_1525:
        /* <DEDUP_REMOVED lines=8> */
.L_x_1852:
[----:B------:R-:W-:Y:S05]  /*2a5f0*/  BSYNC B1 ;  /* 0x0000000000017941 */ /* 0x000fea0003800000 */
.L_x_1851:
[----:B------:R-:W-:Y:S05]  /*2a600*/  BRA `(.L_x_1853) ;  /* 0xfffffe5000987947 */ /* 0x000fea000383ffff */
.L_x_1526:
        /* <DEDUP_REMOVED lines=8> */
.L_x_1855:
[----:B------:R-:W-:Y:S05]  /*2a690*/  BSYNC B1 ;  /* 0x0000000000017941 */ /* 0x000fea0003800000 */
.L_x_1854:
[----:B------:R-:W-:Y:S05]  /*2a6a0*/  BRA `(.L_x_1856) ;  /* 0xfffffe5000787947 */ /* 0x000fea000383ffff */
.L_x_1527:
        /* <DEDUP_REMOVED lines=8> */
.L_x_1858:
[----:B------:R-:W-:Y:S05]  /*2a730*/  BSYNC B1 ;  /* 0x0000000000017941 */ /* 0x000fea0003800000 */
.L_x_1857:
[----:B------:R-:W-:Y:S05]  /*2a740*/  BRA `(.L_x_1859) ;  /* 0xfffffe5000587947 */ /* 0x000fea000383ffff */
.L_x_1528:
        /* <DEDUP_REMOVED lines=8> */
.L_x_1861:
[----:B------:R-:W-:Y:S05]  /*2a7d0*/  BSYNC B1 ;  /* 0x0000000000017941 */ /* 0x000fea0003800000 */
.L_x_1860:
[----:B------:R-:W-:Y:S05]  /*2a7e0*/  BRA `(.L_x_1862) ;  /* 0xfffffe5000387947 */ /* 0x000fea000383ffff */
.L_x_1529:
        /* <DEDUP_REMOVED lines=8> */
.L_x_1864:
[----:B------:R-:W-:Y:S05]  /*2a870*/  BSYNC B1 ;  /* 0x0000000000017941 */ /* 0x000fea0003800000 */
.L_x_1863:
[----:B------:R-:W-:Y:S05]  /*2a880*/  BRA `(.L_x_1865) ;  /* 0xfffffe50001c7947 */ /* 0x000fea000383ffff */
.L_x_1530:
        /* <DEDUP_REMOVED lines=8> */
.L_x_1867:
[----:B------:R-:W-:Y:S05]  /*2a910*/  BSYNC B1 ;  /* 0x0000000000017941 */ /* 0x000fea0003800000 */
.L_x_1866:
[----:B------:R-:W-:Y:S05]  /*2a920*/  BRA `(.L_x_1868) ;  /* 0xfffffe5000007947 */ /* 0x000fea000383ffff */
.L_x_1531:
        /* <DEDUP_REMOVED lines=8> */
.L_x_1870:
[----:B------:R-:W-:Y:S05]  /*2a9b0*/  BSYNC B1 ;  /* 0x0000000000017941 */ /* 0x000fea0003800000 */
.L_x_1869:
[----:B------:R-:W-:Y:S05]  /*2a9c0*/  BRA `(.L_x_1871) ;  /* 0xfffffe4c00e87947 */ /* 0x000fea000383ffff */
.L_x_1533:
[----:B0-----:R0:W1:Y:S02]  /*2a9d0*/  SYNCS.PHASECHK.TRANS64.TRYWAIT P4, [R16+URZ+0x30800], R9 ;  /* 0x03080009100075a7 */ /* 0x001064000808017f */
[----:B-1----:R-:W-:Y:S05]  /*2a9e0*/  @!P4 NANOSLEEP.SYNCS 0x989680 ;  /* 0x009896800000c95d */ /* 0x002fea0003900000 */
[----:B------:R-:W1:Y:S02]  /*2a9f0*/  @!P4 SYNCS.PHASECHK.TRANS64 P4, [R16+URZ+0x30800], R9 ;  /* 0x030800091000c5a7 */ /* 0x000e64000808007f */
[----:B-1----:R-:W-:Y:S05]  /*2aa00*/  @!P4 BRA `(.L_x_1533) ;  /* 0xfffffffc00f0c947 */ /* 0x002fea000383ffff */
[----:B------:R-:W-:Y:S05]  /*2aa10*/  BRA `(.L_x_1872) ;  /* 0xfffffe5000687947 */ /* 0x000fea000383ffff */
.L_x_1551:
[----:B-1----:R1:W2:Y:S02]  /*2aa20*/  SYNCS.PHASECHK.TRANS64.TRYWAIT P2, [R23+URZ+0x30830], R0 ;  /* 0x03083000170075a7 */ /* 0x0022a4000804017f */
[----:B--2---:R-:W-:Y:S05]  /*2aa30*/  @!P2 NANOSLEEP.SYNCS 0x989680 ;  /* 0x009896800000a95d */ /* 0x004fea0003900000 */
[----:B------:R-:W2:Y:S02]  /*2aa40*/  @!P2 SYNCS.PHASECHK.TRANS64 P2, [R23+URZ+0x30830], R0 ;  /* 0x030830001700a5a7 */ /* 0x000ea4000804007f */
[----:B--2---:R-:W-:Y:S05]  /*2aa50*/  @!P2 BRA `(.L_x_1551) ;  /* 0xfffffffc00f0a947 */ /* 0x004fea000383ffff */
[----:B------:R-:W-:Y:S05]  /*2aa60*/  BRA `(.L_x_1550) ;  /* 0xfffffe8800ac7947 */ /* 0x000fea000383ffff */
.L_x_1571:
[----:B-1----:R1:W2:Y:S02]  /*2aa70*/  SYNCS.PHASECHK.TRANS64.TRYWAIT P3, [R2+URZ+0x30830], R152 ;  /* 0x03083098020075a7 */ /* 0x0022a4000806017f */
[----:B--2---:R-:W-:Y:S05]  /*2aa80*/  @!P3 NANOSLEEP.SYNCS 0x989680 ;  /* 0x009896800000b95d */ /* 0x004fea0003900000 */
[----:B------:R-:W2:Y:S02]  /*2aa90*/  @!P3 SYNCS.PHASECHK.TRANS64 P3, [R2+URZ+0x30830], R152 ;  /* 0x030830980200b5a7 */ /* 0x000ea4000806007f */
[----:B--2---:R-:W-:Y:S05]  /*2aaa0*/  @!P3 BRA `(.L_x_1571) ;  /* 0xfffffffc00f0b947 */ /* 0x004fea000383ffff */
[----:B------:R-:W-:Y:S05]  /*2aab0*/  BRA `(.L_x_1570) ;  /* 0xfffffeb800107947 */ /* 0x000fea000383ffff */
.L_x_1576:
[----:B-1----:R1:W2:Y:S02]  /*2aac0*/  SYNCS.PHASECHK.TRANS64.TRYWAIT P3, [R0+URZ+0x30850], R23 ;  /* 0x03085017000075a7 */ /* 0x0022a4000806017f */
[----:B--2---:R-:W-:Y:S05]  /*2aad0*/  @!P3 NANOSLEEP.SYNCS 0x989680 ;  /* 0x009896800000b95d */ /* 0x004fea0003900000 */
[----:B------:R-:W2:Y:S02]  /*2aae0*/  @!P3 SYNCS.PHASECHK.TRANS64 P3, [R0+URZ+0x30850], R23 ;  /* 0x030850170000b5a7 */ /* 0x000ea4000806007f */
[----:B--2---:R-:W-:Y:S05]  /*2aaf0*/  @!P3 BRA `(.L_x_1576) ;  /* 0xfffffffc00f0b947 */ /* 0x004fea000383ffff */
[----:B------:R-:W-:Y:S05]  /*2ab00*/  BRA `(.L_x_1575) ;  /* 0xfffffec8005c7947 */ /* 0x000fea000383ffff */
.L_x_1597:
[----:B-1----:R1:W2:Y:S02]  /*2ab10*/  SYNCS.PHASECHK.TRANS64.TRYWAIT P2, [R2+URZ+0x30830], R3 ;  /* 0x03083003020075a7 */ /* 0x0022a4000804017f */
[----:B--2---:R-:W-:Y:S05]  /*2ab20*/  @!P2 NANOSLEEP.SYNCS 0x989680 ;  /* 0x009896800000a95d */ /* 0x004fea0003900000 */
[----:B------:R-:W2:Y:S02]  /*2ab30*/  @!P2 SYNCS.PHASECHK.TRANS64 P2, [R2+URZ+0x30830], R3 ;  /* 0x030830030200a5a7 */ /* 0x000ea4000804007f */
[----:B--2---:R-:W-:Y:S05]  /*2ab40*/  @!P2 BRA `(.L_x_1597) ;  /* 0xfffffffc00f0a947 */ /* 0x004fea000383ffff */
[----:B------:R-:W-:Y:S05]  /*2ab50*/  BRA `(.L_x_1596) ;  /* 0xfffffee800487947 */ /* 0x000fea000383ffff */
.L_x_1602:
[----:B-1----:R1:W2:Y:S02]  /*2ab60*/  SYNCS.PHASECHK.TRANS64.TRYWAIT P2, [R232+URZ+0x30850], R0 ;  /* 0x03085000e80075a7 */ /* 0x0022a4000804017f */
[----:B--2---:R-:W-:Y:S05]  /*2ab70*/  @!P2 NANOSLEEP.SYNCS 0x989680 ;  /* 0x009896800000a95d */ /* 0x004fea0003900000 */
[----:B------:R-:W2:Y:S02]  /*2ab80*/  @!P2 SYNCS.PHASECHK.TRANS64 P2, [R232+URZ+0x30850], R0 ;  /* 0x03085000e800a5a7 */ /* 0x000ea4000804007f */
[----:B--2---:R-:W-:Y:S05]  /*2ab90*/  @!P2 BRA `(.L_x_1602) ;  /* 0xfffffffc00f0a947 */ /* 0x004fea000383ffff */
[----:B------:R-:W-:Y:S05]  /*2aba0*/  BRA `(.L_x_1601) ;  /* 0xfffffef800907947 */ /* 0x000fea000383ffff */
.L_x_1610:
[----:B-1----:R1:W2:Y:S02]  /*2abb0*/  SYNCS.PHASECHK.TRANS64.TRYWAIT P2, [R4+URZ+0x30830], R2 ;  /* 0x03083002040075a7 */ /* 0x0022a4000804017f */
[----:B--2---:R-:W-:Y:S05]  /*2abc0*/  @!P2 NANOSLEEP.SYNCS 0x989680 ;  /* 0x009896800000a95d */ /* 0x004fea0003900000 */
[----:B------:R-:W2:Y:S02]  /*2abd0*/  @!P2 SYNCS.PHASECHK.TRANS64 P2, [R4+URZ+0x30830], R2 ;  /* 0x030830020400a5a7 */ /* 0x000ea4000804007f */
[----:B--2---:R-:W-:Y:S05]  /*2abe0*/  @!P2 BRA `(.L_x_1610) ;  /* 0xfffffffc00f0a947 */ /* 0x004fea000383ffff */
[----:B------:R-:W-:Y:S05]  /*2abf0*/  BRA `(.L_x_1609) ;  /* 0xffffff0c005c7947 */ /* 0x000fea000383ffff */
.L_x_1615:
[----:B-1----:R1:W2:Y:S02]  /*2ac00*/  SYNCS.PHASECHK.TRANS64.TRYWAIT P2, [R0+URZ+0x30850], R2 ;  /* 0x03085002000075a7 */ /* 0x0022a4000804017f */
[----:B--2---:R-:W-:Y:S05]  /*2ac10*/  @!P2 NANOSLEEP.SYNCS 0x989680 ;  /* 0x009896800000a95d */ /* 0x004fea0003900000 */
[----:B------:R-:W2:Y:S02]  /*2ac20*/  @!P2 SYNCS.PHASECHK.TRANS64 P2, [R0+URZ+0x30850], R2 ;  /* 0x030850020000a5a7 */ /* 0x000ea4000804007f */
[----:B--2---:R-:W-:Y:S05]  /*2ac30*/  @!P2 BRA `(.L_x_1615) ;  /* 0xfffffffc00f0a947 */ /* 0x004fea000383ffff */
[----:B------:R-:W-:Y:S05]  /*2ac40*/  BRA `(.L_x_1614) ;  /* 0xffffff1c00ac7947 */ /* 0x000fea000383ffff */
.L_x_1629:
[----:B-1----:R1:W2:Y:S02]  /*2ac50*/  SYNCS.PHASECHK.TRANS64.TRYWAIT P0, [R12+URZ+0x30850], R5 ;  /* 0x030850050c0075a7 */ /* 0x0022a4000800017f */
[----:B--2---:R-:W-:Y:S05]  /*2ac60*/  @!P0 NANOSLEEP.SYNCS 0x989680 ;  /* 0x009896800000895d */ /* 0x004fea0003900000 */
[----:B------:R-:W2:Y:S02]  /*2ac70*/  @!P0 SYNCS.PHASECHK.TRANS64 P0, [R12+URZ+0x30850], R5 ;  /* 0x030850050c0085a7 */ /* 0x000ea4000800007f */
[----:B--2---:R-:W-:Y:S05]  /*2ac80*/  @!P0 BRA `(.L_x_1629) ;  /* 0xfffffffc00f08947 */ /* 0x004fea000383ffff */
[----:B------:R-:W-:Y:S05]  /*2ac90*/  BRA `(.L_x_1628) ;  /* 0xffffff4000d87947 */ /* 0x000fea000383ffff */
.L_x_1671:
[----:B------:R-:W1:Y:S01]  /*2aca0*/  S2R R11, SR_TID.X ;  /* 0x00000000000b7919 */ /* 0x000e620000002100 */
[----:B------:R-:W-:Y:S01]  /*2acb0*/  BSSY B1, `(.L_x_1873) ;  /* 0x000000a000017945 */ /* 0x000fe20003800000 */
[----:B------:R-:W-:Y:S02]  /*2acc0*/  IMAD.MOV.U32 R12, RZ, RZ, RZ ;  /* 0x000000ffff0c7224 */ /* 0x000fe400078e00ff */
[----:B------:R-:W-:Y:S01]  /*2acd0*/  IMAD.MOV.U32 R15, RZ, RZ, -0x1 ;  /* 0xffffffffff0f7424 */ /* 0x000fe200078e00ff */
[----:B-1----:R-:W-:-:S04]  /*2ace0*/  SHF.R.U32.HI R11, RZ, 0x5, R11 ;  /* 0x00000005ff0b7819 */ /* 0x002fc8000001160b */
[----:B------:R-:W-:-:S05]  /*2acf0*/  LOP3.LUT R11, R11, 0x3, RZ, 0xc0, !PT ;  /* 0x000000030b0b7812 */ /* 0x000fca00078ec0ff */
[----:B0-----:R-:W-:Y:S02]  /*2ad00*/  IMAD.MOV.U32 R13, RZ, RZ, R11 ;  /* 0x000000ffff0d7224 */ /* 0x001fe400078e000b */
[----:B------:R-:W-:-:S07]  /*2ad10*/  IMAD.MOV.U32 R11, RZ, RZ, 0x1f ;  /* 0x0000001fff0b7424 */ /* 0x000fce00078e00ff */
[----:B------:R-:W-:Y:S05]  /*2ad20*/  WARPSYNC.COLLECTIVE R15, `(.L_x_1874) ;  /* 0x000000000f087348 */ /* 0x000fea0003c00000 */
[----:B------:R0:W1:Y:S02]  /*2ad30*/  SHFL.IDX P6, R14, R13, R12, R11 ;  /* 0x0000000c0d0e7389 */ /* 0x00006400000c000b */
[----:B01----:R-:W-:Y:S01]  /*2ad40*/  ENDCOLLECTIVE ;  /* 0x000000000000791b */ /* 0x003fe20003800000 */
.L_x_1874:
[----:B------:R-:W-:Y:S05]  /*2ad50*/  BSYNC B1 ;  /* 0x0000000000017941 */ /* 0x000fea0003800000 */
.L_x_1873:
[----:B------:R-:W-:Y:S05]  /*2ad60*/  BRA `(.L_x_1875) ;  /* 0xffffff8c00dc7947 */ /* 0x000fea000383ffff */
.L_x_1672:
[----:B------:R-:W-:Y:S01]  /*2ad70*/  BSSY B1, `(.L_x_1876) ;  /* 0x0000006000017945 */ /* 0x000fe20003800000 */
[----:B------:R-:W-:-:S07]  /*2ad80*/  IMAD.MOV.U32 R15, RZ, RZ, -0x1 ;  /* 0xffffffffff0f7424 */ /* 0x000fce00078e00ff */
[----:B0-----:R-:W-:Y:S05]  /*2ad90*/  WARPSYNC.COLLECTIVE R15, `(.L_x_1877) ;  /* 0x000000000f0c7348 */ /* 0x001fea0003c00000 */
[----:B------:R-:W-:Y:S02]  /*2ada0*/  ELECT P6, UR62, PT ;  /* 0x00000000003e782f */ /* 0x000fe400038c0000 */
[----:B------:R-:W-:Y:S01]  /*2adb0*/  MOV R14, UR62 ;  /* 0x0000003e000e7c02 */ /* 0x000fe20008000f00 */
[----:B0-----:R-:W-:Y:S10]  /*2adc0*/  ENDCOLLECTIVE ;  /* 0x000000000000791b */ /* 0x001ff40003800000 */
.L_x_1877:
[----:B------:R-:W-:Y:S05]  /*2add0*/  BSYNC B1 ;  /* 0x0000000000017941 */ /* 0x000fea0003800000 */
.L_x_1876:
[----:B------:R-:W-:Y:S05]  /*2ade0*/  BRA `(.L_x_1878) ;  /* 0xffffff8c00c87947 */ /* 0x000fea000383ffff */
.L_x_1674:
[----:B-1----:R1:W2:Y:S02]  /*2adf0*/  SYNCS.PHASECHK.TRANS64.TRYWAIT P0, [R12+URZ+0x30820], R8 ;  /* 0x030820080c0075a7 */ /* 0x0022a4000800017f */
[----:B--2---:R-:W-:Y:S05]  /*2ae00*/  @!P0 NANOSLEEP.SYNCS 0x989680 ;  /* 0x009896800000895d */ /* 0x004fea0003900000 */
[----:B------:R-:W2:Y:S02]  /*2ae10*/  @!P0 SYNCS.PHASECHK.TRANS64 P0, [R12+URZ+0x30820], R8 ;  /* 0x030820080c0085a7 */ /* 0x000ea4000800007f */
[----:B--2---:R-:W-:Y:S05]  /*2ae20*/  @!P0 BRA `(.L_x_1674) ;  /* 0xfffffffc00f08947 */ /* 0x004fea000383ffff */
[----:B------:R-:W-:Y:S05]  /*2ae30*/  BRA `(.L_x_1879) ;  /* 0xffffff8c00e47947 */ /* 0x000fea000383ffff */
.L_x_1677:
[----:B-1----:R1:W2:Y:S02]  /*2ae40*/  SYNCS.PHASECHK.TRANS64.TRYWAIT P0, [R8+URZ+0x308a0], R10 ;  /* 0x0308a00a080075a7 */ /* 0x0022a4000800017f */
[----:B--2---:R-:W-:Y:S05]  /*2ae50*/  @!P0 NANOSLEEP.SYNCS 0x989680 ;  /* 0x009896800000895d */ /* 0x004fea0003900000 */
[----:B------:R-:W2:Y:S02]  /*2ae60*/  @!P0 SYNCS.PHASECHK.TRANS64 P0, [R8+URZ+0x308a0], R10 ;  /* 0x0308a00a080085a7 */ /* 0x000ea4000800007f */
[----:B--2---:R-:W-:Y:S05]  /*2ae70*/  @!P0 BRA `(.L_x_1677) ;  /* 0xfffffffc00f08947 */ /* 0x004fea000383ffff */
[----:B------:R-:W-:Y:S05]  /*2ae80*/  BRA `(.L_x_1880) ;  /* 0xffffff8c00f47947 */ /* 0x000fea000383ffff */
.L_x_1679:
[----:B--2---:R2:W3:Y:S02]  /*2ae90*/  SYNCS.PHASECHK.TRANS64.TRYWAIT P0, [R8+URZ+0x308c0], R10 ;  /* 0x0308c00a080075a7 */ /* 0x0044e4000800017f */
[----:B---3--:R-:W-:Y:S05]  /*2aea0*/  @!P0 NANOSLEEP.SYNCS 0x989680 ;  /* 0x009896800000895d */ /* 0x008fea0003900000 */
[----:B------:R-:W3:Y:S02]  /*2aeb0*/  @!P0 SYNCS.PHASECHK.TRANS64 P0, [R8+URZ+0x308c0], R10 ;  /* 0x0308c00a080085a7 */ /* 0x000ee4000800007f */
[----:B---3--:R-:W-:Y:S05]  /*2aec0*/  @!P0 BRA `(.L_x_1679) ;  /* 0xfffffffc00f08947 */ /* 0x008fea000383ffff */
[----:B------:R-:W-:Y:S05]  /*2aed0*/  BRA `(.L_x_1881) ;  /* 0xffffff9000947947 */ /* 0x000fea000383ffff */
.L_x_1683:
[----:B-1----:R1:W2:Y:S02]  /*2aee0*/  SYNCS.PHASECHK.TRANS64.TRYWAIT P0, [R8+URZ+0x308a0], R9 ;  /* 0x0308a009080075a7 */ /* 0x0022a4000800017f */
[----:B--2---:R-:W-:Y:S05]  /*2aef0*/  @!P0 NANOSLEEP.SYNCS 0x989680 ;  /* 0x009896800000895d */ /* 0x004fea0003900000 */
[----:B------:R-:W2:Y:S02]  /*2af00*/  @!P0 SYNCS.PHASECHK.TRANS64 P0, [R8+URZ+0x308a0], R9 ;  /* 0x0308a009080085a7 */ /* 0x000ea4000800007f */
[----:B--2---:R-:W-:Y:S05]  /*2af10*/  @!P0 BRA `(.L_x_1683) ;  /* 0xfffffffc00f08947 */ /* 0x004fea000383ffff */
[----:B------:R-:W-:Y:S05]  /*2af20*/  BRA `(.L_x_1882) ;  /* 0xffffff94007c7947 */ /* 0x000fea000383ffff */
.L_x_1685:
[----:B--2---:R2:W3:Y:S02]  /*2af30*/  SYNCS.PHASECHK.TRANS64.TRYWAIT P1, [R8+URZ+0x308c0], R9 ;  /* 0x0308c009080075a7 */ /* 0x0044e4000802017f */
[----:B---3--:R-:W-:Y:S05]  /*2af40*/  @!P1 NANOSLEEP.SYNCS 0x989680 ;  /* 0x009896800000995d */ /* 0x008fea0003900000 */
[----:B------:R-:W3:Y:S02]  /*2af50*/  @!P1 SYNCS.PHASECHK.TRANS64 P1, [R8+URZ+0x308c0], R9 ;  /* 0x0308c009080095a7 */ /* 0x000ee4000802007f */
[----:B---3--:R-:W-:Y:S05]  /*2af60*/  @!P1 BRA `(.L_x_1685) ;  /* 0xfffffffc00f09947 */ /* 0x008fea000383ffff */
[----:B------:R-:W-:Y:S05]  /*2af70*/  BRA `(.L_x_1883) ;  /* 0xffffff9800187947 */ /* 0x000fea000383ffff */
.L_x_1706:
[----:B------:R-:W0:Y:S01]  /*2af80*/  S2R R7, SR_TID.X ;  /* 0x0000000000077919 */ /* 0x000e220000002100 */
[----:B------:R-:W-:Y:S01]  /*2af90*/  BSSY B0, `(.L_x_1884) ;  /* 0x000000a000007945 */ /* 0x000fe20003800000 */
[----:B------:R-:W-:Y:S02]  /*2afa0*/  IMAD.MOV.U32 R12, RZ, RZ, RZ ;  /* 0x000000ffff0c7224 */ /* 0x000fe400078e00ff */
        /* <DEDUP_REMOVED lines=8> */
.L_x_1885:
[----:B------:R-:W-:Y:S05]  /*2b030*/  BSYNC B0 ;  /* 0x0000000000007941 */ /* 0x000fea0003800000 */
.L_x_1884:
[----:B------:R-:W-:Y:S05]  /*2b040*/  BRA `(.L_x_1886) ;  /* 0xffffffa800407947 */ /* 0x000fea000383ffff */
.L_x_1707:
[----:B------:R-:W-:Y:S01]  /*2b050*/  BSSY B0, `(.L_x_1887) ;  /* 0x0000006000007945 */ /* 0x000fe20003800000 */
[----:B------:R-:W-:-:S07]  /*2b060*/  IMAD.MOV.U32 R15, RZ, RZ, -0x1 ;  /* 0xffffffffff0f7424 */ /* 0x000fce00078e00ff */
[----:B------:R-:W-:Y:S05]  /*2b070*/  WARPSYNC.COLLECTIVE R15, `(.L_x_1888) ;  /* 0x000000000f0c7348 */ /* 0x000fea0003c00000 */
[----:B------:R-:W-:Y:S02]  /*2b080*/  ELECT P6, UR62, PT ;  /* 0x00000000003e782f */ /* 0x000fe400038c0000 */
[----:B------:R-:W-:Y:S01]  /*2b090*/  MOV R14, UR62 ;  /* 0x0000003e000e7c02 */ /* 0x000fe20008000f00 */
[----:B------:R-:W-:Y:S10]  /*2b0a0*/  ENDCOLLECTIVE ;  /* 0x000000000000791b */ /* 0x000ff40003800000 */
.L_x_1888:
[----:B------:R-:W-:Y:S05]  /*2b0b0*/  BSYNC B0 ;  /* 0x0000000000007941 */ /* 0x000fea0003800000 */
.L_x_1887:
[----:B------:R-:W-:Y:S05]  /*2b0c0*/  BRA `(.L_x_1889) ;  /* 0xffffffa800307947 */ /* 0x000fea000383ffff */
.L_x_1710:
[----:B0-----:R0:W1:Y:S02]  /*2b0d0*/  SYNCS.PHASECHK.TRANS64.TRYWAIT P0, [R7+URZ+0x30840], R10 ;  /* 0x0308400a070075a7 */ /* 0x001064000800017f */
[----:B-1----:R-:W-:Y:S05]  /*2b0e0*/  @!P0 NANOSLEEP.SYNCS 0x989680 ;  /* 0x009896800000895d */ /* 0x002fea0003900000 */
[----:B------:R-:W1:Y:S02]  /*2b0f0*/  @!P0 SYNCS.PHASECHK.TRANS64 P0, [R7+URZ+0x30840], R10 ;  /* 0x0308400a070085a7 */ /* 0x000e64000800007f */
[----:B-1----:R-:W-:Y:S05]  /*2b100*/  @!P0 BRA `(.L_x_1710) ;  /* 0xfffffffc00f08947 */ /* 0x002fea000383ffff */
[----:B------:R-:W-:Y:S05]  /*2b110*/  BRA `(.L_x_1890) ;  /* 0xffffffa800987947 */ /* 0x000fea000383ffff */
.L_x_1713:
        /* <DEDUP_REMOVED lines=8> */
.L_x_1721:
[----:B0-----:R0:W1:Y:S02]  /*2b1a0*/  SYNCS.PHASECHK.TRANS64.TRYWAIT P0, [R3+URZ+0x30840], R8 ;  /* 0x03084008030075a7 */ /* 0x001064000800017f */
[----:B-1----:R-:W-:Y:S05]  /*2b1b0*/  @!P0 NANOSLEEP.SYNCS 0x989680 ;  /* 0x009896800000895d */ /* 0x002fea0003900000 */
[----:B------:R-:W1:Y:S02]  /*2b1c0*/  @!P0 SYNCS.PHASECHK.TRANS64 P0, [R3+URZ+0x30840], R8 ;  /* 0x03084008030085a7 */ /* 0x000e64000800007f */
[----:B-1----:R-:W-:Y:S05]  /*2b1d0*/  @!P0 BRA `(.L_x_1721) ;  /* 0xfffffffc00f08947 */ /* 0x002fea000383ffff */
[----:B------:R-:W-:Y:S05]  /*2b1e0*/  BRA `(.L_x_1892) ;  /* 0xffffffb000d47947 */ /* 0x000fea000383ffff */
.L_x_1723:
[----:B0-----:R0:W1:Y:S02]  /*2b1f0*/  SYNCS.PHASECHK.TRANS64.TRYWAIT P0, [R8+URZ+0x60], R3 ;  /* 0x00006003080075a7 */ /* 0x001064000800017f */
[----:B-1----:R-:W-:Y:S05]  /*2b200*/  @!P0 NANOSLEEP.SYNCS 0x989680 ;  /* 0x009896800000895d */ /* 0x002fea0003900000 */
[----:B------:R-:W1:Y:S02]  /*2b210*/  @!P0 SYNCS.PHASECHK.TRANS64 P0, [R8+URZ+0x60], R3 ;  /* 0x00006003080085a7 */ /* 0x000e64000800007f */
[----:B-1----:R-:W-:Y:S05]  /*2b220*/  @!P0 BRA `(.L_x_1723) ;  /* 0xfffffffc00f08947 */ /* 0x002fea000383ffff */
[----:B------:R-:W-:Y:S05]  /*2b230*/  BRA `(.L_x_1893) ;  /* 0xffffffb400947947 */ /* 0x000fea000383ffff */
.L_x_1728:
[----:B-1----:R1:W2:Y:S02]  /*2b240*/  SYNCS.PHASECHK.TRANS64.TRYWAIT P0, [R2+URZ+0x30840], R3 ;  /* 0x03084003020075a7 */ /* 0x0022a4000800017f */
[----:B--2---:R-:W-:Y:S05]  /*2b250*/  @!P0 NANOSLEEP.SYNCS 0x989680 ;  /* 0x009896800000895d */ /* 0x004fea0003900000 */
[----:B------:R-:W2:Y:S02]  /*2b260*/  @!P0 SYNCS.PHASECHK.TRANS64 P0, [R2+URZ+0x30840], R3 ;  /* 0x03084003020085a7 */ /* 0x000ea4000800007f */
[----:B--2---:R-:W-:Y:S05]  /*2b270*/  @!P0 BRA `(.L_x_1728) ;  /* 0xfffffffc00f08947 */ /* 0x004fea000383ffff */
[----:B------:R-:W-:Y:S05]  /*2b280*/  BRA `(.L_x_1894) ;  /* 0xffffffbc00287947 */ /* 0x000fea000383ffff */
.L_x_1730:
[----:B0-----:R0:W1:Y:S02]  /*2b290*/  SYNCS.PHASECHK.TRANS64.TRYWAIT P1, [R3+URZ+0x60], R2 ;  /* 0x00006002030075a7 */ /* 0x001064000802017f */
[----:B-1----:R-:W-:Y:S05]  /*2b2a0*/  @!P1 NANOSLEEP.SYNCS 0x989680 ;  /* 0x009896800000995d */ /* 0x002fea0003900000 */
[----:B------:R-:W1:Y:S02]  /*2b2b0*/  @!P1 SYNCS.PHASECHK.TRANS64 P1, [R3+URZ+0x60], R2 ;  /* 0x00006002030095a7 */ /* 0x000e64000802007f */
[----:B-1----:R-:W-:Y:S05]  /*2b2c0*/  @!P1 BRA `(.L_x_1730) ;  /* 0xfffffffc00f09947 */ /* 0x002fea000383ffff */
[----:B------:R-:W-:Y:S05]  /*2b2d0*/  BRA `(.L_x_1895) ;  /* 0xffffffbc00e87947 */ /* 0x000fea000383ffff */
.L_x_1735:
[----:B--2---:R2:W3:Y:S02]  /*2b2e0*/  SYNCS.PHASECHK.TRANS64.TRYWAIT P0, [R2+URZ+0x30840], R3 ;  /* 0x03084003020075a7 */ /* 0x0044e4000800017f */
[----:B---3--:R-:W-:Y:S05]  /*2b2f0*/  @!P0 NANOSLEEP.SYNCS 0x989680 ;  /* 0x009896800000895d */ /* 0x008fea0003900000 */
[----:B------:R-:W3:Y:S02]  /*2b300*/  @!P0 SYNCS.PHASECHK.TRANS64 P0, [R2+URZ+0x30840], R3 ;  /* 0x03084003020085a7 */ /* 0x000ee4000800007f */
[----:B---3--:R-:W-:Y:S05]  /*2b310*/  @!P0 BRA `(.L_x_1735) ;  /* 0xfffffffc00f08947 */ /* 0x008fea000383ffff */
[----:B------:R-:W-:Y:S05]  /*2b320*/  BRA `(.L_x_1896) ;  /* 0xffffffc400347947 */ /* 0x000fea000383ffff */
.L_x_1737:
[----:B0-----:R0:W1:Y:S02]  /*2b330*/  SYNCS.PHASECHK.TRANS64.TRYWAIT P1, [R3+URZ+0x60], R9 ;  /* 0x00006009030075a7 */ /* 0x001064000802017f */
[----:B-1----:R-:W-:Y:S05]  /*2b340*/  @!P1 NANOSLEEP.SYNCS 0x989680 ;  /* 0x009896800000995d */ /* 0x002fea0003900000 */
[----:B------:R-:W1:Y:S02]  /*2b350*/  @!P1 SYNCS.PHASECHK.TRANS64 P1, [R3+URZ+0x60], R9 ;  /* 0x00006009030095a7 */ /* 0x000e64000802007f */
[----:B-1----:R-:W-:Y:S05]  /*2b360*/  @!P1 BRA `(.L_x_1737) ;  /* 0xfffffffc00f09947 */ /* 0x002fea000383ffff */
[----:B------:R-:W-:Y:S05]  /*2b370*/  BRA `(.L_x_1897) ;  /* 0xffffffc400f47947 */ /* 0x000fea000383ffff */
.L_x_1744:
[----:B-1----:R1:W2:Y:S02]  /*2b380*/  SYNCS.PHASECHK.TRANS64.TRYWAIT P0, [R3+URZ+0x30860], R2 ;  /* 0x03086002030075a7 */ /* 0x0022a4000800017f */
[----:B--2---:R-:W-:Y:S05]  /*2b390*/  @!P0 NANOSLEEP.SYNCS 0x989680 ;  /* 0x009896800000895d */ /* 0x004fea0003900000 */
[----:B------:R-:W2:Y:S02]  /*2b3a0*/  @!P0 SYNCS.PHASECHK.TRANS64 P0, [R3+URZ+0x30860], R2 ;  /* 0x03086002030085a7 */ /* 0x000ea4000800007f */
[----:B--2---:R-:W-:Y:S05]  /*2b3b0*/  @!P0 BRA `(.L_x_1744) ;  /* 0xfffffffc00f08947 */ /* 0x004fea000383ffff */
[----:B------:R-:W-:Y:S05]  /*2b3c0*/  BRA `(.L_x_1898) ;  /* 0xffffffcc00287947 */ /* 0x000fea000383ffff */
.L_x_1746:
[----:B------:R-:W-:Y:S01]  /*2b3d0*/  BSSY B0, `(.L_x_1899) ;  /* 0x0000008000007945 */ /* 0x000fe20003800000 */
[----:B0-----:R-:W-:Y:S02]  /*2b3e0*/  IMAD.MOV.U32 R13, RZ, RZ, R16 ;  /* 0x000000ffff0d7224 */ /* 0x001fe400078e0010 */
[----:B------:R-:W-:Y:S02]  /*2b3f0*/  IMAD.MOV.U32 R12, RZ, RZ, RZ ;  /* 0x000000ffff0c7224 */ /* 0x000fe400078e00ff */
[----:B------:R-:W-:Y:S02]  /*2b400*/  IMAD.MOV.U32 R11, RZ, RZ, 0x1f ;  /* 0x0000001fff0b7424 */ /* 0x000fe400078e00ff */
[----:B------:R-:W-:-:S07]  /*2b410*/  IMAD.MOV.U32 R15, RZ, RZ, -0x1 ;  /* 0xffffffffff0f7424 */ /* 0x000fce00078e00ff */
[----:B-1234-:R-:W-:Y:S05]  /*2b420*/  WARPSYNC.COLLECTIVE R15, `(.L_x_1900) ;  /* 0x000000000f087348 */ /* 0x01efea0003c00000 */
[----:B------:R0:W0:Y:S02]  /*2b430*/  SHFL.IDX P6, R14, R13, R12, R11 ;  /* 0x0000000c0d0e7389 */ /* 0x00002400000c000b */
[----:B01234-:R-:W-:Y:S01]  /*2b440*/  ENDCOLLECTIVE ;  /* 0x000000000000791b */ /* 0x01ffe20003800000 */
.L_x_1900:
[----:B------:R-:W-:Y:S05]  /*2b450*/  BSYNC B0 ;  /* 0x0000000000007941 */ /* 0x000fea0003800000 */
.L_x_1899:
        /* <DEDUP_REMOVED lines=8> */
.L_x_1901:
[----:B------:R-:W-:Y:S01]  /*2b4e0*/  IMAD.MOV.U32 R16, RZ, RZ, R14 ;  /* 0x000000ffff107224 */ /* 0x000fe200078e000e */
[----:B------:R-:W-:Y:S06]  /*2b4f0*/  BRA `(.L_x_1902) ;  /* 0xffffffcc00d87947 */ /* 0x000fec000383ffff */
.L_x_1749:
[----:B------:R-:W-:Y:S01]  /*2b500*/  BSSY B0, `(.L_x_1903) ;  /* 0x0000008000007945 */ /* 0x000fe20003800000 */
[----:B0----5:R-:W-:Y:S02]  /*2b510*/  IMAD.MOV.U32 R13, RZ, RZ, R3 ;  /* 0x000000ffff0d7224 */ /* 0x021fe400078e0003 */
[----:B------:R-:W-:Y:S02]  /*2b520*/  IMAD.MOV.U32 R12, RZ, RZ, 0x1 ;  /* 0x00000001ff0c7424 */ /* 0x000fe400078e00ff */
[----:B------:R-:W-:Y:S02]  /*2b530*/  IMAD.MOV.U32 R11, RZ, RZ, RZ ;  /* 0x000000ffff0b7224 */ /* 0x000fe400078e00ff */
[----:B------:R-:W-:-:S07]  /*2b540*/  IMAD.MOV.U32 R15, RZ, RZ, -0x1 ;  /* 0xffffffffff0f7424 */ /* 0x000fce00078e00ff */
[----:B-1-3--:R-:W-:Y:S05]  /*2b550*/  WARPSYNC.COLLECTIVE R15, `(.L_x_1904) ;  /* 0x000000000f087348 */ /* 0x00afea0003c00000 */
[----:B------:R0:W2:Y:S02]  /*2b560*/  SHFL.UP P6, R14, R13, R12, R11 ;  /* 0x0400000c0d0e7389 */ /* 0x0000a400000c000b */
[----:B0123--:R-:W-:Y:S01]  /*2b570*/  ENDCOLLECTIVE ;  /* 0x000000000000791b */ /* 0x00ffe20003800000 */
.L_x_1904:
[----:B------:R-:W-:Y:S05]  /*2b580*/  BSYNC B0 ;  /* 0x0000000000007941 */ /* 0x000fea0003800000 */
.L_x_1903:
        /* <DEDUP_REMOVED lines=10> */
.L_x_1905:
        /* <DEDUP_REMOVED lines=8> */
.L_x_1906:
        /* <DEDUP_REMOVED lines=8> */
.L_x_1907:
        /* <DEDUP_REMOVED lines=8> */
.L_x_1908:
        /* <DEDUP_REMOVED lines=8> */
.L_x_1909:
[----:B------:R-:W-:Y:S05]  /*2b830*/  BRA `(.L_x_1910) ;  /* 0xffffffcc00a07947 */ /* 0x000fea000383ffff */
.L_x_1754:
        /* <DEDUP_REMOVED lines=8> */
.L_x_1912:
[----:B------:R-:W-:Y:S05]  /*2b8c0*/  BSYNC B0 ;  /* 0x0000000000007941 */ /* 0x000fea0003800000 */
.L_x_1911:
        /* <DEDUP_REMOVED lines=10> */
.L_x_1913:
        /* <DEDUP_REMOVED lines=8> */
.L_x_1914:
        /* <DEDUP_REMOVED lines=8> */
.L_x_1915:
        /* <DEDUP_REMOVED lines=8> */
.L_x_1916:
        /* <DEDUP_REMOVED lines=8> */
.L_x_1917:
[----:B------:R-:W-:Y:S05]  /*2bb70*/  BRA `(.L_x_1918) ;  /* 0xffffffcc00887947 */ /* 0x000fea000383ffff */
.L_x_1756:
[----:B------:R-:W-:Y:S01]  /*2bb80*/  BSSY B0, `(.L_x_1919) ;  /* 0x0000006000007945 */ /* 0x000fe20003800000 */
[----:B------:R-:W-:Y:S01]  /*2bb90*/  PLOP3.LUT P6, PT, P6, PT, PT, 0x8, 0x0 ;  /* 0x000000000000781c */ /* 0x000fe200037ce170 */
[----:B------:R-:W-:-:S12]  /*2bba0*/  IMAD.MOV.U32 R15, RZ, RZ, -0x1 ;  /* 0xffffffffff0f7424 */ /* 0x000fd800078e00ff */
[----:B0-----:R-:W-:Y:S05]  /*2bbb0*/  WARPSYNC.COLLECTIVE R15, `(.L_x_1920) ;  /* 0x000000000f087348 */ /* 0x001fea0003c00000 */
[----:B------:R-:W-:Y:S01]  /*2bbc0*/  VOTE.ANY R14, PT, P6 ;  /* 0x00000000000e7806 */ /* 0x000fe200030e0100 */
[----:B0-----:R-:W-:Y:S06]  /*2bbd0*/  ENDCOLLECTIVE ;  /* 0x000000000000791b */ /* 0x001fec0003800000 */
.L_x_1920:
[----:B------:R-:W-:Y:S05]  /*2bbe0*/  BSYNC B0 ;  /* 0x0000000000007941 */ /* 0x000fea0003800000 */
.L_x_1919:
[----:B------:R-:W-:Y:S02]  /*2bbf0*/  IMAD.MOV.U32 R6, RZ, RZ, R14 ;  /* 0x000000ffff067224 */ /* 0x000fe400078e000e */
[----:B------:R-:W-:Y:S02]  /*2bc00*/  IMAD.MOV.U32 R13, RZ, RZ, R3 ;  /* 0x000000ffff0d7224 */ /* 0x000fe400078e0003 */
[----:B------:R-:W0:Y:S01]  /*2bc10*/  POPC R7, R6 ;  /* 0x0000000600077309 */ /* 0x000e220000000000 */
[----:B------:R-:W-:Y:S02]  /*2bc20*/  IMAD.MOV.U32 R11, RZ, RZ, 0x1f ;  /* 0x0000001fff0b7424 */ /* 0x000fe400078e00ff */
[----:B------:R-:W-:Y:S02]  /*2bc30*/  IMAD.MOV.U32 R15, RZ, RZ, -0x1 ;  /* 0xffffffffff0f7424 */ /* 0x000fe400078e00ff */
[----:B0-----:R-:W-:-:S07]  /*2bc40*/  IMAD.MOV.U32 R12, RZ, RZ, R7 ;  /* 0x000000ffff0c7224 */ /* 0x001fce00078e0007 */
[----:B------:R-:W-:Y:S05]  /*2bc50*/  WARPSYNC.COLLECTIVE R15, `(.L_x_1921) ;  /* 0x000000000f087348 */ /* 0x000fea0003c00000 */
[----:B------:R0:W1:Y:S02]  /*2bc60*/  SHFL.IDX P6, R14, R13, R12, R11 ;  /* 0x0000000c0d0e7389 */ /* 0x00006400000c000b */
[----:B01----:R-:W-:Y:S01]  /*2bc70*/  ENDCOLLECTIVE ;  /* 0x000000000000791b */ /* 0x003fe20003800000 */
.L_x_1921:
[----:B------:R-:W-:Y:S01]  /*2bc80*/  IMAD.MOV.U32 R17, RZ, RZ, R14 ;  /* 0x000000ffff117224 */ /* 0x000fe200078e000e */
[----:B------:R-:W-:Y:S06]  /*2bc90*/  BRA `(.L_x_1922) ;  /* 0xffffffcc00787947 */ /* 0x000fec000383ffff */
.L_x_1758:
[----:B------:R-:W-:Y:S01]  /*2bca0*/  BSSY B0, `(.L_x_1923) ;  /* 0x0000007000007945 */ /* 0x000fe20003800000 */
[----:B------:R-:W-:Y:S02]  /*2bcb0*/  IMAD.MOV.U32 R13, RZ, RZ, R2 ;  /* 0x000000ffff0d7224 */ /* 0x000fe400078e0002 */
[----:B------:R-:W-:Y:S02]  /*2bcc0*/  IMAD.MOV.U32 R11, RZ, RZ, 0x1f ;  /* 0x0000001fff0b7424 */ /* 0x000fe400078e00ff */
[----:B------:R-:W-:-:S07]  /*2bcd0*/  IMAD.MOV.U32 R15, RZ, RZ, -0x1 ;  /* 0xffffffffff0f7424 */ /* 0x000fce00078e00ff */
[----:B012---:R-:W-:Y:S05]  /*2bce0*/  WARPSYNC.COLLECTIVE R15, `(.L_x_1924) ;  /* 0x000000000f087348 */ /* 0x007fea0003c00000 */
[----:B------:R3:W4:Y:S02]  /*2bcf0*/  SHFL.IDX P6, R14, R13, R12, R11 ;  /* 0x0000000c0d0e7389 */ /* 0x00072400000c000b */
[----:B01234-:R-:W-:Y:S01]  /*2bd00*/  ENDCOLLECTIVE ;  /* 0x000000000000791b */ /* 0x01ffe20003800000 */
.L_x_1924:
[----:B------:R-:W-:Y:S05]  /*2bd10*/  BSYNC B0 ;  /* 0x0000000000007941 */ /* 0x000fea0003800000 */
.L_x_1923:
[----:B------:R-:W-:Y:S01]  /*2bd20*/  IMAD.MOV.U32 R8, RZ, RZ, R14 ;  /* 0x000000ffff087224 */ /* 0x000fe200078e000e */
[----:B------:R-:W-:Y:S06]  /*2bd30*/  BRA `(.L_x_1757) ;  /* 0xffffffcc006c7947 */ /* 0x000fec000383ffff */
.L_x_1762:
[----:B-1----:R1:W2:Y:S02]  /*2bd40*/  SYNCS.PHASECHK.TRANS64.TRYWAIT P0, [R0+URZ+0x30820], R3 ;  /* 0x03082003000075a7 */ /* 0x0022a4000800017f */
[----:B--2---:R-:W-:Y:S05]  /*2bd50*/  @!P0 NANOSLEEP.SYNCS 0x989680 ;  /* 0x009896800000895d */ /* 0x004fea0003900000 */
[----:B------:R-:W2:Y:S02]  /*2bd60*/  @!P0 SYNCS.PHASECHK.TRANS64 P0, [R0+URZ+0x30820], R3 ;  /* 0x03082003000085a7 */ /* 0x000ea4000800007f */
[----:B--2---:R-:W-:Y:S05]  /*2bd70*/  @!P0 BRA `(.L_x_1762) ;  /* 0xfffffffc00f08947 */ /* 0x004fea000383ffff */
[----:B------:R-:W-:Y:S05]  /*2bd80*/  BRA `(.L_x_1925) ;  /* 0xffffffd000e47947 */ /* 0x000fea000383ffff */
.L_x_1763:
        /* <DEDUP_REMOVED lines=11> */
.L_x_1927:
[----:B------:R-:W-:Y:S05]  /*2be40*/  BSYNC B0 ;  /* 0x0000000000007941 */ /* 0x000fea0003800000 */
.L_x_1926:
[----:B------:R-:W-:Y:S05]  /*2be50*/  BRA `(.L_x_1928) ;  /* 0xffffffd000cc7947 */ /* 0x000fea000383ffff */
.L_x_1764:
[----:B------:R-:W-:Y:S01]  /*2be60*/  BSSY B0, `(.L_x_1929) ;  /* 0x0000006000007945 */ /* 0x000fe20003800000 */
[----:B------:R-:W-:-:S07]  /*2be70*/  IMAD.MOV.U32 R15, RZ, RZ, -0x1 ;  /* 0xffffffffff0f7424 */ /* 0x000fce00078e00ff */
[----:B012---:R-:W-:Y:S05]  /*2be80*/  WARPSYNC.COLLECTIVE R15, `(.L_x_1930) ;  /* 0x000000000f0c7348 */ /* 0x007fea0003c00000 */
[----:B------:R-:W-:Y:S02]  /*2be90*/  ELECT P6, UR62, PT ;  /* 0x00000000003e782f */ /* 0x000fe400038c0000 */
[----:B------:R-:W-:Y:S01]  /*2bea0*/  MOV R14, UR62 ;  /* 0x0000003e000e7c02 */ /* 0x000fe20008000f00 */
[----:B012---:R-:W-:Y:S10]  /*2beb0*/  ENDCOLLECTIVE ;  /* 0x000000000000791b */ /* 0x007ff40003800000 */
.L_x_1930:
[----:B------:R-:W-:Y:S05]  /*2bec0*/  BSYNC B0 ;  /* 0x0000000000007941 */ /* 0x000fea0003800000 */
.L_x_1929:
[----:B------:R-:W-:Y:S05]  /*2bed0*/  BRA `(.L_x_1931) ;  /* 0xffffffd000c07947 */ /* 0x000fea000383ffff */
.L_x_1766:
[----:B-1----:R1:W2:Y:S02]  /*2bee0*/  SYNCS.PHASECHK.TRANS64.TRYWAIT P0, [R6+URZ], R5 ;  /* 0x00000005060075a7 */ /* 0x0022a4000800017f */
[----:B--2---:R-:W-:Y:S05]  /*2bef0*/  @!P0 NANOSLEEP.SYNCS 0x989680 ;  /* 0x009896800000895d */ /* 0x004fea0003900000 */
[----:B------:R-:W2:Y:S02]  /*2bf00*/  @!P0 SYNCS.PHASECHK.TRANS64 P0, [R6+URZ], R5 ;  /* 0x00000005060085a7 */ /* 0x000ea4000800007f */
[----:B--2---:R-:W-:Y:S05]  /*2bf10*/  @!P0 BRA `(.L_x_1766) ;  /* 0xfffffffc00f08947 */ /* 0x004fea000383ffff */
[----:B------:R-:W-:Y:S05]  /*2bf20*/  BRA `(.L_x_1932) ;  /* 0xffffffd400047947 */ /* 0x000fea000383ffff */
.L_x_1767:
[----:B--2---:R2:W3:Y:S02]  /*2bf30*/  SYNCS.PHASECHK.TRANS64.TRYWAIT P0, [R7+URZ], R2 ;  /* 0x00000002070075a7 */ /* 0x0044e4000800017f */
[----:B---3--:R-:W-:Y:S05]  /*2bf40*/  @!P0 NANOSLEEP.SYNCS 0x989680 ;  /* 0x009896800000895d */ /* 0x008fea0003900000 */
[----:B------:R-:W3:Y:S02]  /*2bf50*/  @!P0 SYNCS.PHASECHK.TRANS64 P0, [R7+URZ], R2 ;  /* 0x00000002070085a7 */ /* 0x000ee4000800007f */
[----:B---3--:R-:W-:Y:S05]  /*2bf60*/  @!P0 BRA `(.L_x_1767) ;  /* 0xfffffffc00f08947 */ /* 0x008fea000383ffff */
[----:B------:R-:W-:Y:S05]  /*2bf70*/  BRA `(.L_x_1933) ;  /* 0xffffffd000f87947 */ /* 0x000fea000383ffff */
.L_x_1769:
[----:B---3--:R3:W4:Y:S02]  /*2bf80*/  SYNCS.PHASECHK.TRANS64.TRYWAIT P0, [R4+URZ], R5 ;  /* 0x00000005040075a7 */ /* 0x008724000800017f */
[----:B----4-:R-:W-:Y:S05]  /*2bf90*/  @!P0 NANOSLEEP.SYNCS 0x989680 ;  /* 0x009896800000895d */ /* 0x010fea0003900000 */
[----:B------:R-:W4:Y:S02]  /*2bfa0*/  @!P0 SYNCS.PHASECHK.TRANS64 P0, [R4+URZ], R5 ;  /* 0x00000005040085a7 */ /* 0x000f24000800007f */
[----:B----4-:R-:W-:Y:S05]  /*2bfb0*/  @!P0 BRA `(.L_x_1769) ;  /* 0xfffffffc00f08947 */ /* 0x010fea000383ffff */
[----:B------:R-:W-:Y:S05]  /*2bfc0*/  BRA `(.L_x_1934) ;  /* 0xffffffd400007947 */ /* 0x000fea000383ffff */
.L_x_1935:
        /* <DEDUP_REMOVED lines=11> */
.L_x_2844:


//--------------------- .text._ZN7cutlass13device_kernelIN5flash11enable_sm90INS1_16FlashAttnFwdSm90INS1_25CollectiveMainloopFwdSm90ILi2EN4cute5tupleIJNS5_1CILi1EEES8_S8_EEENS6_IJNS7_ILi128EEENS7_ILi80EEENS7_ILi256EEEEEELi256ENS_10bfloat16_tEfNS_4arch4Sm90ELb1ELb0ELb1ELb0ELb0ELb0ELb0ELb1ELb1ELb0ELb0ELb0EEENS1_21CollectiveEpilogueFwdINS6_IJSA_SC_SB_EEES9_SE_SG_Li256ELb0ELb0ELb0ELb0EEENS1_30DynamicPersistentTileSchedulerILi256ELi32ELb0ELb0ELb1EEEEEEEEEvNT_6ParamsE --------------------------
	.section	.text._ZN7cutlass13device_kernelIN5flash11enable_sm90INS1_16FlashAttnFwdSm90INS1_25CollectiveMainloopFwdSm90ILi2EN4cute5tupleIJNS5_1CILi1EEES8_S8_EEENS6_IJNS7_ILi128EEENS7_ILi80EEENS7_ILi256EEEEEELi256ENS_10bfloat16_tEfNS_4arch4Sm90ELb1ELb0ELb1ELb0ELb0ELb0ELb0ELb1ELb1ELb0ELb0ELb0EEENS1_21CollectiveEpilogueFwdINS6_IJSA_SC_SB_EEES9_SE_SG_Li256ELb0ELb0ELb0ELb0EEENS1_30DynamicPersistentTileSchedulerILi256ELi32ELb0ELb0ELb1EEEEEEEEEvNT_6ParamsE,"ax",@progbits
	.align	128
.text._ZN7cutlass13device_kernelIN5flash11enable_sm90INS1_16FlashAttnFwdSm90INS1_25CollectiveMainloopFwdSm90ILi2EN4cute5tupleIJNS5_1CILi1EEES8_S8_EEENS6_IJNS7_ILi128EEENS7_ILi80EEENS7_ILi256EEEEEELi256ENS_10bfloat16_tEfNS_4arch4Sm90ELb1ELb0ELb1ELb0ELb0ELb0ELb0ELb1ELb1ELb0ELb0ELb0EEENS1_21CollectiveEpilogueFwdINS6_IJSA_SC_SB_EEES9_SE_SG_Li256ELb0ELb0ELb0ELb0EEENS1_30DynamicPersistentTileSchedulerILi256ELi32ELb0ELb0ELb1EEEEEEEEEvNT_6ParamsE:
        .type           _ZN7cutlass13device_kernelIN5flash11enable_sm90INS1_16FlashAttnFwdSm90INS1_25CollectiveMainloopFwdSm90ILi2EN4cute5tupleIJNS5_1CILi1EEES8_S8_EEENS6_IJNS7_ILi128EEENS7_ILi80EEENS7_ILi256EEEEEELi256ENS_10bfloat16_tEfNS_4arch4Sm90ELb1ELb0ELb1ELb0ELb0ELb0ELb0ELb1ELb1ELb0ELb0ELb0EEENS1_21CollectiveEpilogueFwdINS6_IJSA_SC_SB_EEES9_SE_SG_Li256ELb0ELb0ELb0ELb0EEENS1_30DynamicPersistentTileSchedulerILi256ELi32ELb0ELb0ELb1EEEEEEEEEvNT_6ParamsE,@function
        .size           _ZN7cutlass13device_kernelIN5flash11enable_sm90INS1_16FlashAttnFwdSm90INS1_25CollectiveMainloopFwdSm90ILi2EN4cute5tupleIJNS5_1CILi1EEES8_S8_EEENS6_IJNS7_ILi128EEENS7_ILi80EEENS7_ILi256EEEEEELi256ENS_10bfloat16_tEfNS_4arch4Sm90ELb1ELb0ELb1ELb0ELb0ELb0ELb0ELb1ELb1ELb0ELb0ELb0EEENS1_21CollectiveEpilogueFwdINS6_IJSA_SC_SB_EEES9_SE_SG_Li256ELb0ELb0ELb0ELb0EEENS1_30DynamicPersistentTileSchedulerILi256ELi32ELb0ELb0ELb1EEEEEEEEEvNT_6ParamsE,(.L_x_2845 - _ZN7cutlass13device_kernelIN5flash11enable_sm90INS1_16FlashAttnFwdSm90INS1_25CollectiveMainloopFwdSm90ILi2EN4cute5tupleIJNS5_1CILi1EEES8_S8_EEENS6_IJNS7_ILi128EEENS7_ILi80EEENS7_ILi256EEEEEELi256ENS_10bfloat16_tEfNS_4arch4Sm90ELb1ELb0ELb1ELb0ELb0ELb0ELb0ELb1ELb1ELb0ELb0ELb0EEENS1_21CollectiveEpilogueFwdINS6_IJSA_SC_SB_EEES9_SE_SG_Li256ELb0ELb0ELb0ELb0EEENS1_30DynamicPersistentTileSchedulerILi256ELi32ELb0ELb0ELb1EEEEEEEEEvNT_6ParamsE)
        .other          _ZN7cutlass13device_kernelIN5flash11enable_sm90INS1_16FlashAttnFwdSm90INS1_25CollectiveMainloopFwdSm90ILi2EN4cute5tupleIJNS5_1CILi1EEES8_S8_EEENS6_IJNS7_ILi128EEENS7_ILi80EEENS7_ILi256EEEEEELi256ENS_10bfloat16_tEfNS_4arch4Sm90ELb1ELb0ELb1ELb0ELb0ELb0ELb0ELb1ELb1ELb0ELb0ELb0EEENS1_21CollectiveEpilogueFwdINS6_IJSA_SC_SB_EEES9_SE_SG_Li256ELb0ELb0ELb0ELb0EEENS1_30DynamicPersistentTileSchedulerILi256ELi32ELb0ELb0ELb1EEEEEEEEEvNT_6ParamsE,@"STO_CUDA_ENTRY STV_DEFAULT"
_ZN7cutlass13device_kernelIN5flash11enable_sm90INS1_16FlashAttnFwdSm90INS1_25CollectiveMainloopFwdSm90ILi2EN4cute5tupleIJNS5_1CILi1EEES8_S8_EEENS6_IJNS7_ILi128EEENS7_ILi80EEENS7_ILi256EEEEEELi256ENS_10bfloat16_tEfNS_4arch4Sm90ELb1ELb0ELb1ELb0ELb0ELb0ELb0ELb1ELb1ELb0ELb0ELb0EEENS1_21CollectiveEpilogueFwdINS6_IJSA_SC_SB_EEES9_SE_SG_Li256ELb0ELb0ELb0ELb0EEENS1_30DynamicPersistentTileSchedulerILi256ELi32ELb0ELb0ELb1EEEEEEEEEvNT_6ParamsE:
        /* <DEDUP_REMOVED lines=24> */
.L_x_1937:
[----:B------:R-:W-:Y:S05]  /*0180*/  BSYNC B0 ;  /* 0x0000000000007941 */ /* 0x000fea0003800000 */
.L_x_1936:
        /* <DEDUP_REMOVED lines=37> */
.L_x_1938:
        /* <DEDUP_REMOVED lines=22> */
.L_x_1939:
        /* <DEDUP_REMOVED lines=18> */
.L_x_1940:
        /* <DEDUP_REMOVED lines=22> */
.L_x_1941:
        /* <DEDUP_REMOVED lines=22> */
.L_x_1942:
        /* <DEDUP_REMOVED lines=8> */
.L_x_1944:
        /* <DEDUP_REMOVED lines=14> */
[----:B-1----:R-:W1:Y:S05]  /*0a80*/  S2R R2, SR_TID.X ;  /* 0x0000000000027919 */ /* 0x002e6a0000002100 */
[----:B------:R-:W4:Y:S01]  /*0a90*/  S2UR UR6, SR_SWINHI ;  /* 0x00000000000679c3 */ /* 0x000f220000002f00 */
[----:B---3--:R-:W-:-:S07]  /*0aa0*/  ULEA UR60, UR4, UR60, 0x18 ;  /* 0x0000003c043c7291 */ /* 0x008fce000f8ec03f */
[----:B------:R-:W-:Y:S01]  /*0ab0*/  UMOV UR4, UR60 ;  /* 0x0000003c00047c82 */ /* 0x000fe20008000000 */
[----:B----4-:R-:W-:Y:S01]  /*0ac0*/  UMOV UR5, UR6 ;  /* 0x0000000600057c82 */ /* 0x010fe20008000000 */
[----:B------:R-:W-:Y:S01]  /*0ad0*/  IMAD.U32 R22, RZ, RZ, UR4 ;  /* 0x00000004ff167e24 */ /* 0x000fe2000f8e00ff */
[----:B-1----:R-:W-:Y:S01]  /*0ae0*/  IADD3 R224, R2, -0x80, RZ ;  /* 0xffffff8002e07810 */ /* 0x002fe20007ffe0ff */
[----:B------:R-:W-:Y:S01]  /*0af0*/  IMAD.U32 R23, RZ, RZ, UR5 ;  /* 0x00000005ff177e24 */ /* 0x000fe2000f8e00ff */
[----:B------:R-:W-:Y:S01]  /*0b00*/  UMOV UR4, UR7 ;  /* 0x0000000700047c82 */ /* 0x000fe20008000000 */
[----:B--2---:R-:W-:Y:S02]  /*0b10*/  R2UR UR8, R3 ;  /* 0x00000000030872ca */ /* 0x004fe400000e0000 */
[----:B------:R-:W-:-:S04]  /*0b20*/  SHF.R.S32.HI R3, RZ, 0x1f, R224 ;  /* 0x0000001fff037819 */ /* 0x000fc800000114e0 */
[CC--:B------:R-:W-:Y:S02]  /*0b30*/  LEA.HI R2, R3.reuse, R224.reuse, RZ, 0x4 ;  /* 0x000000e003027211 */ /* 0x0c0fe400078f20ff */
[CC--:B------:R-:W-:Y:S02]  /*0b40*/  LEA.HI R0, R3.reuse, R224.reuse, RZ, 0x7 ;  /* 0x000000e003007211 */ /* 0x0c0fe400078f38ff */
[----:B------:R-:W-:Y:S02]  /*0b50*/  SHF.R.S32.HI R5, RZ, 0x4, R2 ;  /* 0x00000004ff057819 */ /* 0x000fe40000011402 */
[----:B------:R-:W-:Y:S01]  /*0b60*/  LOP3.LUT R7, R0, 0xffffff80, RZ, 0xc0, !PT ;  /* 0xffffff8000077812 */ /* 0x000fe200078ec0ff */
[----:B------:R-:W-:Y:S01]  /*0b70*/  ULOP3.LUT UR5, UR8, 0x1, URZ, 0xfc, !UPT ;  /* 0x0000000108057892 */ /* 0x000fe2000f8efc3f */
[----:B------:R-:W-:Y:S02]  /*0b80*/  LEA.HI R4, R2, R5, RZ, 0x1 ;  /* 0x0000000502047211 */ /* 0x000fe400078f08ff */
[----:B------:R-:W-:Y:S01]  /*0b90*/  LEA.HI R222, R3, R224, RZ, 0x5 ;  /* 0x000000e003de7211 */ /* 0x000fe200078f28ff */
[----:B------:R-:W-:Y:S01]  /*0ba0*/  IMAD.IADD R220, R224, 0x1, -R7 ;  /* 0x00000001e0dc7824 */ /* 0x000fe200078e0a07 */
[----:B------:R-:W-:Y:S01]  /*0bb0*/  LOP3.LUT R4, R4, 0x1ffffffe, RZ, 0xc0, !PT ;  /* 0x1ffffffe04047812 */ /* 0x000fe200078ec0ff */
[----:B------:R-:W-:Y:S01]  /*0bc0*/  IMAD.U32 R223, RZ, RZ, UR5 ;  /* 0x00000005ffdf7e24 */ /* 0x000fe2000f8e00ff */
[----:B------:R-:W-:Y:S01]  /*0bd0*/  SHF.R.S32.HI R222, RZ, 0x5, R222 ;  /* 0x00000005ffde7819 */ /* 0x000fe200000114de */
[----:B------:R-:W-:Y:S01]  /*0be0*/  UMOV UR5, URZ ;  /* 0x0000003f00057c82 */ /* 0x000fe20008000000 */
[----:B------:R-:W-:Y:S01]  /*0bf0*/  SHF.R.S32.HI R7, RZ, 0x1f, R220 ;  /* 0x0000001fff077819 */ /* 0x000fe200000114dc */
[----:B------:R-:W-:Y:S01]  /*0c00*/  IMAD.IADD R4, R5, 0x1, -R4 ;  /* 0x0000000105047824 */ /* 0x000fe200078e0a04 */
[----:B------:R-:W-:Y:S01]  /*0c10*/  LOP3.LUT R5, R2, 0x3fffff0, RZ, 0xc0, !PT ;  /* 0x03fffff002057812 */ /* 0x000fe200078ec0ff */
[----:B------:R-:W-:Y:S01]  /*0c20*/  IMAD.U32 R219, RZ, RZ, UR5 ;  /* 0x00000005ffdb7e24 */ /* 0x000fe2000f8e00ff */
[----:B------:R-:W-:-:S02]  /*0c30*/  LEA.HI R2, R7, R220, RZ, 0x2 ;  /* 0x000000dc07027211 */ /* 0x000fc400078f10ff */
[----:B------:R-:W-:Y:S02]  /*0c40*/  IADD3 R5, R224, -R5, RZ ;  /* 0x80000005e0057210 */ /* 0x000fe40007ffe0ff */
[--C-:B------:R-:W-:Y:S02]  /*0c50*/  SHF.R.S32.HI R6, RZ, 0x2, R2.reuse ;  /* 0x00000002ff067819 */ /* 0x100fe40000011402 */
[----:B------:R-:W-:Y:S01]  /*0c60*/  SHF.R.S32.HI R9, RZ, 0x1f, R2 ;  /* 0x0000001fff097819 */ /* 0x000fe20000011402 */
[----:B------:R-:W-:Y:S01]  /*0c70*/  IMAD R5, R222, 0x10, R5 ;  /* 0x00000010de057824 */ /* 0x000fe200078e0205 */
[----:B------:R-:W-:Y:S02]  /*0c80*/  SHF.R.S32.HI R221, RZ, 0x7, R0 ;  /* 0x00000007ffdd7819 */ /* 0x000fe40000011400 */
[----:B------:R-:W-:Y:S01]  /*0c90*/  LEA.HI R9, R9, R6, RZ, 0x3 ;  /* 0x0000000609097211 */ /* 0x000fe200078f18ff */
[----:B------:R-:W-:Y:S01]  /*0ca0*/  IMAD R5, R5, 0x8, R4 ;  /* 0x0000000805057824 */ /* 0x000fe200078e0204 */
[----:B------:R-:W-:-:S02]  /*0cb0*/  LEA.HI R7, R7, R220, RZ, 0x5 ;  /* 0x000000dc07077211 */ /* 0x000fc400078f28ff */
[----:B------:R-:W-:Y:S02]  /*0cc0*/  LOP3.LUT R9, R9, 0xfffffff8, RZ, 0xc0, !PT ;  /* 0xfffffff809097812 */ /* 0x000fe400078ec0ff */
[----:B------:R-:W-:Y:S02]  /*0cd0*/  LEA.HI R0, R0, R221, RZ, 0x1 ;  /* 0x000000dd00007211 */ /* 0x000fe400078f08ff */
[----:B------:R-:W-:Y:S02]  /*0ce0*/  IADD3 R6, R6, -R9, RZ ;  /* 0x8000000906067210 */ /* 0x000fe40007ffe0ff */
[----:B------:R-:W-:Y:S02]  /*0cf0*/  SHF.R.S32.HI R7, RZ, 0x5, R7 ;  /* 0x00000005ff077819 */ /* 0x000fe40000011407 */
[----:B------:R-:W-:Y:S02]  /*0d00*/  LOP3.LUT R0, R0, 0x3fffffe, RZ, 0xc0, !PT ;  /* 0x03fffffe00007812 */ /* 0x000fe400078ec0ff */
[----:B------:R-:W-:Y:S01]  /*0d10*/  SHF.L.U32 R5, R5, 0x3, RZ ;  /* 0x0000000305057819 */ /* 0x000fe200000006ff */
[----:B------:R-:W-:Y:S01]  /*0d20*/  IMAD R7, R7, 0x10, R6 ;  /* 0x0000001007077824 */ /* 0x000fe200078e0206 */
[----:B------:R-:W-:Y:S01]  /*0d30*/  LEA.HI R3, R3, R224, RZ, 0x3 ;  /* 0x000000e003037211 */ /* 0x000fe200078f18ff */
[----:B------:R-:W-:Y:S01]  /*0d40*/  IMAD.IADD R0, R221, 0x1, -R0 ;  /* 0x00000001dd007824 */ /* 0x000fe200078e0a00 */
[----:B------:R-:W-:Y:S01]  /*0d50*/  MOV R16, UR5 ;  /* 0x0000000500107c02 */ /* 0x000fe20008000f00 */
[----:B------:R-:W-:Y:S01]  /*0d60*/  IMAD.WIDE R22, R5, 0x2, R22 ;  /* 0x0000000205167825 */ /* 0x000fe200078e0216 */
[----:B------:R-:W-:-:S02]  /*0d70*/  LOP3.LUT R5, R3, 0x1ffffff8, RZ, 0xc0, !PT ;  /* 0x1ffffff803057812 */ /* 0x000fc400078ec0ff */
[----:B------:R-:W-:Y:S02]  /*0d80*/  LEA R215, R0, R7, 0x6 ;  /* 0x0000000700d77211 */ /* 0x000fe400078e30ff */
[----:B------:R-:W-:Y:S01]  /*0d90*/  LOP3.LUT R7, R2, 0x7ffffffc, RZ, 0xc0, !PT ;  /* 0x7ffffffc02077812 */ /* 0x000fe200078ec0ff */
[----:B------:R-:W-:Y:S01]  /*0da0*/  IMAD.IADD R5, R224, 0x1, -R5 ;  /* 0x00000001e0057824 */ /* 0x000fe200078e0a05 */
[----:B------:R-:W-:-:S03]  /*0db0*/  SHF.R.S32.HI R216, RZ, 0x3, R3 ;  /* 0x00000003ffd87819 */ /* 0x000fc60000011403 */
[----:B------:R-:W-:Y:S01]  /*0dc0*/  IMAD.IADD R214, R220, 0x1, -R7 ;  /* 0x00000001dcd67824 */ /* 0x000fe200078e0a07 */
[----:B------:R-:W-:-:S07]  /*0dd0*/  SHF.L.U32 R212, R5, 0x3, RZ ;  /* 0x0000000305d47819 */ /* 0x000fce00000006ff */
.L_x_1991:
        /* <DEDUP_REMOVED lines=21> */
.L_x_1945:
        /* <DEDUP_REMOVED lines=8> */
.L_x_1946:
[----:B------:R-:W-:Y:S01]  /*0fb0*/  R2UR UR5, R218 ;  /* 0x00000000da0572ca */ /* 0x000fe200000e0000 */
[----:B------:R-:W-:Y:S01]  /*0fc0*/  ULDC.64 UR10, c[0x0][0x3f8] ;  /* 0x0000fe00000a7ab9 */ /* 0x000fe20000000a00 */
[----:B------:R-:W-:Y:S01]  /*0fd0*/  UIADD3 UR9, UR7, -UR4, URZ ;  /* 0x8000000407097290 */ /* 0x000fe2000fffe03f */
[----:B------:R-:W-:Y:S01]  /*0fe0*/  PLOP3.LUT P0, PT, PT, PT, PT, 0x80, 0x0 ;  /* 0x000000000000781c */ /* 0x000fe20003f0f070 */
[----:B------:R-:W-:Y:S01]  /*0ff0*/  UISETP.NE.U32.AND UP0, UPT, UR10, URZ, UPT ;  /* 0x0000003f0a00728c */ /* 0x000fe2000bf05070 */
[----:B------:R-:W-:Y:S01]  /*1000*/  CS2R R2, SRZ ;  /* 0x0000000000027805 */ /* 0x000fe2000001ff00 */
[----:B------:R-:W-:Y:S01]  /*1010*/  ULDC UR41, c[0x0][0x404] ;  /* 0x0001010000297ab9 */ /* 0x000fe20000000800 */
[----:B------:R-:W-:Y:S01]  /*1020*/  ULDC UR6, c[0x0][0x2e0] ;  /* 0x0000b80000067ab9 */ /* 0x000fe20000000800 */
[----:B------:R-:W-:Y:S01]  /*1030*/  UISETP.NE.AND.EX UP0, UPT, UR11, URZ, UPT, UP0 ;  /* 0x0000003f0b00728c */ /* 0x000fe2000bf05300 */
[----:B------:R-:W-:Y:S01]  /*1040*/  MOV R0, RZ ;  /* 0x000000ff00007202 */ /* 0x000fe20000000f00 */
[----:B------:R-:W-:Y:S01]  /*1050*/  ULDC UR7, c[0x0][0x288] ;  /* 0x0000a20000077ab9 */ /* 0x000fe20000000800 */
[----:B------:R-:W-:Y:S01]  /*1060*/  ULDC UR43, c[0x0][0xdb8] ;  /* 0x00036e00002b7ab9 */ /* 0x000fe20000000800 */
[----:B------:R-:W-:Y:S01]  /*1070*/  USEL UR41, UR41, 0x1, UP0 ;  /* 0x0000000129297887 */ /* 0x000fe20008000000 */
[----:B------:R-:W-:Y:S01]  /*1080*/  CS2R R150, SRZ ;  /* 0x0000000000967805 */ /* 0x000fe2000001ff00 */
[----:B------:R-:W-:Y:S01]  /*1090*/  ULOP3.LUT UR4, URZ, UR5, URZ, 0x33, !UPT ;  /* 0x000000053f047292 */ /* 0x000fe2000f8e333f */
[----:B------:R-:W-:Y:S01]  /*10a0*/  CS2R R148, SRZ ;  /* 0x0000000000947805 */ /* 0x000fe2000001ff00 */
[----:B------:R-:W-:Y:S01]  /*10b0*/  UIMAD UR41, UR41, UR6, URZ ;  /* 0x00000006292972a4 */ /* 0x000fe2000f8e023f */
[----:B------:R-:W-:Y:S01]  /*10c0*/  CS2R R146, SRZ ;  /* 0x0000000000927805 */ /* 0x000fe2000001ff00 */
[----:B------:R-:W-:Y:S01]  /*10d0*/  ULDC UR5, c[0x0][0xdac] ;  /* 0x00036b0000057ab9 */ /* 0x000fe20000000800 */
[----:B------:R-:W-:Y:S01]  /*10e0*/  UISETP.NE.AND UP1, UPT, UR43, 0x1, UPT ;  /* 0x000000012b00788c */ /* 0x000fe2000bf25270 */
[----:B------:R-:W-:Y:S01]  /*10f0*/  CS2R R144, SRZ ;  /* 0x0000000000907805 */ /* 0x000fe2000001ff00 */
[----:B------:R-:W-:Y:S01]  /*1100*/  UIADD3 UR4, UR4, UR5, URZ ;  /* 0x0000000504047290 */ /* 0x000fe2000fffe03f */
[----:B------:R-:W-:Y:S01]  /*1110*/  CS2R R142, SRZ ;  /* 0x00000000008e7805 */ /* 0x000fe2000001ff00 */
[----:B------:R-:W-:Y:S01]  /*1120*/  ULDC UR10, c[0x0][0xdc4] ;  /* 0x00037100000a7ab9 */ /* 0x000fe20000000800 */
[----:B------:R-:W-:Y:S01]  /*1130*/  CS2R R140, SRZ ;  /* 0x00000000008c7805 */ /* 0x000fe2000001ff00 */
[----:B------:R-:W-:Y:S01]  /*1140*/  USHF.L.U32 UR42, UR4, 0x7, URZ ;  /* 0x00000007042a7899 */ /* 0x000fe2000800063f */
[----:B------:R-:W-:Y:S01]  /*1150*/  CS2R R138, SRZ ;  /* 0x00000000008a7805 */ /* 0x000fe2000001ff00 */
[----:B------:R-:W-:Y:S01]  /*1160*/  UIADD3 UR4, UR41, 0x4f, URZ ;  /* 0x0000004f29047890 */ /* 0x000fe2000fffe03f */
[----:B------:R-:W-:Y:S01]  /*1170*/  CS2R R136, SRZ ;  /* 0x0000000000887805 */ /* 0x000fe2000001ff00 */
[----:B------:R-:W-:Y:S01]  /*1180*/  UIADD3 UR5, UR42, 0xcf, -UR7 ;  /* 0x000000cf2a057890 */ /* 0x000fe2000fffe807 */
[----:B------:R-:W-:Y:S01]  /*1190*/  CS2R R134, SRZ ;  /* 0x0000000000867805 */ /* 0x000fe2000001ff00 */
[----:B------:R-:W-:Y:S01]  /*11a0*/  UIMAD UR9, UR8, UR10, UR9 ;  /* 0x0000000a080972a4 */ /* 0x000fe2000f8e0209 */
[----:B------:R-:W-:Y:S01]  /*11b0*/  CS2R R132, SRZ ;  /* 0x0000000000847805 */ /* 0x000fe2000001ff00 */
[----:B------:R-:W-:Y:S01]  /*11c0*/  UIADD3 UR6, UR41, UR5, URZ ;  /* 0x0000000529067290 */ /* 0x000fe2000fffe03f */
[----:B------:R-:W-:Y:S01]  /*11d0*/  CS2R R130, SRZ ;  /* 0x0000000000827805 */ /* 0x000fe2000001ff00 */
[----:B------:R-:W-:Y:S01]  /*11e0*/  UIMAD.WIDE UR4, UR4, 0x66666667, URZ ;  /* 0x66666667040478a5 */ /* 0x000fe2000f8e023f */
[----:B------:R-:W-:Y:S01]  /*11f0*/  CS2R R128, SRZ ;  /* 0x0000000000807805 */ /* 0x000fe2000001ff00 */
[----:B------:R-:W-:Y:S01]  /*1200*/  UIMAD.WIDE UR6, UR6, 0x66666667, URZ ;  /* 0x66666667060678a5 */ /* 0x000fe2000f8e023f */
[----:B------:R-:W-:Y:S01]  /*1210*/  CS2R R126, SRZ ;  /* 0x00000000007e7805 */ /* 0x000fe2000001ff00 */
[----:B------:R-:W-:Y:S01]  /*1220*/  USHF.R.U32.HI UR4, URZ, 0x1f, UR5 ;  /* 0x0000001f3f047899 */ /* 0x000fe20008011605 */
[----:B------:R-:W-:Y:S01]  /*1230*/  CS2R R124, SRZ ;  /* 0x00000000007c7805 */ /* 0x000fe2000001ff00 */
[----:B------:R-:W-:Y:S01]  /*1240*/  USHF.R.U32.HI UR6, URZ, 0x1f, UR7 ;  /* 0x0000001f3f067899 */ /* 0x000fe20008011607 */
[----:B------:R-:W-:Y:S01]  /*1250*/  CS2R R122, SRZ ;  /* 0x00000000007a7805 */ /* 0x000fe2000001ff00 */
[----:B------:R-:W-:Y:S01]  /*1260*/  ULEA.HI.SX32 UR47, UR5, UR4, 0x1b ;  /* 0x00000004052f7291 */ /* 0x000fe2000f8fda3f */
[----:B------:R-:W-:Y:S01]  /*1270*/  CS2R R120, SRZ ;  /* 0x0000000000787805 */ /* 0x000fe2000001ff00 */
[----:B------:R-:W-:Y:S01]  /*1280*/  ULEA.HI.SX32 UR6, UR7, UR6, 0x1b ;  /* 0x0000000607067291 */ /* 0x000fe2000f8fda3f */
[----:B------:R-:W-:Y:S01]  /*1290*/  CS2R R118, SRZ ;  /* 0x0000000000767805 */ /* 0x000fe2000001ff00 */
[----:B------:R-:W-:Y:S01]  /*12a0*/  @UP1 ULDC UR8, c[0x0][0xdbc] ;  /* 0x00036f0000081ab9 */ /* 0x000fe20000000800 */
[----:B------:R-:W-:Y:S01]  /*12b0*/  @UP1 ULDC UR7, c[0x0][0xdc0] ;  /* 0x0003700000071ab9 */ /* 0x000fe20000000800 */
[----:B------:R-:W-:Y:S01]  /*12c0*/  UISETP.LT.AND UP0, UPT, UR47, UR6, UPT ;  /* 0x000000062f00728c */ /* 0x000fe2000bf01270 */
[----:B------:R-:W-:Y:S01]  /*12d0*/  CS2R R116, SRZ ;  /* 0x0000000000747805 */ /* 0x000fe2000001ff00 */
[----:B------:R-:W-:Y:S01]  /*12e0*/  UIMAD.WIDE.U32 UR4, UR9, UR8, URZ ;  /* 0x00000008090472a5 */ /* 0x000fe2000f8e003f */
[----:B------:R-:W-:Y:S01]  /*12f0*/  CS2R R114, SRZ ;  /* 0x0000000000727805 */ /* 0x000fe2000001ff00 */
[----:B------:R-:W-:Y:S01]  /*1300*/  USEL UR47, UR47, UR6, UP0 ;  /* 0x000000062f2f7287 */ /* 0x000fe20008000000 */
[----:B------:R-:W-:Y:S01]  /*1310*/  CS2R R112, SRZ ;  /* 0x0000000000707805 */ /* 0x000fe2000001ff00 */
[----:B------:R-:W-:Y:S01]  /*1320*/  UMOV UR44, UR9 ;  /* 0x00000009002c7c82 */ /* 0x000fe20008000000 */
[----:B------:R-:W-:Y:S01]  /*1330*/  @UP1 USHF.R.U32.HI UR44, URZ, UR7, UR5 ;  /* 0x000000073f2c1299 */ /* 0x000fe20008011605 */
[----:B------:R-:W-:Y:S01]  /*1340*/  CS2R R110, SRZ ;  /* 0x00000000006e7805 */ /* 0x000fe2000001ff00 */
[----:B------:R-:W-:Y:S01]  /*1350*/  UISETP.GE.AND UP0, UPT, UR47, 0x1, UPT ;  /* 0x000000012f00788c */ /* 0x000fe2000bf06270 */
[----:B------:R-:W-:Y:S01]  /*1360*/  CS2R R108, SRZ ;  /* 0x00000000006c7805 */ /* 0x000fe2000001ff00 */
[----:B------:R-:W-:Y:S01]  /*1370*/  UIADD3 UR4, -UR44, URZ, URZ ;  /* 0x0000003f2c047290 */ /* 0x000fe2000fffe13f */
[----:B------:R-:W-:-:S02]  /*1380*/  CS2R R106, SRZ ;  /* 0x00000000006a7805 */ /* 0x000fc4000001ff00 */
[----:B------:R-:W-:Y:S01]  /*1390*/  CS2R R104, SRZ ;  /* 0x0000000000687805 */ /* 0x000fe2000001ff00 */
[----:B------:R-:W-:Y:S01]  /*13a0*/  IMAD.MOV.U32 R102, RZ, RZ, RZ ;  /* 0x000000ffff667224 */ /* 0x000fe200078e00ff */
[----:B------:R-:W-:Y:S01]  /*13b0*/  PLOP3.LUT P1, PT, PT, PT, UP0, 0x80, 0x0 ;  /* 0x000000000000781c */ /* 0x000fe20003f2f008 */
[----:B------:R-:W-:Y:S01]  /*13c0*/  UIMAD UR43, UR43, UR4, UR9 ;  /* 0x000000042b2b72a4 */ /* 0x000fe2000f8e0209 */
        /* <DEDUP_REMOVED lines=39> */
[----:B------:R-:W-:Y:S01]  /*1640*/  MOV R4, RZ ;  /* 0x000000ff00047202 */ /* 0x000fe20000000f00 */
        /* <DEDUP_REMOVED lines=29> */
.L_x_1948:
[----:B------:R-:W-:Y:S02]  /*1820*/  R2UR UR6, R219 ;  /* 0x00000000db0672ca */ /* 0x000fe400000e0000 */
[----:B------:R-:W-:-:S11]  /*1830*/  R2UR UR5, R223 ;  /* 0x00000000df0572ca */ /* 0x000fd600000e0000 */
[----:B------:R-:W-:Y:S02]  /*1840*/  ULEA.HI UR4, UR6, UR6, URZ, 0x1 ;  /* 0x0000000606047291 */ /* 0x000fe4000f8f083f */
[----:B------:R-:W-:Y:S02]  /*1850*/  IMAD.U32 R2, RZ, RZ, UR5 ;  /* 0x00000005ff027e24 */ /* 0x000fe4000f8e00ff */
[----:B------:R-:W-:-:S03]  /*1860*/  ULOP3.LUT UR4, UR4, 0xfffffffe, URZ, 0xc0, !UPT ;  /* 0xfffffffe04047892 */ /* 0x000fc6000f8ec03f */
[----:B------:R-:W-:Y:S01]  /*1870*/  ISETP.NE.AND P0, PT, R2, 0x3, PT ;  /* 0x000000030200780c */ /* 0x000fe20003f05270 */
[----:B------:R-:W-:-:S06]  /*1880*/  UIADD3 UR4, UR6, -UR4, URZ ;  /* 0x8000000406047290 */ /* 0x000fcc000fffe03f */
[----:B------:R-:W-:-:S05]  /*1890*/  IMAD.U32 R0, RZ, RZ, UR4 ;  /* 0x00000004ff007e24 */ /* 0x000fca000f8e00ff */
[----:B------:R-:W-:-:S04]  /*18a0*/  SHF.L.U32 R0, R0, 0x1f, RZ ;  /* 0x0000001f00007819 */ /* 0x000fc800000006ff */
[----:B------:R-:W1:Y:S02]  /*18b0*/  SYNCS.PHASECHK.TRANS64.TRYWAIT P1, [UR60+0x38800], R0 ;  /* 0x03880000ff0075a7 */ /* 0x000e64000802017c */
[----:B-1----:R-:W-:Y:S05]  /*18c0*/  @!P1 BRA `(.L_x_1949) ;  /* 0x0000012c00349947 */ /* 0x002fea0003800000 */
.L_x_2050:
[----:B------:R-:W-:Y:S05]  /*18d0*/  @!P0 BRA `(.L_x_1950) ;  /* 0x0000000000048947 */ /* 0x000fea0003800000 */
[----:B------:R-:W-:Y:S01]  /*18e0*/  BPT.TRAP 0x1 ;  /* 0x000000040000795c */ /* 0x000fe20000300000 */
.L_x_1950:
[----:B------:R-:W-:Y:S02]  /*18f0*/  R2UR UR4, R16 ;  /* 0x00000000100472ca */ /* 0x000fe400000e0000 */
[----:B-1----:R-:W-:-:S04]  /*1900*/  MOV R0, UR46 ;  /* 0x0000002e00007c02 */ /* 0x002fc80008000f00 */
[----:B------:R-:W-:-:S07]  /*1910*/  LEA R0, R0, UR60, 0x3 ;  /* 0x0000003c00007c11 */ /* 0x000fce000f8e18ff */
[----:B------:R-:W-:-:S05]  /*1920*/  IMAD.U32 R3, RZ, RZ, UR4 ;  /* 0x00000004ff037e24 */ /* 0x000fca000f8e00ff */
[----:B------:R-:W-:-:S04]  /*1930*/  SHF.L.U32 R3, R3, 0x1f, RZ ;  /* 0x0000001f03037819 */ /* 0x000fc800000006ff */
[----:B------:R1:W2:Y:S01]  /*1940*/  SYNCS.PHASECHK.TRANS64.TRYWAIT P2, [R0+URZ+0x38830], R3 ;  /* 0x03883003000075a7 */ /* 0x0002a2000804017f */
[----:B------:R-:W-:Y:S05]  /*1950*/  @!P0 BRA `(.L_x_1951) ;  /* 0x0000000000048947 */ /* 0x000fea0003800000 */
[----:B------:R-:W-:Y:S01]  /*1960*/  BPT.TRAP 0x1 ;  /* 0x000000040000795c */ /* 0x000fe20000300000 */
.L_x_1951:
[----:B------:R-:W3:Y:S01]  /*1970*/  S2R R2, SR_TID.X ;  /* 0x0000000000027919 */ /* 0x000ee20000002100 */
[----:B------:R-:W-:Y:S01]  /*1980*/  IMAD.MOV.U32 R151, RZ, RZ, RZ ;  /* 0x000000ffff977224 */ /* 0x000fe200078e00ff */
[----:B---3--:R-:W-:Y:S01]  /*1990*/  LOP3.LUT P1, RZ, R2, 0x7f, RZ, 0xc0, !PT ;  /* 0x0000007f02ff7812 */ /* 0x008fe2000782c0ff */
[----:B--2---:R-:W-:-:S12]  /*19a0*/  @P2 BRA `(.L_x_1952) ;  /* 0x0000000000082947 */ /* 0x004fd80003800000 */
[----:B------:R-:W2:Y:S02]  /*19b0*/  SYNCS.PHASECHK.TRANS64.TRYWAIT P2, [R0+URZ+0x38830], R3 ;  /* 0x03883003000075a7 */ /* 0x000ea4000804017f */
[----:B--2---:R-:W-:Y:S05]  /*19c0*/  @!P2 BRA `(.L_x_1953) ;  /* 0x0000012c000ca947 */ /* 0x004fea0003800000 */
.L_x_1952:
[----:B------:R-:W-:Y:S05]  /*19d0*/  WARPSYNC.ALL ;  /* 0x0000000000007948 */ /* 0x000fea0003800000 */
[----:B------:R-:W-:Y:S01]  /*19e0*/  UIADD3 UR4, UR60, 0x24400, URZ ;  /* 0x000244003c047890 */ /* 0x000fe2000fffe03f */
[----:B------:R-:W-:Y:S01]  /*19f0*/  WARPGROUP.ARRIVE ;  /* 0x00000000000079c5 */ /* 0x000fe20000000000 */
[----:B------:R-:W-:Y:S01]  /*1a00*/  ULOP3.LUT UR5, UR36, 0x10000, URZ, 0xfc, !UPT ;  /* 0x0001000024057892 */ /* 0x000fe2000f8efc3f */
[----:B------:R-:W-:Y:S01]  /*1a10*/  MOV R2, UR43 ;  /* 0x0000002b00027c02 */ /* 0x000fe20008000f00 */
[----:B------:R-:W-:Y:S01]  /*1a20*/  USHF.R.U32.HI UR4, URZ, 0x4, UR4 ;  /* 0x000000043f047899 */ /* 0x000fe20008011604 */
[----:B-12---:R-:W-:Y:S01]  /*1a30*/  MOV R3, UR42 ;  /* 0x0000002a00037c02 */ /* 0x006fe20008000f00 */
[----:B------:R-:W-:Y:S01]  /*1a40*/  UMOV UR9, 0x40000040 ;  /* 0x4000004000097882 */ /* 0x000fe20000000000 */
[----:B------:R-:W-:Y:S01]  /*1a50*/  UMOV UR11, 0x40000040 ;  /* 0x40000040000b7882 */ /* 0x000fe20000000000 */
[----:B------:R-:W-:Y:S01]  /*1a60*/  ULOP3.LUT UR4, UR4, 0x3fff, URZ, 0xc0, !UPT ;  /* 0x00003fff04047892 */ /* 0x000fe2000f8ec03f */
[----:B------:R-:W-:Y:S01]  /*1a70*/  IMAD.U32 R19, RZ, RZ, UR9 ;  /* 0x00000009ff137e24 */ /* 0x000fe2000f8e00ff */
[----:B------:R-:W-:Y:S01]  /*1a80*/  UMOV UR8, UR5 ;  /* 0x0000000500087c82 */ /* 0x000fe20008000000 */
[----:B------:R-:W-:Y:S01]  /*1a90*/  UMOV UR21, UR9 ;  /* 0x0000000900157c82 */ /* 0x000fe20008000000 */
[----:B------:R-:W-:Y:S01]  /*1aa0*/  ULOP3.LUT UR40, UR4, 0x10000, URZ, 0xfc, !UPT ;  /* 0x0001000004287892 */ /* 0x000fe2000f8efc3f */
[----:B------:R-:W-:Y:S01]  /*1ab0*/  MOV R18, UR8 ;  /* 0x0000000800127c02 */ /* 0x000fe20008000f00 */
[----:B------:R-:W-:Y:S01]  /*1ac0*/  UMOV UR20, UR8 ;  /* 0x0000000800147c82 */ /* 0x000fe20008000000 */
[----:B------:R-:W-:Y:S01]  /*1ad0*/  UMOV UR13, UR21 ;  /* 0x00000015000d7c82 */ /* 0x000fe20008000000 */
[----:B------:R-:W-:Y:S01]  /*1ae0*/  UIMAD UR4, UR46, 0xa00, UR40 ;  /* 0x00000a002e0478a4 */ /* 0x000fe2000f8e0228 */
[----:B------:R-:W-:Y:S01]  /*1af0*/  MOV R4, UR41 ;  /* 0x0000002900047c02 */ /* 0x000fe20008000f00 */
[----:B------:R-:W-:Y:S01]  /*1b00*/  UMOV UR12, UR20 ;  /* 0x00000014000c7c82 */ /* 0x000fe20008000000 */
[----:B------:R-:W-:Y:S01]  /*1b10*/  UMOV UR15, 0x40000040 ;  /* 0x40000040000f7882 */ /* 0x000fe20000000000 */
[----:B------:R-:W-:Y:S01]  /*1b20*/  UIADD3 UR14, UR4, 0x100, URZ ;  /* 0x00000100040e7890 */ /* 0x000fe2000fffe03f */
[----:B------:R-:W-:Y:S01]  /*1b30*/  MOV R5, UR40 ;  /* 0x0000002800057c02 */ /* 0x000fe20008000f00 */
[----:B------:R-:W-:Y:S01]  /*1b40*/  UIADD3 UR18, UR4, 0x180, URZ ;  /* 0x0000018004127890 */ /* 0x000fe2000fffe03f */
[----:B------:R-:W-:Y:S01]  /*1b50*/  @!P1 IADD3 R0, R0, 0x38840, RZ ;  /* 0x0003884000009810 */ /* 0x000fe20007ffe0ff */
[----:B------:R-:W-:Y:S01]  /*1b60*/  UMOV UR10, UR4 ;  /* 0x00000004000a7c82 */ /* 0x000fe20008000000 */
[----:B------:R-:W-:Y:S01]  /*1b70*/  UMOV UR16, UR20 ;  /* 0x0000001400107c82 */ /* 0x000fe20008000000 */
[----:B------:R-:W-:Y:S01]  /*1b80*/  HGMMA.64x16x16.F32.BF16 R56, gdesc[UR8], RZ, !UPT, gsb0 ;  /* 0x00200000083879f0 */ /* 0x000fe2000c0018ff */
[----:B------:R-:W-:Y:S01]  /*1b90*/  UIADD3 UR10, UR4, 0x80, URZ ;  /* 0x00000080040a7890 */ /* 0x000fe2000fffe03f */
[----:B------:R-:W-:Y:S01]  /*1ba0*/  @!P1 PRMT R0, RZ, 0x654, R0 ;  /* 0x00000654ff009816 */ /* 0x000fe20000000000 */
[----:B------:R-:W-:Y:S01]  /*1bb0*/  UMOV UR8, UR20 ;  /* 0x0000001400087c82 */ /* 0x000fe20008000000 */
[----:B------:R-:W-:Y:S01]  /*1bc0*/  UMOV UR9, UR21 ;  /* 0x0000001500097c82 */ /* 0x000fe20008000000 */
[----:B------:R-:W-:Y:S01]  /*1bd0*/  UMOV UR11, 0x40000040 ;  /* 0x40000040000b7882 */ /* 0x000fe20000000000 */
[----:B------:R-:W-:Y:S01]  /*1be0*/  UMOV UR17, UR21 ;  /* 0x0000001500117c82 */ /* 0x000fe20008000000 */
[----:B------:R-:W-:Y:S01]  /*1bf0*/  UMOV UR19, 0x40000040 ;  /* 0x4000004000137882 */ /* 0x000fe20000000000 */
        /* <DEDUP_REMOVED lines=101> */
[----:B------:R-:W-:Y:S01]  /*2250*/  IMAD.MOV.U32 R77, RZ, RZ, R151 ;  /* 0x000000ffff4d7224 */ /* 0x000fe200078e0097 */
[----:B------:R-:W-:Y:S01]  /*2260*/  MOV R72, R151 ;  /* 0x0000009700487202 */ /* 0x000fe20000000f00 */
        /* <DEDUP_REMOVED lines=16> */
[----:B------:R-:W-:Y:S01]  /*2370*/  UIADD3 UR6, UR5, 0x4, URZ ;  /* 0x0000000405067890 */ /* 0x000fe2000fffe03f */
[--C-:B------:R-:W-:Y:S01]  /*2380*/  IMAD.MOV.U32 R69, RZ, RZ, R151.reuse ;  /* 0x000000ffff457224 */ /* 0x100fe200078e0097 */
[----:B------:R-:W-:Y:S01]  /*2390*/  UIADD3 UR7, UR4, 0x4, URZ ;  /* 0x0000000404077890 */ /* 0x000fe2000fffe03f */
[--C-:B------:R-:W-:Y:S01]  /*23a0*/  IMAD.MOV.U32 R67, RZ, RZ, R151.reuse ;  /* 0x000000ffff437224 */ /* 0x100fe200078e0097 */
[----:B------:R-:W-:Y:S01]  /*23b0*/  MOV R66, R151 ;  /* 0x0000009700427202 */ /* 0x000fe20000000f00 */
[----:B------:R-:W-:Y:S01]  /*23c0*/  IMAD.MOV.U32 R65, RZ, RZ, R151 ;  /* 0x000000ffff417224 */ /* 0x000fe200078e0097 */
        /* <DEDUP_REMOVED lines=205> */
[----:B------:R-:W-:Y:S01]  /*30a0*/  ULDC UR11, c[0x0][0x288] ;  /* 0x0000a200000b7ab9 */ /* 0x000fe20000000800 */
        /* <DEDUP_REMOVED lines=260> */
[----:B------:R-:W-:Y:S02]  /*40f0*/  R2UR UR42, R3 ;  /* 0x00000000032a72ca */ /* 0x000fe400000e0000 */
[----:B------:R-:W-:Y:S02]  /*4100*/  R2UR UR40, R5 ;  /* 0x00000000052872ca */ /* 0x000fe400000e0000 */
[----:B------:R-:W-:-:S09]  /*4110*/  R2UR UR43, R2 ;  /* 0x00000000022b72ca */ /* 0x000fd200000e0000 */
        /* <DEDUP_REMOVED lines=11> */
[----:B------:R-:W-:Y:S01]  /*41d0*/  UIMAD UR5, UR47, -0x50, UR41 ;  /* 0xffffffb02f0578a4 */ /* 0x000fe2000f8e0229 */
[----:B------:R-:W-:Y:S01]  /*41e0*/  IMAD.U32 R7, RZ, RZ, UR57 ;  /* 0x00000039ff077e24 */ /* 0x000fe2000f8e00ff */
[----:B------:R-:W-:Y:S01]  /*41f0*/  UMOV UR7, 0x40000040 ;  /* 0x4000004000077882 */ /* 0x000fe20000000000 */
[----:B------:R-:W-:-:S02]  /*4200*/  UIADD3 UR47, UR47, -0x2, URZ ;  /* 0xfffffffe2f2f7890 */ /* 0x000fc4000fffe03f */
[----:B------:R-:W-:Y:S02]  /*4210*/  UIADD3 UR15, -UR11, 0x51, UR5 ;  /* 0x000000510b0f7890 */ /* 0x000fe4000fffe105 */
[----:B------:R-:W-:-:S03]  /*4220*/  UIADD3 UR14, UR5, 0x50, URZ ;  /* 0x00000050050e7890 */ /* 0x000fc6000fffe03f */
[----:B------:R-:W-:Y:S01]  /*4230*/  UMOV UR5, UR19 ;  /* 0x0000001300057c82 */ /* 0x000fe20008000000 */
[----:B------:R-:W-:Y:S02]  /*4240*/  MOV R3, UR15 ;  /* 0x0000000f00037c02 */ /* 0x000fe40008000f00 */
[----:B------:R-:W-:-:S03]  /*4250*/  IMAD.U32 R5, RZ, RZ, UR14 ;  /* 0x0000000eff057e24 */ /* 0x000fc6000f8e00ff */
[C---:B------:R-:W-:Y:S02]  /*4260*/  IMAD R3, R214.reuse, -0x2, R3 ;  /* 0xfffffffed6037824 */ /* 0x040fe400078e0203 */
[----:B------:R-:W-:-:S03]  /*4270*/  IMAD R2, R214, -0x2, R5 ;  /* 0xfffffffed6027824 */ /* 0x000fc600078e0205 */
[----:B------:R-:W-:-:S04]  /*4280*/  IADD3 R5, R3, 0x8, R4 ;  /* 0x0000000803057810 */ /* 0x000fc80007ffe004 */
[----:B------:R-:W-:Y:S02]  /*4290*/  VIMNMX R5, R2, R5, PT ;  /* 0x0000000502057248 */ /* 0x000fe40003fe0100 */
[----:B------:R-:W-:Y:S02]  /*42a0*/  VIADDMNMX R2, R4, R3, R2, PT ;  /* 0x0000000304027246 */ /* 0x000fe40003800102 */
[C---:B------:R-:W-:Y:S02]  /*42b0*/  ISETP.GT.AND P2, PT, R5.reuse, RZ, PT ;  /* 0x000000ff0500720c */ /* 0x040fe40003f44270 */
[C---:B------:R-:W-:Y:S02]  /*42c0*/  ISETP.GT.AND P3, PT, R5.reuse, 0x1, PT ;  /* 0x000000010500780c */ /* 0x040fe40003f64270 */
[----:B------:R-:W-:Y:S02]  /*42d0*/  ISETP.GT.AND P4, PT, R5, 0x8, PT ;  /* 0x000000080500780c */ /* 0x000fe40003f84270 */
[----:B------:R-:W-:Y:S01]  /*42e0*/  ISETP.GT.AND P5, PT, R2, 0x9, PT ;  /* 0x000000090200780c */ /* 0x000fe20003fa4270 */
        /* <DEDUP_REMOVED lines=35> */
[----:B------:R-:W-:-:S05]  /*4520*/  ISETP.GT.AND P2, PT, R5, 0x9, PT ;  /* 0x000000090500780c */ /* 0x000fca0003f44270 */
[----:B------:R-:W1:Y:S01]  /*4530*/  MUFU.TANH R63, R63 ;  /* 0x0000003f003f7308 */ /* 0x000e620000002400 */
[----:B--2---:R-:W-:Y:S02]  /*4540*/  FSEL R59, R59, -INF , P3 ;  /* 0xff8000003b3b7808 */ /* 0x004fe40001800000 */
[----:B------:R-:W-:Y:S02]  /*4550*/  ISETP.GT.AND P3, PT, R5, 0x10, PT ;  /* 0x000000100500780c */ /* 0x000fe40003f64270 */
[----:B------:R-:W-:-:S03]  /*4560*/  FMNMX.FTZ R17, R58, R59, !PT ;  /* 0x0000003b3a117209 */ /* 0x000fc60007810000 */
[----:B------:R-:W-:Y:S01]  /*4570*/  MUFU.TANH R56, R56 ;  /* 0x0000003800387308 */ /* 0x000fe20000002400 */
[----:B---3--:R-:W-:Y:S02]  /*4580*/  FSEL R62, R62, -INF , P4 ;  /* 0xff8000003e3e7808 */ /* 0x008fe40002000000 */
[----:B------:R-:W-:Y:S02]  /*4590*/  ISETP.GT.AND P4, PT, R2, 0x8, PT ;  /* 0x000000080200780c */ /* 0x000fe40003f84270 */
[----:B------:R-:W-:-:S03]  /*45a0*/  FMNMX.FTZ R20, R62, R17, !PT ;  /* 0x000000113e147209 */ /* 0x000fc60007810000 */
[----:B------:R-:W-:Y:S01]  /*45b0*/  MUFU.TANH R57, R57 ;  /* 0x0000003900397308 */ /* 0x000fe20000002400 */
[----:B-1----:R-:W-:Y:S02]  /*45c0*/  FSEL R63, R63, -INF , P2 ;  /* 0xff8000003f3f7808 */ /* 0x002fe40001000000 */
[----:B------:R-:W-:Y:S02]  /*45d0*/  ISETP.GT.AND P2, PT, R5, 0x11, PT ;  /* 0x000000110500780c */ /* 0x000fe40003f44270 */
[----:B------:R-:W-:-:S03]  /*45e0*/  FMNMX.FTZ R17, R63, R20, !PT ;  /* 0x000000143f117209 */ /* 0x000fc60007810000 */
[----:B------:R-:W1:Y:S01]  /*45f0*/  MUFU.TANH R60, R60 ;  /* 0x0000003c003c7308 */ /* 0x000e620000002400 */
        /* <DEDUP_REMOVED lines=16> */
[----:B------:R-:W-:Y:S01]  /*4700*/  FMUL.FTZ R53, R53, UR10 ;  /* 0x0000000a35357c20 */ /* 0x000fe20008410000 */
[----:B------:R-:W3:Y:S01]  /*4710*/  MUFU.TANH R51, R51 ;  /* 0x0000003300337308 */ /* 0x000ee20000002400 */
[----:B-1----:R-:W-:-:S02]  /*4720*/  FSEL R60, R60, -INF , P4 ;  /* 0xff8000003c3c7808 */ /* 0x002fc40002000000 */
[----:B------:R-:W-:-:S05]  /*4730*/  ISETP.GT.AND P4, PT, R2, 0x19, PT ;  /* 0x000000190200780c */ /* 0x000fca0003f84270 */
[----:B------:R-:W1:Y:S01]  /*4740*/  MUFU.TANH R54, R54 ;  /* 0x0000003600367308 */ /* 0x000e620000002400 */
[----:B--2---:R-:W-:Y:S02]  /*4750*/  FSEL R50, R50, -INF , P3 ;  /* 0xff80000032327808 */ /* 0x004fe40001800000 */
[----:B------:R-:W-:Y:S02]  /*4760*/  ISETP.GT.AND P3, PT, R5, 0x18, PT ;  /* 0x000000180500780c */ /* 0x000fe40003f64270 */
[----:B------:R-:W-:-:S03]  /*4770*/  FMNMX.FTZ R20, R50, R17, !PT ;  /* 0x0000001132147209 */ /* 0x000fc60007810000 */
[----:B------:R-:W2:Y:S01]  /*4780*/  MUFU.TANH R55, R55 ;  /* 0x0000003700377308 */ /* 0x000ea20000002400 */
[----:B---3--:R-:W-:Y:S02]  /*4790*/  FSEL R51, R51, -INF , P2 ;  /* 0xff80000033337808 */ /* 0x008fe40001000000 */
[----:B------:R-:W-:Y:S02]  /*47a0*/  ISETP.GT.AND P2, PT, R5, 0x19, PT ;  /* 0x000000190500780c */ /* 0x000fe40003f44270 */
[----:B------:R-:W-:-:S03]  /*47b0*/  FMNMX.FTZ R17, R51, R20, !PT ;  /* 0x0000001433117209 */ /* 0x000fc60007810000 */
[----:B------:R-:W3:Y:S01]  /*47c0*/  MUFU.TANH R61, R61 ;  /* 0x0000003d003d7308 */ /* 0x000ee20000002400 */
[----:B-1----:R-:W-:Y:S02]  /*47d0*/  FSEL R54, R54, -INF , P3 ;  /* 0xff80000036367808 */ /* 0x002fe40001800000 */
[----:B------:R-:W-:Y:S02]  /*47e0*/  ISETP.GT.AND P3, PT, R5, 0x20, PT ;  /* 0x000000200500780c */ /* 0x000fe40003f64270 */
[----:B------:R-:W-:-:S03]  /*47f0*/  FMNMX.FTZ R20, R54, R17, !PT ;  /* 0x0000001136147209 */ /* 0x000fc60007810000 */
[----:B------:R-:W-:Y:S01]  /*4800*/  MUFU.TANH R48, R48 ;  /* 0x0000003000307308 */ /* 0x000fe20000002400 */
[----:B--2---:R-:W-:Y:S02]  /*4810*/  FSEL R55, R55, -INF , P2 ;  /* 0xff80000037377808 */ /* 0x004fe40001000000 */
[----:B------:R-:W-:Y:S02]  /*4820*/  ISETP.GT.AND P2, PT, R5, 0x21, PT ;  /* 0x000000210500780c */ /* 0x000fe40003f44270 */
[----:B------:R-:W-:-:S03]  /*4830*/  FMNMX.FTZ R17, R55, R20, !PT ;  /* 0x0000001437117209 */ /* 0x000fc60007810000 */
[----:B------:R-:W-:Y:S01]  /*4840*/  MUFU.TANH R49, R49 ;  /* 0x0000003100317308 */ /* 0x000fe20000002400 */
[----:B---3--:R-:W-:Y:S01]  /*4850*/  FSEL R61, R61, -INF , P5 ;  /* 0xff8000003d3d7808 */ /* 0x008fe20002800000 */
[----:B------:R-:W-:Y:S02]  /*4860*/  WARPGROUP.DEPBAR.LE gsb0, 0x0 ;  /* 0x00008000000079c5 */ /* 0x000fe40000010000 */
[----:B------:R-:W-:Y:S01]  /*4870*/  WARPGROUP.ARRIVE ;  /* 0x00000000000079c5 */ /* 0x000fe20000000000 */
[----:B------:R-:W-:Y:S01]  /*4880*/  FMUL.FTZ R42, R42, UR10 ;  /* 0x0000000a2a2a7c20 */ /* 0x000fe20008410000 */
[----:B------:R-:W-:Y:S01]  /*4890*/  FMUL.FTZ R43, R43, UR10 ;  /* 0x0000000a2b2b7c20 */ /* 0x000fe20008410000 */
[----:B------:R-:W-:Y:S01]  /*48a0*/  FMUL.FTZ R46, R46, UR10 ;  /* 0x0000000a2e2e7c20 */ /* 0x000fe20008410000 */
[----:B------:R-:W-:Y:S01]  /*48b0*/  FMUL.FTZ R47, R47, UR10 ;  /* 0x0000000a2f2f7c20 */ /* 0x000fe20008410000 */
[----:B------:R-:W1:Y:S01]  /*48c0*/  MUFU.TANH R52, R52 ;  /* 0x0000003400347308 */ /* 0x000e620000002400 */
[----:B------:R-:W-:Y:S01]  /*48d0*/  HGMMA.64x16x16.F32.BF16 R32, gdesc[UR56], R32, gsb0 ;  /* 0x00200000382079f0 */ /* 0x000fe20008001820 */
[----:B------:R-:W-:Y:S01]  /*48e0*/  FMUL.FTZ R40, R40, UR10 ;  /* 0x0000000a28287c20 */ /* 0x000fe20008410000 */
[----:B------:R-:W-:Y:S01]  /*48f0*/  FMUL.FTZ R41, R41, UR10 ;  /* 0x0000000a29297c20 */ /* 0x000fe20008410000 */
[----:B------:R-:W-:Y:S01]  /*4900*/  FMUL.FTZ R44, R44, UR10 ;  /* 0x0000000a2c2c7c20 */ /* 0x000fe20008410000 */
[----:B------:R-:W-:Y:S01]  /*4910*/  ISETP.GT.AND P5, PT, R2, 0x18, PT ;  /* 0x000000180200780c */ /* 0x000fe20003fa4270 */
[----:B------:R-:W-:-:S02]  /*4920*/  FMUL.FTZ R45, R45, UR10 ;  /* 0x0000000a2d2d7c20 */ /* 0x000fc40008410000 */
[----:B------:R-:W2:Y:S08]  /*4930*/  MUFU.TANH R42, R42 ;  /* 0x0000002a002a7308 */ /* 0x000eb00000002400 */
[----:B------:R-:W3:Y:S01]  /*4940*/  MUFU.TANH R43, R43 ;  /* 0x0000002b002b7308 */ /* 0x000ee20000002400 */
[----:B-1----:R-:W-:-:S07]  /*4950*/  FSEL R52, R52, -INF , P5 ;  /* 0xff80000034347808 */ /* 0x002fce0002800000 */
        /* <DEDUP_REMOVED lines=14> */
[----:B------:R-:W-:Y:S01]  /*4a40*/  ISETP.GT.AND P2, PT, R5, 0x31, PT ;  /* 0x000000310500780c */ /* 0x000fe20003f44270 */
[----:B------:R-:W-:Y:S02]  /*4a50*/  WARPGROUP.DEPBAR.LE gsb0, 0x0 ;  /* 0x00008000000079c5 */ /* 0x000fe40000010000 */
[----:B------:R-:W-:Y:S01]  /*4a60*/  WARPGROUP.ARRIVE ;  /* 0x00000000000079c5 */ /* 0x000fe20000000000 */
[----:B------:R-:W-:Y:S01]  /*4a70*/  FMUL.FTZ R34, R34, UR10 ;  /* 0x0000000a22227c20 */ /* 0x000fe20008410000 */
[----:B------:R-:W-:Y:S01]  /*4a80*/  FMUL.FTZ R35, R35, UR10 ;  /* 0x0000000a23237c20 */ /* 0x000fe20008410000 */
[----:B------:R-:W-:Y:S01]  /*4a90*/  FMUL.FTZ R38, R38, UR10 ;  /* 0x0000000a26267c20 */ /* 0x000fe20008410000 */
[----:B------:R-:W-:Y:S01]  /*4aa0*/  FMUL.FTZ R39, R39, UR10 ;  /* 0x0000000a27277c20 */ /* 0x000fe20008410000 */
[----:B------:R-:W-:Y:S01]  /*4ab0*/  FMNMX.FTZ R17, R47, R20, !PT ;  /* 0x000000142f117209 */ /* 0x000fe20007810000 */
[----:B------:R-:W-:Y:S01]  /*4ac0*/  HGMMA.64x16x16.F32.BF16 R24, gdesc[UR4], R24, gsb0 ;  /* 0x00200000041879f0 */ /* 0x000fe20008001818 */
[----:B------:R-:W1:Y:S01]  /*4ad0*/  MUFU.TANH R34, R34 ;  /* 0x0000002200227308 */ /* 0x000e620000002400 */
[----:B------:R-:W-:Y:S01]  /*4ae0*/  ULDC UR4, c[0x0][0x988] ;  /* 0x0002620000047ab9 */ /* 0x000fe20000000800 */
[----:B------:R-:W-:Y:S01]  /*4af0*/  FMUL.FTZ R32, R32, UR10 ;  /* 0x0000000a20207c20 */ /* 0x000fe20008410000 */
[----:B---3--:R-:W-:Y:S01]  /*4b00*/  FSEL R53, R53, -INF , P4 ;  /* 0xff80000035357808 */ /* 0x008fe20002000000 */
[----:B------:R-:W-:Y:S01]  /*4b10*/  FMUL.FTZ R33, R33, UR10 ;  /* 0x0000000a21217c20 */ /* 0x000fe20008410000 */
[----:B------:R-:W-:Y:S01]  /*4b20*/  FMUL.FTZ R36, R36, UR10 ;  /* 0x0000000a24247c20 */ /* 0x000fe20008410000 */
[----:B------:R-:W-:Y:S01]  /*4b30*/  FMUL.FTZ R37, R37, UR10 ;  /* 0x0000000a25257c20 */ /* 0x000fe20008410000 */
[----:B------:R-:W-:Y:S01]  /*4b40*/  UIADD3 UR6, UR42, -UR11, UR41 ;  /* 0x8000000b2a067290 */ /* 0x000fe2000fffe029 */
[----:B------:R-:W2:Y:S03]  /*4b50*/  MUFU.TANH R35, R35 ;  /* 0x0000002300237308 */ /* 0x000ea60000002400 */
[----:B------:R-:W-:-:S04]  /*4b60*/  UIMAD.WIDE UR6, UR6, 0x66666667, URZ ;  /* 0x66666667060678a5 */ /* 0x000fc8000f8e023f */
[----:B------:R-:W-:Y:S01]  /*4b70*/  USHF.R.U32.HI UR5, URZ, 0x1f, UR7 ;  /* 0x0000001f3f057899 */ /* 0x000fe20008011607 */
[----:B------:R-:W3:Y:S01]  /*4b80*/  MUFU.TANH R38, R38 ;  /* 0x0000002600267308 */ /* 0x000ee20000002400 */
[----:B-1----:R-:W-:Y:S02]  /*4b90*/  FSEL R34, R34, -INF , P3 ;  /* 0xff80000022227808 */ /* 0x002fe40001800000 */
[----:B------:R-:W-:Y:S01]  /*4ba0*/  ISETP.GT.AND P3, PT, R5, 0x38, PT ;  /* 0x000000380500780c */ /* 0x000fe20003f64270 */
[----:B------:R-:W-:Y:S01]  /*4bb0*/  ULEA.HI.SX32 UR5, UR7, UR5, 0x1b ;  /* 0x0000000507057291 */ /* 0x000fe2000f8fda3f */
[----:B------:R-:W-:-:S03]  /*4bc0*/  FMNMX.FTZ R20, R34, R17, !PT ;  /* 0x0000001122147209 */ /* 0x000fc60007810000 */
[----:B------:R-:W1:Y:S01]  /*4bd0*/  MUFU.TANH R39, R39 ;  /* 0x0000002700277308 */ /* 0x000e620000002400 */
[----:B--2---:R-:W-:Y:S01]  /*4be0*/  FSEL R35, R35, -INF , P2 ;  /* 0xff80000023237808 */ /* 0x004fe20001000000 */
[----:B------:R-:W-:Y:S01]  /*4bf0*/  UISETP.LT.AND UP0, UPT, URZ, UR5, UPT ;  /* 0x000000053f00728c */ /* 0x000fe2000bf01270 */
[----:B------:R-:W-:Y:S02]  /*4c00*/  ISETP.GT.AND P2, PT, R5, 0x39, PT ;  /* 0x000000390500780c */ /* 0x000fe40003f44270 */
[----:B------:R-:W-:Y:S01]  /*4c10*/  FMNMX.FTZ R17, R35, R20, !PT ;  /* 0x0000001423117209 */ /* 0x000fe20007810000 */
[----:B------:R-:W-:Y:S02]  /*4c20*/  USEL UR18, URZ, UR5, !UP0 ;  /* 0x000000053f127287 */ /* 0x000fe4000c000000 */
[----:B------:R-:W-:Y:S01]  /*4c30*/  MUFU.TANH R41, R41 ;  /* 0x0000002900297308 */ /* 0x000fe20000002400 */
[----:B---3--:R-:W-:Y:S01]  /*4c40*/  FSEL R38, R38, -INF , P3 ;  /* 0xff80000026267808 */ /* 0x008fe20001800000 */
[----:B------:R-:W-:Y:S01]  /*4c50*/  UISETP.GE.AND UP0, UPT, UR47, UR18, UPT ;  /* 0x000000122f00728c */ /* 0x000fe2000bf06270 */
[----:B------:R-:W-:-:S02]  /*4c60*/  ISETP.GT.AND P3, PT, R5, 0x40, PT ;  /* 0x000000400500780c */ /* 0x000fc40003f64270 */
[----:B------:R-:W-:Y:S02]  /*4c70*/  FMNMX.FTZ R20, R38, R17, !PT ;  /* 0x0000001126147209 */ /* 0x000fe40007810000 */
[----:B------:R-:W-:Y:S01]  /*4c80*/  MOV R226, UR18 ;  /* 0x0000001200e27c02 */ /* 0x000fe20008000f00 */
[----:B------:R-:W-:Y:S01]  /*4c90*/  MUFU.TANH R44, R44 ;  /* 0x0000002c002c7308 */ /* 0x000fe20000002400 */
[----:B-1----:R-:W-:Y:S02]  /*4ca0*/  FSEL R39, R39, -INF , P2 ;  /* 0xff80000027277808 */ /* 0x002fe40001000000 */
[----:B------:R-:W-:Y:S02]  /*4cb0*/  ISETP.GT.AND P2, PT, R5, 0x41, PT ;  /* 0x000000410500780c */ /* 0x000fe40003f44270 */
[----:B------:R-:W-:-:S03]  /*4cc0*/  FMNMX.FTZ R17, R39, R20, !PT ;  /* 0x0000001427117209 */ /* 0x000fc60007810000 */
[----:B------:R-:W-:Y:S01]  /*4cd0*/  MUFU.TANH R45, R45 ;  /* 0x0000002d002d7308 */ /* 0x000fe20000002400 */
[----:B------:R-:W-:Y:S02]  /*4ce0*/  WARPGROUP.DEPBAR.LE gsb0, 0x0 ;  /* 0x00008000000079c5 */ /* 0x000fe40000010000 */
[----:B------:R-:W-:Y:S01]  /*4cf0*/  FMUL.FTZ R26, R26, UR10 ;  /* 0x0000000a1a1a7c20 */ /* 0x000fe20008410000 */
[----:B------:R-:W-:Y:S01]  /*4d00*/  FMUL.FTZ R27, R27, UR10 ;  /* 0x0000000a1b1b7c20 */ /* 0x000fe20008410000 */
[----:B------:R-:W-:Y:S01]  /*4d10*/  FMUL.FTZ R30, R30, UR10 ;  /* 0x0000000a1e1e7c20 */ /* 0x000fe20008410000 */
[----:B------:R-:W-:Y:S02]  /*4d20*/  FMUL.FTZ R31, R31, UR10 ;  /* 0x0000000a1f1f7c20 */ /* 0x000fe40008410000 */
[----:B------:R-:W-:Y:S01]  /*4d30*/  MUFU.TANH R32, R32 ;  /* 0x0000002000207308 */ /* 0x000fe20000002400 */
[----:B------:R-:W-:Y:S01]  /*4d40*/  FMUL.FTZ R24, R24, UR10 ;  /* 0x0000000a18187c20 */ /* 0x000fe20008410000 */
[----:B------:R-:W-:Y:S01]  /*4d50*/  FMUL.FTZ R25, R25, UR10 ;  /* 0x0000000a19197c20 */ /* 0x000fe20008410000 */
[----:B------:R-:W-:Y:S01]  /*4d60*/  FMUL.FTZ R28, R28, UR10 ;  /* 0x0000000a1c1c7c20 */ /* 0x000fe20008410000 */
[----:B------:R-:W-:Y:S01]  /*4d70*/  FMUL.FTZ R29, R29, UR10 ;  /* 0x0000000a1d1d7c20 */ /* 0x000fe20008410000 */
[----:B------:R1:W-:Y:S03]  /*4d80*/  @!P1 SYNCS.ARRIVE.TRANS64.RED.A1T0 RZ, [R0+URZ], RZ ;  /* 0x000000ff00ff99a7 */ /* 0x0003e6000810043f */
[----:B------:R-:W2:Y:S08]  /*4d90*/  MUFU.TANH R26, R26 ;  /* 0x0000001a001a7308 */ /* 0x000eb00000002400 */
[----:B------:R-:W3:Y:S08]  /*4da0*/  MUFU.TANH R27, R27 ;  /* 0x0000001b001b7308 */ /* 0x000ef00000002400 */
[----:B------:R-:W4:Y:S01]  /*4db0*/  MUFU.TANH R30, R30 ;  /* 0x0000001e001e7308 */ /* 0x000f220000002400 */
[----:B--2---:R-:W-:-:S02]  /*4dc0*/  FSEL R26, R26, -INF , P3 ;  /* 0xff8000001a1a7808 */ /* 0x004fc40001800000 */
[----:B------:R-:W-:Y:S02]  /*4dd0*/  ISETP.GT.AND P3, PT, R5, 0x48, PT ;  /* 0x000000480500780c */ /* 0x000fe40003f64270 */
[----:B------:R-:W-:-:S03]  /*4de0*/  FMNMX.FTZ R20, R26, R17, !PT ;  /* 0x000000111a147209 */ /* 0x000fc60007810000 */
[----:B------:R-:W2:Y:S01]  /*4df0*/  MUFU.TANH R31, R31 ;  /* 0x0000001f001f7308 */ /* 0x000ea20000002400 */
[----:B---3--:R-:W-:Y:S02]  /*4e00*/  FSEL R27, R27, -INF , P2 ;  /* 0xff8000001b1b7808 */ /* 0x008fe40001000000 */
[----:B------:R-:W-:Y:S02]  /*4e10*/  ISETP.GT.AND P2, PT, R5, 0x49, PT ;  /* 0x000000490500780c */ /* 0x000fe40003f44270 */
[----:B------:R-:W-:-:S03]  /*4e20*/  FMNMX.FTZ R5, R27, R20, !PT ;  /* 0x000000141b057209 */ /* 0x000fc60007810000 */
[----:B------:R-:W-:Y:S01]  /*4e30*/  MUFU.TANH R33, R33 ;  /* 0x0000002100217308 */ /* 0x000fe20000002400 */
[----:B----4-:R-:W-:Y:S02]  /*4e40*/  FSEL R30, R30, -INF , P3 ;  /* 0xff8000001e1e7808 */ /* 0x010fe40001800000 */
[----:B------:R-:W-:Y:S02]  /*4e50*/  ISETP.GT.AND P3, PT, R2, 0x1, PT ;  /* 0x000000010200780c */ /* 0x000fe40003f64270 */
[----:B------:R-:W-:Y:S02]  /*4e60*/  FMNMX.FTZ R20, R30, R5, !PT ;  /* 0x000000051e147209 */ /* 0x000fe40007810000 */
[----:B------:R-:W-:Y:S01]  /*4e70*/  FSEL R57, R57, -INF , P3 ;  /* 0xff80000039397808 */ /* 0x000fe20001800000 */
[----:B------:R-:W3:Y:S01]  /*4e80*/  MUFU.TANH R36, R36 ;  /* 0x0000002400247308 */ /* 0x000ee20000002400 */
[----:B--2---:R-:W-:Y:S02]  /*4e90*/  FSEL R31, R31, -INF , P2 ;  /* 0xff8000001f1f7808 */ /* 0x004fe40001000000 */
[----:B------:R-:W-:-:S02]  /*4ea0*/  ISETP.GT.AND P2, PT, R2, RZ, PT ;  /* 0x000000ff0200720c */ /* 0x000fc40003f44270 */
[----:B------:R-:W-:Y:S02]  /*4eb0*/  FMNMX.FTZ R20, R31, R20, !PT ;  /* 0x000000141f147209 */ /* 0x000fe40007810000 */
[----:B------:R-:W-:Y:S01]  /*4ec0*/  FSEL R56, R56, -INF , P2 ;  /* 0xff80000038387808 */ /* 0x000fe20001000000 */
[----:B------:R-:W-:Y:S01]  /*4ed0*/  MUFU.TANH R37, R37 ;  /* 0x0000002500257308 */ /* 0x000fe20000002400 */
[C---:B------:R-:W-:Y:S01]  /*4ee0*/  ISETP.GT.AND P2, PT, R2.reuse, 0x10, PT ;  /* 0x000000100200780c */ /* 0x040fe20003f44270 */
[----:B------:R-:W2:Y:S01]  /*4ef0*/  SHFL.BFLY PT, R5, R20, 0x2, 0x1f ;  /* 0x0c401f0014057f89 */ /* 0x000ea200000e0000 */
[----:B------:R-:W-:Y:S02]  /*4f00*/  ISETP.GT.AND P3, PT, R2, 0x11, PT ;  /* 0x000000110200780c */ /* 0x000fe40003f64270 */
[----:B------:R-:W-:Y:S02]  /*4f10*/  FSEL R48, R48, -INF , P2 ;  /* 0xff80000030307808 */ /* 0x000fe40001000000 */
[----:B------:R-:W-:Y:S01]  /*4f20*/  FSEL R49, R49, -INF , P3 ;  /* 0xff80000031317808 */ /* 0x000fe20001800000 */
[----:B------:R-:W4:Y:S01]  /*4f30*/  MUFU.TANH R24, R24 ;  /* 0x0000001800187308 */ /* 0x000f220000002400 */
[----:B------:R-:W-:-:S04]  /*4f40*/  ISETP.GT.AND P2, PT, R2, 0x20, PT ;  /* 0x000000200200780c */ /* 0x000fc80003f44270 */
[----:B------:R-:W-:Y:S02]  /*4f50*/  FSEL R40, R40, -INF , P2 ;  /* 0xff80000028287808 */ /* 0x000fe40001000000 */
[----:B------:R-:W-:Y:S01]  /*4f60*/  ISETP.GT.AND P2, PT, R2, 0x28, PT ;  /* 0x000000280200780c */ /* 0x000fe20003f44270 */
[----:B------:R-:W-:Y:S03]  /*4f70*/  MUFU.TANH R25, R25 ;  /* 0x0000001900197308 */ /* 0x000fe60000002400 */
[----:B------:R-:W-:Y:S02]  /*4f80*/  FSEL R44, R44, -INF , P2 ;  /* 0xff8000002c2c7808 */ /* 0x000fe40001000000 */
[----:B------:R-:W-:-:S03]  /*4f90*/  ISETP.GT.AND P2, PT, R2, 0x30, PT ;  /* 0x000000300200780c */ /* 0x000fc60003f44270 */
[----:B------:R-:W5:Y:S01]  /*4fa0*/  MUFU.TANH R28, R28 ;  /* 0x0000001c001c7308 */ /* 0x000f620000002400 */
[----:B------:R-:W-:Y:S02]  /*4fb0*/  FSEL R32, R32, -INF , P2 ;  /* 0xff80000020207808 */ /* 0x000fe40001000000 */
[----:B--2---:R-:W-:Y:S02]  /*4fc0*/  FMNMX.FTZ R5, R20, R5, !PT ;  /* 0x0000000514057209 */ /* 0x004fe40007810000 */
[----:B------:R-:W-:-:S03]  /*4fd0*/  ISETP.GT.AND P2, PT, R2, 0x38, PT ;  /* 0x000000380200780c */ /* 0x000fc60003f44270 */
[----:B------:R-:W2:Y:S01]  /*4fe0*/  SHFL.BFLY PT, R20, R5, 0x1, 0x1f ;  /* 0x0c201f0005147f89 */ /* 0x000ea200000e0000 */
[----:B---3--:R-:W-:Y:S01]  /*4ff0*/  FSEL R36, R36, -INF , P2 ;  /* 0xff80000024247808 */ /* 0x008fe20001000000 */
[----:B------:R-:W3:Y:S01]  /*5000*/  MUFU.TANH R29, R29 ;  /* 0x0000001d001d7308 */ /* 0x000ee20000002400 */
[----:B------:R-:W-:-:S04]  /*5010*/  ISETP.GT.AND P2, PT, R2, 0x40, PT ;  /* 0x000000400200780c */ /* 0x000fc80003f44270 */
[----:B----4-:R-:W-:Y:S02]  /*5020*/  FSEL R24, R24, -INF , P2 ;  /* 0xff80000018187808 */ /* 0x010fe40001000000 */
[----:B------:R-:W-:-:S04]  /*5030*/  ISETP.GT.AND P2, PT, R2, 0x48, PT ;  /* 0x000000480200780c */ /* 0x000fc80003f44270 */
[----:B-----5:R-:W-:Y:S02]  /*5040*/  FSEL R28, R28, -INF , P2 ;  /* 0xff8000001c1c7808 */ /* 0x020fe40001000000 */
[----:B--2---:R-:W-:Y:S02]  /*5050*/  FMNMX.FTZ R3, R5, R20, !PT ;  /* 0x0000001405037209 */ /* 0x004fe40007810000 */
[----:B------:R-:W-:Y:S02]  /*5060*/  FMNMX.FTZ R5, R56, R57, !PT ;  /* 0x0000003938057209 */ /* 0x000fe40007810000 */
[C---:B------:R-:W-:Y:S01]  /*5070*/  FSETP.NEU.FTZ.AND P3, PT, R3.reuse, -INF , PT ;  /* 0xff8000000300780b */ /* 0x040fe20003f7d000 */
[----:B------:R-:W-:Y:S01]  /*5080*/  FMUL.FTZ R17, R3, UR4 ;  /* 0x0000000403117c20 */ /* 0x000fe20008410000 */
[----:B------:R-:W-:-:S04]  /*5090*/  FMNMX.FTZ R4, R60, R5, !PT ;  /* 0x000000053c047209 */ /* 0x000fc80007810000 */
[----:B------:R-:W-:Y:S02]  /*50a0*/  FMNMX.FTZ R5, R61, R4, !PT ;  /* 0x000000043d057209 */ /* 0x000fe40007810000 */
[----:B------:R-:W-:Y:S02]  /*50b0*/  FSEL R17, R17, RZ, P3 ;  /* 0x000000ff11117208 */ /* 0x000fe40001800000 */
[----:B------:R-:W-:Y:S02]  /*50c0*/  FMNMX.FTZ R4, R48, R5, !PT ;  /* 0x0000000530047209 */ /* 0x000fe40007810000 */
[----:B------:R-:W-:Y:S01]  /*50d0*/  ISETP.GT.AND P3, PT, R2, 0x21, PT ;  /* 0x000000210200780c */ /* 0x000fe20003f64270 */
[--C-:B------:R-:W-:Y:S01]  /*50e0*/  FFMA.FTZ R58, R58, UR4, -R17.reuse ;  /* 0x000000043a3a7c23 */ /* 0x100fe20008010811 */
[----:B------:R-:W-:Y:S01]  /*50f0*/  FMNMX.FTZ R5, R49, R4, !PT ;  /* 0x0000000431057209 */ /* 0x000fe20007810000 */
[--C-:B------:R-:W-:Y:S01]  /*5100*/  FFMA.FTZ R59, R59, UR4, -R17.reuse ;  /* 0x000000043b3b7c23 */ /* 0x100fe20008010811 */
[----:B------:R-:W-:Y:S01]  /*5110*/  FSEL R41, R41, -INF , P3 ;  /* 0xff80000029297808 */ /* 0x000fe20001800000 */
[--C-:B------:R-:W-:Y:S01]  /*5120*/  FFMA.FTZ R62, R62, UR4, -R17.reuse ;  /* 0x000000043e3e7c23 */ /* 0x100fe20008010811 */
[----:B------:R-:W-:Y:S01]  /*5130*/  FMNMX.FTZ R4, R52, R5, !PT ;  /* 0x0000000534047209 */ /* 0x000fe20007810000 */
[----:B------:R-:W-:Y:S01]  /*5140*/  MUFU.EX2 R58, R58 ;  /* 0x0000003a003a7308 */ /* 0x000fe20000000800 */
[----:B------:R-:W-:Y:S01]  /*5150*/  ISETP.GT.AND P3, PT, R2, 0x29, PT ;  /* 0x000000290200780c */ /* 0x000fe20003f64270 */
[--C-:B------:R-:W-:Y:S01]  /*5160*/  FFMA.FTZ R63, R63, UR4, -R17.reuse ;  /* 0x000000043f3f7c23 */ /* 0x100fe20008010811 */
[----:B------:R-:W-:Y:S01]  /*5170*/  FMNMX.FTZ R5, R53, R4, !PT ;  /* 0x0000000435057209 */ /* 0x000fe20007810000 */
[--C-:B------:R-:W-:Y:S01]  /*5180*/  FFMA.FTZ R50, R50, UR4, -R17.reuse ;  /* 0x0000000432327c23 */ /* 0x100fe20008010811 */
[----:B------:R-:W-:Y:S01]  /*5190*/  FSEL R45, R45, -INF , P3 ;  /* 0xff8000002d2d7808 */ /* 0x000fe20001800000 */
[--C-:B------:R-:W-:Y:S01]  /*51a0*/  FFMA.FTZ R51, R51, UR4, -R17.reuse ;  /* 0x0000000433337c23 */ /* 0x100fe20008010811 */
[----:B------:R-:W-:Y:S01]  /*51b0*/  FMNMX.FTZ R4, R40, R5, !PT ;  /* 0x0000000528047209 */ /* 0x000fe20007810000 */
[----:B------:R-:W2:Y:S01]  /*51c0*/  MUFU.EX2 R59, R59 ;  /* 0x0000003b003b7308 */ /* 0x000ea20000000800 */
        /* <DEDUP_REMOVED lines=15> */
[----:B------:R-:W4:Y:S01]  /*52c0*/  MUFU.EX2 R63, R63 ;  /* 0x0000003f003f7308 */ /* 0x000f220000000800 */
        /* <DEDUP_REMOVED lines=12> */
[----:B---3--:R-:W-:Y:S01]  /*5390*/  FSEL R29, R29, -INF , P3 ;  /* 0xff8000001d1d7808 */ /* 0x008fe20001800000 */
[--C-:B------:R-:W-:Y:S01]  /*53a0*/  FFMA.FTZ R27, R27, UR4, -R17.reuse ;  /* 0x000000041b1b7c23 */ /* 0x100fe20008010811 */
[----:B------:R-:W-:Y:S01]  /*53b0*/  FMNMX.FTZ R4, R24, R5, !PT ;  /* 0x0000000518047209 */ /* 0x000fe20007810000 */
[----:B------:R-:W3:Y:S01]  /*53c0*/  MUFU.EX2 R51, R51 ;  /* 0x0000003300337308 */ /* 0x000ee20000000800 */
[--C-:B------:R-:W-:Y:S01]  /*53d0*/  FFMA.FTZ R30, R30, UR4, -R17.reuse ;  /* 0x000000041e1e7c23 */ /* 0x100fe20008010811 */
[----:B------:R-:W-:Y:S01]  /*53e0*/  FFMA.FTZ R17, R31, UR4, -R17 ;  /* 0x000000041f117c23 */ /* 0x000fe20008010811 */
[----:B------:R-:W-:-:S02]  /*53f0*/  FMNMX.FTZ R5, R25, R4, !PT ;  /* 0x0000000419057209 */ /* 0x000fc40007810000 */
[----:B--2---:R-:W-:Y:S02]  /*5400*/  F2FP.BF16.F32.PACK_AB R209, R59, R58 ;  /* 0x0000003a3bd1723e */ /* 0x004fe400000010ff */
[----:B------:R-:W-:Y:S01]  /*5410*/  FMNMX.FTZ R2, R28, R5, !PT ;  /* 0x000000051c027209 */ /* 0x000fe20007810000 */
[----:B------:R-:W-:Y:S01]  /*5420*/  MUFU.EX2 R54, R54 ;  /* 0x0000003600367308 */ /* 0x000fe20000000800 */
[----:B----4-:R-:W-:Y:S02]  /*5430*/  F2FP.BF16.F32.PACK_AB R211, R63, R62 ;  /* 0x0000003e3fd3723e */ /* 0x010fe400000010ff */
[----:B------:R-:W-:Y:S02]  /*5440*/  FMNMX.FTZ R2, R29, R2, !PT ;  /* 0x000000021d027209 */ /* 0x000fe40007810000 */
[----:B------:R-:W-:-:S03]  /*5450*/  MOV R31, R151 ;  /* 0x00000097001f7202 */ /* 0x000fc60000000f00 */
[----:B------:R-:W2:Y:S01]  /*5460*/  SHFL.BFLY PT, R5, R2, 0x2, 0x1f ;  /* 0x0c401f0002057f89 */ /* 0x000ea200000e0000 */
[----:B------:R-:W4:Y:S01]  /*5470*/  MUFU.EX2 R55, R55 ;  /* 0x0000003700377308 */ /* 0x000f220000000800 */
[----:B---3--:R-:W-:-:S07]  /*5480*/  F2FP.BF16.F32.PACK_AB R205, R51, R50 ;  /* 0x0000003233cd723e */ /* 0x008fce00000010ff */
[----:B------:R-:W-:Y:S08]  /*5490*/  MUFU.EX2 R42, R42 ;  /* 0x0000002a002a7308 */ /* 0x000ff00000000800 */
[----:B------:R-:W3:Y:S01]  /*54a0*/  MUFU.EX2 R43, R43 ;  /* 0x0000002b002b7308 */ /* 0x000ee20000000800 */
[----:B----4-:R-:W-:Y:S02]  /*54b0*/  F2FP.BF16.F32.PACK_AB R207, R55, R54 ;  /* 0x0000003637cf723e */ /* 0x010fe400000010ff */
[----:B--2---:R-:W-:-:S05]  /*54c0*/  FMNMX.FTZ R5, R2, R5, !PT ;  /* 0x0000000502057209 */ /* 0x004fca0007810000 */
[----:B------:R-:W-:Y:S01]  /*54d0*/  MUFU.EX2 R46, R46 ;  /* 0x0000002e002e7308 */ /* 0x000fe20000000800 */
[----:B------:R-:W2:Y:S07]  /*54e0*/  SHFL.BFLY PT, R4, R5, 0x1, 0x1f ;  /* 0x0c201f0005047f89 */ /* 0x000eae00000e0000 */
[----:B------:R-:W4:Y:S01]  /*54f0*/  MUFU.EX2 R47, R47 ;  /* 0x0000002f002f7308 */ /* 0x000f220000000800 */
[----:B---3--:R-:W-:-:S07]  /*5500*/  F2FP.BF16.F32.PACK_AB R201, R43, R42 ;  /* 0x0000002a2bc9723e */ /* 0x008fce00000010ff */
[----:B------:R-:W-:Y:S08]  /*5510*/  MUFU.EX2 R34, R34 ;  /* 0x0000002200227308 */ /* 0x000ff00000000800 */
[----:B------:R-:W3:Y:S01]  /*5520*/  MUFU.EX2 R35, R35 ;  /* 0x0000002300237308 */ /* 0x000ee20000000800 */
[----:B----4-:R-:W-:Y:S02]  /*5530*/  F2FP.BF16.F32.PACK_AB R203, R47, R46 ;  /* 0x0000002e2fcb723e */ /* 0x010fe400000010ff */
[----:B--2---:R-:W-:Y:S01]  /*5540*/  FMNMX.FTZ R4, R5, R4, !PT ;  /* 0x0000000405047209 */ /* 0x004fe20007810000 */
[----:B------:R-:W-:Y:S01]  /*5550*/  FADD.FTZ R5, R58, R59 ;  /* 0x0000003b3a057221 */ /* 0x000fe20000010000 */
[----:B------:R-:W-:Y:S01]  /*5560*/  IMAD.MOV.U32 R59, RZ, RZ, R151 ;  /* 0x000000ffff3b7224 */ /* 0x000fe200078e0097 */
[----:B------:R-:W-:-:S02]  /*5570*/  MOV R58, R151 ;  /* 0x00000097003a7202 */ /* 0x000fc40000000f00 */
[----:B------:R-:W-:Y:S01]  /*5580*/  MUFU.EX2 R38, R38 ;  /* 0x0000002600267308 */ /* 0x000fe20000000800 */
[C---:B------:R-:W-:Y:S01]  /*5590*/  FMUL.FTZ R2, R4.reuse, UR4 ;  /* 0x0000000404027c20 */ /* 0x040fe20008410000 */
[----:B------:R-:W-:Y:S01]  /*55a0*/  FSETP.NEU.FTZ.AND P2, PT, R4, -INF , PT ;  /* 0xff8000000400780b */ /* 0x000fe20003f5d000 */
[----:B------:R-:W-:Y:S01]  /*55b0*/  FADD.FTZ R20, R62, R5 ;  /* 0x000000053e147221 */ /* 0x000fe20000010000 */
[----:B------:R-:W-:Y:S02]  /*55c0*/  MOV R62, R151 ;  /* 0x00000097003e7202 */ /* 0x000fe40000000f00 */
[----:B------:R-:W-:Y:S01]  /*55d0*/  FSEL R2, R2, RZ, P2 ;  /* 0x000000ff02027208 */ /* 0x000fe20001000000 */
[----:B------:R-:W-:Y:S01]  /*55e0*/  FADD.FTZ R5, R63, R20 ;  /* 0x000000143f057221 */ /* 0x000fe20000010000 */
[----:B------:R-:W-:Y:S01]  /*55f0*/  MUFU.EX2 R39, R39 ;  /* 0x0000002700277308 */ /* 0x000fe20000000800 */
        /* <DEDUP_REMOVED lines=10> */
[----:B------:R-:W-:Y:S01]  /*56a0*/  FADD.FTZ R20, R50, R5 ;  /* 0x0000000532147221 */ /* 0x000fe20000010000 */
[--C-:B------:R-:W-:Y:S01]  /*56b0*/  FFMA.FTZ R53, R53, UR4, -R2.reuse ;  /* 0x0000000435357c23 */ /* 0x100fe20008010802 */
[--C-:B------:R-:W-:Y:S01]  /*56c0*/  FFMA.FTZ R40, R40, UR4, -R2.reuse ;  /* 0x0000000428287c23 */ /* 0x100fe20008010802 */
[----:B------:R-:W-:Y:S01]  /*56d0*/  FFMA.FTZ R41, R41, UR4, -R2 ;  /* 0x0000000429297c23 */ /* 0x000fe20008010802 */
[----:B------:R-:W-:Y:S01]  /*56e0*/  FADD.FTZ R21, R51, R20 ;  /* 0x0000001433157221 */ /* 0x000fe20000010000 */
[--C-:B------:R-:W-:Y:S01]  /*56f0*/  FFMA.FTZ R44, R44, UR4, -R2.reuse ;  /* 0x000000042c2c7c23 */ /* 0x100fe20008010802 */
[----:B------:R-:W2:Y:S01]  /*5700*/  MUFU.EX2 R57, R57 ;  /* 0x0000003900397308 */ /* 0x000ea20000000800 */
[--C-:B------:R-:W-:Y:S01]  /*5710*/  FFMA.FTZ R45, R45, UR4, -R2.reuse ;  /* 0x000000042d2d7c23 */ /* 0x100fe20008010802 */
[----:B------:R-:W-:Y:S01]  /*5720*/  FADD.FTZ R64, R54, R21 ;  /* 0x0000001536407221 */ /* 0x000fe20000010000 */
[--C-:B------:R-:W-:Y:S01]  /*5730*/  FFMA.FTZ R32, R32, UR4, -R2.reuse ;  /* 0x0000000420207c23 */ /* 0x100fe20008010802 */
[--C-:B------:R-:W-:Y:S01]  /*5740*/  FFMA.FTZ R33, R33, UR4, -R2.reuse ;  /* 0x0000000421217c23 */ /* 0x100fe20008010802 */
[----:B------:R-:W-:Y:S01]  /*5750*/  FFMA.FTZ R36, R36, UR4, -R2 ;  /* 0x0000000424247c23 */ /* 0x000fe20008010802 */
[----:B------:R-:W-:Y:S01]  /*5760*/  FADD.FTZ R21, R55, R64 ;  /* 0x0000004037157221 */ /* 0x000fe20000010000 */
[--C-:B------:R-:W-:Y:S01]  /*5770*/  FFMA.FTZ R37, R37, UR4, -R2.reuse ;  /* 0x0000000425257c23 */ /* 0x100fe20008010802 */
[----:B------:R-:W4:Y:S01]  /*5780*/  MUFU.EX2 R60, R60 ;  /* 0x0000003c003c7308 */ /* 0x000f220000000800 */
[--C-:B------:R-:W-:Y:S01]  /*5790*/  FFMA.FTZ R24, R24, UR4, -R2.reuse ;  /* 0x0000000418187c23 */ /* 0x100fe20008010802 */
[----:B------:R-:W-:Y:S01]  /*57a0*/  FADD.FTZ R64, R42, R21 ;  /* 0x000000152a407221 */ /* 0x000fe20000010000 */
[--C-:B------:R-:W-:Y:S01]  /*57b0*/  FFMA.FTZ R25, R25, UR4, -R2.reuse ;  /* 0x0000000419197c23 */ /* 0x100fe20008010802 */
[--C-:B------:R-:W-:Y:S01]  /*57c0*/  FFMA.FTZ R28, R28, UR4, -R2.reuse ;  /* 0x000000041c1c7c23 */ /* 0x100fe20008010802 */
[----:B------:R-:W-:Y:S01]  /*57d0*/  FFMA.FTZ R2, R29, UR4, -R2 ;  /* 0x000000041d027c23 */ /* 0x000fe20008010802 */
[----:B------:R-:W-:Y:S01]  /*57e0*/  FADD.FTZ R21, R43, R64 ;  /* 0x000000402b157221 */ /* 0x000fe20000010000 */
[----:B---3--:R-:W-:Y:S01]  /*57f0*/  F2FP.BF16.F32.PACK_AB R197, R35, R34 ;  /* 0x0000002223c5723e */ /* 0x008fe200000010ff */
[----:B------:R-:W3:Y:S01]  /*5800*/  MUFU.EX2 R61, R61 ;  /* 0x0000003d003d7308 */ /* 0x000ee20000000800 */
[----:B--2---:R-:W-:Y:S01]  /*5810*/  FADD.FTZ R5, R56, R57 ;  /* 0x0000003938057221 */ /* 0x004fe20000010000 */
[----:B-1----:R-:W-:Y:S01]  /*5820*/  FADD.FTZ R0, R46, R21 ;  /* 0x000000152e007221 */ /* 0x002fe20000010000 */
[----:B------:R-:W-:Y:S01]  /*5830*/  F2FP.BF16.F32.PACK_AB R199, R39, R38 ;  /* 0x0000002627c7723e */ /* 0x000fe200000010ff */
[----:B------:R-:W-:Y:S01]  /*5840*/  IMAD.MOV.U32 R55, RZ, RZ, R151 ;  /* 0x000000ffff377224 */ /* 0x000fe200078e0097 */
[----:B------:R-:W-:Y:S01]  /*5850*/  F2FP.BF16.F32.PACK_AB R208, R57, R56 ;  /* 0x0000003839d0723e */ /* 0x000fe200000010ff */
[----:B------:R-:W-:Y:S01]  /*5860*/  FADD.FTZ R21, R47, R0 ;  /* 0x000000002f157221 */ /* 0x000fe20000010000 */
[-C--:B------:R-:W-:Y:S01]  /*5870*/  MOV R64, R151.reuse ;  /* 0x0000009700407202 */ /* 0x080fe20000000f00 */
[----:B------:R-:W1:Y:S01]  /*5880*/  MUFU.EX2 R48, R48 ;  /* 0x0000003000307308 */ /* 0x000e620000000800 */
[----:B----4-:R-:W-:Y:S01]  /*5890*/  FADD.FTZ R20, R60, R5 ;  /* 0x000000053c147221 */ /* 0x010fe20000010000 */
[--C-:B------:R-:W-:Y:S01]  /*58a0*/  IMAD.MOV.U32 R57, RZ, RZ, R151.reuse ;  /* 0x000000ffff397224 */ /* 0x100fe200078e0097 */
[-C--:B------:R-:W-:Y:S01]  /*58b0*/  MOV R56, R151.reuse ;  /* 0x0000009700387202 */ /* 0x080fe20000000f00 */
[--C-:B------:R-:W-:Y:S01]  /*58c0*/  IMAD.MOV.U32 R51, RZ, RZ, R151.reuse ;  /* 0x000000ffff337224 */ /* 0x100fe200078e0097 */
[-C--:B------:R-:W-:Y:S01]  /*58d0*/  MOV R54, R151.reuse ;  /* 0x0000009700367202 */ /* 0x080fe20000000f00 */
[--C-:B------:R-:W-:Y:S01]  /*58e0*/  IMAD.MOV.U32 R47, RZ, RZ, R151.reuse ;  /* 0x000000ffff2f7224 */ /* 0x100fe200078e0097 */
[-C--:B------:R-:W-:Y:S01]  /*58f0*/  MOV R50, R151.reuse ;  /* 0x0000009700327202 */ /* 0x080fe20000000f00 */
[----:B------:R-:W2:Y:S01]  /*5900*/  MUFU.EX2 R49, R49 ;  /* 0x0000003100317308 */ /* 0x000ea20000000800 */
[C---:B---3--:R-:W-:Y:S01]  /*5910*/  FADD.FTZ R5, R61.reuse, R20 ;  /* 0x000000143d057221 */ /* 0x048fe20000010000 */
[----:B------:R-:W-:Y:S01]  /*5920*/  F2FP.BF16.F32.PACK_AB R210, R61, R60 ;  /* 0x0000003c3dd2723e */ /* 0x000fe200000010ff */
[--C-:B------:R-:W-:Y:S01]  /*5930*/  IMAD.MOV.U32 R61, RZ, RZ, R151.reuse ;  /* 0x000000ffff3d7224 */ /* 0x100fe200078e0097 */
[-C--:B------:R-:W-:Y:S01]  /*5940*/  MOV R60, R151.reuse ;  /* 0x00000097003c7202 */ /* 0x080fe20000000f00 */
[----:B------:R-:W-:Y:S01]  /*5950*/  IMAD.MOV.U32 R43, RZ, RZ, R151 ;  /* 0x000000ffff2b7224 */ /* 0x000fe200078e0097 */
[----:B------:R-:W-:-:S02]  /*5960*/  MOV R46, R151 ;  /* 0x00000097002e7202 */ /* 0x000fc40000000f00 */
[----:B------:R-:W3:Y:S01]  /*5970*/  MUFU.EX2 R52, R52 ;  /* 0x0000003400347308 */ /* 0x000ee20000000800 */
[----:B-1----:R-:W-:Y:S01]  /*5980*/  FADD.FTZ R20, R48, R5 ;  /* 0x0000000530147221 */ /* 0x002fe20000010000 */
[----:B------:R-:W-:-:S06]  /*5990*/  MOV R42, R151 ;  /* 0x00000097002a7202 */ /* 0x000fcc0000000f00 */
[----:B------:R-:W1:Y:S01]  /*59a0*/  MUFU.EX2 R53, R53 ;  /* 0x0000003500357308 */ /* 0x000e620000000800 */
[C---:B--2---:R-:W-:Y:S01]  /*59b0*/  FADD.FTZ R5, R49.reuse, R20 ;  /* 0x0000001431057221 */ /* 0x044fe20000010000 */
[----:B------:R-:W-:Y:S01]  /*59c0*/  F2FP.BF16.F32.PACK_AB R204, R49, R48 ;  /* 0x0000003031cc723e */ /* 0x000fe200000010ff */
[----:B------:R-:W-:Y:S01]  /*59d0*/  IMAD.MOV.U32 R49, RZ, RZ, R151 ;  /* 0x000000ffff317224 */ /* 0x000fe200078e0097 */
[----:B------:R-:W-:-:S04]  /*59e0*/  MOV R48, R151 ;  /* 0x0000009700307202 */ /* 0x000fc80000000f00 */
[----:B------:R-:W2:Y:S01]  /*59f0*/  MUFU.EX2 R40, R40 ;  /* 0x0000002800287308 */ /* 0x000ea20000000800 */
[----:B---3--:R-:W-:-:S07]  /*5a00*/  FADD.FTZ R20, R52, R5 ;  /* 0x0000000534147221 */ /* 0x008fce0000010000 */
[----:B------:R-:W3:Y:S01]  /*5a10*/  MUFU.EX2 R41, R41 ;  /* 0x0000002900297308 */ /* 0x000ee20000000800 */
[C---:B-1----:R-:W-:Y:S01]  /*5a20*/  FADD.FTZ R5, R53.reuse, R20 ;  /* 0x0000001435057221 */ /* 0x042fe20000010000 */
[----:B------:R-:W-:Y:S01]  /*5a30*/  FADD.FTZ R20, R34, R21 ;  /* 0x0000001522147221 */ /* 0x000fe20000010000 */
[----:B------:R-:W-:Y:S01]  /*5a40*/  F2FP.BF16.F32.PACK_AB R206, R53, R52 ;  /* 0x0000003435ce723e */ /* 0x000fe200000010ff */
[--C-:B------:R-:W-:Y:S01]  /*5a50*/  IMAD.MOV.U32 R53, RZ, RZ, R151.reuse ;  /* 0x000000ffff357224 */ /* 0x100fe200078e0097 */
[-C--:B------:R-:W-:Y:S01]  /*5a60*/  MOV R52, R151.reuse ;  /* 0x0000009700347202 */ /* 0x080fe20000000f00 */
[----:B------:R-:W-:Y:S01]  /*5a70*/  FADD.FTZ R21, R35, R20 ;  /* 0x0000001423157221 */ /* 0x000fe20000010000 */
[----:B------:R-:W-:Y:S01]  /*5a80*/  IMAD.MOV.U32 R35, RZ, RZ, R151 ;  /* 0x000000ffff237224 */ /* 0x000fe200078e0097 */
[----:B------:R-:W1:Y:S01]  /*5a90*/  MUFU.EX2 R44, R44 ;  /* 0x0000002c002c7308 */ /* 0x000e620000000800 */
[----:B--2---:R-:W-:Y:S01]  /*5aa0*/  FADD.FTZ R0, R40, R5 ;  /* 0x0000000528007221 */ /* 0x004fe20000010000 */
[----:B------:R-:W-:Y:S01]  /*5ab0*/  FADD.FTZ R20, R38, R21 ;  /* 0x0000001526147221 */ /* 0x000fe20000010000 */
[----:B------:R-:W-:Y:S01]  /*5ac0*/  MOV R38, R151 ;  /* 0x0000009700267202 */ /* 0x000fe20000000f00 */
[----:B------:R-:W-:-:S02]  /*5ad0*/  IMAD.MOV.U32 R34, RZ, RZ, R151 ;  /* 0x000000ffff227224 */ /* 0x000fc400078e0097 */
[----:B------:R-:W-:Y:S01]  /*5ae0*/  FADD.FTZ R21, R39, R20 ;  /* 0x0000001427157221 */ /* 0x000fe20000010000 */
[--C-:B------:R-:W-:Y:S01]  /*5af0*/  IMAD.MOV.U32 R39, RZ, RZ, R151.reuse ;  /* 0x000000ffff277224 */ /* 0x100fe200078e0097 */
[----:B------:R-:W2:Y:S01]  /*5b00*/  MUFU.EX2 R45, R45 ;  /* 0x0000002d002d7308 */ /* 0x000ea20000000800 */
[C---:B---3--:R-:W-:Y:S01]  /*5b10*/  FADD.FTZ R5, R41.reuse, R0 ;  /* 0x0000000029057221 */ /* 0x048fe20000010000 */
[----:B------:R-:W-:Y:S01]  /*5b20*/  F2FP.BF16.F32.PACK_AB R200, R41, R40 ;  /* 0x0000002829c8723e */ /* 0x000fe200000010ff */
[----:B------:R-:W-:Y:S01]  /*5b30*/  IMAD.MOV.U32 R41, RZ, RZ, R151 ;  /* 0x000000ffff297224 */ /* 0x000fe200078e0097 */
[----:B------:R-:W-:-:S04]  /*5b40*/  MOV R40, R151 ;  /* 0x0000009700287202 */ /* 0x000fc80000000f00 */
[----:B------:R-:W3:Y:S01]  /*5b50*/  MUFU.EX2 R32, R32 ;  /* 0x0000002000207308 */ /* 0x000ee20000000800 */
[----:B-1----:R-:W-:-:S07]  /*5b60*/  FADD.FTZ R0, R44, R5 ;  /* 0x000000052c007221 */ /* 0x002fce0000010000 */
        /* <DEDUP_REMOVED lines=22> */
[----:B--2---:R-:W-:-:S07]  /*5cd0*/  FADD.FTZ R20, R30, R21 ;  /* 0x000000151e147221 */ /* 0x004fce0000010000 */
[----:B------:R-:W2:Y:S01]  /*5ce0*/  MUFU.EX2 R17, R17 ;  /* 0x0000001100117308 */ /* 0x000ea20000000800 */
[C---:B---3--:R-:W-:Y:S01]  /*5cf0*/  FADD.FTZ R29, R37.reuse, R0 ;  /* 0x00000000251d7221 */ /* 0x048fe20000010000 */
[----:B------:R-:W-:Y:S01]  /*5d00*/  F2FP.BF16.F32.PACK_AB R198, R37, R36 ;  /* 0x0000002425c6723e */ /* 0x000fe200000010ff */
[----:B------:R-:W-:Y:S01]  /*5d10*/  IMAD.MOV.U32 R37, RZ, RZ, R151 ;  /* 0x000000ffff257224 */ /* 0x000fe200078e0097 */
[----:B------:R-:W-:-:S04]  /*5d20*/  MOV R36, R151 ;  /* 0x0000009700247202 */ /* 0x000fc80000000f00 */
[----:B------:R-:W3:Y:S01]  /*5d30*/  MUFU.EX2 R25, R25 ;  /* 0x0000001900197308 */ /* 0x000ee20000000800 */
[----:B-1----:R-:W-:Y:S01]  /*5d40*/  FADD.FTZ R0, R24, R29 ;  /* 0x0000001d18007221 */ /* 0x002fe20000010000 */
[----:B------:R-:W-:-:S06]  /*5d50*/  MOV R29, R151 ;  /* 0x00000097001d7202 */ /* 0x000fcc0000000f00 */
[----:B------:R-:W1:Y:S01]  /*5d60*/  MUFU.EX2 R28, R28 ;  /* 0x0000001c001c7308 */ /* 0x000e620000000800 */
[C---:B--2---:R-:W-:Y:S01]  /*5d70*/  FADD.FTZ R5, R17.reuse, R20 ;  /* 0x0000001411057221 */ /* 0x044fe20000010000 */
[----:B------:R-:W-:Y:S01]  /*5d80*/  F2FP.BF16.F32.PACK_AB R195, R17, R30 ;  /* 0x0000001e11c3723e */ /* 0x000fe200000010ff */
[----:B------:R-:W-:-:S05]  /*5d90*/  IMAD.MOV.U32 R30, RZ, RZ, R151 ;  /* 0x000000ffff1e7224 */ /* 0x000fca00078e0097 */
[----:B------:R2:W4:Y:S01]  /*5da0*/  MUFU.EX2 R21, R2 ;  /* 0x0000000200157308 */ /* 0x0005220000000800 */
[C---:B---3--:R-:W-:Y:S01]  /*5db0*/  FADD.FTZ R17, R25.reuse, R0 ;  /* 0x0000000019117221 */ /* 0x048fe20000010000 */
[----:B------:R-:W-:Y:S01]  /*5dc0*/  F2FP.BF16.F32.PACK_AB R192, R25, R24 ;  /* 0x0000001819c0723e */ /* 0x000fe200000010ff */
[----:B------:R-:W-:Y:S01]  /*5dd0*/  IMAD.MOV.U32 R24, RZ, RZ, R151 ;  /* 0x000000ffff187224 */ /* 0x000fe200078e0097 */
[----:B------:R-:W-:Y:S01]  /*5de0*/  MOV R25, R151 ;  /* 0x0000009700197202 */ /* 0x000fe20000000f00 */
[----:B-1----:R-:W-:Y:S01]  /*5df0*/  FADD.FTZ R0, R28, R17 ;  /* 0x000000111c007221 */ /* 0x002fe20000010000 */
[----:B--2---:R-:W-:-:S03]  /*5e00*/  IMAD.MOV.U32 R2, RZ, RZ, 0x3f800000 ;  /* 0x3f800000ff027424 */ /* 0x004fc600078e00ff */
[C---:B----4-:R-:W-:Y:S01]  /*5e10*/  FADD.FTZ R17, R21.reuse, R0 ;  /* 0x0000000015117221 */ /* 0x050fe20000010000 */
[----:B------:R-:W-:Y:S01]  /*5e20*/  F2FP.BF16.F32.PACK_AB R194, R21, R28 ;  /* 0x0000001c15c2723e */ /* 0x000fe200000010ff */
[----:B------:R-:W-:Y:S02]  /*5e30*/  IMAD.MOV.U32 R0, RZ, RZ, 0x3f800000 ;  /* 0x3f800000ff007424 */ /* 0x000fe400078e00ff */
[----:B------:R-:W-:Y:S01]  /*5e40*/  IMAD.MOV.U32 R28, RZ, RZ, R151 ;  /* 0x000000ffff1c7224 */ /* 0x000fe200078e0097 */
[----:B------:R-:W-:Y:S06]  /*5e50*/  @!P2 BRA `(.L_x_1954) ;  /* 0x0000004400a8a947 */ /* 0x000fec0003800000 */
[----:B------:R-:W-:Y:S01]  /*5e60*/  R2UR UR61, R16 ;  /* 0x00000000103d72ca */ /* 0x000fe200000e0000 */
[----:B------:R-:W-:Y:S01]  /*5e70*/  ULDC.64 UR4, c[0x0][0x3f8] ;  /* 0x0000fe0000047ab9 */ /* 0x000fe20000000a00 */
[----:B------:R-:W-:Y:S01]  /*5e80*/  MOV R20, R3 ;  /* 0x0000000300147202 */ /* 0x000fe20000000f00 */
        /* <DEDUP_REMOVED lines=66> */
[----:B------:R-:W-:Y:S01]  /*62b0*/  IMAD.U32 R225, RZ, RZ, UR4 ;  /* 0x00000004ffe17e24 */ /* 0x000fe2000f8e00ff */
[----:B------:R-:W-:Y:S01]  /*62c0*/  MOV R227, UR5 ;  /* 0x0000000500e37c02 */ /* 0x000fe20008000f00 */
[----:B------:R-:W-:Y:S01]  /*62d0*/  UMOV UR45, UR47 ;  /* 0x0000002f002d7c82 */ /* 0x000fe20008000000 */
[----:B------:R-:W-:-:S05]  /*62e0*/  UMOV UR41, UR46 ;  /* 0x0000002e00297c82 */ /* 0x000fca0008000000 */
.L_x_1963:
        /* <DEDUP_REMOVED lines=8> */
.L_x_1955:
[----:B------:R-:W-:Y:S01]  /*6370*/  R2UR UR4, R16 ;  /* 0x00000000100472ca */ /* 0x000fe200000e0000 */
[----:B------:R-:W-:-:S12]  /*6380*/  ULEA UR47, UR46, UR60, 0x3 ;  /* 0x0000003c2e2f7291 */ /* 0x000fd8000f8e183f */
[----:B------:R-:W-:-:S04]  /*6390*/  MOV R3, UR4 ;  /* 0x0000000400037c02 */ /* 0x000fc80008000f00 */
[----:B------:R-:W-:-:S04]  /*63a0*/  SHF.L.U32 R3, R3, 0x1f, RZ ;  /* 0x0000001f03037819 */ /* 0x000fc800000006ff */
[----:B------:R1:W2:Y:S01]  /*63b0*/  SYNCS.PHASECHK.TRANS64.TRYWAIT P2, [UR47+0x38830], R3 ;  /* 0x03883003ff0075a7 */ /* 0x0002a2000804016f */
[----:B------:R-:W-:Y:S05]  /*63c0*/  @!P0 BRA `(.L_x_1956) ;  /* 0x0000000000048947 */ /* 0x000fea0003800000 */
[----:B------:R-:W-:Y:S01]  /*63d0*/  BPT.TRAP 0x1 ;  /* 0x000000040000795c */ /* 0x000fe20000300000 */
.L_x_1956:
[----:B--2---:R-:W-:Y:S05]  /*63e0*/  @P2 BRA `(.L_x_1957) ;  /* 0x0000000000082947 */ /* 0x004fea0003800000 */
[----:B------:R-:W2:Y:S02]  /*63f0*/  SYNCS.PHASECHK.TRANS64.TRYWAIT P2, [UR47+0x38830], R3 ;  /* 0x03883003ff0075a7 */ /* 0x000ea4000804016f */
[----:B--2---:R-:W-:Y:S05]  /*6400*/  @!P2 BRA `(.L_x_1958) ;  /* 0x000000e00090a947 */ /* 0x004fea0003800000 */
.L_x_1957:
[----:B------:R-:W-:Y:S01]  /*6410*/  R2UR UR10, R18 ;  /* 0x00000000120a72ca */ /* 0x000fe200000e0000 */
[----:B------:R-:W-:Y:S01]  /*6420*/  UIMAD UR4, UR46, 0xa00, UR40 ;  /* 0x00000a002e0478a4 */ /* 0x000fe2000f8e0228 */
[----:B------:R-:W-:Y:S01]  /*6430*/  R2UR UR11, R19 ;  /* 0x00000000130b72ca */ /* 0x000fe200000e0000 */
[----:B------:R-:W-:Y:S01]  /*6440*/  WARPGROUP.ARRIVE ;  /* 0x00000000000079c5 */ /* 0x000fe20000000000 */
[----:B------:R-:W-:Y:S01]  /*6450*/  UMOV UR59, 0x40000040 ;  /* 0x40000040003b7882 */ /* 0x000fe20000000000 */
[----:B------:R-:W-:Y:S01]  /*6460*/  R2UR UR6, R14 ;  /* 0x000000000e0672ca */ /* 0x000fe200000e0000 */
[----:B------:R-:W-:Y:S01]  /*6470*/  UIADD3 UR18, UR4, 0x286, URZ ;  /* 0x0000028604127890 */ /* 0x000fe2000fffe03f */
[----:B------:R-:W-:Y:S01]  /*6480*/  R2UR UR7, R15 ;  /* 0x000000000f0772ca */ /* 0x000fe200000e0000 */
[----:B------:R-:W-:Y:S01]  /*6490*/  UMOV UR58, UR4 ;  /* 0x00000004003a7c82 */ /* 0x000fe20008000000 */
[----:B------:R-:W-:Y:S01]  /*64a0*/  R2UR UR14, R12 ;  /* 0x000000000c0e72ca */ /* 0x000fe200000e0000 */
[----:B------:R-:W-:Y:S01]  /*64b0*/  UMOV UR19, 0x40000040 ;  /* 0x4000004000137882 */ /* 0x000fe20000000000 */
[----:B------:R-:W-:Y:S01]  /*64c0*/  R2UR UR15, R13 ;  /* 0x000000000d0f72ca */ /* 0x000fe200000e0000 */
[----:B------:R-:W-:Y:S01]  /*64d0*/  UIADD3 UR22, UR4, 0x500, URZ ;  /* 0x0000050004167890 */ /* 0x000fe2000fffe03f */
[-C--:B------:R-:W-:Y:S01]  /*64e0*/  FMUL.FTZ R24, R24, R0.reuse ;  /* 0x0000000018187220 */ /* 0x080fe20000410000 */
[----:B------:R-:W-:Y:S01]  /*64f0*/  UMOV UR56, UR10 ;  /* 0x0000000a00387c82 */ /* 0x000fe20008000000 */
[----:B------:R-:W-:Y:S01]  /*6500*/  UMOV UR57, UR11 ;  /* 0x0000000b00397c82 */ /* 0x000fe20008000000 */
[----:B------:R-:W-:Y:S01]  /*6510*/  UMOV UR23, 0x40000040 ;  /* 0x4000004000177882 */ /* 0x000fe20000000000 */
[----:B------:R-:W-:Y:S01]  /*6520*/  HGMMA.64x16x16.F32.BF16 R184, gdesc[UR56], RZ, !UPT, gsb0 ;  /* 0x0020000038b879f0 */ /* 0x000fe2000c0018ff */
[----:B------:R-:W-:Y:S01]  /*6530*/  UIADD3 UR58, UR4, 0x80, URZ ;  /* 0x00000080043a7890 */ /* 0x000fe2000fffe03f */
[-C--:B------:R-:W-:Y:S01]  /*6540*/  FMUL.FTZ R25, R25, R0.reuse ;  /* 0x0000000019197220 */ /* 0x080fe20000410000 */
[----:B------:R-:W-:Y:S01]  /*6550*/  UMOV UR59, 0x40000040 ;  /* 0x40000040003b7882 */ /* 0x000fe20000000000 */
[----:B------:R-:W-:Y:S01]  /*6560*/  UMOV UR56, UR10 ;  /* 0x0000000a00387c82 */ /* 0x000fe20008000000 */
[----:B------:R-:W-:Y:S01]  /*6570*/  UMOV UR57, UR11 ;  /* 0x0000000b00397c82 */ /* 0x000fe20008000000 */
        /* <DEDUP_REMOVED lines=56> */
[----:B------:R-:W-:Y:S01]  /*6900*/  UMOV UR59, 0x40000040 ;  /* 0x40000040003b7882 */ /* 0x000fe20000000000 */
[----:B------:R-:W-:Y:S01]  /*6910*/  UMOV UR56, UR10 ;  /* 0x0000000a00387c82 */ /* 0x000fe20008000000 */
[----:B------:R-:W-:Y:S01]  /*6920*/  UMOV UR57, UR11 ;  /* 0x0000000b00397c82 */ /* 0x000fe20008000000 */
        /* <DEDUP_REMOVED lines=97> */
[----:B------:R-:W-:Y:S01]  /*6f40*/  UMOV UR59, 0x40000040 ;  /* 0x40000040003b7882 */ /* 0x000fe20000000000 */
[----:B------:R-:W-:Y:S01]  /*6f50*/  UMOV UR56, UR10 ;  /* 0x0000000a00387c82 */ /* 0x000fe20008000000 */
[----:B------:R-:W-:Y:S01]  /*6f60*/  UMOV UR57, UR11 ;  /* 0x0000000b00397c82 */ /* 0x000fe20008000000 */
[----:B------:R-:W-:Y:S02]  /*6f70*/  R2UR UR10, R10 ;  /* 0x000000000a0a72ca */ /* 0x000fe400000e0000 */
[----:B------:R-:W-:Y:S01]  /*6f80*/  R2UR UR11, R11 ;  /* 0x000000000b0b72ca */ /* 0x000fe200000e0000 */
[----:B------:R-:W-:Y:S02]  /*6f90*/  WARPGROUP.DEPBAR.LE gsb0, 0x0 ;  /* 0x00008000000079c5 */ /* 0x000fe40000010000 */
[----:B------:R-:W-:-:S06]  /*6fa0*/  WARPGROUP.ARRIVE ;  /* 0x00000000000079c5 */ /* 0x000fcc0000000000 */
[----:B------:R-:W-:Y:S01]  /*6fb0*/  HGMMA.64x16x16.F32.BF16 R152, gdesc[UR56], RZ, !UPT, gsb0 ;  /* 0x00200000389879f0 */ /* 0x000fe2000c0018ff */
[----:B------:R-:W-:Y:S01]  /*6fc0*/  UIADD3 UR58, UR4, 0x2, URZ ;  /* 0x00000002043a7890 */ /* 0x000fe2000fffe03f */
[----:B------:R-:W-:Y:S01]  /*6fd0*/  UMOV UR59, 0x40000040 ;  /* 0x40000040003b7882 */ /* 0x000fe20000000000 */
[----:B------:R-:W-:Y:S01]  /*6fe0*/  UMOV UR56, UR6 ;  /* 0x0000000600387c82 */ /* 0x000fe20008000000 */
[----:B------:R-:W-:Y:S01]  /*6ff0*/  UMOV UR57, UR7 ;  /* 0x0000000700397c82 */ /* 0x000fe20008000000 */
[----:B------:R-:W-:Y:S02]  /*7000*/  WARPGROUP.DEPBAR.LE gsb0, 0x0 ;  /* 0x00008000000079c5 */ /* 0x000fe40000010000 */
[----:B------:R-:W-:-:S06]  /*7010*/  WARPGROUP.ARRIVE ;  /* 0x00000000000079c5 */ /* 0x000fcc0000000000 */
[----:B------:R-:W-:Y:S01]  /*7020*/  HGMMA.64x16x16.F32.BF16 R184, gdesc[UR56], R184, gsb0 ;  /* 0x0020000038b879f0 */ /* 0x000fe200080018b8 */
        /* <DEDUP_REMOVED lines=62> */
[----:B------:R-:W-:Y:S01]  /*7410*/  UIADD3 UR14, UR4, 0x284, URZ ;  /* 0x00000284040e7890 */ /* 0x000fe2000fffe03f */
[----:B------:R-:W-:Y:S01]  /*7420*/  UMOV UR15, 0x40000040 ;  /* 0x40000040000f7882 */ /* 0x000fe20000000000 */
        /* <DEDUP_REMOVED lines=345> */
.L_x_1959:
[----:B------:R-:W-:Y:S01]  /*89c0*/  ULEA UR5, UR41, UR60, 0x3 ;  /* 0x0000003c29057291 */ /* 0x000fe2000f8e183f */
[----:B------:R-:W-:-:S05]  /*89d0*/  IMAD.U32 R0, RZ, RZ, UR61 ;  /* 0x0000003dff007e24 */ /* 0x000fca000f8e00ff */
[----:B------:R-:W-:-:S04]  /*89e0*/  SHF.L.U32 R0, R0, 0x1f, RZ ;  /* 0x0000001f00007819 */ /* 0x000fc800000006ff */
[----:B------:R3:W4:Y:S01]  /*89f0*/  SYNCS.PHASECHK.TRANS64.TRYWAIT P2, [UR5+0x38850], R0 ;  /* 0x03885000ff0075a7 */ /* 0x0007220008040145 */
[----:B------:R-:W-:Y:S05]  /*8a00*/  @!P0 BRA `(.L_x_1960) ;  /* 0x0000000000048947 */ /* 0x000fea0003800000 */
[----:B------:R-:W-:Y:S01]  /*8a10*/  BPT.TRAP 0x1 ;  /* 0x000000040000795c */ /* 0x000fe20000300000 */
.L_x_1960:
[----:B----4-:R-:W-:Y:S05]  /*8a20*/  @P2 BRA `(.L_x_1961) ;  /* 0x0000000000082947 */ /* 0x010fea0003800000 */
[----:B------:R-:W4:Y:S02]  /*8a30*/  SYNCS.PHASECHK.TRANS64.TRYWAIT P2, [UR5+0x38850], R0 ;  /* 0x03885000ff0075a7 */ /* 0x000f240008040145 */
[----:B----4-:R-:W-:Y:S05]  /*8a40*/  @!P2 BRA `(.L_x_1962) ;  /* 0x000000bc0018a947 */ /* 0x010fea0003800000 */
.L_x_1961:
[----:B------:R-:W-:Y:S01]  /*8a50*/  UIADD3 UR4, UR60, 0x400, URZ ;  /* 0x000004003c047890 */ /* 0x000fe2000fffe03f */
[----:B------:R-:W-:Y:S01]  /*8a60*/  WARPGROUP.ARRIVE ;  /* 0x00000000000079c5 */ /* 0x000fe20000000000 */
[----:B------:R-:W-:Y:S01]  /*8a70*/  UMOV UR7, 0x40000040 ;  /* 0x4000004000077882 */ /* 0x000fe20000000000 */
[----:B------:R-:W-:Y:S01]  /*8a80*/  UMOV UR11, 0x40000040 ;  /* 0x40000040000b7882 */ /* 0x000fe20000000000 */
[----:B------:R-:W-:Y:S01]  /*8a90*/  USHF.R.U32.HI UR4, URZ, 0x4, UR4 ;  /* 0x000000043f047899 */ /* 0x000fe20008011604 */
[----:B------:R-:W-:Y:S02]  /*8aa0*/  R2UR UR15, R225 ;  /* 0x00000000e10f72ca */ /* 0x000fe400000e0000 */
[----:B------:R-:W-:Y:S01]  /*8ab0*/  R2UR UR14, R227 ;  /* 0x00000000e30e72ca */ /* 0x000fe200000e0000 */
[----:B------:R-:W-:Y:S01]  /*8ac0*/  ULOP3.LUT UR4, UR4, 0x3fff, URZ, 0xc0, !UPT ;  /* 0x00003fff04047892 */ /* 0x000fe2000f8ec03f */
[----:B------:R-:W-:-:S03]  /*8ad0*/  R2UR UR61, R16 ;  /* 0x00000000103d72ca */ /* 0x000fc600000e0000 */
[----:B------:R-:W-:-:S04]  /*8ae0*/  ULOP3.LUT UR4, UR4, 0x2800000, URZ, 0xfc, !UPT ;  /* 0x0280000004047892 */ /* 0x000fc8000f8efc3f */
[----:B------:R-:W-:Y:S02]  /*8af0*/  UIMAD UR6, UR41, 0xa00, UR4 ;  /* 0x00000a00290678a4 */ /* 0x000fe4000f8e0204 */
[----:B------:R-:W-:Y:S02]  /*8b00*/  UISETP.NE.U32.AND UP0, UPT, UR15, URZ, UPT ;  /* 0x0000003f0f00728c */ /* 0x000fe4000bf05070 */
[----:B------:R-:W-:Y:S02]  /*8b10*/  UIADD3 UR10, UR6, 0x80, URZ ;  /* 0x00000080060a7890 */ /* 0x000fe4000fffe03f */
[----:B------:R-:W-:Y:S02]  /*8b20*/  UIMAD UR4, UR45, -0x50, UR42 ;  /* 0xffffffb02d0478a4 */ /* 0x000fe4000f8e022a */
[----:B------:R-:W-:-:S07]  /*8b30*/  UISETP.NE.AND.EX UP0, UPT, UR14, URZ, UPT, UP0 ;  /* 0x0000003f0e00728c */ /* 0x000fce000bf05300 */
[----:B------:R-:W-:Y:S01]  /*8b40*/  HGMMA.64x256x16.F32.BF16 R24, R208, gdesc[UR4].tnspB, R24, gsb0 ;  /* 0x43e00004d0187df0 */ /* 0x000fe20008001818 */
[----:B------:R-:W-:Y:S01]  /*8b50*/  UIADD3 UR4, UR4, 0x1, URZ ;  /* 0x0000000104047890 */ /* 0x000fe2000fffe03f */
[----:B------:R-:W-:Y:S01]  /*8b60*/  ULDC UR14, c[0x0][0x404] ;  /* 0x00010100000e7ab9 */ /* 0x000fe20000000800 */
[----:B------:R-:W-:Y:S01]  /*8b70*/  UMOV UR41, UR46 ;  /* 0x0000002e00297c82 */ /* 0x000fe20008000000 */
[----:B------:R-:W-:Y:S01]  /*8b80*/  USEL UR7, UR14, 0x1, UP0 ;  /* 0x000000010e077887 */ /* 0x000fe20008000000 */
[----:B------:R-:W-:-:S13]  /*8b90*/  R2UR UR14, R226 ;  /* 0x00000000e20e72ca */ /* 0x000fda00000e0000 */
[----:B------:R-:W-:Y:S02]  /*8ba0*/  UISETP.GT.AND UP0, UPT, UR45, UR14, UPT ;  /* 0x0000000e2d00728c */ /* 0x000fe4000bf04270 */
[----:B------:R-:W-:Y:S01]  /*8bb0*/  UIADD3 UR45, UR45, -0x1, URZ ;  /* 0xffffffff2d2d7890 */ /* 0x000fe2000fffe03f */
        /* <DEDUP_REMOVED lines=9> */
[----:B------:R-:W-:Y:S01]  /*8c50*/  ULDC UR10, c[0x0][0x2e0] ;  /* 0x0000b800000a7ab9 */ /* 0x000fe20000000800 */
[----:B------:R-:W-:Y:S01]  /*8c60*/  UMOV UR11, 0x40000040 ;  /* 0x40000040000b7882 */ /* 0x000fe20000000000 */
[----:B------:R-:W-:Y:S02]  /*8c70*/  UIMAD UR7, UR7, UR10, UR4 ;  /* 0x0000000a070772a4 */ /* 0x000fe4000f8e0204 */
[----:B------:R-:W-:Y:S01]  /*8c80*/  UIADD3 UR10, UR6, 0x180, URZ ;  /* 0x00000180060a7890 */ /* 0x000fe2000fffe03f */
[----:B------:R-:W-:Y:S01]  /*8c90*/  ULDC UR4, c[0x0][0x9d8] ;  /* 0x0002760000047ab9 */ /* 0x000fe20000000800 */
[----:B------:R-:W-:Y:S01]  /*8ca0*/  UIADD3 UR6, UR6, 0x200, URZ ;  /* 0x0000020006067890 */ /* 0x000fe2000fffe03f */
[----:B------:R-:W-:Y:S01]  /*8cb0*/  FMUL.FTZ R2, R187, UR4 ;  /* 0x00000004bb027c20 */ /* 0x000fe20008410000 */
[----:B------:R-:W-:Y:S01]  /*8cc0*/  FMUL.FTZ R187, R189, UR4 ;  /* 0x00000004bdbb7c20 */ /* 0x000fe20008410000 */
[----:B-1-3--:R-:W-:Y:S01]  /*8cd0*/  FMUL.FTZ R0, R186, UR4 ;  /* 0x00000004ba007c20 */ /* 0x00afe20008410000 */
[----:B------:R-:W1:Y:S01]  /*8ce0*/  LDC R189, c[0x0][0x288] ;  /* 0x0000a200ffbd7b82 */ /* 0x000e620000000800 */
[----:B--2---:R-:W-:Y:S01]  /*8cf0*/  FMUL.FTZ R4, R184, UR4 ;  /* 0x00000004b8047c20 */ /* 0x004fe20008410000 */
        /* <DEDUP_REMOVED lines=14> */
[----:B------:R-:W3:Y:S01]  /*8de0*/  MUFU.TANH R185, R185 ;  /* 0x000000b900b97308 */ /* 0x000ee20000002400 */
[----:B------:R-:W-:Y:S01]  /*8df0*/  FMUL.FTZ R179, R183, UR4 ;  /* 0x00000004b7b37c20 */ /* 0x000fe20008410000 */
[----:B------:R-:W-:Y:S01]  /*8e00*/  FMUL.FTZ R183, R172, UR4 ;  /* 0x00000004acb77c20 */ /* 0x000fe20008410000 */
[----:B------:R-:W-:Y:S01]  /*8e10*/  FMUL.FTZ R172, R160, UR4 ;  /* 0x00000004a0ac7c20 */ /* 0x000fe20008410000 */
[----:B------:R-:W-:Y:S01]  /*8e20*/  FMUL.FTZ R174, R174, UR4 ;  /* 0x00000004aeae7c20 */ /* 0x000fe20008410000 */
[----:B------:R-:W-:Y:S01]  /*8e30*/  FMUL.FTZ R175, R175, UR4 ;  /* 0x00000004afaf7c20 */ /* 0x000fe20008410000 */
[----:B------:R-:W-:Y:S01]  /*8e40*/  FMUL.FTZ R162, R162, UR4 ;  /* 0x00000004a2a27c20 */ /* 0x000fe20008410000 */
[----:B------:R-:W-:Y:S01]  /*8e50*/  FMUL.FTZ R163, R163, UR4 ;  /* 0x00000004a3a37c20 */ /* 0x000fe20008410000 */
[----:B-1----:R-:W-:Y:S01]  /*8e60*/  IADD3 R169, -R189, UR7, RZ ;  /* 0x00000007bda97c10 */ /* 0x002fe2000fffe1ff */
[----:B------:R-:W1:Y:S01]  /*8e70*/  MUFU.TANH R186, R186 ;  /* 0x000000ba00ba7308 */ /* 0x000e620000002400 */
[----:B------:R-:W-:Y:S01]  /*8e80*/  FMUL.FTZ R166, R166, UR4 ;  /* 0x00000004a6a67c20 */ /* 0x000fe20008410000 */
[----:B------:R-:W-:Y:S01]  /*8e90*/  FMUL.FTZ R167, R167, UR4 ;  /* 0x00000004a7a77c20 */ /* 0x000fe20008410000 */
[----:B------:R-:W-:Y:S01]  /*8ea0*/  FMUL.FTZ R154, R154, UR4 ;  /* 0x000000049a9a7c20 */ /* 0x000fe20008410000 */
[----:B------:R-:W-:-:S02]  /*8eb0*/  IMAD R168, R214, -0x2, R169 ;  /* 0xfffffffed6a87824 */ /* 0x000fc400078e02a9 */
[----:B------:R-:W-:Y:S01]  /*8ec0*/  FMUL.FTZ R155, R155, UR4 ;  /* 0x000000049b9b7c20 */ /* 0x000fe20008410000 */
[----:B------:R-:W-:Y:S01]  /*8ed0*/  FMUL.FTZ R158, R158, UR4 ;  /* 0x000000049e9e7c20 */ /* 0x000fe20008410000 */
[----:B------:R-:W-:Y:S01]  /*8ee0*/  UMOV UR7, 0x40000040 ;  /* 0x4000004000077882 */ /* 0x000fe20000000000 */
[----:B------:R-:W4:Y:S01]  /*8ef0*/  MUFU.TANH R187, R187 ;  /* 0x000000bb00bb7308 */ /* 0x000f220000002400 */
[----:B------:R-:W-:-:S04]  /*8f00*/  IADD3 R189, R215, R168, RZ ;  /* 0x000000a8d7bd7210 */ /* 0x000fc80007ffe0ff */
[C---:B------:R-:W-:Y:S02]  /*8f10*/  ISETP.GT.AND P2, PT, R189.reuse, RZ, PT ;  /* 0x000000ffbd00720c */ /* 0x040fe40003f44270 */
[C---:B------:R-:W-:Y:S01]  /*8f20*/  ISETP.GT.AND P3, PT, R189.reuse, 0x1, PT ;  /* 0x00000001bd00780c */ /* 0x040fe20003f64270 */
[----:B------:R-:W5:Y:S01]  /*8f30*/  MUFU.TANH R188, R188 ;  /* 0x000000bc00bc7308 */ /* 0x000f620000002400 */
[----:B--2---:R-:W-:Y:S02]  /*8f40*/  FSEL R160, R4, -INF , P2 ;  /* 0xff80000004a07808 */ /* 0x004fe40001000000 */
[----:B------:R-:W-:Y:S02]  /*8f50*/  ISETP.GT.AND P2, PT, R189, 0x8, PT ;  /* 0x00000008bd00780c */ /* 0x000fe40003f44270 */
[----:B---3--:R-:W-:Y:S01]  /*8f60*/  FSEL R168, R185, -INF , P3 ;  /* 0xff800000b9a87808 */ /* 0x008fe20001800000 */
[----:B------:R-:W-:Y:S01]  /*8f70*/  FMUL.FTZ R185, R161, UR4 ;  /* 0x00000004a1b97c20 */ /* 0x000fe20008410000 */
[----:B------:R-:W-:Y:S01]  /*8f80*/  FMNMX.FTZ R169, R160, R21, !PT ;  /* 0x00000015a0a97209 */ /* 0x000fe20007810000 */
[----:B------:R-:W-:Y:S01]  /*8f90*/  MUFU.TANH R190, R190 ;  /* 0x000000be00be7308 */ /* 0x000fe20000002400 */
[----:B-1----:R-:W-:-:S02]  /*8fa0*/  FSEL R161, R186, -INF , P2 ;  /* 0xff800000baa17808 */ /* 0x002fc40001000000 */
[C---:B------:R-:W-:Y:S02]  /*8fb0*/  ISETP.GT.AND P3, PT, R189.reuse, 0x9, PT ;  /* 0x00000009bd00780c */ /* 0x040fe40003f64270 */
[----:B------:R-:W-:Y:S02]  /*8fc0*/  FMNMX.FTZ R186, R168, R169, !PT ;  /* 0x000000a9a8ba7209 */ /* 0x000fe40007810000 */
[----:B------:R-:W-:Y:S01]  /*8fd0*/  ISETP.GT.AND P2, PT, R189, 0x10, PT ;  /* 0x00000010bd00780c */ /* 0x000fe20003f44270 */
[----:B------:R-:W1:Y:S01]  /*8fe0*/  MUFU.TANH R191, R191 ;  /* 0x000000bf00bf7308 */ /* 0x000e620000002400 */
[----:B----4-:R-:W-:Y:S01]  /*8ff0*/  FSEL R169, R187, -INF , P3 ;  /* 0xff800000bba97808 */ /* 0x010fe20001800000 */
[----:B------:R-:W-:Y:S01]  /*9000*/  FMUL.FTZ R187, R165, UR4 ;  /* 0x00000004a5bb7c20 */ /* 0x000fe20008410000 */
[----:B------:R-:W-:-:S05]  /*9010*/  ISETP.GT.AND P3, PT, R189, 0x11, PT ;  /* 0x00000011bd00780c */ /* 0x000fca0003f64270 */
[----:B------:R-:W2:Y:S08]  /*9020*/  MUFU.TANH R180, R180 ;  /* 0x000000b400b47308 */ /* 0x000eb00000002400 */
[----:B------:R-:W3:Y:S08]  /*9030*/  MUFU.TANH R181, R181 ;  /* 0x000000b500b57308 */ /* 0x000ef00000002400 */
[----:B------:R5:W-:Y:S08]  /*9040*/  MUFU.TANH R4, R172 ;  /* 0x000000ac00047308 */ /* 0x000bf00000002400 */
[----:B------:R-:W4:Y:S01]  /*9050*/  MUFU.TANH R182, R182 ;  /* 0x000000b600b67308 */ /* 0x000f220000002400 */
[----:B-----5:R-:W-:-:S02]  /*9060*/  FSEL R172, R188, -INF , P2 ;  /* 0xff800000bcac7808 */ /* 0x020fc40001000000 */
[----:B------:R-:W-:-:S04]  /*9070*/  ISETP.GT.AND P2, PT, R189, 0x18, PT ;  /* 0x00000018bd00780c */ /* 0x000fc80003f44270 */
[----:B-1----:R-:W-:Y:S01]  /*9080*/  FSEL R165, R191, -INF , P2 ;  /* 0xff800000bfa57808 */ /* 0x002fe20001000000 */
[----:B------:R-:W1:Y:S01]  /*9090*/  MUFU.TANH R183, R183 ;  /* 0x000000b700b77308 */ /* 0x000e620000002400 */
[----:B------:R-:W-:-:S07]  /*90a0*/  ISETP.GT.AND P2, PT, R189, 0x20, PT ;  /* 0x00000020bd00780c */ /* 0x000fce0003f44270 */
        /* <DEDUP_REMOVED lines=21> */
[----:B------:R-:W-:Y:S01]  /*9200*/  FMNMX.FTZ R202, R161, R186, !PT ;  /* 0x000000baa1ca7209 */ /* 0x000fe20007810000 */
[----:B------:R-:W-:Y:S01]  /*9210*/  FMUL.FTZ R200, R173, UR4 ;  /* 0x00000004adc87c20 */ /* 0x000fe20008410000 */
[----:B------:R-:W-:Y:S01]  /*9220*/  FMUL.FTZ R186, R164, UR4 ;  /* 0x00000004a4ba7c20 */ /* 0x000fe20008410000 */
[----:B------:R-:W-:Y:S01]  /*9230*/  FSEL R164, R190, -INF , P3 ;  /* 0xff800000bea47808 */ /* 0x000fe20001800000 */
[----:B------:R-:W-:Y:S01]  /*9240*/  FMUL.FTZ R190, R153, UR4 ;  /* 0x0000000499be7c20 */ /* 0x000fe20008410000 */
[----:B------:R-:W-:Y:S01]  /*9250*/  HGMMA.64x256x16.F32.BF16 R24, R196, gdesc[UR8].tnspB, R24, gsb0 ;  /* 0x43e00008c4187df0 */ /* 0x000fe20008001818 */
[----:B------:R-:W-:Y:S01]  /*9260*/  FMNMX.FTZ R173, R169, R202, !PT ;  /* 0x000000caa9ad7209 */ /* 0x000fe20007810000 */
[----:B------:R-:W5:Y:S01]  /*9270*/  MUFU.TANH R200, R200 ;  /* 0x000000c800c87308 */ /* 0x000f620000002400 */
[----:B------:R-:W-:Y:S02]  /*9280*/  ISETP.GT.AND P3, PT, R189, 0x19, PT ;  /* 0x00000019bd00780c */ /* 0x000fe40003f64270 */
[----:B------:R-:W-:-:S04]  /*9290*/  FMNMX.FTZ R173, R172, R173, !PT ;  /* 0x000000adacad7209 */ /* 0x000fc80007810000 */
[----:B------:R-:W-:Y:S01]  /*92a0*/  FMNMX.FTZ R188, R164, R173, !PT ;  /* 0x000000ada4bc7209 */ /* 0x000fe20007810000 */
[----:B------:R-:W5:Y:S01]  /*92b0*/  MUFU.TANH R186, R186 ;  /* 0x000000ba00ba7308 */ /* 0x000f620000002400 */
[----:B--2---:R-:W-:Y:S02]  /*92c0*/  FSEL R173, R180, -INF , P3 ;  /* 0xff800000b4ad7808 */ /* 0x004fe40001800000 */
[----:B------:R-:W-:Y:S01]  /*92d0*/  FMNMX.FTZ R180, R165, R188, !PT ;  /* 0x000000bca5b47209 */ /* 0x000fe20007810000 */
[----:B------:R-:W-:Y:S01]  /*92e0*/  FMUL.FTZ R188, R152, UR4 ;  /* 0x0000000498bc7c20 */ /* 0x000fe20008410000 */
[----:B---3--:R-:W-:Y:S02]  /*92f0*/  FSEL R152, R181, -INF , P2 ;  /* 0xff800000b5987808 */ /* 0x008fe40001000000 */
[----:B------:R-:W-:Y:S01]  /*9300*/  ISETP.GT.AND P3, PT, R189, 0x21, PT ;  /* 0x00000021bd00780c */ /* 0x000fe20003f64270 */
[----:B------:R-:W-:Y:S01]  /*9310*/  MUFU.TANH R190, R190 ;  /* 0x000000be00be7308 */ /* 0x000fe20000002400 */
[----:B------:R-:W-:-:S02]  /*9320*/  FMNMX.FTZ R181, R173, R180, !PT ;  /* 0x000000b4adb57209 */ /* 0x000fc40007810000 */
[C---:B------:R-:W-:Y:S02]  /*9330*/  ISETP.GT.AND P2, PT, R189.reuse, 0x28, PT ;  /* 0x00000028bd00780c */ /* 0x040fe40003f44270 */
[----:B----4-:R-:W-:Y:S02]  /*9340*/  FSEL R180, R182, -INF , P3 ;  /* 0xff800000b6b47808 */ /* 0x010fe40001800000 */
[----:B------:R-:W-:Y:S01]  /*9350*/  FMNMX.FTZ R191, R152, R181, !PT ;  /* 0x000000b598bf7209 */ /* 0x000fe20007810000 */
[----:B------:R-:W2:Y:S01]  /*9360*/  MUFU.TANH R188, R188 ;  /* 0x000000bc00bc7308 */ /* 0x000ea20000002400 */
[----:B------:R-:W-:Y:S02]  /*9370*/  ISETP.GT.AND P3, PT, R189, 0x29, PT ;  /* 0x00000029bd00780c */ /* 0x000fe40003f64270 */
[----:B-1----:R-:W-:Y:S02]  /*9380*/  FSEL R181, R183, -INF , P2 ;  /* 0xff800000b7b57808 */ /* 0x002fe40001000000 */
[----:B------:R-:W-:Y:S01]  /*9390*/  FMNMX.FTZ R182, R180, R191, !PT ;  /* 0x000000bfb4b67209 */ /* 0x000fe20007810000 */
[----:B------:R-:W-:Y:S01]  /*93a0*/  FMUL.FTZ R191, R156, UR4 ;  /* 0x000000049cbf7c20 */ /* 0x000fe20008410000 */
[----:B------:R-:W-:-:S02]  /*93b0*/  ISETP.GT.AND P2, PT, R189, 0x30, PT ;  /* 0x00000030bd00780c */ /* 0x000fc40003f44270 */
[----:B-----5:R-:W-:Y:S02]  /*93c0*/  FSEL R153, R200, -INF , P3 ;  /* 0xff800000c8997808 */ /* 0x020fe40001800000 */
[----:B------:R-:W-:Y:S01]  /*93d0*/  FMNMX.FTZ R182, R181, R182, !PT ;  /* 0x000000b6b5b67209 */ /* 0x000fe20007810000 */
[----:B------:R-:W1:Y:S01]  /*93e0*/  MUFU.TANH R191, R191 ;  /* 0x000000bf00bf7308 */ /* 0x000e620000002400 */
[----:B------:R-:W-:Y:S02]  /*93f0*/  ISETP.GT.AND P3, PT, R189, 0x31, PT ;  /* 0x00000031bd00780c */ /* 0x000fe40003f64270 */
[----:B------:R-:W-:Y:S01]  /*9400*/  FSEL R156, R4, -INF , P2 ;  /* 0xff800000049c7808 */ /* 0x000fe20001000000 */
[----:B------:R-:W-:Y:S01]  /*9410*/  FMUL.FTZ R4, R157, UR4 ;  /* 0x000000049d047c20 */ /* 0x000fe20008410000 */
[----:B------:R-:W-:Y:S02]  /*9420*/  FMNMX.FTZ R183, R153, R182, !PT ;  /* 0x000000b699b77209 */ /* 0x000fe40007810000 */
[----:B------:R-:W-:-:S02]  /*9430*/  ISETP.GT.AND P2, PT, R189, 0x38, PT ;  /* 0x00000038bd00780c */ /* 0x000fc40003f44270 */
[----:B------:R-:W-:Y:S01]  /*9440*/  FSEL R182, R185, -INF , P3 ;  /* 0xff800000b9b67808 */ /* 0x000fe20001800000 */
[----:B------:R-:W3:Y:S01]  /*9450*/  MUFU.TANH R4, R4 ;  /* 0x0000000400047308 */ /* 0x000ee20000002400 */
[----:B------:R-:W-:Y:S02]  /*9460*/  FMNMX.FTZ R183, R156, R183, !PT ;  /* 0x000000b79cb77209 */ /* 0x000fe40007810000 */
[----:B------:R-:W-:Y:S02]  /*9470*/  FSEL R157, R186, -INF , P2 ;  /* 0xff800000ba9d7808 */ /* 0x000fe40001000000 */
[C---:B------:R-:W-:Y:S02]  /*9480*/  ISETP.GT.AND P3, PT, R189.reuse, 0x39, PT ;  /* 0x00000039bd00780c */ /* 0x040fe40003f64270 */
[----:B------:R-:W-:Y:S02]  /*9490*/  FMNMX.FTZ R186, R182, R183, !PT ;  /* 0x000000b7b6ba7209 */ /* 0x000fe40007810000 */
[----:B------:R-:W-:-:S02]  /*94a0*/  ISETP.GT.AND P2, PT, R189, 0x40, PT ;  /* 0x00000040bd00780c */ /* 0x000fc40003f44270 */
[----:B------:R-:W-:Y:S01]  /*94b0*/  FSEL R183, R187, -INF , P3 ;  /* 0xff800000bbb77808 */ /* 0x000fe20001800000 */
[----:B------:R-:W-:Y:S01]  /*94c0*/  FMUL.FTZ R187, R170, UR4 ;  /* 0x00000004aabb7c20 */ /* 0x000fe20008410000 */
[----:B------:R-:W-:Y:S02]  /*94d0*/  FMNMX.FTZ R186, R157, R186, !PT ;  /* 0x000000ba9dba7209 */ /* 0x000fe40007810000 */
[----:B------:R-:W-:Y:S02]  /*94e0*/  ISETP.GT.AND P3, PT, R189, 0x41, PT ;  /* 0x00000041bd00780c */ /* 0x000fe40003f64270 */
[----:B--2---:R-:W-:Y:S01]  /*94f0*/  FSEL R170, R188, -INF , P2 ;  /* 0xff800000bcaa7808 */ /* 0x004fe20001000000 */
[----:B------:R-:W-:Y:S01]  /*9500*/  FMUL.FTZ R188, R171, UR4 ;  /* 0x00000004abbc7c20 */ /* 0x000fe20008410000 */
[----:B------:R-:W-:Y:S01]  /*9510*/  FMNMX.FTZ R201, R183, R186, !PT ;  /* 0x000000bab7c97209 */ /* 0x000fe20007810000 */
[----:B------:R-:W2:Y:S01]  /*9520*/  MUFU.TANH R187, R187 ;  /* 0x000000bb00bb7308 */ /* 0x000ea20000002400 */
[----:B------:R-:W-:-:S02]  /*9530*/  ISETP.GT.AND P2, PT, R189, 0x48, PT ;  /* 0x00000048bd00780c */ /* 0x000fc40003f44270 */
[----:B------:R-:W-:Y:S02]  /*9540*/  FSEL R185, R190, -INF , P3 ;  /* 0xff800000beb97808 */ /* 0x000fe40001800000 */
[----:B------:R-:W-:Y:S02]  /*9550*/  FMNMX.FTZ R190, R170, R201, !PT ;  /* 0x000000c9aabe7209 */ /* 0x000fe40007810000 */
[C---:B------:R-:W-:Y:S01]  /*9560*/  ISETP.GT.AND P3, PT, R189.reuse, 0x49, PT ;  /* 0x00000049bd00780c */ /* 0x040fe20003f64270 */
[----:B------:R-:W-:Y:S01]  /*9570*/  VIADD R189, R189, 0x8 ;  /* 0x00000008bdbd7836 */ /* 0x000fe20000000000 */
[----:B-1----:R-:W-:Y:S01]  /*9580*/  FSEL R186, R191, -INF , P2 ;  /* 0xff800000bfba7808 */ /* 0x002fe20001000000 */
[----:B------:R-:W1:Y:S01]  /*9590*/  MUFU.TANH R188, R188 ;  /* 0x000000bc00bc7308 */ /* 0x000e620000002400 */
[----:B------:R-:W-:Y:S02]  /*95a0*/  FMNMX.FTZ R191, R185, R190, !PT ;  /* 0x000000beb9bf7209 */ /* 0x000fe40007810000 */
[----:B---3--:R-:W-:-:S02]  /*95b0*/  FSEL R171, R4, -INF , P3 ;  /* 0xff80000004ab7808 */ /* 0x008fc40001800000 */
[----:B------:R-:W-:Y:S02]  /*95c0*/  FMNMX.FTZ R4, R186, R191, !PT ;  /* 0x000000bfba047209 */ /* 0x000fe40007810000 */
[----:B------:R-:W-:Y:S02]  /*95d0*/  ISETP.GT.AND P2, PT, R189, RZ, PT ;  /* 0x000000ffbd00720c */ /* 0x000fe40003f44270 */
[----:B------:R-:W-:Y:S02]  /*95e0*/  FMNMX.FTZ R4, R171, R4, !PT ;  /* 0x00000004ab047209 */ /* 0x000fe40007810000 */
[C---:B------:R-:W-:Y:S02]  /*95f0*/  ISETP.GT.AND P3, PT, R189.reuse, 0x1, PT ;  /* 0x00000001bd00780c */ /* 0x040fe40003f64270 */
[----:B------:R-:W-:Y:S01]  /*9600*/  ISETP.GT.AND P4, PT, R189, 0x8, PT ;  /* 0x00000008bd00780c */ /* 0x000fe20003f84270 */
[----:B------:R-:W3:Y:S01]  /*9610*/  SHFL.BFLY PT, R191, R4, 0x2, 0x1f ;  /* 0x0c401f0004bf7f89 */ /* 0x000ee200000e0000 */
[----:B------:R-:W-:-:S02]  /*9620*/  FSEL R2, R2, -INF , P3 ;  /* 0xff80000002027808 */ /* 0x000fc40001800000 */
[C---:B------:R-:W-:Y:S02]  /*9630*/  ISETP.GT.AND P5, PT, R189.reuse, 0x9, PT ;  /* 0x00000009bd00780c */ /* 0x040fe40003fa4270 */
[C---:B------:R-:W-:Y:S02]  /*9640*/  ISETP.GT.AND P3, PT, R189.reuse, 0x10, PT ;  /* 0x00000010bd00780c */ /* 0x040fe40003f64270 */
[----:B------:R-:W-:Y:S02]  /*9650*/  FSEL R184, R184, -INF , P5 ;  /* 0xff800000b8b87808 */ /* 0x000fe40002800000 */
[----:B------:R-:W-:Y:S02]  /*9660*/  FSEL R176, R176, -INF , P3 ;  /* 0xff800000b0b07808 */ /* 0x000fe40001800000 */
[----:B------:R-:W-:-:S04]  /*9670*/  ISETP.GT.AND P3, PT, R189, 0x18, PT ;  /* 0x00000018bd00780c */ /* 0x000fc80003f64270 */
[----:B------:R-:W-:Y:S02]  /*9680*/  FSEL R178, R178, -INF , P3 ;  /* 0xff800000b2b27808 */ /* 0x000fe40001800000 */
[----:B------:R-:W-:-:S04]  /*9690*/  ISETP.GT.AND P3, PT, R189, 0x20, PT ;  /* 0x00000020bd00780c */ /* 0x000fc80003f64270 */
[----:B--2---:R-:W-:Y:S02]  /*96a0*/  FSEL R187, R187, -INF , P3 ;  /* 0xff800000bbbb7808 */ /* 0x004fe40001800000 */
[----:B------:R-:W-:Y:S02]  /*96b0*/  ISETP.GT.AND P3, PT, R189, 0x28, PT ;  /* 0x00000028bd00780c */ /* 0x000fe40003f64270 */
[----:B---3--:R-:W-:Y:S01]  /*96c0*/  FMNMX.FTZ R190, R4, R191, !PT ;  /* 0x000000bf04be7209 */ /* 0x008fe20007810000 */
[----:B------:R-:W-:Y:S01]  /*96d0*/  FMUL.FTZ R191, R159, UR4 ;  /* 0x000000049fbf7c20 */ /* 0x000fe20008410000 */
[----:B------:R-:W-:Y:S01]  /*96e0*/  FSEL R159, R0, -INF , P2 ;  /* 0xff800000009f7808 */ /* 0x000fe20001000000 */
[----:B------:R-:W-:Y:S01]  /*96f0*/  ULDC UR4, c[0x0][0x988] ;  /* 0x0002620000047ab9 */ /* 0x000fe20000000800 */
[----:B------:R-:W-:Y:S01]  /*9700*/  FSEL R174, R174, -INF , P3 ;  /* 0xff800000aeae7808 */ /* 0x000fe20001800000 */
[----:B------:R-:W2:Y:S01]  /*9710*/  SHFL.BFLY PT, R201, R190, 0x1, 0x1f ;  /* 0x0c201f00bec97f89 */ /* 0x000ea200000e0000 */
[----:B------:R-:W-:Y:S01]  /*9720*/  ISETP.GT.AND P3, PT, R189, 0x30, PT ;  /* 0x00000030bd00780c */ /* 0x000fe20003f64270 */
[----:B------:R-:W3:Y:S03]  /*9730*/  MUFU.TANH R191, R191 ;  /* 0x000000bf00bf7308 */ /* 0x000ee60000002400 */
[----:B------:R-:W-:-:S02]  /*9740*/  FSEL R162, R162, -INF , P3 ;  /* 0xff800000a2a27808 */ /* 0x000fc40001800000 */
[----:B------:R-:W-:-:S04]  /*9750*/  ISETP.GT.AND P3, PT, R189, 0x38, PT ;  /* 0x00000038bd00780c */ /* 0x000fc80003f64270 */
[----:B------:R-:W-:Y:S02]  /*9760*/  FSEL R166, R166, -INF , P3 ;  /* 0xff800000a6a67808 */ /* 0x000fe40001800000 */
[----:B------:R-:W-:-:S04]  /*9770*/  ISETP.GT.AND P3, PT, R189, 0x40, PT ;  /* 0x00000040bd00780c */ /* 0x000fc80003f64270 */
[----:B------:R-:W-:Y:S02]  /*9780*/  FSEL R154, R154, -INF , P3 ;  /* 0xff8000009a9a7808 */ /* 0x000fe40001800000 */
[----:B------:R-:W-:-:S04]  /*9790*/  ISETP.GT.AND P3, PT, R189, 0x48, PT ;  /* 0x00000048bd00780c */ /* 0x000fc80003f64270 */
[----:B------:R-:W-:Y:S02]  /*97a0*/  FSEL R158, R158, -INF , P3 ;  /* 0xff8000009e9e7808 */ /* 0x000fe40001800000 */
[----:B--2---:R-:W-:Y:S02]  /*97b0*/  FMNMX.FTZ R4, R190, R201, !PT ;  /* 0x000000c9be047209 */ /* 0x004fe40007810000 */
[----:B------:R-:W-:Y:S02]  /*97c0*/  FSEL R190, R3, -INF , P4 ;  /* 0xff80000003be7808 */ /* 0x000fe40002000000 */
[C---:B------:R-:W-:Y:S01]  /*97d0*/  FSETP.NEU.FTZ.AND P2, PT, R4.reuse, -INF , PT ;  /* 0xff8000000400780b */ /* 0x040fe20003f5d000 */
[----:B------:R-:W-:Y:S01]  /*97e0*/  FMUL.FTZ R0, R4, UR4 ;  /* 0x0000000404007c20 */ /* 0x000fe20008410000 */
[----:B------:R-:W-:-:S04]  /*97f0*/  ISETP.GT.AND P4, PT, R189, 0x11, PT ;  /* 0x00000011bd00780c */ /* 0x000fc80003f84270 */
[----:B------:R-:W-:-:S05]  /*9800*/  FSEL R0, R0, RZ, P2 ;  /* 0x000000ff00007208 */ /* 0x000fca0001000000 */
[--C-:B------:R-:W-:Y:S01]  /*9810*/  FFMA.FTZ R3, R160, UR4, -R0.reuse ;  /* 0x00000004a0037c23 */ /* 0x100fe20008010800 */
[----:B------:R-:W-:Y:S01]  /*9820*/  FSEL R160, R177, -INF , P4 ;  /* 0xff800000b1a07808 */ /* 0x000fe20002000000 */
[--C-:B------:R-:W-:Y:S01]  /*9830*/  FFMA.FTZ R208, R168, UR4, -R0.reuse ;  /* 0x00000004a8d07c23 */ /* 0x100fe20008010800 */
[----:B------:R-:W-:Y:S01]  /*9840*/  ISETP.GT.AND P4, PT, R189, 0x19, PT ;  /* 0x00000019bd00780c */ /* 0x000fe20003f84270 */
[----:B------:R-:W-:Y:S01]  /*9850*/  MUFU.EX2 R177, R3 ;  /* 0x0000000300b17308 */ /* 0x000fe20000000800 */
[--C-:B------:R-:W-:Y:S01]  /*9860*/  FFMA.FTZ R210, R161, UR4, -R0.reuse ;  /* 0x00000004a1d27c23 */ /* 0x100fe20008010800 */
[--C-:B------:R-:W-:Y:S01]  /*9870*/  FFMA.FTZ R161, R169, UR4, -R0.reuse ;  /* 0x00000004a9a17c23 */ /* 0x100fe20008010800 */
[----:B------:R-:W-:Y:S01]  /*9880*/  FSEL R179, R179, -INF , P4 ;  /* 0xff800000b3b37808 */ /* 0x000fe20002000000 */
[--C-:B------:R-:W-:Y:S01]  /*9890*/  FFMA.FTZ R169, R164, UR4, -R0.reuse ;  /* 0x00000004a4a97c23 */ /* 0x100fe20008010800 */
[----:B------:R-:W-:Y:S01]  /*98a0*/  ISETP.GT.AND P4, PT, R189, 0x21, PT ;  /* 0x00000021bd00780c */ /* 0x000fe20003f84270 */
[--C-:B------:R-:W-:Y:S01]  /*98b0*/  FFMA.FTZ R204, R172, UR4, -R0.reuse ;  /* 0x00000004accc7c23 */ /* 0x100fe20008010800 */
[--C-:B------:R-:W-:Y:S01]  /*98c0*/  FFMA.FTZ R200, R152, UR4, -R0.reuse ;  /* 0x0000000498c87c23 */ /* 0x100fe20008010800 */
[--C-:B------:R-:W-:Y:S01]  /*98d0*/  FFMA.FTZ R206, R165, UR4, -R0.reuse ;  /* 0x00000004a5ce7c23 */ /* 0x100fe20008010800 */
[----:B-1----:R-:W-:Y:S01]  /*98e0*/  FSEL R188, R188, -INF , P4 ;  /* 0xff800000bcbc7808 */ /* 0x002fe20002000000 */
[--C-:B------:R-:W-:Y:S01]  /*98f0*/  FFMA.FTZ R152, R170, UR4, -R0.reuse ;  /* 0x00000004aa987c23 */ /* 0x100fe20008010800 */
[----:B------:R-:W-:Y:S01]  /*9900*/  ISETP.GT.AND P4, PT, R189, 0x29, PT ;  /* 0x00000029bd00780c */ /* 0x000fe20003f84270 */
[--C-:B------:R-:W-:Y:S01]  /*9910*/  FFMA.FTZ R165, R173, UR4, -R0.reuse ;  /* 0x00000004ada57c23 */ /* 0x100fe20008010800 */
[--C-:B------:R-:W-:Y:S01]  /*9920*/  FFMA.FTZ R202, R181, UR4, -R0.reuse ;  /* 0x00000004b5ca7c23 */ /* 0x100fe20008010800 */
[--C-:B------:R-:W-:Y:S01]  /*9930*/  FFMA.FTZ R170, R171, UR4, -R0.reuse ;  /* 0x00000004abaa7c23 */ /* 0x100fe20008010800 */
[----:B------:R-:W-:Y:S01]  /*9940*/  FSEL R175, R175, -INF , P4 ;  /* 0xff800000afaf7808 */ /* 0x000fe20002000000 */
[--C-:B------:R-:W-:Y:S01]  /*9950*/  FFMA.FTZ R153, R153, UR4, -R0.reuse ;  /* 0x0000000499997c23 */ /* 0x100fe20008010800 */
[----:B------:R-:W-:Y:S01]  /*9960*/  ISETP.GT.AND P4, PT, R189, 0x31, PT ;  /* 0x00000031bd00780c */ /* 0x000fe20003f84270 */
[--C-:B------:R-:W-:Y:S01]  /*9970*/  FFMA.FTZ R173, R182, UR4, -R0.reuse ;  /* 0x00000004b6ad7c23 */ /* 0x100fe20008010800 */
[----:B------:R-:W-:Y:S01]  /*9980*/  FFMA.FTZ R181, R185, UR4, -R0 ;  /* 0x00000004b9b57c23 */ /* 0x000fe20008010800 */
[----:B------:R-:W-:Y:S01]  /*9990*/  MUFU.EX2 R208, R208 ;  /* 0x000000d000d07308 */ /* 0x000fe20000000800 */
[----:B------:R-:W-:-:S02]  /*99a0*/  FSEL R163, R163, -INF , P4 ;  /* 0xff800000a3a37808 */ /* 0x000fc40002000000 */
[----:B------:R-:W-:-:S04]  /*99b0*/  ISETP.GT.AND P4, PT, R189, 0x39, PT ;  /* 0x00000039bd00780c */ /* 0x000fc80003f84270 */
[----:B------:R-:W-:Y:S01]  /*99c0*/  FSEL R164, R167, -INF , P4 ;  /* 0xff800000a7a47808 */ /* 0x000fe20002000000 */
[----:B------:R-:W-:Y:S01]  /*99d0*/  MUFU.EX2 R210, R210 ;  /* 0x000000d200d27308 */ /* 0x000fe20000000800 */
[----:B------:R-:W-:-:S04]  /*99e0*/  ISETP.GT.AND P4, PT, R189, 0x41, PT ;  /* 0x00000041bd00780c */ /* 0x000fc80003f84270 */
[----:B------:R-:W-:Y:S02]  /*99f0*/  FSEL R155, R155, -INF , P4 ;  /* 0xff8000009b9b7808 */ /* 0x000fe40002000000 */
[----:B------:R-:W-:Y:S01]  /*9a00*/  ISETP.GT.AND P4, PT, R189, 0x49, PT ;  /* 0x00000049bd00780c */ /* 0x000fe20003f84270 */
[----:B------:R1:W-:Y:S03]  /*9a10*/  MUFU.EX2 R167, R169 ;  /* 0x000000a900a77308 */ /* 0x0003e60000000800 */
[----:B---3--:R-:W-:-:S05]  /*9a20*/  FSEL R191, R191, -INF , P4 ;  /* 0xff800000bfbf7808 */ /* 0x008fca0002000000 */
[----:B------:R-:W-:Y:S01]  /*9a30*/  MUFU.EX2 R161, R161 ;  /* 0x000000a100a17308 */ /* 0x000fe20000000800 */
[----:B-1----:R-:W-:-:S07]  /*9a40*/  FFMA.FTZ R169, R180, UR4, -R0 ;  /* 0x00000004b4a97c23 */ /* 0x002fce0008010800 */
        /* <DEDUP_REMOVED lines=8> */
[----:B------:R-:W-:Y:S01]  /*9ad0*/  FMNMX.FTZ R197, R159, R20, !PT ;  /* 0x000000149fc57209 */ /* 0x000fe20007810000 */
[----:B------:R-:W-:Y:S01]  /*9ae0*/  WARPGROUP.ARRIVE ;  /* 0x00000000000079c5 */ /* 0x000fe20000000000 */
[--C-:B------:R-:W-:Y:S01]  /*9af0*/  FFMA.FTZ R196, R156, UR4, -R0.reuse ;  /* 0x000000049cc47c23 */ /* 0x100fe20008010800 */
[--C-:B------:R-:W-:Y:S01]  /*9b00*/  FFMA.FTZ R198, R157, UR4, -R0.reuse ;  /* 0x000000049dc67c23 */ /* 0x100fe20008010800 */
[----:B------:R-:W-:Y:S01]  /*9b10*/  FMNMX.FTZ R197, R2, R197, !PT ;  /* 0x000000c502c57209 */ /* 0x000fe20007810000 */
[--C-:B------:R-:W-:Y:S01]  /*9b20*/  FFMA.FTZ R157, R183, UR4, -R0.reuse ;  /* 0x00000004b79d7c23 */ /* 0x100fe20008010800 */
[----:B------:R-:W-:Y:S01]  /*9b30*/  FFMA.FTZ R156, R186, UR4, -R0 ;  /* 0x00000004ba9c7c23 */ /* 0x000fe20008010800 */
[----:B------:R-:W-:Y:S01]  /*9b40*/  HGMMA.64x256x16.F32.BF16 R24, R192, gdesc[UR4].tnspB, R24, gsb0 ;  /* 0x43e00004c0187df0 */ /* 0x000fe20008001818 */
[----:B------:R-:W-:Y:S01]  /*9b50*/  FMNMX.FTZ R197, R190, R197, !PT ;  /* 0x000000c5bec57209 */ /* 0x000fe20007810000 */
[----:B------:R-:W-:Y:S03]  /*9b60*/  MUFU.EX2 R196, R196 ;  /* 0x000000c400c47308 */ /* 0x000fe60000000800 */
[----:B------:R-:W-:-:S04]  /*9b70*/  FMNMX.FTZ R197, R184, R197, !PT ;  /* 0x000000c5b8c57209 */ /* 0x000fc80007810000 */
        /* <DEDUP_REMOVED lines=18> */
[----:B------:R-:W-:-:S04]  /*9ca0*/  FMNMX.FTZ R168, R154, R3, !PT ;  /* 0x000000039aa87209 */ /* 0x000fc80007810000 */
[----:B------:R-:W-:-:S04]  /*9cb0*/  FMNMX.FTZ R3, R155, R168, !PT ;  /* 0x000000a89b037209 */ /* 0x000fc80007810000 */
[----:B------:R-:W-:-:S04]  /*9cc0*/  FMNMX.FTZ R168, R158, R3, !PT ;  /* 0x000000039ea87209 */ /* 0x000fc80007810000 */
[----:B------:R-:W-:-:S05]  /*9cd0*/  FMNMX.FTZ R168, R191, R168, !PT ;  /* 0x000000a8bfa87209 */ /* 0x000fca0007810000 */
[----:B------:R-:W1:Y:S02]  /*9ce0*/  SHFL.BFLY PT, R3, R168, 0x2, 0x1f ;  /* 0x0c401f00a8037f89 */ /* 0x000e6400000e0000 */
[----:B-1----:R-:W-:Y:S02]  /*9cf0*/  FMNMX.FTZ R172, R168, R3, !PT ;  /* 0x00000003a8ac7209 */ /* 0x002fe40007810000 */
[----:B------:R-:W-:-:S03]  /*9d00*/  FSEL R168, R4, RZ, P2 ;  /* 0x000000ff04a87208 */ /* 0x000fc60001000000 */
[----:B------:R-:W1:Y:S02]  /*9d10*/  SHFL.BFLY PT, R3, R172, 0x1, 0x1f ;  /* 0x0c201f00ac037f89 */ /* 0x000e6400000e0000 */
[----:B------:R-:W-:Y:S02]  /*9d20*/  FADD.FTZ R168, -R168, R21 ;  /* 0x00000015a8a87221 */ /* 0x000fe40000010100 */
[----:B------:R-:W-:Y:S02]  /*9d30*/  MUFU.EX2 R21, R170 ;  /* 0x000000aa00157308 */ /* 0x000fe40000000800 */
[----:B------:R-:W-:-:S06]  /*9d40*/  FMUL.FTZ R0, R168, UR4 ;  /* 0x00000004a8007c20 */ /* 0x000fcc0008410000 */
[----:B------:R-:W2:Y:S01]  /*9d50*/  MUFU.EX2 R0, R0 ;  /* 0x0000000000007308 */ /* 0x000ea20000000800 */
[----:B-1----:R-:W-:-:S04]  /*9d60*/  FMNMX.FTZ R3, R172, R3, !PT ;  /* 0x00000003ac037209 */ /* 0x002fc80007810000 */
[C---:B------:R-:W-:Y:S01]  /*9d70*/  FSETP.NEU.FTZ.AND P2, PT, R3.reuse, -INF , PT ;  /* 0xff8000000300780b */ /* 0x040fe20003f5d000 */
[----:B------:R-:W-:Y:S01]  /*9d80*/  FMUL.FTZ R171, R3, UR4 ;  /* 0x0000000403ab7c20 */ /* 0x000fe20008410000 */
[----:B--2---:R-:W-:-:S04]  /*9d90*/  FFMA.FTZ R17, R0, R17, R177 ;  /* 0x0000001100117223 */ /* 0x004fc800000100b1 */
[----:B------:R-:W-:Y:S01]  /*9da0*/  FSEL R171, R171, RZ, P2 ;  /* 0x000000ffabab7208 */ /* 0x000fe20001000000 */
[C---:B------:R-:W-:Y:S01]  /*9db0*/  FADD.FTZ R17, R208.reuse, R17 ;  /* 0x00000011d0117221 */ /* 0x040fe20000010000 */
[----:B------:R-:W-:-:S03]  /*9dc0*/  F2FP.BF16.F32.PACK_AB R208, R208, R177 ;  /* 0x000000b1d0d0723e */ /* 0x000fc600000010ff */
        /* <DEDUP_REMOVED lines=8> */
[----:B------:R-:W-:Y:S01]  /*9e50*/  FADD.FTZ R176, R210, R17 ;  /* 0x00000011d2b07221 */ /* 0x000fe20000010000 */
[--C-:B------:R-:W-:Y:S01]  /*9e60*/  FFMA.FTZ R203, R174, UR4, -R171.reuse ;  /* 0x00000004aecb7c23 */ /* 0x100fe200080108ab */
[----:B------:R-:W-:Y:S01]  /*9e70*/  FMUL.FTZ R159, R159, UR4 ;  /* 0x000000049f9f7c20 */ /* 0x000fe20008410000 */
[--C-:B------:R-:W-:Y:S01]  /*9e80*/  FFMA.FTZ R174, R175, UR4, -R171.reuse ;  /* 0x00000004afae7c23 */ /* 0x100fe200080108ab */
[----:B------:R-:W-:Y:S01]  /*9e90*/  FADD.FTZ R175, R161, R176 ;  /* 0x000000b0a1af7221 */ /* 0x000fe20000010000 */
[--C-:B------:R-:W-:Y:S01]  /*9ea0*/  FFMA.FTZ R160, R160, UR4, -R171.reuse ;  /* 0x00000004a0a07c23 */ /* 0x100fe200080108ab */
[----:B------:R-:W-:Y:S01]  /*9eb0*/  FFMA.FTZ R207, R178, UR4, -R171 ;  /* 0x00000004b2cf7c23 */ /* 0x000fe200080108ab */
[----:B------:R1:W2:Y:S01]  /*9ec0*/  MUFU.EX2 R2, R159 ;  /* 0x0000009f00027308 */ /* 0x0002a20000000800 */
[----:B------:R-:W-:Y:S01]  /*9ed0*/  FADD.FTZ R176, R204, R175 ;  /* 0x000000afccb07221 */ /* 0x000fe20000010000 */
[--C-:B------:R-:W-:Y:S01]  /*9ee0*/  FFMA.FTZ R172, R179, UR4, -R171.reuse ;  /* 0x00000004b3ac7c23 */ /* 0x100fe200080108ab */
[----:B------:R-:W-:Y:S01]  /*9ef0*/  MOV R17, UR47 ;  /* 0x0000002f00117c02 */ /* 0x000fe20008000f00 */
[--C-:B------:R-:W-:Y:S01]  /*9f00*/  FFMA.FTZ R201, R187, UR4, -R171.reuse ;  /* 0x00000004bbc97c23 */ /* 0x100fe200080108ab */
[--C-:B------:R-:W-:Y:S01]  /*9f10*/  FFMA.FTZ R188, R188, UR4, -R171.reuse ;  /* 0x00000004bcbc7c23 */ /* 0x100fe200080108ab */
[--C-:B------:R-:W-:Y:S01]  /*9f20*/  FFMA.FTZ R199, R166, UR4, -R171.reuse ;  /* 0x00000004a6c77c23 */ /* 0x100fe200080108ab */
[----:B------:R-:W-:Y:S01]  /*9f30*/  FFMA.FTZ R197, R162, UR4, -R171 ;  /* 0x00000004a2c57c23 */ /* 0x000fe200080108ab */
[----:B------:R-:W3:Y:S01]  /*9f40*/  MUFU.EX2 R168, R168 ;  /* 0x000000a800a87308 */ /* 0x000ee20000000800 */
[----:B-1----:R-:W-:Y:S01]  /*9f50*/  FADD.FTZ R159, R167, R176 ;  /* 0x000000b0a79f7221 */ /* 0x002fe20000010000 */
[----:B------:R-:W-:-:S02]  /*9f60*/  @!P1 VIADD R17, R17, 0x38840 ;  /* 0x0003884011119836 */ /* 0x000fc40000000000 */
[--C-:B------:R-:W-:Y:S01]  /*9f70*/  FFMA.FTZ R162, R163, UR4, -R171.reuse ;  /* 0x00000004a3a27c23 */ /* 0x100fe200080108ab */
[----:B------:R-:W-:Y:S01]  /*9f80*/  FFMA.FTZ R164, R164, UR4, -R171 ;  /* 0x00000004a4a47c23 */ /* 0x000fe200080108ab */
[----:B------:R-:W-:Y:S01]  /*9f90*/  FADD.FTZ R178, R206, R159 ;  /* 0x0000009fceb27221 */ /* 0x000fe20000010000 */
[----:B------:R-:W-:Y:S01]  /*9fa0*/  FFMA.FTZ R155, R155, UR4, -R171 ;  /* 0x000000049b9b7c23 */ /* 0x000fe200080108ab */
[----:B------:R-:W-:Y:S01]  /*9fb0*/  @!P1 PRMT R17, RZ, 0x654, R17 ;  /* 0x00000654ff119816 */ /* 0x000fe20000000011 */
[----:B------:R-:W1:Y:S01]  /*9fc0*/  MUFU.EX2 R211, R211 ;  /* 0x000000d300d37308 */ /* 0x000e620000000800 */
[----:B--2---:R-:W-:Y:S01]  /*9fd0*/  FFMA.FTZ R5, R2, R5, R209 ;  /* 0x0000000502057223 */ /* 0x004fe200000100d1 */
[----:B------:R-:W-:Y:S01]  /*9fe0*/  FFMA.FTZ R158, R158, UR4, -R171 ;  /* 0x000000049e9e7c23 */ /* 0x000fe200080108ab */
[----:B------:R-:W-:Y:S02]  /*9ff0*/  MOV R159, UR5 ;  /* 0x00000005009f7c02 */ /* 0x000fe40008000f00 */
[----:B------:R-:W-:-:S02]  /*a000*/  PLOP3.LUT P2, PT, PT, PT, UP0, 0x80, 0x0 ;  /* 0x000000000000781c */ /* 0x000fc40003f4f008 */
[----:B------:R-:W-:Y:S01]  /*a010*/  F2FP.BF16.F32.PACK_AB R210, R161, R210 ;  /* 0x000000d2a1d2723e */ /* 0x000fe200000010ff */
[----:B------:R-:W2:Y:S01]  /*a020*/  MUFU.EX2 R170, R170 ;  /* 0x000000aa00aa7308 */ /* 0x000ea20000000800 */
[C---:B---3--:R-:W-:Y:S01]  /*a030*/  FADD.FTZ R176, R168.reuse, R5 ;  /* 0x00000005a8b07221 */ /* 0x048fe20000010000 */
[----:B------:R-:W-:Y:S01]  /*a040*/  @!P1 VIADD R159, R159, 0x38860 ;  /* 0x000388609f9f9836 */ /* 0x000fe20000000000 */
[----:B------:R-:W-:Y:S02]  /*a050*/  F2FP.BF16.F32.PACK_AB R204, R167, R204 ;  /* 0x000000cca7cc723e */ /* 0x000fe400000010ff */
[----:B------:R-:W-:Y:S02]  /*a060*/  F2FP.BF16.F32.PACK_AB R206, R165, R206 ;  /* 0x000000cea5ce723e */ /* 0x000fe400000010ff */
[----:B------:R-:W-:Y:S01]  /*a070*/  @!P1 PRMT R159, RZ, 0x654, R159 ;  /* 0x00000654ff9f9816 */ /* 0x000fe2000000009f */
[----:B------:R-:W3:Y:S01]  /*a080*/  MUFU.EX2 R205, R205 ;  /* 0x000000cd00cd7308 */ /* 0x000ee20000000800 */
[----:B-1----:R-:W-:Y:S01]  /*a090*/  FADD.FTZ R5, R211, R176 ;  /* 0x000000b0d3057221 */ /* 0x002fe20000010000 */
[----:B------:R-:W-:-:S06]  /*a0a0*/  F2FP.BF16.F32.PACK_AB R209, R168, R209 ;  /* 0x000000d1a8d1723e */ /* 0x000fcc00000010ff */
        /* <DEDUP_REMOVED lines=14> */
[----:B-1----:R-:W-:-:S07]  /*a190*/  FADD.FTZ R5, R201, R166 ;  /* 0x000000a6c9057221 */ /* 0x002fce0000010000 */
[----:B------:R-:W1:Y:S01]  /*a1a0*/  MUFU.EX2 R174, R174 ;  /* 0x000000ae00ae7308 */ /* 0x000e620000000800 */
[C---:B--2---:R-:W-:Y:S01]  /*a1b0*/  FADD.FTZ R166, R20.reuse, R5 ;  /* 0x0000000514a67221 */ /* 0x044fe20000010000 */
[----:B------:R-:W-:Y:S01]  /*a1c0*/  F2FP.BF16.F32.PACK_AB R201, R20, R201 ;  /* 0x000000c914c9723e */ /* 0x000fe200000010ff */
[----:B------:R-:W-:-:S05]  /*a1d0*/  IMAD.MOV.U32 R20, RZ, RZ, R3 ;  /* 0x000000ffff147224 */ /* 0x000fca00078e0003 */
[----:B------:R-:W2:Y:S01]  /*a1e0*/  MUFU.EX2 R197, R197 ;  /* 0x000000c500c57308 */ /* 0x000ea20000000800 */
[----:B---3--:R-:W-:-:S07]  /*a1f0*/  FADD.FTZ R5, R203, R166 ;  /* 0x000000a6cb057221 */ /* 0x008fce0000010000 */
[----:B------:R-:W3:Y:S01]  /*a200*/  MUFU.EX2 R162, R162 ;  /* 0x000000a200a27308 */ /* 0x000ee20000000800 */
[----:B-1----:R-:W-:-:S07]  /*a210*/  F2FP.BF16.F32.PACK_AB R203, R174, R203 ;  /* 0x000000cbaecb723e */ /* 0x002fce00000010ff */
[----:B------:R-:W1:Y:S01]  /*a220*/  MUFU.EX2 R199, R199 ;  /* 0x000000c700c77308 */ /* 0x000e620000000800 */
[----:B------:R-:W-:Y:S02]  /*a230*/  WARPGROUP.DEPBAR.LE gsb0, 0x0 ;  /* 0x00008000000079c5 */ /* 0x000fe40000010000 */
[----:B------:R4:W-:Y:S01]  /*a240*/  @!P1 SYNCS.ARRIVE.TRANS64.RED.A1T0 RZ, [R17+URZ], RZ ;  /* 0x000000ff11ff99a7 */ /* 0x0009e2000810043f */
[--C-:B------:R-:W-:Y:S01]  /*a250*/  FFMA.FTZ R193, R154, UR4, -R171.reuse ;  /* 0x000000049ac17c23 */ /* 0x100fe200080108ab */
[----:B------:R-:W-:Y:S01]  /*a260*/  FFMA.FTZ R171, R191, UR4, -R171 ;  /* 0x00000004bfab7c23 */ /* 0x000fe200080108ab */
[----:B------:R-:W-:Y:S02]  /*a270*/  F2FP.BF16.F32.PACK_AB R192, R181, R152 ;  /* 0x00000098b5c0723e */ /* 0x000fe400000010ff */
[----:B------:R5:W1:Y:S01]  /*a280*/  MUFU.EX2 R154, R164 ;  /* 0x000000a4009a7308 */ /* 0x000a620000000800 */
[----:B------:R-:W-:Y:S01]  /*a290*/  F2FP.BF16.F32.PACK_AB R194, R21, R156 ;  /* 0x0000009c15c2723e */ /* 0x000fe200000010ff */
[----:B----4-:R-:W-:Y:S01]  /*a2a0*/  FADD.FTZ R17, R165, R178 ;  /* 0x000000b2a5117221 */ /* 0x010fe20000010000 */
[----:B------:R4:W-:Y:S03]  /*a2b0*/  @!P1 SYNCS.ARRIVE.TRANS64.RED.A1T0 RZ, [R159+URZ], RZ ;  /* 0x000000ff9fff99a7 */ /* 0x0009e6000810043f */
[----:B------:R-:W-:-:S02]  /*a2c0*/  FADD.FTZ R178, R200, R17 ;  /* 0x00000011c8b27221 */ /* 0x000fc40000010000 */
[----:B------:R-:W4:Y:S01]  /*a2d0*/  MUFU.EX2 R193, R193 ;  /* 0x000000c100c17308 */ /* 0x000f220000000800 */
[----:B-----5:R-:W-:Y:S01]  /*a2e0*/  FADD.FTZ R164, R174, R5 ;  /* 0x00000005aea47221 */ /* 0x020fe20000010000 */
[C---:B------:R-:W-:Y:S01]  /*a2f0*/  F2FP.BF16.F32.PACK_AB R200, R169.reuse, R200 ;  /* 0x000000c8a9c8723e */ /* 0x040fe200000010ff */
[----:B------:R-:W-:Y:S02]  /*a300*/  FADD.FTZ R17, R169, R178 ;  /* 0x000000b2a9117221 */ /* 0x000fe40000010000 */
[----:B--2---:R-:W-:Y:S01]  /*a310*/  FADD.FTZ R5, R197, R164 ;  /* 0x000000a4c5057221 */ /* 0x004fe20000010000 */
[----:B---3--:R-:W-:Y:S01]  /*a320*/  F2FP.BF16.F32.PACK_AB R197, R162, R197 ;  /* 0x000000c5a2c5723e */ /* 0x008fe200000010ff */
[----:B------:R-:W-:Y:S01]  /*a330*/  FADD.FTZ R176, R202, R17 ;  /* 0x00000011cab07221 */ /* 0x000fe20000010000 */
[----:B------:R-:W2:Y:S01]  /*a340*/  MUFU.EX2 R155, R155 ;  /* 0x0000009b009b7308 */ /* 0x000ea20000000800 */
[----:B------:R-:W-:Y:S01]  /*a350*/  FADD.FTZ R164, R162, R5 ;  /* 0x00000005a2a47221 */ /* 0x000fe20000010000 */
[C---:B------:R-:W-:Y:S01]  /*a360*/  F2FP.BF16.F32.PACK_AB R202, R153.reuse, R202 ;  /* 0x000000ca99ca723e */ /* 0x040fe200000010ff */
[----:B------:R-:W-:-:S02]  /*a370*/  FADD.FTZ R17, R153, R176 ;  /* 0x000000b099117221 */ /* 0x000fc40000010000 */
[----:B-1----:R-:W-:Y:S01]  /*a380*/  FADD.FTZ R5, R199, R164 ;  /* 0x000000a4c7057221 */ /* 0x002fe20000010000 */
[----:B------:R-:W-:Y:S01]  /*a390*/  F2FP.BF16.F32.PACK_AB R199, R154, R199 ;  /* 0x000000c79ac7723e */ /* 0x000fe200000010ff */
[----:B------:R-:W-:Y:S01]  /*a3a0*/  FADD.FTZ R176, R196, R17 ;  /* 0x00000011c4b07221 */ /* 0x000fe20000010000 */
[----:B------:R-:W1:Y:S01]  /*a3b0*/  MUFU.EX2 R195, R158 ;  /* 0x0000009e00c37308 */ /* 0x000e620000000800 */
[C---:B------:R-:W-:Y:S02]  /*a3c0*/  F2FP.BF16.F32.PACK_AB R196, R173.reuse, R196 ;  /* 0x000000c4adc4723e */ /* 0x040fe400000010ff */
[----:B------:R-:W-:-:S04]  /*a3d0*/  FADD.FTZ R17, R173, R176 ;  /* 0x000000b0ad117221 */ /* 0x000fc80000010000 */
[----:B------:R-:W-:Y:S01]  /*a3e0*/  FADD.FTZ R176, R198, R17 ;  /* 0x00000011c6b07221 */ /* 0x000fe20000010000 */
[----:B------:R-:W3:Y:S01]  /*a3f0*/  MUFU.EX2 R171, R171 ;  /* 0x000000ab00ab7308 */ /* 0x000ee20000000800 */
[C---:B------:R-:W-:Y:S02]  /*a400*/  F2FP.BF16.F32.PACK_AB R198, R157.reuse, R198 ;  /* 0x000000c69dc6723e */ /* 0x040fe400000010ff */
[----:B------:R-:W-:-:S04]  /*a410*/  FADD.FTZ R17, R157, R176 ;  /* 0x000000b09d117221 */ /* 0x000fc80000010000 */
[----:B------:R-:W-:Y:S01]  /*a420*/  FADD.FTZ R166, R152, R17 ;  /* 0x0000001198a67221 */ /* 0x000fe20000010000 */
[----:B------:R-:W-:-:S03]  /*a430*/  FADD.FTZ R152, R154, R5 ;  /* 0x000000059a987221 */ /* 0x000fc60000010000 */
[----:B------:R-:W-:Y:S01]  /*a440*/  FADD.FTZ R17, R181, R166 ;  /* 0x000000a6b5117221 */ /* 0x000fe20000010000 */
[----:B----4-:R-:W-:Y:S01]  /*a450*/  FADD.FTZ R152, R193, R152 ;  /* 0x00000098c1987221 */ /* 0x010fe20000010000 */
[C---:B--2---:R-:W-:Y:S02]  /*a460*/  F2FP.BF16.F32.PACK_AB R193, R155.reuse, R193 ;  /* 0x000000c19bc1723e */ /* 0x044fe400000010ff */
[----:B------:R-:W-:Y:S01]  /*a470*/  FADD.FTZ R166, R156, R17 ;  /* 0x000000119ca67221 */ /* 0x000fe20000010000 */
[----:B------:R-:W-:-:S03]  /*a480*/  FADD.FTZ R152, R155, R152 ;  /* 0x000000989b987221 */ /* 0x000fc60000010000 */
[----:B------:R-:W-:Y:S01]  /*a490*/  FADD.FTZ R17, R21, R166 ;  /* 0x000000a615117221 */ /* 0x000fe20000010000 */
[----:B-1----:R-:W-:Y:S01]  /*a4a0*/  FADD.FTZ R152, R195, R152 ;  /* 0x00000098c3987221 */ /* 0x002fe20000010000 */
[C---:B---3--:R-:W-:Y:S02]  /*a4b0*/  F2FP.BF16.F32.PACK_AB R195, R171.reuse, R195 ;  /* 0x000000c3abc3723e */ /* 0x048fe400000010ff */
[----:B------:R-:W-:Y:S01]  /*a4c0*/  MOV R21, R4 ;  /* 0x0000000400157202 */ /* 0x000fe20000000f00 */
[----:B------:R-:W-:Y:S01]  /*a4d0*/  FADD.FTZ R5, R171, R152 ;  /* 0x00000098ab057221 */ /* 0x000fe20000010000 */
[----:B------:R-:W-:Y:S06]  /*a4e0*/  @P2 BRA `(.L_x_1963) ;  /* 0xffffffbc00802947 */ /* 0x000fec000383ffff */
[----:B------:R-:W-:-:S05]  /*a4f0*/  UMOV UR47, UR45 ;  /* 0x0000002d002f7c82 */ /* 0x000fca0008000000 */
.L_x_1954:
[----:B------:R-:W-:-:S13]  /*a500*/  ISETP.LE.AND P2, PT, RZ, UR47, PT ;  /* 0x0000002fff007c0c */ /* 0x000fda000bf43270 */
[----:B------:R-:W-:Y:S05]  /*a510*/  @!P2 BRA `(.L_x_1964) ;  /* 0x0000003c000ca947 */ /* 0x000fea0003800000 */
[----:B------:R-:W-:Y:S01]  /*a520*/  R2UR UR61, R16 ;  /* 0x00000000103d72ca */ /* 0x000fe200000e0000 */
[----:B------:R-:W-:Y:S01]  /*a530*/  IMAD.MOV.U32 R21, RZ, RZ, R4 ;  /* 0x000000ffff157224 */ /* 0x000fe200078e0004 */
[----:B------:R-:W-:Y:S01]  /*a540*/  MOV R20, R3 ;  /* 0x0000000300147202 */ /* 0x000fe20000000f00 */
[----:B------:R-:W-:Y:S01]  /*a550*/  UMOV UR45, UR46 ;  /* 0x0000002e002d7c82 */ /* 0x000fe20008000000 */
[----:B------:R-:W-:-:S11]  /*a560*/  ULDC UR41, c[0x0][0x9d8] ;  /* 0x0002760000297ab9 */ /* 0x000fd60000000800 */
.L_x_1973:
[----:B------:R-:W-:-:S04]  /*a570*/  UIADD3 UR46, UR45, 0x1, URZ ;  /* 0x000000012d2e7890 */ /* 0x000fc8000fffe03f */
[----:B------:R-:W-:-:S04]  /*a580*/  UISETP.NE.AND UP0, UPT, UR46, 0x2, UPT ;  /* 0x000000022e00788c */ /* 0x000fc8000bf05270 */
[----:B------:R-:W-:Y:S02]  /*a590*/  USEL UR4, URZ, 0x1, UP0 ;  /* 0x000000013f047887 */ /* 0x000fe40008000000 */
[----:B------:R-:W-:Y:S02]  /*a5a0*/  USEL UR46, UR46, URZ, UP0 ;  /* 0x0000003f2e2e7287 */ /* 0x000fe40008000000 */
[----:B------:R-:W-:-:S06]  /*a5b0*/  ULOP3.LUT UR4, UR61, UR4, URZ, 0x3c, !UPT ;  /* 0x000000043d047292 */ /* 0x000fcc000f8e3c3f */
[----:B------:R-:W-:Y:S01]  /*a5c0*/  MOV R16, UR4 ;  /* 0x0000000400107c02 */ /* 0x000fe20008000f00 */
[----:B------:R-:W-:Y:S06]  /*a5d0*/  @!P0 BRA `(.L_x_1965) ;  /* 0x0000000000048947 */ /* 0x000fec0003800000 */
[----:B------:R-:W-:Y:S01]  /*a5e0*/  BPT.TRAP 0x1 ;  /* 0x000000040000795c */ /* 0x000fe20000300000 */
.L_x_1965:
[----:B------:R-:W-:Y:S01]  /*a5f0*/  R2UR UR5, R16 ;  /* 0x00000000100572ca */ /* 0x000fe200000e0000 */
[----:B------:R-:W-:-:S12]  /*a600*/  ULEA UR4, UR46, UR60, 0x3 ;  /* 0x0000003c2e047291 */ /* 0x000fd8000f8e183f */
[----:B------:R-:W-:-:S05]  /*a610*/  IMAD.U32 R3, RZ, RZ, UR5 ;  /* 0x00000005ff037e24 */ /* 0x000fca000f8e00ff */
[----:B------:R-:W-:-:S04]  /*a620*/  SHF.L.U32 R3, R3, 0x1f, RZ ;  /* 0x0000001f03037819 */ /* 0x000fc800000006ff */
[----:B------:R1:W2:Y:S01]  /*a630*/  SYNCS.PHASECHK.TRANS64.TRYWAIT P2, [UR4+0x38830], R3 ;  /* 0x03883003ff0075a7 */ /* 0x0002a20008040144 */
[----:B------:R-:W-:Y:S05]  /*a640*/  @!P0 BRA `(.L_x_1966) ;  /* 0x0000000000048947 */ /* 0x000fea0003800000 */
[----:B------:R-:W-:Y:S01]  /*a650*/  BPT.TRAP 0x1 ;  /* 0x000000040000795c */ /* 0x000fe20000300000 */
.L_x_1966:
[----:B--2---:R-:W-:Y:S05]  /*a660*/  @P2 BRA `(.L_x_1967) ;  /* 0x0000000000082947 */ /* 0x004fea0003800000 */
[----:B------:R-:W2:Y:S02]  /*a670*/  SYNCS.PHASECHK.TRANS64.TRYWAIT P2, [UR4+0x38830], R3 ;  /* 0x03883003ff0075a7 */ /* 0x000ea40008040144 */
[----:B--2---:R-:W-:Y:S05]  /*a680*/  @!P2 BRA `(.L_x_1968) ;  /* 0x000000a00020a947 */ /* 0x004fea0003800000 */
.L_x_1967:
        /* <DEDUP_REMOVED lines=604> */
.L_x_1969:
[----:B------:R-:W-:Y:S01]  /*cc50*/  ULEA UR5, UR45, UR60, 0x3 ;  /* 0x0000003c2d057291 */ /* 0x000fe2000f8e183f */
[----:B------:R-:W-:-:S04]  /*cc60*/  MOV R0, UR61 ;  /* 0x0000003d00007c02 */ /* 0x000fc80008000f00 */
[----:B------:R-:W-:-:S04]  /*cc70*/  SHF.L.U32 R0, R0, 0x1f, RZ ;  /* 0x0000001f00007819 */ /* 0x000fc800000006ff */
[----:B------:R3:W4:Y:S01]  /*cc80*/  SYNCS.PHASECHK.TRANS64.TRYWAIT P2, [UR5+0x38850], R0 ;  /* 0x03885000ff0075a7 */ /* 0x0007220008040145 */
[----:B------:R-:W-:Y:S05]  /*cc90*/  @!P0 BRA `(.L_x_1970) ;  /* 0x0000000000048947 */ /* 0x000fea0003800000 */
[----:B------:R-:W-:Y:S01]  /*cca0*/  BPT.TRAP 0x1 ;  /* 0x000000040000795c */ /* 0x000fe20000300000 */
.L_x_1970:
[----:B----4-:R-:W-:Y:S05]  /*ccb0*/  @P2 BRA `(.L_x_1971) ;  /* 0x0000000000082947 */ /* 0x010fea0003800000 */
[----:B------:R-:W4:Y:S02]  /*ccc0*/  SYNCS.PHASECHK.TRANS64.TRYWAIT P2, [UR5+0x38850], R0 ;  /* 0x03885000ff0075a7 */ /* 0x000f240008040145 */
[----:B----4-:R-:W-:Y:S05]  /*ccd0*/  @!P2 BRA `(.L_x_1972) ;  /* 0x0000007800a4a947 */ /* 0x010fea0003800000 */
.L_x_1971:
[----:B------:R-:W-:Y:S01]  /*cce0*/  UIADD3 UR4, UR60, 0x400, URZ ;  /* 0x000004003c047890 */ /* 0x000fe2000fffe03f */
[----:B------:R-:W-:Y:S01]  /*ccf0*/  WARPGROUP.ARRIVE ;  /* 0x00000000000079c5 */ /* 0x000fe20000000000 */
[----:B------:R-:W-:Y:S01]  /*cd00*/  UMOV UR7, 0x40000040 ;  /* 0x4000004000077882 */ /* 0x000fe20000000000 */
[----:B------:R-:W-:Y:S01]  /*cd10*/  FMUL.FTZ R2, R184, UR41 ;  /* 0x00000029b8027c20 */ /* 0x000fe20008410000 */
[----:B------:R-:W-:Y:S01]  /*cd20*/  USHF.R.U32.HI UR4, URZ, 0x4, UR4 ;  /* 0x000000043f047899 */ /* 0x000fe20008011604 */
[----:B-12---:R-:W-:Y:S01]  /*cd30*/  FMUL.FTZ R3, R185, UR41 ;  /* 0x00000029b9037c20 */ /* 0x006fe20008410000 */
[----:B------:R-:W-:Y:S01]  /*cd40*/  FMUL.FTZ R184, R187, UR41 ;  /* 0x00000029bbb87c20 */ /* 0x000fe20008410000 */
[----:B------:R-:W-:Y:S01]  /*cd50*/  FMUL.FTZ R187, R188, UR41 ;  /* 0x00000029bcbb7c20 */ /* 0x000fe20008410000 */
[----:B------:R-:W-:Y:S01]  /*cd60*/  ULOP3.LUT UR4, UR4, 0x3fff, URZ, 0xc0, !UPT ;  /* 0x00003fff04047892 */ /* 0x000fe2000f8ec03f */
[----:B------:R-:W3:Y:S01]  /*cd70*/  MUFU.TANH R2, R2 ;  /* 0x0000000200027308 */ /* 0x000ee20000002400 */
[----:B------:R-:W-:Y:S01]  /*cd80*/  FMUL.FTZ R188, R189, UR41 ;  /* 0x00000029bdbc7c20 */ /* 0x000fe20008410000 */
[----:B------:R-:W-:Y:S01]  /*cd90*/  FMUL.FTZ R185, R186, UR41 ;  /* 0x00000029bab97c20 */ /* 0x000fe20008410000 */
[----:B------:R-:W-:Y:S01]  /*cda0*/  ULOP3.LUT UR4, UR4, 0x2800000, URZ, 0xfc, !UPT ;  /* 0x0280000004047892 */ /* 0x000fe2000f8efc3f */
[----:B------:R-:W-:Y:S01]  /*cdb0*/  FMUL.FTZ R186, R190, UR41 ;  /* 0x00000029beba7c20 */ /* 0x000fe20008410000 */
[----:B------:R-:W-:Y:S01]  /*cdc0*/  FMUL.FTZ R190, R176, UR41 ;  /* 0x00000029b0be7c20 */ /* 0x000fe20008410000 */
[----:B------:R-:W-:Y:S01]  /*cdd0*/  FMUL.FTZ R177, R177, UR41 ;  /* 0x00000029b1b17c20 */ /* 0x000fe20008410000 */
[----:B------:R-:W-:Y:S01]  /*cde0*/  UIMAD UR10, UR45, 0xa00, UR4 ;  /* 0x00000a002d0a78a4 */ /* 0x000fe2000f8e0204 */
[----:B------:R-:W1:Y:S01]  /*cdf0*/  MUFU.TANH R3, R3 ;  /* 0x0000000300037308 */ /* 0x000e620000002400 */
        /* <DEDUP_REMOVED lines=9> */
[----:B------:R-:W2:Y:S01]  /*ce90*/  MUFU.TANH R187, R187 ;  /* 0x000000bb00bb7308 */ /* 0x000ea20000002400 */
[----:B------:R-:W-:Y:S01]  /*cea0*/  UMOV UR7, 0x40000040 ;  /* 0x4000004000077882 */ /* 0x000fe20000000000 */
[----:B---3--:R-:W-:Y:S01]  /*ceb0*/  FMNMX.FTZ R0, R2, R21, !PT ;  /* 0x0000001502007209 */ /* 0x008fe20007810000 */
[----:B------:R-:W-:Y:S01]  /*cec0*/  FMUL.FTZ R168, R169, UR41 ;  /* 0x00000029a9a87c20 */ /* 0x000fe20008410000 */
[----:B------:R-:W-:Y:S01]  /*ced0*/  FMUL.FTZ R169, R172, UR41 ;  /* 0x00000029aca97c20 */ /* 0x000fe20008410000 */
[----:B------:R-:W-:Y:S01]  /*cee0*/  FMUL.FTZ R172, R173, UR41 ;  /* 0x00000029adac7c20 */ /* 0x000fe20008410000 */
[----:B------:R-:W-:Y:S01]  /*cef0*/  FMUL.FTZ R160, R160, UR41 ;  /* 0x00000029a0a07c20 */ /* 0x000fe20008410000 */
[----:B-1----:R-:W-:Y:S01]  /*cf00*/  FMNMX.FTZ R0, R3, R0, !PT ;  /* 0x0000000003007209 */ /* 0x002fe20007810000 */
        /* <DEDUP_REMOVED lines=9> */
[----:B--2---:R-:W-:Y:S01]  /*cfa0*/  FMNMX.FTZ R173, R187, R0, !PT ;  /* 0x00000000bbad7209 */ /* 0x004fe20007810000 */
[----:B------:R-:W-:Y:S01]  /*cfb0*/  FMUL.FTZ R170, R170, UR41 ;  /* 0x00000029aaaa7c20 */ /* 0x000fe20008410000 */
[----:B------:R-:W-:Y:S01]  /*cfc0*/  ULDC UR11, c[0x0][0x988] ;  /* 0x00026200000b7ab9 */ /* 0x000fe20000000800 */
[----:B------:R-:W-:Y:S01]  /*cfd0*/  FMUL.FTZ R171, R171, UR41 ;  /* 0x00000029abab7c20 */ /* 0x000fe20008410000 */
[----:B------:R-:W-:Y:S01]  /*cfe0*/  UMOV UR4, UR11 ;  /* 0x0000000b00047c82 */ /* 0x000fe20008000000 */
[----:B------:R-:W-:Y:S01]  /*cff0*/  FMUL.FTZ R174, R174, UR41 ;  /* 0x00000029aeae7c20 */ /* 0x000fe20008410000 */
[----:B------:R-:W-:Y:S01]  /*d000*/  FMUL.FTZ R175, R175, UR41 ;  /* 0x00000029afaf7c20 */ /* 0x000fe20008410000 */
[----:B------:R-:W2:Y:S01]  /*d010*/  MUFU.TANH R177, R177 ;  /* 0x000000b100b17308 */ /* 0x000ea20000002400 */
[----:B-1----:R-:W-:Y:S01]  /*d020*/  FMNMX.FTZ R173, R188, R173, !PT ;  /* 0x000000adbcad7209 */ /* 0x002fe20007810000 */
[----:B------:R-:W-:Y:S01]  /*d030*/  FMUL.FTZ R162, R162, UR41 ;  /* 0x00000029a2a27c20 */ /* 0x000fe20008410000 */
[----:B------:R-:W-:Y:S01]  /*d040*/  FMUL.FTZ R163, R163, UR41 ;  /* 0x00000029a3a37c20 */ /* 0x000fe20008410000 */
[----:B------:R-:W-:Y:S01]  /*d050*/  FMUL.FTZ R166, R166, UR41 ;  /* 0x00000029a6a67c20 */ /* 0x000fe20008410000 */
[----:B------:R-:W-:Y:S01]  /*d060*/  FMUL.FTZ R167, R167, UR41 ;  /* 0x00000029a7a77c20 */ /* 0x000fe20008410000 */
[----:B------:R-:W-:Y:S01]  /*d070*/  FMUL.FTZ R154, R154, UR41 ;  /* 0x000000299a9a7c20 */ /* 0x000fe20008410000 */
[----:B------:R-:W-:Y:S01]  /*d080*/  FMUL.FTZ R155, R155, UR41 ;  /* 0x000000299b9b7c20 */ /* 0x000fe20008410000 */
[----:B------:R-:W1:Y:S01]  /*d090*/  MUFU.TANH R180, R180 ;  /* 0x000000b400b47308 */ /* 0x000e620000002400 */
[----:B---3--:R-:W-:Y:S01]  /*d0a0*/  FMNMX.FTZ R0, R190, R173, !PT ;  /* 0x000000adbe007209 */ /* 0x008fe20007810000 */
[----:B------:R-:W-:Y:S01]  /*d0b0*/  FMUL.FTZ R158, R158, UR41 ;  /* 0x000000299e9e7c20 */ /* 0x000fe20008410000 */
[----:B------:R-:W-:Y:S01]  /*d0c0*/  FMUL.FTZ R159, R159, UR41 ;  /* 0x000000299f9f7c20 */ /* 0x000fe20008410000 */
[----:B------:R-:W-:Y:S01]  /*d0d0*/  ISETP.LT.AND P2, PT, RZ, UR47, PT ;  /* 0x0000002fff007c0c */ /* 0x000fe2000bf41270 */
[----:B------:R-:W-:Y:S01]  /*d0e0*/  UMOV UR45, UR46 ;  /* 0x0000002e002d7c82 */ /* 0x000fe20008000000 */
[----:B------:R-:W-:-:S02]  /*d0f0*/  R2UR UR61, R16 ;  /* 0x00000000103d72ca */ /* 0x000fc400000e0000 */
[----:B------:R-:W3:Y:S01]  /*d100*/  MUFU.TANH R181, R181 ;  /* 0x000000b500b57308 */ /* 0x000ee20000002400 */
[----:B--2---:R-:W-:-:S07]  /*d110*/  FMNMX.FTZ R173, R177, R0, !PT ;  /* 0x00000000b1ad7209 */ /* 0x004fce0007810000 */
[----:B------:R-:W2:Y:S01]  /*d120*/  MUFU.TANH R182, R182 ;  /* 0x000000b600b67308 */ /* 0x000ea20000002400 */
[----:B-1----:R-:W-:-:S07]  /*d130*/  FMNMX.FTZ R0, R180, R173, !PT ;  /* 0x000000adb4007209 */ /* 0x002fce0007810000 */
[----:B------:R-:W1:Y:S01]  /*d140*/  MUFU.TANH R168, R168 ;  /* 0x000000a800a87308 */ /* 0x000e620000002400 */
[----:B---3--:R-:W-:-:S07]  /*d150*/  FMNMX.FTZ R173, R181, R0, !PT ;  /* 0x00000000b5ad7209 */ /* 0x008fce0007810000 */
        /* <DEDUP_REMOVED lines=9> */
[----:B-1----:R-:W-:Y:S01]  /*d1f0*/  FMNMX.FTZ R0, R160, R173, !PT ;  /* 0x000000ada0007209 */ /* 0x002fe20007810000 */
[----:B------:R-:W-:-:S06]  /*d200*/  FMUL.FTZ R173, R157, UR41 ;  /* 0x000000299dad7c20 */ /* 0x000fcc0008410000 */
[----:B------:R-:W1:Y:S01]  /*d210*/  MUFU.TANH R165, R165 ;  /* 0x000000a500a57308 */ /* 0x000e620000002400 */
[----:B---3--:R-:W-:-:S07]  /*d220*/  FMNMX.FTZ R157, R161, R0, !PT ;  /* 0x00000000a19d7209 */ /* 0x008fce0007810000 */
[----:B------:R-:W3:Y:S01]  /*d230*/  MUFU.TANH R152, R152 ;  /* 0x0000009800987308 */ /* 0x000ee20000002400 */
[----:B--2---:R-:W-:Y:S01]  /*d240*/  FMNMX.FTZ R0, R164, R157, !PT ;  /* 0x0000009da4007209 */ /* 0x004fe20007810000 */
[----:B------:R-:W-:-:S06]  /*d250*/  FMUL.FTZ R157, R183, UR41 ;  /* 0x00000029b79d7c20 */ /* 0x000fcc0008410000 */
        /* <DEDUP_REMOVED lines=9> */
[----:B---3--:R-:W-:-:S05]  /*d2f0*/  FMNMX.FTZ R0, R173, R0, !PT ;  /* 0x00000000ad007209 */ /* 0x008fca0007810000 */
[----:B------:R-:W3:Y:S02]  /*d300*/  SHFL.BFLY PT, R183, R0, 0x2, 0x1f ;  /* 0x0c401f0000b77f89 */ /* 0x000ee400000e0000 */
[----:B------:R-:W4:Y:S08]  /*d310*/  MUFU.TANH R186, R186 ;  /* 0x000000ba00ba7308 */ /* 0x000f300000002400 */
[----:B------:R-:W5:Y:S08]  /*d320*/  MUFU.TANH R189, R189 ;  /* 0x000000bd00bd7308 */ /* 0x000f700000002400 */
[----:B------:R-:W5:Y:S01]  /*d330*/  MUFU.TANH R176, R176 ;  /* 0x000000b000b07308 */ /* 0x000f620000002400 */
[----:B---3--:R-:W-:-:S07]  /*d340*/  FMNMX.FTZ R183, R0, R183, !PT ;  /* 0x000000b700b77209 */ /* 0x008fce0007810000 */
[----:B------:R-:W3:Y:S01]  /*d350*/  MUFU.TANH R178, R178 ;  /* 0x000000b200b27308 */ /* 0x000ee20000002400 */
[----:B------:R-:W2:Y:S07]  /*d360*/  SHFL.BFLY PT, R4, R183, 0x1, 0x1f ;  /* 0x0c201f00b7047f89 */ /* 0x000eae00000e0000 */
[----:B------:R-:W3:Y:S08]  /*d370*/  MUFU.TANH R179, R179 ;  /* 0x000000b300b37308 */ /* 0x000ef00000002400 */
[----:B------:R-:W3:Y:S08]  /*d380*/  MUFU.TANH R157, R157 ;  /* 0x0000009d009d7308 */ /* 0x000ef00000002400 */
[----:B------:R-:W3:Y:S01]  /*d390*/  MUFU.TANH R170, R170 ;  /* 0x000000aa00aa7308 */ /* 0x000ee20000002400 */
[----:B--2---:R-:W-:-:S02]  /*d3a0*/  FMNMX.FTZ R4, R183, R4, !PT ;  /* 0x00000004b7047209 */ /* 0x004fc40007810000 */
[----:B------:R-:W-:-:S03]  /*d3b0*/  FMNMX.FTZ R183, R185, R20, !PT ;  /* 0x00000014b9b77209 */ /* 0x000fc60007810000 */
[----:B------:R-:W-:Y:S01]  /*d3c0*/  FADD.FTZ R0, -R4, R21 ;  /* 0x0000001504007221 */ /* 0x000fe20000010100 */
[----:B-1----:R-:W-:Y:S01]  /*d3d0*/  FMNMX.FTZ R183, R184, R183, !PT ;  /* 0x000000b7b8b77209 */ /* 0x002fe20007810000 */
[----:B------:R-:W1:Y:S02]  /*d3e0*/  MUFU.TANH R171, R171 ;  /* 0x000000ab00ab7308 */ /* 0x000e640000002400 */
[----:B------:R-:W-:-:S06]  /*d3f0*/  FMUL.FTZ R0, R0, UR4 ;  /* 0x0000000400007c20 */ /* 0x000fcc0008410000 */
[----:B------:R-:W2:Y:S08]  /*d400*/  MUFU.TANH R174, R174 ;  /* 0x000000ae00ae7308 */ /* 0x000eb00000002400 */
[----:B------:R-:W2:Y:S08]  /*d410*/  MUFU.TANH R175, R175 ;  /* 0x000000af00af7308 */ /* 0x000eb00000002400 */
[----:B------:R-:W2:Y:S08]  /*d420*/  MUFU.TANH R162, R162 ;  /* 0x000000a200a27308 */ /* 0x000eb00000002400 */
[----:B------:R-:W2:Y:S08]  /*d430*/  MUFU.TANH R163, R163 ;  /* 0x000000a300a37308 */ /* 0x000eb00000002400 */
[----:B------:R-:W2:Y:S08]  /*d440*/  MUFU.TANH R166, R166 ;  /* 0x000000a600a67308 */ /* 0x000eb00000002400 */
[----:B------:R-:W2:Y:S01]  /*d450*/  MUFU.TANH R167, R167 ;  /* 0x000000a700a77308 */ /* 0x000ea20000002400 */
[----:B------:R-:W-:-:S02]  /*d460*/  WARPGROUP.DEPBAR.LE gsb0, 0x0 ;  /* 0x00008000000079c5 */ /* 0x000fc40000010000 */
[----:B------:R-:W-:-:S05]  /*d470*/  WARPGROUP.ARRIVE ;  /* 0x00000000000079c5 */ /* 0x000fca0000000000 */
[----:B------:R-:W2:Y:S01]  /*d480*/  MUFU.TANH R154, R154 ;  /* 0x0000009a009a7308 */ /* 0x000ea20000002400 */
[----:B------:R-:W-:Y:S01]  /*d490*/  HGMMA.64x256x16.F32.BF16 R24, R204, gdesc[UR4].tnspB, R24, gsb0 ;  /* 0x43e00004cc187df0 */ /* 0x000fe20008001818 */
[----:B------:R-:W-:Y:S01]  /*d4a0*/  UIADD3 UR6, UR10, 0x100, URZ ;  /* 0x000001000a067890 */ /* 0x000fe2000fffe03f */
[----:B------:R-:W-:-:S05]  /*d4b0*/  UMOV UR7, 0x40000040 ;  /* 0x4000004000077882 */ /* 0x000fca0000000000 */
[----:B------:R-:W2:Y:S08]  /*d4c0*/  MUFU.TANH R155, R155 ;  /* 0x0000009b009b7308 */ /* 0x000eb00000002400 */
[----:B------:R-:W2:Y:S08]  /*d4d0*/  MUFU.TANH R158, R158 ;  /* 0x0000009e009e7308 */ /* 0x000eb00000002400 */
[----:B------:R-:W2:Y:S08]  /*d4e0*/  MUFU.TANH R159, R159 ;  /* 0x0000009f009f7308 */ /* 0x000eb00000002400 */
[----:B------:R-:W-:Y:S01]  /*d4f0*/  MUFU.EX2 R0, R0 ;  /* 0x0000000000007308 */ /* 0x000fe20000000800 */
        /* <DEDUP_REMOVED lines=13> */
[----:B----4-:R-:W-:Y:S01]  /*d5d0*/  FMNMX.FTZ R196, R186, R183, !PT ;  /* 0x000000b7bac47209 */ /* 0x010fe20007810000 */
[----:B------:R-:W-:-:S03]  /*d5e0*/  FMUL.FTZ R199, R4, UR4 ;  /* 0x0000000404c77c20 */ /* 0x000fc60008410000 */
[----:B-----5:R-:W-:-:S15]  /*d5f0*/  FMNMX.FTZ R21, R189, R196, !PT ;  /* 0x000000c4bd157209 */ /* 0x020fde0007810000 */
[----:B------:R-:W-:-:S03]  /*d600*/  NOP ;  /* 0x0000000000007918 */ /* 0x000fc60000000000 */
[----:B------:R-:W-:Y:S01]  /*d610*/  HGMMA.64x256x16.F32.BF16 R24, R192, gdesc[UR4].tnspB, R24, gsb0 ;  /* 0x43e00004c0187df0 */ /* 0x000fe20008001818 */
[--C-:B------:R-:W-:Y:S01]  /*d620*/  FFMA.FTZ R183, R2, UR4, -R199.reuse ;  /* 0x0000000402b77c23 */ /* 0x100fe200080108c7 */
[--C-:B------:R-:W-:Y:S01]  /*d630*/  FFMA.FTZ R208, R3, UR4, -R199.reuse ;  /* 0x0000000403d07c23 */ /* 0x100fe200080108c7 */
[----:B------:R-:W-:Y:S01]  /*d640*/  FMNMX.FTZ R21, R176, R21, !PT ;  /* 0x00000015b0157209 */ /* 0x000fe20007810000 */
[--C-:B------:R-:W-:Y:S01]  /*d650*/  FFMA.FTZ R196, R160, UR4, -R199.reuse ;  /* 0x00000004a0c47c23 */ /* 0x100fe200080108c7 */
[--C-:B------:R-:W-:Y:S01]  /*d660*/  FFMA.FTZ R202, R169, UR4, -R199.reuse ;  /* 0x00000004a9ca7c23 */ /* 0x100fe200080108c7 */
[--C-:B------:R-:W-:Y:S01]  /*d670*/  FFMA.FTZ R169, R172, UR4, -R199.reuse ;  /* 0x00000004aca97c23 */ /* 0x100fe200080108c7 */
[----:B---3--:R-:W-:Y:S01]  /*d680*/  FMNMX.FTZ R2, R178, R21, !PT ;  /* 0x00000015b2027209 */ /* 0x008fe20007810000 */
        /* <DEDUP_REMOVED lines=15> */
[----:B-1----:R-:W-:Y:S01]  /*d780*/  FMNMX.FTZ R3, R171, R2, !PT ;  /* 0x00000002ab037209 */ /* 0x002fe20007810000 */
[--C-:B------:R-:W-:Y:S01]  /*d790*/  FFMA.FTZ R187, R161, UR4, -R199.reuse ;  /* 0x00000004a1bb7c23 */ /* 0x100fe200080108c7 */
[--C-:B------:R-:W-:Y:S01]  /*d7a0*/  FFMA.FTZ R161, R165, UR4, -R199.reuse ;  /* 0x00000004a5a17c23 */ /* 0x100fe200080108c7 */
[--C-:B------:R-:W-:Y:S01]  /*d7b0*/  FFMA.FTZ R206, R180, UR4, -R199.reuse ;  /* 0x00000004b4ce7c23 */ /* 0x100fe200080108c7 */
[----:B--2---:R-:W-:Y:S01]  /*d7c0*/  FMNMX.FTZ R2, R174, R3, !PT ;  /* 0x00000003ae027209 */ /* 0x004fe20007810000 */
[----:B------:R-:W-:Y:S01]  /*d7d0*/  MUFU.EX2 R210, R210 ;  /* 0x000000d200d27308 */ /* 0x000fe20000000800 */
[--C-:B------:R-:W-:Y:S01]  /*d7e0*/  FFMA.FTZ R200, R182, UR4, -R199.reuse ;  /* 0x00000004b6c87c23 */ /* 0x100fe200080108c7 */
[----:B------:R-:W-:Y:S01]  /*d7f0*/  FFMA.FTZ R173, R173, UR4, -R199 ;  /* 0x00000004adad7c23 */ /* 0x000fe200080108c7 */
        /* <DEDUP_REMOVED lines=12> */
[----:B------:R-:W-:-:S05]  /*d8c0*/  FMNMX.FTZ R2, R159, R2, !PT ;  /* 0x000000029f027209 */ /* 0x000fca0007810000 */
[----:B------:R-:W1:Y:S01]  /*d8d0*/  SHFL.BFLY PT, R3, R2, 0x2, 0x1f ;  /* 0x0c401f0002037f89 */ /* 0x000e6200000e0000 */
[----:B------:R-:W-:Y:S08]  /*d8e0*/  MUFU.EX2 R191, R191 ;  /* 0x000000bf00bf7308 */ /* 0x000ff00000000800 */
[----:B------:R-:W-:Y:S08]  /*d8f0*/  MUFU.EX2 R200, R200 ;  /* 0x000000c800c87308 */ /* 0x000ff00000000800 */
[----:B------:R-:W-:Y:S01]  /*d900*/  MUFU.EX2 R181, R181 ;  /* 0x000000b500b57308 */ /* 0x000fe20000000800 */
[----:B-1----:R-:W-:-:S07]  /*d910*/  FMNMX.FTZ R160, R2, R3, !PT ;  /* 0x0000000302a07209 */ /* 0x002fce0007810000 */
[----:B------:R-:W-:Y:S01]  /*d920*/  MUFU.EX2 R202, R202 ;  /* 0x000000ca00ca7308 */ /* 0x000fe20000000800 */
[----:B------:R-:W1:Y:S07]  /*d930*/  SHFL.BFLY PT, R3, R160, 0x1, 0x1f ;  /* 0x0c201f00a0037f89 */ /* 0x000e6e00000e0000 */
[----:B------:R-:W-:Y:S08]  /*d940*/  MUFU.EX2 R169, R169 ;  /* 0x000000a900a97308 */ /* 0x000ff00000000800 */
[----:B------:R-:W-:Y:S08]  /*d950*/  MUFU.EX2 R196, R196 ;  /* 0x000000c400c47308 */ /* 0x000ff00000000800 */
[----:B------:R-:W-:Y:S01]  /*d960*/  MUFU.EX2 R187, R187 ;  /* 0x000000bb00bb7308 */ /* 0x000fe20000000800 */
[----:B-1----:R-:W-:-:S07]  /*d970*/  FMNMX.FTZ R3, R160, R3, !PT ;  /* 0x00000003a0037209 */ /* 0x002fce0007810000 */
        /* <DEDUP_REMOVED lines=12> */
[----:B------:R-:W-:Y:S01]  /*da40*/  @!P1 LEA R157, R157, UR60, 0x3 ;  /* 0x0000003c9d9d9c11 */ /* 0x000fe2000f8e18ff */
[--C-:B------:R-:W-:Y:S01]  /*da50*/  FFMA.FTZ R168, R178, UR4, -R156.reuse ;  /* 0x00000004b2a87c23 */ /* 0x100fe2000801089c */
[--C-:B------:R-:W-:Y:S01]  /*da60*/  FFMA.FTZ R207, R179, UR4, -R156.reuse ;  /* 0x00000004b3cf7c23 */ /* 0x100fe2000801089c */
[--C-:B------:R-:W-:Y:S01]  /*da70*/  FFMA.FTZ R201, R170, UR4, -R156.reuse ;  /* 0x00000004aac97c23 */ /* 0x100fe2000801089c */
[----:B------:R-:W-:Y:S01]  /*da80*/  @!P1 IADD3 R157, R157, 0x38840, RZ ;  /* 0x000388409d9d9810 */ /* 0x000fe20007ffe0ff */
[----:B------:R-:W1:Y:S01]  /*da90*/  MUFU.EX2 R209, R209 ;  /* 0x000000d100d17308 */ /* 0x000e620000000800 */
[--C-:B------:R-:W-:Y:S01]  /*daa0*/  FFMA.FTZ R199, R166, UR4, -R156.reuse ;  /* 0x00000004a6c77c23 */ /* 0x100fe2000801089c */
[--C-:B------:R-:W-:Y:S01]  /*dab0*/  FFMA.FTZ R170, R171, UR4, -R156.reuse ;  /* 0x00000004abaa7c23 */ /* 0x100fe2000801089c */
[----:B------:R-:W-:Y:S01]  /*dac0*/  @!P1 PRMT R157, RZ, 0x654, R157 ;  /* 0x00000654ff9d9816 */ /* 0x000fe2000000009d */
[--C-:B------:R-:W-:Y:S01]  /*dad0*/  FFMA.FTZ R203, R174, UR4, -R156.reuse ;  /* 0x00000004aecb7c23 */ /* 0x100fe2000801089c */
[--C-:B------:R-:W-:Y:S01]  /*dae0*/  FFMA.FTZ R174, R175, UR4, -R156.reuse ;  /* 0x00000004afae7c23 */ /* 0x100fe2000801089c */
[--C-:B------:R-:W-:Y:S01]  /*daf0*/  FFMA.FTZ R167, R167, UR4, -R156.reuse ;  /* 0x00000004a7a77c23 */ /* 0x100fe2000801089c */
[--C-:B------:R-:W-:Y:S01]  /*db00*/  FFMA.FTZ R155, R155, UR4, -R156.reuse ;  /* 0x000000049b9b7c23 */ /* 0x100fe2000801089c */
[----:B------:R-:W2:Y:S01]  /*db10*/  MUFU.EX2 R160, R160 ;  /* 0x000000a000a07308 */ /* 0x000ea20000000800 */
[----:B------:R-:W-:Y:S01]  /*db20*/  FFMA.FTZ R158, R158, UR4, -R156 ;  /* 0x000000049e9e7c23 */ /* 0x000fe2000801089c */
[----:B------:R-:W-:Y:S01]  /*db30*/  IMAD.U32 R171, RZ, RZ, UR5 ;  /* 0x00000005ffab7e24 */ /* 0x000fe2000f8e00ff */
[----:B------:R-:W-:-:S04]  /*db40*/  UIADD3 UR5, UR47, -0x1, URZ ;  /* 0xffffffff2f057890 */ /* 0x000fc8000fffe03f */
[----:B------:R-:W-:Y:S01]  /*db50*/  @!P1 IADD3 R171, R171, 0x38860, RZ ;  /* 0x00038860abab9810 */ /* 0x000fe20007ffe0ff */
[----:B------:R-:W-:Y:S01]  /*db60*/  MUFU.EX2 R211, R211 ;  /* 0x000000d300d37308 */ /* 0x000fe20000000800 */
[----:B-1----:R-:W-:Y:S01]  /*db70*/  FFMA.FTZ R165, R2, R5, R209 ;  /* 0x0000000502a57223 */ /* 0x002fe200000100d1 */
[----:B------:R-:W-:Y:S01]  /*db80*/  UMOV UR47, UR5 ;  /* 0x00000005002f7c82 */ /* 0x000fe20008000000 */
[----:B------:R-:W-:-:S05]  /*db90*/  @!P1 PRMT R171, RZ, 0x654, R171 ;  /* 0x00000654ffab9816 */ /* 0x000fca00000000ab */
[----:B------:R-:W-:Y:S01]  /*dba0*/  MUFU.EX2 R164, R164 ;  /* 0x000000a400a47308 */ /* 0x000fe20000000800 */
[C---:B--2---:R-:W-:Y:S01]  /*dbb0*/  FADD.FTZ R176, R160.reuse, R165 ;  /* 0x000000a5a0b07221 */ /* 0x044fe20000010000 */
[----:B------:R-:W-:-:S06]  /*dbc0*/  F2FP.BF16.F32.PACK_AB R209, R160, R209 ;  /* 0x000000d1a0d1723e */ /* 0x000fcc00000010ff */
        /* <DEDUP_REMOVED lines=11> */
[----:B------:R-:W1:Y:S01]  /*dc80*/  MUFU.EX2 R152, R152 ;  /* 0x0000009800987308 */ /* 0x000e620000000800 */
[----:B------:R-:W-:-:S02]  /*dc90*/  WARPGROUP.DEPBAR.LE gsb0, 0x0 ;  /* 0x00008000000079c5 */ /* 0x000fc40000010000 */
[----:B------:R2:W-:Y:S05]  /*dca0*/  @!P1 SYNCS.ARRIVE.TRANS64.RED.A1T0 RZ, [R157+URZ], RZ ;  /* 0x000000ff9dff99a7 */ /* 0x0005ea000810043f */
[----:B------:R-:W-:Y:S01]  /*dcb0*/  MUFU.EX2 R155, R155 ;  /* 0x0000009b009b7308 */ /* 0x000fe20000000800 */
[----:B--2---:R-:W-:Y:S01]  /*dcc0*/  FFMA.FTZ R157, R0, R17, R183 ;  /* 0x00000011009d7223 */ /* 0x004fe200000100b7 */
[--C-:B------:R-:W-:Y:S01]  /*dcd0*/  FFMA.FTZ R17, R162, UR4, -R156.reuse ;  /* 0x00000004a2117c23 */ /* 0x100fe2000801089c */
[----:B------:R-:W-:-:S05]  /*dce0*/  FFMA.FTZ R162, R163, UR4, -R156 ;  /* 0x00000004a3a27c23 */ /* 0x000fca000801089c */
[----:B------:R-:W-:Y:S01]  /*dcf0*/  MUFU.EX2 R153, R153 ;  /* 0x0000009900997308 */ /* 0x000fe20000000800 */
[----:B------:R-:W-:Y:S01]  /*dd00*/  FADD.FTZ R157, R208, R157 ;  /* 0x0000009dd09d7221 */ /* 0x000fe20000010000 */
[----:B-1----:R-:W-:Y:S01]  /*dd10*/  F2FP.BF16.F32.PACK_AB R192, R152, R21 ;  /* 0x0000001598c0723e */ /* 0x002fe200000010ff */
[----:B------:R1:W-:Y:S01]  /*dd20*/  @!P1 SYNCS.ARRIVE.TRANS64.RED.A1T0 RZ, [R171+URZ], RZ ;  /* 0x000000ffabff99a7 */ /* 0x0003e2000810043f */
[----:B------:R-:W-:Y:S01]  /*dd30*/  F2FP.BF16.F32.PACK_AB R208, R208, R183 ;  /* 0x000000b7d0d0723e */ /* 0x000fe200000010ff */
[----:B------:R-:W-:Y:S01]  /*dd40*/  FADD.FTZ R178, R210, R157 ;  /* 0x0000009dd2b27221 */ /* 0x000fe20000010000 */
[----:B------:R-:W-:Y:S01]  /*dd50*/  FADD.FTZ R157, R211, R176 ;  /* 0x000000b0d39d7221 */ /* 0x000fe20000010000 */
[C---:B------:R-:W-:Y:S01]  /*dd60*/  F2FP.BF16.F32.PACK_AB R211, R164.reuse, R211 ;  /* 0x000000d3a4d3723e */ /* 0x040fe200000010ff */
[----:B------:R2:W-:Y:S01]  /*dd70*/  MUFU.EX2 R5, R17 ;  /* 0x0000001100057308 */ /* 0x0005e20000000800 */
[C---:B------:R-:W-:Y:S01]  /*dd80*/  FADD.FTZ R163, R197.reuse, R178 ;  /* 0x000000b2c5a37221 */ /* 0x040fe20000010000 */
[----:B------:R-:W-:Y:S01]  /*dd90*/  FADD.FTZ R166, R164, R157 ;  /* 0x0000009da4a67221 */ /* 0x000fe20000010000 */
[----:B------:R-:W-:-:S02]  /*dda0*/  F2FP.BF16.F32.PACK_AB R210, R197, R210 ;  /* 0x000000d2c5d2723e */ /* 0x000fc400000010ff */
[----:B------:R-:W-:Y:S01]  /*ddb0*/  FADD.FTZ R176, R204, R163 ;  /* 0x000000a3ccb07221 */ /* 0x000fe20000010000 */
[----:B------:R-:W-:Y:S01]  /*ddc0*/  FADD.FTZ R157, R205, R166 ;  /* 0x000000a6cd9d7221 */ /* 0x000fe20000010000 */
[C---:B------:R-:W-:Y:S01]  /*ddd0*/  F2FP.BF16.F32.PACK_AB R204, R177.reuse, R204 ;  /* 0x000000ccb1cc723e */ /* 0x040fe200000010ff */
[----:B------:R-:W3:Y:S01]  /*dde0*/  MUFU.EX2 R162, R162 ;  /* 0x000000a200a27308 */ /* 0x000ee20000000800 */
[----:B--2---:R-:W-:Y:S01]  /*ddf0*/  FFMA.FTZ R17, R154, UR4, -R156 ;  /* 0x000000049a117c23 */ /* 0x004fe2000801089c */
[----:B------:R-:W-:Y:S01]  /*de00*/  FADD.FTZ R163, R177, R176 ;  /* 0x000000b0b1a37221 */ /* 0x000fe20000010000 */
[C---:B------:R-:W-:Y:S01]  /*de10*/  FADD.FTZ R154, R168.reuse, R157 ;  /* 0x0000009da89a7221 */ /* 0x040fe20000010000 */
[----:B------:R-:W-:Y:S01]  /*de20*/  FFMA.FTZ R156, R159, UR4, -R156 ;  /* 0x000000049f9c7c23 */ /* 0x000fe2000801089c */
[----:B------:R-:W-:Y:S01]  /*de30*/  F2FP.BF16.F32.PACK_AB R205, R168, R205 ;  /* 0x000000cda8cd723e */ /* 0x000fe200000010ff */
[----:B------:R-:W-:Y:S01]  /*de40*/  FADD.FTZ R166, R206, R163 ;  /* 0x000000a3cea67221 */ /* 0x000fe20000010000 */
[----:B------:R-:W-:Y:S01]  /*de50*/  FADD.FTZ R157, R207, R154 ;  /* 0x0000009acf9d7221 */ /* 0x000fe20000010000 */
[----:B------:R-:W-:Y:S01]  /*de60*/  MUFU.EX2 R158, R158 ;  /* 0x0000009e009e7308 */ /* 0x000fe20000000800 */
[C---:B------:R-:W-:Y:S01]  /*de70*/  F2FP.BF16.F32.PACK_AB R206, R191.reuse, R206 ;  /* 0x000000cebfce723e */ /* 0x040fe200000010ff */
[----:B------:R-:W-:Y:S01]  /*de80*/  FADD.FTZ R159, R191, R166 ;  /* 0x000000a6bf9f7221 */ /* 0x000fe20000010000 */
[C---:B------:R-:W-:Y:S01]  /*de90*/  FADD.FTZ R166, R172.reuse, R157 ;  /* 0x0000009daca67221 */ /* 0x040fe20000010000 */
[----:B------:R-:W-:-:S02]  /*dea0*/  F2FP.BF16.F32.PACK_AB R207, R172, R207 ;  /* 0x000000cfaccf723e */ /* 0x000fc400000010ff */
[----:B------:R-:W-:Y:S01]  /*deb0*/  FADD.FTZ R176, R200, R159 ;  /* 0x0000009fc8b07221 */ /* 0x000fe20000010000 */
[----:B------:R-:W-:Y:S01]  /*dec0*/  FADD.FTZ R157, R201, R166 ;  /* 0x000000a6c99d7221 */ /* 0x000fe20000010000 */
[----:B------:R-:W2:Y:S01]  /*ded0*/  MUFU.EX2 R154, R167 ;  /* 0x000000a7009a7308 */ /* 0x000ea20000000800 */
[----:B---3--:R-:W-:Y:S01]  /*dee0*/  F2FP.BF16.F32.PACK_AB R197, R162, R5 ;  /* 0x00000005a2c5723e */ /* 0x008fe200000010ff */
[C---:B------:R-:W-:Y:S01]  /*def0*/  FADD.FTZ R159, R181.reuse, R176 ;  /* 0x000000b0b59f7221 */ /* 0x040fe20000010000 */
[----:B------:R-:W-:Y:S01]  /*df00*/  FADD.FTZ R160, R170, R157 ;  /* 0x0000009daaa07221 */ /* 0x000fe20000010000 */
[----:B------:R-:W-:Y:S02]  /*df10*/  F2FP.BF16.F32.PACK_AB R200, R181, R200 ;  /* 0x000000c8b5c8723e */ /* 0x000fe400000010ff */
[----:B------:R-:W-:Y:S01]  /*df20*/  FADD.FTZ R164, R202, R159 ;  /* 0x0000009fcaa47221 */ /* 0x000fe20000010000 */
[----:B------:R-:W-:Y:S01]  /*df30*/  FADD.FTZ R157, R203, R160 ;  /* 0x000000a0cb9d7221 */ /* 0x000fe20000010000 */
[----:B------:R3:W4:Y:S01]  /*df40*/  MUFU.EX2 R166, R17 ;  /* 0x0000001100a67308 */ /* 0x0007220000000800 */
[----:B------:R-:W-:Y:S01]  /*df50*/  F2FP.BF16.F32.PACK_AB R201, R170, R201 ;  /* 0x000000c9aac9723e */ /* 0x000fe200000010ff */
[C---:B------:R-:W-:Y:S01]  /*df60*/  FADD.FTZ R159, R169.reuse, R164 ;  /* 0x000000a4a99f7221 */ /* 0x040fe20000010000 */
[----:B------:R-:W-:Y:S01]  /*df70*/  FADD.FTZ R160, R174, R157 ;  /* 0x0000009daea07221 */ /* 0x000fe20000010000 */
[----:B------:R-:W-:-:S02]  /*df80*/  F2FP.BF16.F32.PACK_AB R202, R169, R202 ;  /* 0x000000caa9ca723e */ /* 0x000fc400000010ff */
[----:B------:R-:W-:Y:S01]  /*df90*/  FADD.FTZ R164, R196, R159 ;  /* 0x0000009fc4a47221 */ /* 0x000fe20000010000 */
[----:B------:R-:W-:Y:S01]  /*dfa0*/  F2FP.BF16.F32.PACK_AB R203, R174, R203 ;  /* 0x000000cbaecb723e */ /* 0x000fe200000010ff */
[----:B------:R-:W5:Y:S01]  /*dfb0*/  MUFU.EX2 R20, R173 ;  /* 0x000000ad00147308 */ /* 0x000f620000000800 */
[----:B---3--:R-:W-:Y:S01]  /*dfc0*/  FADD.FTZ R17, R5, R160 ;  /* 0x000000a005117221 */ /* 0x008fe20000010000 */
[C---:B------:R-:W-:Y:S01]  /*dfd0*/  FADD.FTZ R157, R187.reuse, R164 ;  /* 0x000000a4bb9d7221 */ /* 0x040fe20000010000 */
[----:B------:R-:W-:Y:S02]  /*dfe0*/  F2FP.BF16.F32.PACK_AB R196, R187, R196 ;  /* 0x000000c4bbc4723e */ /* 0x000fe400000010ff */
[----:B------:R-:W-:Y:S01]  /*dff0*/  FADD.FTZ R160, R162, R17 ;  /* 0x00000011a2a07221 */ /* 0x000fe20000010000 */
[----:B------:R-:W-:Y:S01]  /*e000*/  FADD.FTZ R164, R198, R157 ;  /* 0x0000009dc6a47221 */ /* 0x000fe20000010000 */
[----:B------:R-:W-:Y:S01]  /*e010*/  F2FP.BF16.F32.PACK_AB R198, R161, R198 ;  /* 0x000000c6a1c6723e */ /* 0x000fe200000010ff */
[----:B------:R-:W3:Y:S01]  /*e020*/  MUFU.EX2 R156, R156 ;  /* 0x0000009c009c7308 */ /* 0x000ee20000000800 */
[----:B------:R-:W-:Y:S01]  /*e030*/  FADD.FTZ R17, R199, R160 ;  /* 0x000000a0c7117221 */ /* 0x000fe20000010000 */
[----:B------:R-:W-:Y:S01]  /*e040*/  FADD.FTZ R164, R161, R164 ;  /* 0x000000a4a1a47221 */ /* 0x000fe20000010000 */
[----:B--2---:R-:W-:-:S02]  /*e050*/  F2FP.BF16.F32.PACK_AB R199, R154, R199 ;  /* 0x000000c79ac7723e */ /* 0x004fc400000010ff */
[----:B------:R-:W-:Y:S01]  /*e060*/  FADD.FTZ R17, R154, R17 ;  /* 0x000000119a117221 */ /* 0x000fe20000010000 */
[----:B------:R-:W-:Y:S01]  /*e070*/  FADD.FTZ R5, R21, R164 ;  /* 0x000000a415057221 */ /* 0x000fe20000010000 */
[C---:B----4-:R-:W-:Y:S02]  /*e080*/  F2FP.BF16.F32.PACK_AB R193, R155.reuse, R166 ;  /* 0x000000a69bc1723e */ /* 0x050fe400000010ff */
[----:B------:R-:W-:Y:S01]  /*e090*/  FADD.FTZ R17, R166, R17 ;  /* 0x00000011a6117221 */ /* 0x000fe20000010000 */
[----:B------:R-:W-:Y:S01]  /*e0a0*/  FADD.FTZ R154, R152, R5 ;  /* 0x00000005989a7221 */ /* 0x000fe20000010000 */
[----:B-----5:R-:W-:Y:S02]  /*e0b0*/  F2FP.BF16.F32.PACK_AB R194, R20, R153 ;  /* 0x0000009914c2723e */ /* 0x020fe400000010ff */
[----:B------:R-:W-:Y:S01]  /*e0c0*/  FADD.FTZ R17, R155, R17 ;  /* 0x000000119b117221 */ /* 0x000fe20000010000 */
[----:B------:R-:W-:-:S03]  /*e0d0*/  FADD.FTZ R5, R153, R154 ;  /* 0x0000009a99057221 */ /* 0x000fc60000010000 */
[----:B------:R-:W-:Y:S01]  /*e0e0*/  FADD.FTZ R21, R158, R17 ;  /* 0x000000119e157221 */ /* 0x000fe20000010000 */
[----:B------:R-:W-:Y:S01]  /*e0f0*/  FADD.FTZ R17, R20, R5 ;  /* 0x0000000514117221 */ /* 0x000fe20000010000 */
[C---:B---3--:R-:W-:Y:S01]  /*e100*/  F2FP.BF16.F32.PACK_AB R195, R156.reuse, R158 ;  /* 0x0000009e9cc3723e */ /* 0x048fe200000010ff */
[----:B------:R-:W-:Y:S02]  /*e110*/  IMAD.MOV.U32 R20, RZ, RZ, R3 ;  /* 0x000000ffff147224 */ /* 0x000fe400078e0003 */
[----:B------:R-:W-:Y:S01]  /*e120*/  FADD.FTZ R5, R156, R21 ;  /* 0x000000159c057221 */ /* 0x000fe20000010000 */
[----:B------:R-:W-:Y:S01]  /*e130*/  MOV R21, R4 ;  /* 0x0000000400157202 */ /* 0x000fe20000000f00 */
[----:B-1----:R-:W-:Y:S06]  /*e140*/  @P2 BRA `(.L_x_1973) ;  /* 0xffffffc400082947 */ /* 0x002fec000383ffff */
.L_x_1964:
        /* <DEDUP_REMOVED lines=131> */
.L_x_1974:
[----:B------:R-:W-:Y:S01]  /*e980*/  R2UR UR6, R16 ;  /* 0x00000000100672ca */ /* 0x000fe200000e0000 */
[----:B------:R-:W-:-:S12]  /*e990*/  ULEA UR5, UR46, UR60, 0x3 ;  /* 0x0000003c2e057291 */ /* 0x000fd8000f8e183f */
[----:B------:R-:W-:-:S05]  /*e9a0*/  IMAD.U32 R0, RZ, RZ, UR6 ;  /* 0x00000006ff007e24 */ /* 0x000fca000f8e00ff */
[----:B------:R-:W-:-:S04]  /*e9b0*/  SHF.L.U32 R0, R0, 0x1f, RZ ;  /* 0x0000001f00007819 */ /* 0x000fc800000006ff */
[----:B------:R1:W2:Y:S01]  /*e9c0*/  SYNCS.PHASECHK.TRANS64.TRYWAIT P2, [UR5+0x38850], R0 ;  /* 0x03885000ff0075a7 */ /* 0x0002a20008040145 */
[----:B------:R-:W-:Y:S05]  /*e9d0*/  @!P0 BRA `(.L_x_1975) ;  /* 0x0000000000048947 */ /* 0x000fea0003800000 */
[----:B------:R-:W-:Y:S01]  /*e9e0*/  BPT.TRAP 0x1 ;  /* 0x000000040000795c */ /* 0x000fe20000300000 */
.L_x_1975:
[----:B--2---:R-:W-:Y:S05]  /*e9f0*/  @P2 BRA `(.L_x_1976) ;  /* 0x0000000000082947 */ /* 0x004fea0003800000 */
[----:B------:R-:W2:Y:S02]  /*ea00*/  SYNCS.PHASECHK.TRANS64.TRYWAIT P0, [UR5+0x38850], R0 ;  /* 0x03885000ff0075a7 */ /* 0x000ea40008000145 */
[----:B--2---:R-:W-:Y:S05]  /*ea10*/  @!P0 BRA `(.L_x_1977) ;  /* 0x0000005c006c8947 */ /* 0x004fea0003800000 */
.L_x_1976:
[----:B------:R-:W-:Y:S01]  /*ea20*/  UIADD3 UR60, UR60, 0x400, URZ ;  /* 0x000004003c3c7890 */ /* 0x000fe2000fffe03f */
[----:B------:R-:W-:Y:S01]  /*ea30*/  WARPGROUP.ARRIVE ;  /* 0x00000000000079c5 */ /* 0x000fe20000000000 */
[----:B------:R-:W-:Y:S01]  /*ea40*/  UMOV UR7, 0x40000040 ;  /* 0x4000004000077882 */ /* 0x000fe20000000000 */
[----:B------:R-:W-:Y:S01]  /*ea50*/  UMOV UR11, 0x40000040 ;  /* 0x40000040000b7882 */ /* 0x000fe20000000000 */
[----:B------:R-:W-:Y:S01]  /*ea60*/  USHF.R.U32.HI UR60, URZ, 0x4, UR60 ;  /* 0x000000043f3c7899 */ /* 0x000fe2000801163c */
[----:B------:R-:W3:Y:S01]  /*ea70*/  SHFL.BFLY PT, R2, R5, 0x2, 0x1f ;  /* 0x0c401f0005027f89 */ /* 0x000ee200000e0000 */
[----:B------:R-:W-:Y:S02]  /*ea80*/  R2UR UR12, R219 ;  /* 0x00000000db0c72ca */ /* 0x000fe400000e0000 */
[----:B------:R-:W-:Y:S01]  /*ea90*/  ULOP3.LUT UR60, UR60, 0x3fff, URZ, 0xc0, !UPT ;  /* 0x00003fff3c3c7892 */ /* 0x000fe2000f8ec03f */
[----:B-12---:R-:W1:Y:S01]  /*eaa0*/  SHFL.BFLY PT, R0, R17, 0x2, 0x1f ;  /* 0x0c401f0011007f89 */ /* 0x006e6200000e0000 */
[----:B------:R-:W-:-:S02]  /*eab0*/  R2UR UR9, R16 ;  /* 0x00000000100972ca */ /* 0x000fc400000e0000 */
[----:B------:R-:W-:Y:S01]  /*eac0*/  ULOP3.LUT UR6, UR60, 0x2800000, URZ, 0xfc, !UPT ;  /* 0x028000003c067892 */ /* 0x000fe2000f8efc3f */
[----:B------:R-:W-:Y:S02]  /*ead0*/  MOV R13, UR4 ;  /* 0x00000004000d7c02 */ /* 0x000fe40008000f00 */
[----:B------:R-:W-:Y:S01]  /*eae0*/  MOV R12, UR5 ;  /* 0x00000005000c7c02 */ /* 0x000fe20008000f00 */
[----:B------:R-:W-:Y:S02]  /*eaf0*/  UIMAD UR6, UR46, 0xa00, UR6 ;  /* 0x00000a002e0678a4 */ /* 0x000fe4000f8e0206 */
[----:B------:R-:W-:Y:S02]  /*eb00*/  UIADD3 UR46, UR46, 0x1, URZ ;  /* 0x000000012e2e7890 */ /* 0x000fe4000fffe03f */
[----:B------:R-:W-:Y:S02]  /*eb10*/  UIADD3 UR8, UR6, 0x80, URZ ;  /* 0x0000008006087890 */ /* 0x000fe4000fffe03f */
[----:B------:R-:W-:-:S02]  /*eb20*/  UISETP.NE.AND UP0, UPT, UR46, 0x2, UPT ;  /* 0x000000022e00788c */ /* 0x000fc4000bf05270 */
[----:B------:R-:W-:Y:S01]  /*eb30*/  UIADD3 UR12, UR12, 0x1, URZ ;  /* 0x000000010c0c7890 */ /* 0x000fe2000fffe03f */
[----:B------:R-:W-:Y:S01]  /*eb40*/  HGMMA.64x256x16.F32.BF16 R24, R208, gdesc[UR4].tnspB, R24, gsb0 ;  /* 0x43e00004d0187df0 */ /* 0x000fe20008001818 */
[----:B------:R-:W-:Y:S01]  /*eb50*/  UMOV UR7, 0x40000040 ;  /* 0x4000004000077882 */ /* 0x000fe20000000000 */
[----:B------:R-:W-:Y:S01]  /*eb60*/  UMOV UR10, UR8 ;  /* 0x00000008000a7c82 */ /* 0x000fe20008000000 */
[----:B------:R-:W-:Y:S01]  /*eb70*/  UIADD3 UR8, UR6, 0x100, URZ ;  /* 0x0000010006087890 */ /* 0x000fe2000fffe03f */
[----:B---3--:R-:W-:Y:S01]  /*eb80*/  FADD.FTZ R2, R2, R5 ;  /* 0x0000000502027221 */ /* 0x008fe20000010000 */
[----:B------:R-:W-:Y:S01]  /*eb90*/  IMAD.MOV.U32 R5, RZ, RZ, RZ ;  /* 0x000000ffff057224 */ /* 0x000fe200078e00ff */
[----:B------:R-:W-:Y:S01]  /*eba0*/  MOV R219, UR12 ;  /* 0x0000000c00db7c02 */ /* 0x000fe20008000f00 */
[----:B------:R-:W-:Y:S01]  /*ebb0*/  USEL UR46, UR46, URZ, UP0 ;  /* 0x0000003f2e2e7287 */ /* 0x000fe20008000000 */
[----:B-1----:R-:W-:Y:S01]  /*ebc0*/  FADD.FTZ R0, R0, R17 ;  /* 0x0000001100007221 */ /* 0x002fe20000010000 */
[----:B------:R-:W1:Y:S04]  /*ebd0*/  SHFL.BFLY PT, R9, R2, 0x1, 0x1f ;  /* 0x0c201f0002097f89 */ /* 0x000e6800000e0000 */
[----:B------:R-:W2:Y:S01]  /*ebe0*/  SHFL.BFLY PT, R7, R0, 0x1, 0x1f ;  /* 0x0c201f0000077f89 */ /* 0x000ea200000e0000 */
[----:B-1----:R-:W-:Y:S01]  /*ebf0*/  FADD.FTZ R11, R2, R9 ;  /* 0x00000009020b7221 */ /* 0x002fe20000010000 */
[----:B------:R-:W-:Y:S01]  /*ec00*/  MOV R9, UR4 ;  /* 0x0000000400097c02 */ /* 0x000fe20008000f00 */
[----:B------:R-:W-:Y:S01]  /*ec10*/  USEL UR4, URZ, 0x1, UP0 ;  /* 0x000000013f047887 */ /* 0x000fe20008000000 */
[----:B------:R-:W-:-:S02]  /*ec20*/  IMAD.MOV.U32 R2, RZ, RZ, -0x800000 ;  /* 0xff800000ff027424 */ /* 0x000fc400078e00ff */
[----:B--2---:R-:W-:Y:S01]  /*ec30*/  FADD.FTZ R10, R0, R7 ;  /* 0x00000007000a7221 */ /* 0x004fe20000010000 */
[----:B------:R-:W-:Y:S01]  /*ec40*/  FSETP.NE.FTZ.AND P2, PT, R11, RZ, PT ;  /* 0x000000ff0b00720b */ /* 0x000fe20003f55000 */
[----:B------:R-:W-:Y:S01]  /*ec50*/  ULOP3.LUT UR9, UR9, UR4, URZ, 0x3c, !UPT ;  /* 0x0000000409097292 */ /* 0x000fe2000f8e3c3f */
[----:B------:R-:W-:Y:S01]  /*ec60*/  MOV R7, RZ ;  /* 0x000000ff00077202 */ /* 0x000fe20000000f00 */
[----:B------:R-:W-:Y:S01]  /*ec70*/  IMAD.MOV.U32 R0, RZ, RZ, -0x800000 ;  /* 0xff800000ff007424 */ /* 0x000fe200078e00ff */
[----:B------:R-:W-:-:S03]  /*ec80*/  FSETP.NE.FTZ.AND P0, PT, R10, RZ, PT ;  /* 0x000000ff0a00720b */ /* 0x000fc60003f15000 */
[----:B------:R-:W-:-:S06]  /*ec90*/  IMAD.U32 R16, RZ, RZ, UR9 ;  /* 0x00000009ff107e24 */ /* 0x000fcc000f8e00ff */
[----:B------:R-:W1:Y:S01]  /*eca0*/  @P2 MUFU.LG2 R8, R11 ;  /* 0x0000000b00082308 */ /* 0x000e620000000c00 */
[----:B------:R-:W-:-:S03]  /*ecb0*/  @P2 FMUL.FTZ R13, R13, 0.69314718246459960938 ;  /* 0x3f3172180d0d2820 */ /* 0x000fc60000410000 */
[----:B------:R-:W-:-:S04]  /*ecc0*/  @P0 FMUL.FTZ R9, R9, 0.69314718246459960938 ;  /* 0x3f31721809090820 */ /* 0x000fc80000410000 */
[----:B------:R-:W-:Y:S08]  /*ecd0*/  @P2 MUFU.RCP R5, R11 ;  /* 0x0000000b00052308 */ /* 0x000ff00000001000 */
[----:B------:R-:W2:Y:S01]  /*ece0*/  @P0 MUFU.LG2 R6, R10 ;  /* 0x0000000a00060308 */ /* 0x000ea20000000c00 */
[----:B-1----:R-:W-:-:S04]  /*ecf0*/  @P2 FMUL.FTZ R8, R8, 0.69314718246459960938 ;  /* 0x3f31721808082820 */ /* 0x002fc80000410000 */
[----:B------:R-:W-:-:S03]  /*ed00*/  @P2 FFMA.FTZ R2, R13, R3, R8 ;  /* 0x000000030d022223 */ /* 0x000fc60000010008 */
[----:B------:R1:W3:Y:S02]  /*ed10*/  @P0 MUFU.RCP R7, R10 ;  /* 0x0000000a00070308 */ /* 0x0002e40000001000 */
[----:B-1----:R-:W-:Y:S02]  /*ed20*/  @!P1 VIADD R10, R12, 0x38860 ;  /* 0x000388600c0a9836 */ /* 0x002fe40000000000 */
[----:B--2---:R-:W-:-:S03]  /*ed30*/  @P0 FMUL.FTZ R6, R6, 0.69314718246459960938 ;  /* 0x3f31721806060820 */ /* 0x004fc60000410000 */
[----:B------:R-:W-:Y:S01]  /*ed40*/  @!P1 PRMT R3, RZ, 0x654, R10 ;  /* 0x00000654ff039816 */ /* 0x000fe2000000000a */
[----:B------:R-:W-:Y:S01]  /*ed50*/  @P0 FFMA.FTZ R0, R9, R4, R6 ;  /* 0x0000000409000223 */ /* 0x000fe20000010006 */
[----:B------:R-:W-:Y:S01]  /*ed60*/  PLOP3.LUT P0, PT, PT, PT, PT, 0x8, 0x0 ;  /* 0x000000000000781c */ /* 0x000fe20003f0e170 */
        /* <DEDUP_REMOVED lines=18> */
[----:B------:R-:W-:-:S15]  /*ee90*/  WARPGROUP.ARRIVE ;  /* 0x00000000000079c5 */ /* 0x000fde0000000000 */
[----:B------:R-:W-:-:S08]  /*eea0*/  NOP ;  /* 0x0000000000007918 */ /* 0x000fd00000000000 */
[----:B------:R-:W-:Y:S03]  /*eeb0*/  HGMMA.64x256x16.F32.BF16 R24, R192, gdesc[UR4].tnspB, R24, gsb0 ;  /* 0x43e00004c0187df0 */ /* 0x000fe60008001818 */
[----:B------:R-:W-:Y:S02]  /*eec0*/  WARPGROUP.DEPBAR.LE gsb0, 0x0 ;  /* 0x00008000000079c5 */ /* 0x000fe40000010000 */
[-C--:B------:R-:W-:Y:S01]  /*eed0*/  FMUL.FTZ R163, R83, R5.reuse ;  /* 0x0000000553a37220 */ /* 0x080fe20000410000 */
[-C--:B------:R-:W-:Y:S01]  /*eee0*/  FMUL.FTZ R83, R86, R5.reuse ;  /* 0x0000000556537220 */ /* 0x080fe20000410000 */
[-C--:B------:R-:W-:Y:S01]  /*eef0*/  FMUL.FTZ R86, R87, R5.reuse ;  /* 0x0000000557567220 */ /* 0x080fe20000410000 */
[-C--:B------:R-:W-:Y:S01]  /*ef00*/  FMUL.FTZ R87, R91, R5.reuse ;  /* 0x000000055b577220 */ /* 0x080fe20000410000 */
[-C--:B------:R-:W-:Y:S01]  /*ef10*/  FMUL.FTZ R91, R94, R5.reuse ;  /* 0x000000055e5b7220 */ /* 0x080fe20000410000 */
[----:B------:R-:W-:Y:S01]  /*ef20*/  FMUL.FTZ R94, R95, R5 ;  /* 0x000000055f5e7220 */ /* 0x000fe20000410000 */
[-C--:B---3--:R-:W-:Y:S01]  /*ef30*/  FMUL.FTZ R4, R24, R7.reuse ;  /* 0x0000000718047220 */ /* 0x088fe20000410000 */
        /* <DEDUP_REMOVED lines=122> */
.L_x_1947:
        /* <DEDUP_REMOVED lines=9> */
[----:B------:R-:W-:Y:S01]  /*f770*/  BAR.SYNC.DEFER_BLOCKING 0x1, 0x100 ;  /* 0x0044000000007b1d */ /* 0x000fe20000010000 */
[C---:B------:R-:W-:Y:S01]  /*f780*/  IADD3 R31, P3, R22.reuse, 0x4000, RZ ;  /* 0x00004000161f7810 */ /* 0x040fe20007f7e0ff */
[----:B------:R-:W-:Y:S01]  /*f790*/  USHF.R.S32.HI UR5, URZ, 0x1f, UR43 ;  /* 0x0000001f3f057899 */ /* 0x000fe2000801142b */
[----:B------:R-:W-:Y:S02]  /*f7a0*/  LOP3.LUT R26, R27, 0x380, RZ, 0xc0, !PT ;  /* 0x000003801b1a7812 */ /* 0x000fe400078ec0ff */
[C---:B------:R-:W-:Y:S01]  /*f7b0*/  IADD3 R19, P6, R22.reuse, 0x20, RZ ;  /* 0x0000002016137810 */ /* 0x040fe20007fde0ff */
[----:B------:R-:W-:Y:S01]  /*f7c0*/  ULDC UR10, c[0x0][0xa88] ;  /* 0x0002a200000a7ab9 */ /* 0x000fe20000000800 */
[----:B------:R-:W-:Y:S01]  /*f7d0*/  IADD3 R21, P5, R22, 0x40, RZ ;  /* 0x0000004016157810 */ /* 0x000fe20007fbe0ff */
[----:B------:R-:W-:Y:S01]  /*f7e0*/  ULDC.64 UR6, c[0x0][0xb70] ;  /* 0x0002dc0000067ab9 */ /* 0x000fe20000000a00 */
[----:B------:R-:W-:Y:S01]  /*f7f0*/  LOP3.LUT R30, R31, 0x380, RZ, 0xc0, !PT ;  /* 0x000003801f1e7812 */ /* 0x000fe200078ec0ff */
[----:B------:R-:W-:Y:S01]  /*f800*/  UIMAD UR5, UR5, UR6, URZ ;  /* 0x00000006050572a4 */ /* 0x000fe2000f8e023f */
[----:B------:R-:W-:Y:S01]  /*f810*/  SHF.R.U64 R26, R26, 0x3, RZ ;  /* 0x000000031a1a7819 */ /* 0x000fe200000012ff */
[----:B------:R-:W-:Y:S01]  /*f820*/  UIMAD.WIDE.U32 UR8, UR43, UR6, URZ ;  /* 0x000000062b0872a5 */ /* 0x000fe2000f8e003f */
[----:B------:R-:W-:Y:S01]  /*f830*/  LOP3.LUT R18, R19, 0x380, RZ, 0xc0, !PT ;  /* 0x0000038013127812 */ /* 0x000fe200078ec0ff */
[----:B------:R-:W-:Y:S01]  /*f840*/  UIMAD UR5, UR43, UR7, UR5 ;  /* 0x000000072b0572a4 */ /* 0x000fe2000f8e0205 */
[----:B------:R-:W-:Y:S01]  /*f850*/  IADD3 R35, P2, R22, 0x4020, RZ ;  /* 0x0000402016237810 */ /* 0x000fe20007f5e0ff */
[----:B------:R-:W-:Y:S01]  /*f860*/  ULDC.64 UR12, c[0x0][0x208] ;  /* 0x00008200000c7ab9 */ /* 0x000fe20000000a00 */
[----:B------:R-:W-:Y:S01]  /*f870*/  LOP3.LUT R20, R21, 0x380, RZ, 0xc0, !PT ;  /* 0x0000038015147812 */ /* 0x000fe200078ec0ff */
[----:B------:R-:W-:Y:S01]  /*f880*/  UIADD3 UR5, UR9, UR5, URZ ;  /* 0x0000000509057290 */ /* 0x000fe2000fffe03f */
[----:B------:R-:W-:Y:S01]  /*f890*/  SHF.R.U64 R30, R30, 0x3, RZ ;  /* 0x000000031e1e7819 */ /* 0x000fe200000012ff */
[----:B------:R-:W-:Y:S01]  /*f8a0*/  ULDC.64 UR6, c[0x0][0xb40] ;  /* 0x0002d00000067ab9 */ /* 0x000fe20000000a00 */
[----:B------:R-:W-:-:S02]  /*f8b0*/  LOP3.LUT R26, R26, R27, RZ, 0x3c, !PT ;  /* 0x0000001b1a1a7212 */ /* 0x000fc400078e3cff */
[----:B------:R-:W-:Y:S02]  /*f8c0*/  IADD3.X R27, RZ, R23, RZ, P4, !PT ;  /* 0x00000017ff1b7210 */ /* 0x000fe400027fe4ff */
[----:B------:R-:W-:Y:S02]  /*f8d0*/  SHF.R.U64 R18, R18, 0x3, RZ ;  /* 0x0000000312127819 */ /* 0x000fe400000012ff */
[----:B------:R-:W-:Y:S02]  /*f8e0*/  IADD3 R47, P4, R22, 0x8000, RZ ;  /* 0x00008000162f7810 */ /* 0x000fe40007f9e0ff */
[----:B------:R-:W-:Y:S02]  /*f8f0*/  LOP3.LUT R34, R35, 0x380, RZ, 0xc0, !PT ;  /* 0x0000038023227812 */ /* 0x000fe400078ec0ff */
[----:B------:R-:W-:Y:S02]  /*f900*/  SHF.R.U64 R20, R20, 0x3, RZ ;  /* 0x0000000314147819 */ /* 0x000fe400000012ff */
[----:B------:R-:W-:Y:S01]  /*f910*/  LOP3.LUT R30, R30, R31, RZ, 0x3c, !PT ;  /* 0x0000001f1e1e7212 */ /* 0x000fe200078e3cff */
[----:B------:R-:W-:Y:S01]  /*f920*/  IMAD.X R31, RZ, RZ, R23, P3 ;  /* 0x000000ffff1f7224 */ /* 0x000fe200018e0617 */
[----:B------:R-:W-:-:S02]  /*f930*/  IADD3 R103, R215, UR42, RZ ;  /* 0x0000002ad7677c10 */ /* 0x000fc4000fffe0ff */
[----:B------:R-:W-:Y:S02]  /*f940*/  LOP3.LUT R18, R18, R19, RZ, 0x3c, !PT ;  /* 0x0000001312127212 */ /* 0x000fe400078e3cff */
[----:B------:R-:W-:Y:S01]  /*f950*/  LOP3.LUT R46, R47, 0x380, RZ, 0xc0, !PT ;  /* 0x000003802f2e7812 */ /* 0x000fe200078ec0ff */
[----:B------:R-:W-:Y:S01]  /*f960*/  VIADD R5, R103, 0x8 ;  /* 0x0000000867057836 */ /* 0x000fe20000000000 */
[----:B------:R-:W-:Y:S02]  /*f970*/  SHF.R.U64 R34, R34, 0x3, RZ ;  /* 0x0000000322227819 */ /* 0x000fe400000012ff */
[----:B------:R-:W-:Y:S02]  /*f980*/  IADD3 R51, P3, R22, 0x8020, RZ ;  /* 0x0000802016337810 */ /* 0x000fe40007f7e0ff */
[----:B------:R-:W-:Y:S02]  /*f990*/  IADD3.X R19, RZ, R23, RZ, P6, !PT ;  /* 0x00000017ff137210 */ /* 0x000fe400037fe4ff */
[----:B------:R-:W-:Y:S01]  /*f9a0*/  LOP3.LUT R20, R20, R21, RZ, 0x3c, !PT ;  /* 0x0000001514147212 */ /* 0x000fe200078e3cff */
[----:B------:R-:W-:Y:S01]  /*f9b0*/  IMAD.X R21, RZ, RZ, R23, P5 ;  /* 0x000000ffff157224 */ /* 0x000fe200028e0617 */
[----:B------:R-:W-:-:S02]  /*f9c0*/  IADD3 R39, P6, R22, 0x4040, RZ ;  /* 0x0000404016277810 */ /* 0x000fc40007fde0ff */
[C---:B------:R-:W-:Y:S02]  /*f9d0*/  LOP3.LUT R67, R22.reuse, 0x380, RZ, 0xc0, !PT ;  /* 0x0000038016437812 */ /* 0x040fe400078ec0ff */
[----:B------:R-:W-:Y:S02]  /*f9e0*/  IADD3 R43, P5, R22, 0x4060, RZ ;  /* 0x00004060162b7810 */ /* 0x000fe40007fbe0ff */
[----:B------:R-:W-:Y:S02]  /*f9f0*/  SHF.R.U64 R46, R46, 0x3, RZ ;  /* 0x000000032e2e7819 */ /* 0x000fe400000012ff */
[----:B------:R-:W-:Y:S02]  /*fa00*/  LOP3.LUT R34, R34, R35, RZ, 0x3c, !PT ;  /* 0x0000002322227212 */ /* 0x000fe400078e3cff */
[----:B------:R-:W-:Y:S02]  /*fa10*/  LOP3.LUT R50, R51, 0x380, RZ, 0xc0, !PT ;  /* 0x0000038033327812 */ /* 0x000fe400078ec0ff */
[----:B------:R-:W-:-:S02]  /*fa20*/  LOP3.LUT P0, RZ, R220, 0x3, RZ, 0xc0, !PT ;  /* 0x00000003dcff7812 */ /* 0x000fc4000780c0ff */
[----:B------:R-:W-:Y:S02]  /*fa30*/  IADD3.X R35, RZ, R23, RZ, P2, !PT ;  /* 0x00000017ff237210 */ /* 0x000fe400017fe4ff */
[----:B------:R-:W-:Y:S02]  /*fa40*/  LOP3.LUT R38, R39, 0x380, RZ, 0xc0, !PT ;  /* 0x0000038027267812 */ /* 0x000fe400078ec0ff */
[----:B------:R-:W-:Y:S02]  /*fa50*/  IADD3 R55, P2, R22, 0x8040, RZ ;  /* 0x0000804016377810 */ /* 0x000fe40007f5e0ff */
[----:B------:R-:W-:Y:S02]  /*fa60*/  SHF.R.U64 R67, R67, 0x3, RZ ;  /* 0x0000000343437819 */ /* 0x000fe400000012ff */
[----:B------:R-:W-:Y:S02]  /*fa70*/  LOP3.LUT R42, R43, 0x380, RZ, 0xc0, !PT ;  /* 0x000003802b2a7812 */ /* 0x000fe400078ec0ff */
[----:B------:R-:W-:-:S02]  /*fa80*/  LOP3.LUT R46, R46, R47, RZ, 0x3c, !PT ;  /* 0x0000002f2e2e7212 */ /* 0x000fc400078e3cff */
[----:B------:R-:W-:Y:S02]  /*fa90*/  SHF.R.U64 R50, R50, 0x3, RZ ;  /* 0x0000000332327819 */ /* 0x000fe400000012ff */
[----:B------:R-:W-:Y:S02]  /*faa0*/  ISETP.GE.OR P1, PT, R5, UR10, P0 ;  /* 0x0000000a05007c0c */ /* 0x000fe40008726670 */
[----:B------:R-:W-:Y:S02]  /*fab0*/  IADD3.X R47, RZ, R23, RZ, P4, !PT ;  /* 0x00000017ff2f7210 */ /* 0x000fe400027fe4ff */
[----:B------:R-:W-:Y:S02]  /*fac0*/  SHF.R.U64 R38, R38, 0x3, RZ ;  /* 0x0000000326267819 */ /* 0x000fe400000012ff */
[----:B------:R-:W-:Y:S02]  /*fad0*/  LOP3.LUT R54, R55, 0x380, RZ, 0xc0, !PT ;  /* 0x0000038037367812 */ /* 0x000fe400078ec0ff */
[----:B------:R-:W-:-:S02]  /*fae0*/  IADD3 R75, P4, R22, 0xc020, RZ ;  /* 0x0000c020164b7810 */ /* 0x000fc40007f9e0ff */
[----:B------:R-:W-:Y:S02]  /*faf0*/  F2FP.BF16.F32.PACK_AB R5, R165, R162 ;  /* 0x000000a2a505723e */ /* 0x000fe400000010ff */
[----:B------:R-:W-:Y:S01]  /*fb00*/  LOP3.LUT R66, R67, R22, RZ, 0x3c, !PT ;  /* 0x0000001643427212 */ /* 0x000fe200078e3cff */
[--C-:B------:R-:W-:Y:S01]  /*fb10*/  IMAD.MOV.U32 R67, RZ, RZ, R23.reuse ;  /* 0x000000ffff437224 */ /* 0x100fe200078e0017 */
[----:B------:R-:W-:Y:S02]  /*fb20*/  MOV R165, R20 ;  /* 0x0000001400a57202 */ /* 0x000fe40000000f00 */
[----:B------:R-:W-:Y:S01]  /*fb30*/  SHF.R.U64 R42, R42, 0x3, RZ ;  /* 0x000000032a2a7819 */ /* 0x000fe200000012ff */
[----:B------:R-:W1:Y:S01]  /*fb40*/  LDC.64 R20, c[0x0][0xb78] ;  /* 0x0002de00ff147b82 */ /* 0x000e620000000a00 */
[----:B------:R-:W-:Y:S01]  /*fb50*/  LOP3.LUT R50, R50, R51, RZ, 0x3c, !PT ;  /* 0x0000003332327212 */ /* 0x000fe200078e3cff */
[----:B------:R-:W-:Y:S01]  /*fb60*/  IMAD.X R51, RZ, RZ, R23, P3 ;  /* 0x000000ffff337224 */ /* 0x000fe200018e0617 */
[----:B------:R-:W-:-:S02]  /*fb70*/  F2FP.BF16.F32.PACK_AB R4, R25, R4 ;  /* 0x000000041904723e */ /* 0x000fc400000010ff */
[----:B------:R-:W-:Y:S01]  /*fb80*/  LOP3.LUT R38, R38, R39, RZ, 0x3c, !PT ;  /* 0x0000002726267212 */ /* 0x000fe200078e3cff */
[----:B------:R-:W-:Y:S01]  /*fb90*/  IMAD.X R39, RZ, RZ, R23, P6 ;  /* 0x000000ffff277224 */ /* 0x000fe200030e0617 */
[----:B------:R-:W-:Y:S02]  /*fba0*/  SHF.R.U64 R54, R54, 0x3, RZ ;  /* 0x0000000336367819 */ /* 0x000fe400000012ff */
[----:B------:R-:W-:Y:S02]  /*fbb0*/  IADD3 R25, P3, R22, 0xc040, RZ ;  /* 0x0000c04016197810 */ /* 0x000fe40007f7e0ff */
[----:B------:R-:W-:Y:S02]  /*fbc0*/  LOP3.LUT R74, R75, 0x380, RZ, 0xc0, !PT ;  /* 0x000003804b4a7812 */ /* 0x000fe400078ec0ff */
[----:B------:R-:W-:Y:S02]  /*fbd0*/  LOP3.LUT R42, R42, R43, RZ, 0x3c, !PT ;  /* 0x0000002b2a2a7212 */ /* 0x000fe400078e3cff */
[----:B------:R-:W-:-:S02]  /*fbe0*/  IADD3 R59, P6, R22, 0x8060, RZ ;  /* 0x00008060163b7810 */ /* 0x000fc40007fde0ff */
[----:B------:R-:W-:Y:S02]  /*fbf0*/  IADD3.X R43, RZ, R23, RZ, P5, !PT ;  /* 0x00000017ff2b7210 */ /* 0x000fe40002ffe4ff */
[----:B------:R-:W-:Y:S02]  /*fc00*/  MOV R67, R66 ;  /* 0x0000004200437202 */ /* 0x000fe40000000f00 */
[----:B------:R-:W-:Y:S02]  /*fc10*/  IADD3 R63, P5, R22, 0xc000, RZ ;  /* 0x0000c000163f7810 */ /* 0x000fe40007fbe0ff */
[----:B------:R-:W-:Y:S02]  /*fc20*/  LOP3.LUT R54, R54, R55, RZ, 0x3c, !PT ;  /* 0x0000003736367212 */ /* 0x000fe400078e3cff */
[----:B------:R-:W-:Y:S02]  /*fc30*/  LOP3.LUT R66, R25, 0x380, RZ, 0xc0, !PT ;  /* 0x0000038019427812 */ /* 0x000fe400078ec0ff */
[----:B------:R-:W-:-:S02]  /*fc40*/  F2FP.BF16.F32.PACK_AB R6, R29, R6 ;  /* 0x000000061d06723e */ /* 0x000fc400000010ff */
[----:B------:R-:W-:Y:S02]  /*fc50*/  SHF.R.U64 R74, R74, 0x3, RZ ;  /* 0x000000034a4a7819 */ /* 0x000fe400000012ff */
[----:B------:R-:W-:Y:S02]  /*fc60*/  F2FP.BF16.F32.PACK_AB R7, R164, R7 ;  /* 0x00000007a407723e */ /* 0x000fe400000010ff */
[----:B------:R-:W-:Y:S02]  /*fc70*/  IADD3.X R55, RZ, R23, RZ, P2, !PT ;  /* 0x00000017ff377210 */ /* 0x000fe400017fe4ff */
[----:B------:R-:W-:Y:S01]  /*fc80*/  LOP3.LUT R58, R59, 0x380, RZ, 0xc0, !PT ;  /* 0x000003803b3a7812 */ /* 0x000fe200078ec0ff */
[----:B------:R2:W-:Y:S01]  /*fc90*/  STSM.16.M88.4 [R67], R4 ;  /* 0x0000000443007844 */ /* 0x0005e20000000200 */
[----:B------:R-:W-:Y:S02]  /*fca0*/  IADD3 R71, P2, R22, 0xc060, RZ ;  /* 0x0000c06016477810 */ /* 0x000fe40007f5e0ff */
[----:B------:R-:W-:-:S02]  /*fcb0*/  LOP3.LUT R62, R63, 0x380, RZ, 0xc0, !PT ;  /* 0x000003803f3e7812 */ /* 0x000fc400078ec0ff */
[----:B------:R-:W-:Y:S02]  /*fcc0*/  SHF.R.U64 R66, R66, 0x3, RZ ;  /* 0x0000000342427819 */ /* 0x000fe400000012ff */
[----:B------:R-:W-:Y:S01]  /*fcd0*/  LOP3.LUT R74, R74, R75, RZ, 0x3c, !PT ;  /* 0x0000004b4a4a7212 */ /* 0x000fe200078e3cff */
[----:B------:R-:W-:Y:S01]  /*fce0*/  IMAD.X R75, RZ, RZ, R23, P4 ;  /* 0x000000ffff4b7224 */ /* 0x000fe200020e0617 */
[----:B------:R-:W-:Y:S02]  /*fcf0*/  SHF.R.U64 R58, R58, 0x3, RZ ;  /* 0x000000033a3a7819 */ /* 0x000fe400000012ff */
[----:B------:R-:W-:Y:S02]  /*fd00*/  LOP3.LUT R70, R71, 0x380, RZ, 0xc0, !PT ;  /* 0x0000038047467812 */ /* 0x000fe400078ec0ff */
[----:B------:R-:W-:Y:S01]  /*fd10*/  MOV R166, R18 ;  /* 0x0000001200a67202 */ /* 0x000fe20000000f00 */
[----:B------:R-:W-:Y:S01]  /*fd20*/  IMAD.U32 R19, RZ, RZ, UR9 ;  /* 0x00000009ff137e24 */ /* 0x000fe2000f8e00ff */
[----:B------:R-:W-:-:S02]  /*fd30*/  F2FP.BF16.F32.PACK_AB R8, R41, R8 ;  /* 0x000000082908723e */ /* 0x000fc400000010ff */
[----:B--2---:R-:W-:Y:S02]  /*fd40*/  F2FP.BF16.F32.PACK_AB R4, R33, R32 ;  /* 0x000000202104723e */ /* 0x004fe400000010ff */
[----:B------:R-:W-:Y:S02]  /*fd50*/  F2FP.BF16.F32.PACK_AB R5, R153, R56 ;  /* 0x000000389905723e */ /* 0x000fe400000010ff */
[----:B------:R-:W-:Y:S02]  /*fd60*/  F2FP.BF16.F32.PACK_AB R6, R37, R36 ;  /* 0x000000242506723e */ /* 0x000fe400000010ff */
[----:B------:R-:W-:Y:S02]  /*fd70*/  F2FP.BF16.F32.PACK_AB R7, R155, R52 ;  /* 0x000000349b07723e */ /* 0x000fe400000010ff */
[----:B------:R-:W-:Y:S02]  /*fd80*/  F2FP.BF16.F32.PACK_AB R9, R64, R9 ;  /* 0x000000094009723e */ /* 0x000fe400000010ff */
[----:B------:R-:W-:Y:S01]  /*fd90*/  F2FP.BF16.F32.PACK_AB R10, R45, R10 ;  /* 0x0000000a2d0a723e */ /* 0x000fe200000010ff */
[----:B------:R1:W-:Y:S01]  /*fda0*/  STSM.16.M88.4 [R166], R4 ;  /* 0x00000004a6007844 */ /* 0x0003e20000000200 */
[----:B------:R-:W-:-:S02]  /*fdb0*/  F2FP.BF16.F32.PACK_AB R11, R152, R11 ;  /* 0x0000000b980b723e */ /* 0x000fc400000010ff */
[----:B------:R-:W-:Y:S02]  /*fdc0*/  SHF.R.U64 R62, R62, 0x3, RZ ;  /* 0x000000033e3e7819 */ /* 0x000fe400000012ff */
[----:B------:R-:W-:Y:S01]  /*fdd0*/  LOP3.LUT R66, R66, R25, RZ, 0x3c, !PT ;  /* 0x0000001942427212 */ /* 0x000fe200078e3cff */
[----:B------:R-:W-:Y:S01]  /*fde0*/  STSM.16.M88.4 [R165], R8 ;  /* 0x00000008a5007844 */ /* 0x000fe20000000200 */
[----:B------:R-:W-:Y:S02]  /*fdf0*/  MOV R164, R26 ;  /* 0x0000001a00a47202 */ /* 0x000fe40000000f00 */
[----:B------:R-:W-:Y:S02]  /*fe00*/  F2FP.BF16.F32.PACK_AB R12, R49, R12 ;  /* 0x0000000c310c723e */ /* 0x000fe400000010ff */
[----:B------:R-:W-:Y:S02]  /*fe10*/  F2FP.BF16.F32.PACK_AB R13, R154, R13 ;  /* 0x0000000d9a0d723e */ /* 0x000fe400000010ff */
[----:B------:R-:W-:-:S02]  /*fe20*/  F2FP.BF16.F32.PACK_AB R14, R53, R14 ;  /* 0x0000000e350e723e */ /* 0x000fc400000010ff */
[----:B------:R-:W-:Y:S02]  /*fe30*/  F2FP.BF16.F32.PACK_AB R15, R156, R15 ;  /* 0x0000000f9c0f723e */ /* 0x000fe400000010ff */
[----:B------:R-:W-:Y:S02]  /*fe40*/  MOV R162, R30 ;  /* 0x0000001e00a27202 */ /* 0x000fe40000000f00 */
[----:B------:R-:W-:Y:S01]  /*fe50*/  MOV R35, R34 ;  /* 0x0000002200237202 */ /* 0x000fe20000000f00 */
[----:B------:R-:W-:Y:S01]  /*fe60*/  STSM.16.M88.4 [R164], R12 ;  /* 0x0000000ca4007844 */ /* 0x000fe20000000200 */
[----:B------:R-:W-:Y:S02]  /*fe70*/  F2FP.BF16.F32.PACK_AB R24, R57, R24 ;  /* 0x000000183918723e */ /* 0x000fe400000010ff */
[----:B------:R-:W-:Y:S02]  /*fe80*/  F2FP.BF16.F32.PACK_AB R25, R157, R48 ;  /* 0x000000309d19723e */ /* 0x000fe400000010ff */
[----:B------:R-:W-:-:S02]  /*fe90*/  F2FP.BF16.F32.PACK_AB R26, R61, R60 ;  /* 0x0000003c3d1a723e */ /* 0x000fc400000010ff */
[----:B------:R-:W-:Y:S02]  /*fea0*/  F2FP.BF16.F32.PACK_AB R27, R159, R44 ;  /* 0x0000002c9f1b723e */ /* 0x000fe400000010ff */
[----:B------:R-:W-:Y:S01]  /*feb0*/  LOP3.LUT R58, R58, R59, RZ, 0x3c, !PT ;  /* 0x0000003b3a3a7212 */ /* 0x000fe200078e3cff */
[----:B------:R-:W-:Y:S01]  /*fec0*/  IMAD.X R59, RZ, RZ, R23, P6 ;  /* 0x000000ffff3b7224 */ /* 0x000fe200030e0617 */
[----:B------:R-:W-:Y:S01]  /*fed0*/  SHF.R.U64 R70, R70, 0x3, RZ ;  /* 0x0000000346467819 */ /* 0x000fe200000012ff */
[----:B------:R-:W-:Y:S01]  /*fee0*/  STSM.16.M88.4 [R162], R24 ;  /* 0x00000018a2007844 */ /* 0x000fe20000000200 */
[----:B------:R-:W-:Y:S02]  /*fef0*/  MOV R34, R74 ;  /* 0x0000004a00227202 */ /* 0x000fe40000000f00 */
[----:B------:R-:W-:Y:S02]  /*ff00*/  F2FP.BF16.F32.PACK_AB R28, R65, R28 ;  /* 0x0000001c411c723e */ /* 0x000fe400000010ff */
[----:B------:R-:W-:-:S02]  /*ff10*/  F2FP.BF16.F32.PACK_AB R29, R161, R40 ;  /* 0x00000028a11d723e */ /* 0x000fc400000010ff */
[----:B------:R-:W-:Y:S02]  /*ff20*/  F2FP.BF16.F32.PACK_AB R30, R69, R68 ;  /* 0x00000044451e723e */ /* 0x000fe400000010ff */
[----:B------:R-:W-:Y:S02]  /*ff30*/  F2FP.BF16.F32.PACK_AB R31, R158, R17 ;  /* 0x000000119e1f723e */ /* 0x000fe400000010ff */
[----:B------:R-:W-:Y:S02]  /*ff40*/  F2FP.BF16.F32.PACK_AB R72, R73, R72 ;  /* 0x000000484948723e */ /* 0x000fe400000010ff */
[----:B------:R-:W-:Y:S01]  /*ff50*/  F2FP.BF16.F32.PACK_AB R80, R81, R80 ;  /* 0x000000505150723e */ /* 0x000fe200000010ff */
[----:B------:R-:W-:Y:S01]  /*ff60*/  STSM.16.M88.4 [R35], R28 ;  /* 0x0000001c23007844 */ /* 0x000fe20000000200 */
[----:B------:R-:W-:Y:S02]  /*ff70*/  MOV R38, R38 ;  /* 0x0000002600267202 */ /* 0x000fe40000000f00 */
[----:B------:R-:W-:Y:S01]  /*ff80*/  MOV R19, UR5 ;  /* 0x0000000500137c02 */ /* 0x000fe20008000f00 */
[----:B------:R-:W-:Y:S01]  /*ff90*/  USHF.R.S32.HI UR5, URZ, 0x1f, UR44 ;  /* 0x0000001f3f057899 */ /* 0x000fe2000801142c */
[----:B------:R-:W-:-:S02]  /*ffa0*/  F2FP.BF16.F32.PACK_AB R73, R160, R3 ;  /* 0x00000003a049723e */ /* 0x000fc400000010ff */
[----:B------:R-:W-:Y:S02]  /*ffb0*/  F2FP.BF16.F32.PACK_AB R74, R77, R76 ;  /* 0x0000004c4d4a723e */ /* 0x000fe400000010ff */
[----:B------:R-:W-:Y:S01]  /*ffc0*/  F2FP.BF16.F32.PACK_AB R75, R79, R78 ;  /* 0x0000004e4f4b723e */ /* 0x000fe200000010ff */
[----:B-1----:R-:W-:Y:S01]  /*ffd0*/  IMAD R4, R20, UR5, RZ ;  /* 0x0000000514047c24 */ /* 0x002fe2000f8e02ff */
[----:B------:R-:W-:Y:S02]  /*ffe0*/  F2FP.BF16.F32.PACK_AB R81, R163, R82 ;  /* 0x00000052a351723e */ /* 0x000fe400000010ff */
[----:B------:R-:W-:Y:S01]  /*fff0*/  F2FP.BF16.F32.PACK_AB R88, R89, R88 ;  /* 0x000000585958723e */ /* 0x000fe200000010ff */
[----:B------:R-:W-:Y:S01]  /*10000*/  STSM.16.M88.4 [R38], R72 ;  /* 0x0000004826007844 */ /* 0x000fe20000000200 */
[----:B------:R-:W-:Y:S01]  /*10010*/  LOP3.LUT R62, R62, R63, RZ, 0x3c, !PT ;  /* 0x0000003f3e3e7212 */ /* 0x000fe200078e3cff */
[----:B------:R-:W-:Y:S01]  /*10020*/  IMAD R4, R21, UR44, R4 ;  /* 0x0000002c15047c24 */ /* 0x000fe2000f8e0204 */
[----:B------:R-:W-:-:S02]  /*10030*/  MOV R42, R42 ;  /* 0x0000002a002a7202 */ /* 0x000fc40000000f00 */
[----:B------:R-:W-:Y:S02]  /*10040*/  F2FP.BF16.F32.PACK_AB R82, R85, R84 ;  /* 0x000000545552723e */ /* 0x000fe400000010ff */
[----:B------:R-:W-:Y:S02]  /*10050*/  F2FP.BF16.F32.PACK_AB R83, R86, R83 ;  /* 0x000000535653723e */ /* 0x000fe400000010ff */
[----:B------:R-:W-:Y:S02]  /*10060*/  F2FP.BF16.F32.PACK_AB R89, R87, R90 ;  /* 0x0000005a5759723e */ /* 0x000fe400000010ff */
[----:B------:R-:W-:Y:S01]  /*10070*/  F2FP.BF16.F32.PACK_AB R96, R97, R96 ;  /* 0x000000606160723e */ /* 0x000fe200000010ff */
[----:B------:R-:W-:Y:S01]  /*10080*/  STSM.16.M88.4 [R42], R80 ;  /* 0x000000502a007844 */ /* 0x000fe20000000200 */
[----:B------:R-:W-:Y:S02]  /*10090*/  MOV R46, R46 ;  /* 0x0000002e002e7202 */ /* 0x000fe40000000f00 */
[----:B------:R-:W-:-:S02]  /*100a0*/  IADD3.X R63, RZ, R23, RZ, P5, !PT ;  /* 0x00000017ff3f7210 */ /* 0x000fc40002ffe4ff */
[----:B------:R-:W-:Y:S02]  /*100b0*/  MOV R18, UR8 ;  /* 0x0000000800127c02 */ /* 0x000fe40008000f00 */
[----:B------:R-:W-:Y:S02]  /*100c0*/  F2FP.BF16.F32.PACK_AB R90, R93, R92 ;  /* 0x0000005c5d5a723e */ /* 0x000fe400000010ff */
[----:B------:R-:W-:Y:S01]  /*100d0*/  F2FP.BF16.F32.PACK_AB R91, R94, R91 ;  /* 0x0000005b5e5b723e */ /* 0x000fe200000010ff */
[----:B------:R-:W-:Y:S01]  /*100e0*/  IMAD.WIDE.U32 R18, R20, UR44, R18 ;  /* 0x0000002c14127c25 */ /* 0x000fe2000f8e0012 */
[----:B------:R-:W-:Y:S02]  /*100f0*/  F2FP.BF16.F32.PACK_AB R97, R95, R98 ;  /* 0x000000625f61723e */ /* 0x000fe400000010ff */
[----:B------:R-:W-:Y:S01]  /*10100*/  F2FP.BF16.F32.PACK_AB R104, R105, R104 ;  /* 0x000000686968723e */ /* 0x000fe200000010ff */
[----:B------:R-:W-:Y:S01]  /*10110*/  STSM.16.M88.4 [R46], R88 ;  /* 0x000000582e007844 */ /* 0x000fe20000000200 */
[----:B------:R-:W-:Y:S01]  /*10120*/  LOP3.LUT R70, R70, R71, RZ, 0x3c, !PT ;  /* 0x0000004746467212 */ /* 0x000fe200078e3cff */
[----:B------:R-:W-:Y:S01]  /*10130*/  IMAD.X R71, RZ, RZ, R23, P2 ;  /* 0x000000ffff477224 */ /* 0x000fe200010e0617 */
        /* <DEDUP_REMOVED lines=34> */
[----:B------:R-:W-:Y:S01]  /*10360*/  MOV R70, R70 ;  /* 0x0000004600467202 */ /* 0x000fe20000000f00 */
[----:B------:R-:W-:Y:S01]  /*10370*/  STSM.16.M88.4 [R66], R136 ;  /* 0x0000008842007844 */ /* 0x000fe20000000200 */
[----:B------:R-:W-:Y:S02]  /*10380*/  F2FP.BF16.F32.PACK_AB R146, R149, R148 ;  /* 0x000000949592723e */ /* 0x000fe400000010ff */
[----:B------:R-:W-:-:S02]  /*10390*/  F2FP.BF16.F32.PACK_AB R147, R151, R150 ;  /* 0x000000969793723e */ /* 0x000fc400000010ff */
        /* <DEDUP_REMOVED lines=50> */
.L_x_1981:
[----:B------:R-:W-:Y:S05]  /*106c0*/  BSYNC B0 ;  /* 0x0000000000007941 */ /* 0x000fea0003800000 */
.L_x_1980:
[----:B------:R-:W-:Y:S05]  /*106d0*/  BRA `(.L_x_1979) ;  /* 0x0000000800947947 */ /* 0x000fea0003800000 */
.L_x_1978:
        /* <DEDUP_REMOVED lines=31> */
[----:B------:R-:W-:Y:S02]  /*108d0*/  LEA.HI.X R5, R2, UR9, R3, 0x2, P0 ;  /* 0x0000000902057c11 */ /* 0x000fe400080f1403 */
[----:B------:R-:W-:-:S05]  /*108e0*/  MOV R3, 0xff800000 ;  /* 0xff80000000037802 */ /* 0x000fca0000000f00 */
[----:B------:R1:W-:Y:S02]  /*108f0*/  STG.E desc[UR10][R4.64], R3 ;  /* 0x0000000304007986 */ /* 0x0003e4000c10190a */
.L_x_1983:
[----:B------:R-:W-:Y:S05]  /*10900*/  BSYNC B0 ;  /* 0x0000000000007941 */ /* 0x000fea0003800000 */
.L_x_1982:
[----:B------:R-:W-:Y:S01]  /*10910*/  R2UR UR7, R218 ;  /* 0x00000000da0772ca */ /* 0x000fe200000e0000 */
[----:B------:R-:W-:Y:S01]  /*10920*/  ULDC UR5, c[0x0][0xa88] ;  /* 0x0002a20000057ab9 */ /* 0x000fe20000000800 */
[C---:B------:R-:W-:Y:S01]  /*10930*/  VIADD R0, R216.reuse, 0x20 ;  /* 0x00000020d8007836 */ /* 0x040fe20000000000 */
[----:B------:R-:W-:Y:S01]  /*10940*/  UIADD3 UR42, -UR42, UR5, URZ ;  /* 0x000000052a2a7290 */ /* 0x000fe2000fffe13f */
[----:B-1----:R-:W-:Y:S01]  /*10950*/  IMAD R3, R9, UR43, R8 ;  /* 0x0000002b09037c24 */ /* 0x002fe2000f8e0208 */
[----:B------:R-:W-:Y:S01]  /*10960*/  SHF.R.S32.HI R217, RZ, 0x1f, R216 ;  /* 0x0000001fffd97819 */ /* 0x000fe200000114d8 */
[----:B------:R-:W-:Y:S01]  /*10970*/  BSSY B0, `(.L_x_1984) ;  /* 0x0000026000007945 */ /* 0x000fe20003800000 */
[C---:B------:R-:W-:Y:S01]  /*10980*/  IADD3 R2, R216.reuse, 0x40, RZ ;  /* 0x00000040d8027810 */ /* 0x040fe20007ffe0ff */
        /* <DEDUP_REMOVED lines=9> */
[----:B--2---:R-:W-:-:S04]  /*10a20*/  IADD3 R5, R14, UR5, RZ ;  /* 0x000000050e057c10 */ /* 0x004fc8000fffe0ff */
[----:B------:R-:W-:Y:S01]  /*10a30*/  IADD3 R11, R7, R3, RZ ;  /* 0x00000003070b7210 */ /* 0x000fe20007ffe0ff */
        /* <DEDUP_REMOVED lines=17> */
[----:B------:R-:W-:-:S02]  /*10b50*/  ULDC.64 UR6, c[0x0][0xa80] ;  /* 0x0002a00000067ab9 */ /* 0x000fc40000000a00 */
[----:B------:R-:W-:Y:S02]  /*10b60*/  LEA R12, P6, R2, UR6, 0x1 ;  /* 0x00000006020c7c11 */ /* 0x000fe4000f8c08ff */
[----:B------:R-:W-:-:S04]  /*10b70*/  IADD3 R3, R3, R9, RZ ;  /* 0x0000000903037210 */ /* 0x000fc80007ffe0ff */
[----:B------:R-:W-:-:S05]  /*10b80*/  LEA.HI.X R13, R2, UR7, R3, 0x1, P6 ;  /* 0x00000007020d7c11 */ /* 0x000fca000b0f0c03 */
[----:B------:R1:W-:Y:S04]  /*10b90*/  @!P2 STG.E.128 desc[UR8][R12.64], RZ ;  /* 0x000000ff0c00a986 */ /* 0x0003e8000c101d08 */
[----:B------:R1:W-:Y:S04]  /*10ba0*/  @!P3 STG.E.128 desc[UR8][R12.64+0x80], RZ ;  /* 0x000080ff0c00b986 */ /* 0x0003e8000c101d08 */
[----:B------:R1:W-:Y:S04]  /*10bb0*/  @!P4 STG.E.128 desc[UR8][R12.64+0x100], RZ ;  /* 0x000100ff0c00c986 */ /* 0x0003e8000c101d08 */
[----:B------:R1:W-:Y:S02]  /*10bc0*/  @!P5 STG.E.128 desc[UR8][R12.64+0x180], RZ ;  /* 0x000180ff0c00d986 */ /* 0x0003e4000c101d08 */
.L_x_1985:
[----:B------:R-:W-:Y:S05]  /*10bd0*/  BSYNC B0 ;  /* 0x0000000000007941 */ /* 0x000fea0003800000 */
.L_x_1984:
        /* <DEDUP_REMOVED lines=10> */
[----:B------:R-:W-:Y:S01]  /*10c80*/  ULDC.64 UR8, c[0x0][0x208] ;  /* 0x0000820000087ab9 */ /* 0x000fe20000000a00 */
[----:B------:R-:W-:Y:S01]  /*10c90*/  ISETP.GE.AND P4, PT, R2, UR5, PT ;  /* 0x0000000502007c0c */ /* 0x000fe2000bf86270 */
[----:B------:R-:W-:Y:S01]  /*10ca0*/  IMAD.MOV.U32 R2, RZ, RZ, R6 ;  /* 0x000000ffff027224 */ /* 0x000fe200078e0006 */
[----:B------:R-:W-:Y:S01]  /*10cb0*/  MOV R3, R11 ;  /* 0x0000000b00037202 */ /* 0x000fe20000000f00 */
[----:B------:R-:W-:Y:S01]  /*10cc0*/  IMAD R0, R0, UR6, RZ ;  /* 0x0000000600007c24 */ /* 0x000fe2000f8e02ff */
[----:B------:R-:W-:-:S02]  /*10cd0*/  IADD3 R8, R212, 0xc0, RZ ;  /* 0x000000c0d4087810 */ /* 0x000fc40007ffe0ff */
[----:B------:R-:W-:Y:S01]  /*10ce0*/  ISETP.GE.AND P3, PT, R212, UR5, PT ;  /* 0x00000005d4007c0c */ /* 0x000fe2000bf66270 */
[----:B------:R-:W-:Y:S01]  /*10cf0*/  IMAD.WIDE.U32 R2, R9, UR6, R2 ;  /* 0x0000000609027c25 */ /* 0x000fe2000f8e0002 */
        /* <DEDUP_REMOVED lines=10> */
.L_x_1987:
[----:B------:R-:W-:Y:S05]  /*10da0*/  BSYNC B0 ;  /* 0x0000000000007941 */ /* 0x000fea0003800000 */
.L_x_1986:
[----:B------:R-:W-:Y:S04]  /*10db0*/  BSSY B0, `(.L_x_1988) ;  /* 0x000001b000007945 */ /* 0x000fe80003800000 */
[----:B------:R-:W-:Y:S05]  /*10dc0*/  @P1 BRA `(.L_x_1989) ;  /* 0x0000000000641947 */ /* 0x000fea0003800000 */
[----:B--2---:R-:W-:Y:S01]  /*10dd0*/  IADD3 R9, P0, R4, 0x40, RZ ;  /* 0x0000004004097810 */ /* 0x004fe20007f1e0ff */
[C---:B------:R-:W-:Y:S01]  /*10de0*/  VIADD R3, R212.reuse, 0x80 ;  /* 0x00000080d4037836 */ /* 0x040fe20000000000 */
[----:B------:R-:W-:Y:S01]  /*10df0*/  IADD3 R2, R212, 0x40, RZ ;  /* 0x00000040d4027810 */ /* 0x000fe20007ffe0ff */
[----:B------:R-:W-:Y:S01]  /*10e00*/  ULDC UR5, c[0x0][0xa8c] ;  /* 0x0002a30000057ab9 */ /* 0x000fe20000000800 */
        /* <DEDUP_REMOVED lines=21> */
.L_x_1989:
[----:B------:R-:W-:Y:S05]  /*10f60*/  BSYNC B0 ;  /* 0x0000000000007941 */ /* 0x000fea0003800000 */
.L_x_1988:
[----:B------:R-:W-:Y:S04]  /*10f70*/  BSSY B0, `(.L_x_1979) ;  /* 0x000001b000007945 */ /* 0x000fe80003800000 */
[----:B------:R-:W-:Y:S05]  /*10f80*/  @P2 BRA `(.L_x_1990) ;  /* 0x0000000000642947 */ /* 0x000fea0003800000 */
[----:B------:R-:W-:Y:S01]  /*10f90*/  IADD3 R7, P0, R4, 0x60, RZ ;  /* 0x0000006004077810 */ /* 0x000fe20007f1e0ff */
[----:B------:R-:W-:Y:S01]  /*10fa0*/  VIADD R0, R212, 0x40 ;  /* 0x00000040d4007836 */ /* 0x000fe20000000000 */
[----:B------:R-:W-:Y:S01]  /*10fb0*/  MOV R3, R11 ;  /* 0x0000000b00037202 */ /* 0x000fe20000000f00 */
[----:B------:R-:W-:Y:S01]  /*10fc0*/  ULDC UR5, c[0x0][0xa8c] ;  /* 0x0002a30000057ab9 */ /* 0x000fe20000000800 */
[----:B------:R-:W-:Y:S01]  /*10fd0*/  IADD3.X R4, RZ, R5, RZ, P0, !PT ;  /* 0x00000005ff047210 */ /* 0x000fe200007fe4ff */
[----:B------:R-:W-:Y:S01]  /*10fe0*/  ULDC.64 UR6, c[0x0][0xad8] ;  /* 0x0002b60000067ab9 */ /* 0x000fe20000000a00 */
[----:B------:R-:W-:Y:S01]  /*10ff0*/  IMAD.MOV.U32 R2, RZ, RZ, R6 ;  /* 0x000000ffff027224 */ /* 0x000fe200078e0006 */
[----:B------:R-:W-:Y:S01]  /*11000*/  ISETP.GE.AND P2, PT, R0, UR5, PT ;  /* 0x0000000500007c0c */ /* 0x000fe2000bf46270 */
[C---:B------:R-:W-:Y:S01]  /*11010*/  VIADD R5, R212.reuse, 0x80 ;  /* 0x00000080d4057836 */ /* 0x040fe20000000000 */
[----:B------:R-:W-:Y:S01]  /*11020*/  IADD3 R0, R212, 0xc0, RZ ;  /* 0x000000c0d4007810 */ /* 0x000fe20007ffe0ff */
[----:B------:R-:W-:Y:S01]  /*11030*/  IMAD R4, R4, UR6, RZ ;  /* 0x0000000604047c24 */ /* 0x000fe2000f8e02ff */
[----:B------:R-:W-:Y:S01]  /*11040*/  ISETP.GE.AND P1, PT, R212, UR5, PT ;  /* 0x00000005d4007c0c */ /* 0x000fe2000bf26270 */
[----:B------:R-:W-:Y:S01]  /*11050*/  IMAD.WIDE.U32 R2, R7, UR6, R2 ;  /* 0x0000000607027c25 */ /* 0x000fe2000f8e0002 */
[----:B------:R-:W-:Y:S01]  /*11060*/  ISETP.GE.AND P3, PT, R5, UR5, PT ;  /* 0x0000000505007c0c */ /* 0x000fe2000bf66270 */
[----:B------:R-:W-:Y:S01]  /*11070*/  ULDC.64 UR8, c[0x0][0x208] ;  /* 0x0000820000087ab9 */ /* 0x000fe20000000a00 */
[----:B------:R-:W-:Y:S01]  /*11080*/  ISETP.GE.AND P4, PT, R0, UR5, PT ;  /* 0x0000000500007c0c */ /* 0x000fe2000bf86270 */
[----:B------:R-:W-:Y:S01]  /*11090*/  IMAD R7, R7, UR7, R4 ;  /* 0x0000000707077c24 */ /* 0x000fe2000f8e0204 */
[----:B------:R-:W-:-:S02]  /*110a0*/  ULDC.64 UR6, c[0x0][0xa80] ;  /* 0x0002a00000067ab9 */ /* 0x000fc40000000a00 */
[----:B------:R-:W-:Y:S01]  /*110b0*/  LEA R4, P0, R2, UR6, 0x1 ;  /* 0x0000000602047c11 */ /* 0x000fe2000f8008ff */
[----:B------:R-:W-:-:S05]  /*110c0*/  IMAD.IADD R3, R3, 0x1, R7 ;  /* 0x0000000103037824 */ /* 0x000fca00078e0207 */
[----:B------:R-:W-:-:S05]  /*110d0*/  LEA.HI.X R5, R2, UR7, R3, 0x1, P0 ;  /* 0x0000000702057c11 */ /* 0x000fca00080f0c03 */
[----:B------:R4:W-:Y:S04]  /*110e0*/  @!P1 STG.E.128 desc[UR8][R4.64], RZ ;  /* 0x000000ff04009986 */ /* 0x0009e8000c101d08 */
[----:B------:R4:W-:Y:S04]  /*110f0*/  @!P2 STG.E.128 desc[UR8][R4.64+0x80], RZ ;  /* 0x000080ff0400a986 */ /* 0x0009e8000c101d08 */
[----:B------:R4:W-:Y:S04]  /*11100*/  @!P3 STG.E.128 desc[UR8][R4.64+0x100], RZ ;  /* 0x000100ff0400b986 */ /* 0x0009e8000c101d08 */
[----:B------:R4:W-:Y:S02]  /*11110*/  @!P4 STG.E.128 desc[UR8][R4.64+0x180], RZ ;  /* 0x000180ff0400c986 */ /* 0x0009e4000c101d08 */
.L_x_1990:
[----:B------:R-:W-:Y:S05]  /*11120*/  BSYNC B0 ;  /* 0x0000000000007941 */ /* 0x000fea0003800000 */
.L_x_1979:
[----:B------:R-:W5:Y:S02]  /*11130*/  LDC R0, c[0x0][0xda8] ;  /* 0x00036a00ff007b82 */ /* 0x000f640000000800 */
[----:B-----5:R-:W-:-:S13]  /*11140*/  ISETP.LE.AND P0, PT, R0, UR4, PT ;  /* 0x0000000400007c0c */ /* 0x020fda000bf03270 */
[----:B------:R-:W-:Y:S05]  /*11150*/  @!P0 BRA `(.L_x_1991) ;  /* 0xfffffefc00208947 */ /* 0x000fea000383ffff */
[----:B------:R-:W-:Y:S05]  /*11160*/  EXIT ;  /* 0x000000000000794d */ /* 0x000fea0003800000 */
.L_x_1943:
        /* <DEDUP_REMOVED lines=8> */
[----:B------:R-:W-:Y:S01]  /*111f0*/  MOV R17, 0x1 ;  /* 0x0000000100117802 */ /* 0x000fe20000000f00 */
[----:B------:R-:W-:-:S05]  /*11200*/  IMAD.MOV.U32 R16, RZ, RZ, RZ ;  /* 0x000000ffff107224 */ /* 0x000fca00078e00ff */
[----:B------:R-:W1:Y:S02]  /*11210*/  LDC R0, c[0x0][0xda8] ;  /* 0x00036a00ff007b82 */ /* 0x000e640000000800 */
[----:B-1----:R-:W-:-:S13]  /*11220*/  ISETP.LE.AND P0, PT, R0, UR4, PT ;  /* 0x0000000400007c0c */ /* 0x002fda000bf03270 */
[----:B------:R-:W-:Y:S05]  /*11230*/  @P0 BRA `(.L_x_1992) ;  /* 0x0000003000000947 */ /* 0x000fea0003800000 */
[----:B------:R-:W1:Y:S01]  /*11240*/  S2R R2, SR_TID.X ;  /* 0x0000000000027919 */ /* 0x000e620000002100 */
[----:B------:R-:W-:Y:S01]  /*11250*/  MOV R18, UR4 ;  /* 0x0000000400127c02 */ /* 0x000fe20008000f00 */
[----:B------:R-:W-:Y:S01]  /*11260*/  IMAD.MOV.U32 R16, RZ, RZ, RZ ;  /* 0x000000ffff107224 */ /* 0x000fe200078e00ff */
[----:B------:R-:W-:Y:S01]  /*11270*/  MOV R17, 0x1 ;  /* 0x0000000100117802 */ /* 0x000fe20000000f00 */
[----:B------:R-:W-:Y:S01]  /*11280*/  ULDC UR50, c[0x0][0xc] ;  /* 0x0000030000327ab9 */ /* 0x000fe20000000800 */
[----:B------:R-:W-:Y:S01]  /*11290*/  ULDC.64 UR42, c[0x0][0x198] ;  /* 0x00006600002a7ab9 */ /* 0x000fe20000000a00 */
[----:B------:R-:W-:Y:S01]  /*112a0*/  UMOV UR49, URZ ;  /* 0x0000003f00317c82 */ /* 0x000fe20008000000 */
[----:B-1----:R-:W-:-:S07]  /*112b0*/  LOP3.LUT R19, R2, 0x1f, RZ, 0xc0, !PT ;  /* 0x0000001f02137812 */ /* 0x002fce00078ec0ff */
.L_x_2040:
        /* <DEDUP_REMOVED lines=21> */
.L_x_1993:
[----:B------:R-:W-:Y:S01]  /*11410*/  ULDC UR9, c[0x0][0xdc4] ;  /* 0x0003710000097ab9 */ /* 0x000fe20000000800 */
[----:B------:R-:W-:Y:S01]  /*11420*/  UMOV UR6, UR7 ;  /* 0x0000000700067c82 */ /* 0x000fe20008000000 */
[----:B------:R-:W-:-:S11]  /*11430*/  UISETP.NE.AND UP0, UPT, UR9, 0x1, UPT ;  /* 0x000000010900788c */ /* 0x000fd6000bf05270 */
[----:B------:R-:W-:Y:S02]  /*11440*/  @UP0 ULDC.64 UR10, c[0x0][0xdc8] ;  /* 0x00037200000a0ab9 */ /* 0x000fe40000000a00 */
[----:B------:R-:W-:-:S04]  /*11450*/  UIMAD.WIDE.U32 UR4, UR7, UR10, URZ ;  /* 0x0000000a070472a5 */ /* 0x000fc8000f8e003f */
[----:B------:R-:W-:-:S04]  /*11460*/  @UP0 USHF.R.U32.HI UR6, URZ, UR11, UR5 ;  /* 0x0000000b3f060299 */ /* 0x000fc80008011605 */
[----:B------:R-:W-:-:S12]  /*11470*/  UIMAD UR4, UR6, UR9, URZ ;  /* 0x00000009060472a4 */ /* 0x000fd8000f8e023f */
.L_x_1994:
[----:B------:R-:W-:Y:S01]  /*11480*/  ULDC.64 UR10, c[0x0][0x3f8] ;  /* 0x0000fe00000a7ab9 */ /* 0x000fe20000000a00 */
[----:B------:R-:W-:Y:S01]  /*11490*/  ULOP3.LUT UR6, URZ, UR6, URZ, 0x33, !UPT ;  /* 0x000000063f067292 */ /* 0x000fe2000f8e333f */
[----:B------:R-:W-:Y:S01]  /*114a0*/  BSSY B6, `(.L_x_1995) ;  /* 0x00002ca000067945 */ /* 0x000fe20003800000 */
[----:B------:R-:W-:Y:S02]  /*114b0*/  UISETP.NE.U32.AND UP0, UPT, UR10, URZ, UPT ;  /* 0x0000003f0a00728c */ /* 0x000fe4000bf05070 */
[----:B------:R-:W-:Y:S02]  /*114c0*/  UIADD3 UR9, UR7, -UR4, URZ ;  /* 0x8000000407097290 */ /* 0x000fe4000fffe03f */
[----:B------:R-:W-:Y:S01]  /*114d0*/  UISETP.NE.AND.EX UP0, UPT, UR11, URZ, UPT, UP0 ;  /* 0x0000003f0b00728c */ /* 0x000fe2000bf05300 */
[----:B------:R-:W-:Y:S01]  /*114e0*/  ULDC UR4, c[0x0][0xdac] ;  /* 0x00036b0000047ab9 */ /* 0x000fe20000000800 */
[----:B------:R-:W-:Y:S01]  /*114f0*/  ULDC UR5, c[0x0][0x404] ;  /* 0x0001010000057ab9 */ /* 0x000fe20000000800 */
[----:B------:R-:W-:Y:S01]  /*11500*/  UIADD3 UR6, UR6, UR4, URZ ;  /* 0x0000000406067290 */ /* 0x000fe2000fffe03f */
[----:B------:R-:W-:-:S02]  /*11510*/  ULDC UR7, c[0x0][0x2e0] ;  /* 0x0000b80000077ab9 */ /* 0x000fc40000000800 */
[----:B------:R-:W-:Y:S01]  /*11520*/  ULDC UR4, c[0x0][0x288] ;  /* 0x0000a20000047ab9 */ /* 0x000fe20000000800 */
[----:B------:R-:W-:Y:S02]  /*11530*/  USHF.L.U32 UR45, UR6, 0x7, URZ ;  /* 0x00000007062d7899 */ /* 0x000fe4000800063f */
[----:B------:R-:W-:Y:S02]  /*11540*/  USEL UR6, UR5, 0x1, UP0 ;  /* 0x0000000105067887 */ /* 0x000fe40008000000 */
[----:B------:R-:W-:Y:S02]  /*11550*/  UIADD3 UR5, UR45, 0xcf, -UR4 ;  /* 0x000000cf2d057890 */ /* 0x000fe4000fffe804 */
[----:B------:R-:W-:Y:S02]  /*11560*/  UIMAD UR4, UR6, UR7, 0x4f ;  /* 0x0000004f060474a4 */ /* 0x000fe4000f8e0207 */
[----:B------:R-:W-:Y:S02]  /*11570*/  UIMAD UR6, UR6, UR7, UR5 ;  /* 0x00000007060672a4 */ /* 0x000fe4000f8e0205 */
[----:B------:R-:W-:Y:S01]  /*11580*/  UIMAD.WIDE UR4, UR4, 0x66666667, URZ ;  /* 0x66666667040478a5 */ /* 0x000fe2000f8e023f */
[----:B------:R-:W-:Y:S01]  /*11590*/  ULDC UR10, c[0x0][0xdc4] ;  /* 0x00037100000a7ab9 */ /* 0x000fe20000000800 */
[----:B------:R-:W-:-:S02]  /*115a0*/  UIMAD.WIDE UR6, UR6, 0x66666667, URZ ;  /* 0x66666667060678a5 */ /* 0x000fc4000f8e023f */
[----:B------:R-:W-:Y:S02]  /*115b0*/  UIMAD UR10, UR8, UR10, UR9 ;  /* 0x0000000a080a72a4 */ /* 0x000fe4000f8e0209 */
[----:B------:R-:W-:Y:S01]  /*115c0*/  USHF.R.U32.HI UR6, URZ, 0x1f, UR7 ;  /* 0x0000001f3f067899 */ /* 0x000fe20008011607 */
[----:B------:R-:W-:Y:S01]  /*115d0*/  UMOV UR8, UR5 ;  /* 0x0000000500087c82 */ /* 0x000fe20008000000 */
[----:B------:R-:W-:Y:S01]  /*115e0*/  ULDC UR11, c[0x0][0xdb8] ;  /* 0x00036e00000b7ab9 */ /* 0x000fe20000000800 */
[----:B------:R-:W-:Y:S02]  /*115f0*/  USHF.R.U32.HI UR9, URZ, 0x1f, UR8 ;  /* 0x0000001f3f097899 */ /* 0x000fe40008011608 */
[----:B------:R-:W-:Y:S02]  /*11600*/  ULEA.HI.SX32 UR6, UR7, UR6, 0x1b ;  /* 0x0000000607067291 */ /* 0x000fe4000f8fda3f */
[----:B------:R-:W-:Y:S02]  /*11610*/  ULEA.HI.SX32 UR9, UR8, UR9, 0x1b ;  /* 0x0000000908097291 */ /* 0x000fe4000f8fda3f */
[----:B------:R-:W-:-:S02]  /*11620*/  UISETP.NE.AND UP1, UPT, UR11, 0x1, UPT ;  /* 0x000000010b00788c */ /* 0x000fc4000bf25270 */
[----:B------:R-:W-:Y:S01]  /*11630*/  UISETP.LT.AND UP0, UPT, UR9, UR6, UPT ;  /* 0x000000060900728c */ /* 0x000fe2000bf01270 */
[----:B------:R-:W-:-:S03]  /*11640*/  UMOV UR47, UR10 ;  /* 0x0000000a002f7c82 */ /* 0x000fc60008000000 */
[----:B------:R-:W-:-:S05]  /*11650*/  USEL UR41, UR9, UR6, UP0 ;  /* 0x0000000609297287 */ /* 0x000fca0008000000 */
[----:B------:R-:W-:Y:S01]  /*11660*/  @UP1 ULDC UR12, c[0x0][0xdbc] ;  /* 0x00036f00000c1ab9 */ /* 0x000fe20000000800 */
[----:B------:R-:W-:Y:S01]  /*11670*/  ISETP.LT.AND P0, PT, RZ, UR41, PT ;  /* 0x00000029ff007c0c */ /* 0x000fe2000bf01270 */
[----:B------:R-:W-:Y:S01]  /*11680*/  UIMAD.WIDE.U32 UR4, UR10, UR12, URZ ;  /* 0x0000000c0a0472a5 */ /* 0x000fe2000f8e003f */
[----:B------:R-:W-:-:S03]  /*11690*/  @UP1 ULDC UR7, c[0x0][0xdc0] ;  /* 0x0003700000071ab9 */ /* 0x000fc60000000800 */
[----:B------:R-:W-:-:S04]  /*116a0*/  @UP1 USHF.R.U32.HI UR47, URZ, UR7, UR5 ;  /* 0x000000073f2f1299 */ /* 0x000fc80008011605 */
[----:B------:R-:W-:-:S04]  /*116b0*/  UIADD3 UR46, -UR47, URZ, URZ ;  /* 0x0000003f2f2e7290 */ /* 0x000fc8000fffe13f */
[----:B------:R-:W-:Y:S01]  /*116c0*/  UIMAD UR46, UR11, UR46, UR10 ;  /* 0x0000002e0b2e72a4 */ /* 0x000fe2000f8e020a */
[----:B------:R-:W-:Y:S11]  /*116d0*/  @P0 BRA `(.L_x_1996) ;  /* 0x0000000000440947 */ /* 0x000ff60003800000 */
[----:B------:R-:W-:Y:S01]  /*116e0*/  ISETP.NE.AND P0, PT, R19, RZ, PT ;  /* 0x000000ff1300720c */ /* 0x000fe20003f05270 */
[----:B------:R-:W-:-:S12]  /*116f0*/  IMAD.MOV.U32 R13, RZ, RZ, R18 ;  /* 0x000000ffff0d7224 */ /* 0x000fd800078e0012 */
        /* <DEDUP_REMOVED lines=15> */
.L_x_1996:
        /* <DEDUP_REMOVED lines=23> */
.L_x_1998:
        /* <DEDUP_REMOVED lines=12> */
[----:B------:R-:W-:Y:S01]  /*11a20*/  MOV R7, UR9 ;  /* 0x0000000900077c02 */ /* 0x000fe20008000f00 */
[----:B------:R-:W-:Y:S01]  /*11a30*/  IMAD.U32 R10, RZ, RZ, UR4 ;  /* 0x00000004ff0a7e24 */ /* 0x000fe2000f8e00ff */
[----:B------:R-:W-:Y:S01]  /*11a40*/  MOV R11, UR5 ;  /* 0x00000005000b7c02 */ /* 0x000fe20008000f00 */
[----:B------:R-:W-:Y:S01]  /*11a50*/  IMAD.MOV.U32 R8, RZ, RZ, 0x70 ;  /* 0x00000070ff087424 */ /* 0x000fe200078e00ff */
[----:B------:R-:W-:Y:S01]  /*11a60*/  MOV R12, 0x1 ;  /* 0x00000001000c7802 */ /* 0x000fe20000000f00 */
[----:B-1----:R-:W-:-:S07]  /*11a70*/  IMAD.MOV.U32 R13, RZ, RZ, RZ ;  /* 0x000000ffff0d7224 */ /* 0x002fce00078e00ff */
[----:B------:R-:W-:-:S07]  /*11a80*/  LEPC R20, `(.L_x_2000) ;  /* 0x000000001014794e */ /* 0x000fce0000000000 */
[----:B--2---:R-:W-:Y:S05]  /*11a90*/  CALL.ABS.NOINC R2 ;  /* 0x0000000002007343 */ /* 0x004fea0003c00000 */
.L_x_2000:
        /* <DEDUP_REMOVED lines=16> */
.L_x_1999:
[----:B------:R-:W-:Y:S01]  /*11ba0*/  ULDC.64 UR4, c[0x0][0x9f8] ;  /* 0x00027e0000047ab9 */ /* 0x000fe20000000a00 */
[----:B------:R-:W-:Y:S01]  /*11bb0*/  IMAD.U32 R5, RZ, RZ, UR47 ;  /* 0x0000002fff057e24 */ /* 0x000fe2000f8e00ff */
[----:B------:R-:W-:Y:S01]  /*11bc0*/  ISETP.NE.U32.AND P0, PT, RZ, UR4, PT ;  /* 0x00000004ff007c0c */ /* 0x000fe2000bf05070 */
[----:B------:R-:W-:Y:S01]  /*11bd0*/  ULDC.64 UR6, c[0x0][0x208] ;  /* 0x0000820000067ab9 */ /* 0x000fe20000000a00 */
[----:B------:R-:W-:Y:S01]  /*11be0*/  MOV R0, UR47 ;  /* 0x0000002f00007c02 */ /* 0x000fe20008000f00 */
[----:B------:R-:W1:Y:S01]  /*11bf0*/  LDC R4, c[0x0][0x428] ;  /* 0x00010a00ff047b82 */ /* 0x000e620000000800 */
[----:B------:R-:W-:-:S13]  /*11c00*/  ISETP.NE.AND.EX P0, PT, RZ, UR5, PT, P0 ;  /* 0x00000005ff007c0c */ /* 0x000fda000bf05300 */
[----:B------:R-:W2:Y:S02]  /*11c10*/  @P0 LDC.64 R2, c[0x0][0x9f8] ;  /* 0x00027e00ff020b82 */ /* 0x000ea40000000a00 */
[----:B--2---:R-:W-:-:S05]  /*11c20*/  @P0 IMAD.WIDE R2, R5, 0x4, R2 ;  /* 0x0000000405020825 */ /* 0x004fca00078e0202 */
[----:B------:R2:W3:Y:S01]  /*11c30*/  @P0 LDG.E R0, desc[UR6][R2.64] ;  /* 0x0000000602000981 */ /* 0x0004e2000c1e1900 */
[----:B-1----:R-:W-:Y:S01]  /*11c40*/  ISETP.NE.AND P0, PT, R4, 0x1, PT ;  /* 0x000000010400780c */ /* 0x002fe20003f05270 */
[----:B------:R-:W-:Y:S01]  /*11c50*/  IMAD.U32 R4, RZ, RZ, UR46 ;  /* 0x0000002eff047e24 */ /* 0x000fe2000f8e00ff */
[----:B------:R-:W-:Y:S01]  /*11c60*/  ISETP.NE.AND P1, PT, R19, RZ, PT ;  /* 0x000000ff1300720c */ /* 0x000fe20003f25270 */
[----:B------:R-:W-:Y:S01]  /*11c70*/  UMOV UR44, URZ ;  /* 0x0000003f002c7c82 */ /* 0x000fe20008000000 */
[----:B------:R-:W-:Y:S01]  /*11c80*/  UMOV UR8, 0x40 ;  /* 0x0000004000087882 */ /* 0x000fe20000000000 */
[----:B------:R-:W-:Y:S01]  /*11c90*/  UMOV UR9, UR45 ;  /* 0x0000002d00097c82 */ /* 0x000fe20008000000 */
[----:B------:R-:W-:Y:S01]  /*11ca0*/  UMOV UR10, UR46 ;  /* 0x0000002e000a7c82 */ /* 0x000fe20008000000 */
[----:B------:R-:W-:Y:S01]  /*11cb0*/  UMOV UR11, UR47 ;  /* 0x0000002f000b7c82 */ /* 0x000fe20008000000 */
[----:B------:R-:W-:Y:S01]  /*11cc0*/  UMOV UR12, 0x80 ;  /* 0x00000080000c7882 */ /* 0x000fe20000000000 */
[----:B--2---:R-:W1:Y:S01]  /*11cd0*/  LDC.64 R2, c[0x0][0x3f8] ;  /* 0x0000fe00ff027b82 */ /* 0x004e620000000a00 */
[----:B------:R-:W-:Y:S01]  /*11ce0*/  UMOV UR13, UR45 ;  /* 0x0000002d000d7c82 */ /* 0x000fe20008000000 */
[----:B------:R-:W-:Y:S01]  /*11cf0*/  UMOV UR14, UR46 ;  /* 0x0000002e000e7c82 */ /* 0x000fe20008000000 */
[----:B------:R-:W-:Y:S01]  /*11d00*/  UMOV UR15, UR47 ;  /* 0x0000002f000f7c82 */ /* 0x000fe20008000000 */
[----:B------:R-:W-:Y:S01]  /*11d10*/  UMOV UR16, 0xc0 ;  /* 0x000000c000107882 */ /* 0x000fe20000000000 */
[----:B------:R-:W-:Y:S01]  /*11d20*/  UMOV UR17, UR45 ;  /* 0x0000002d00117c82 */ /* 0x000fe20008000000 */
[----:B------:R-:W-:Y:S01]  /*11d30*/  VOTEU.ALL UP1, P1 ;  /* 0x00000000003f7886 */ /* 0x000fe20000820000 */
[----:B------:R-:W-:Y:S01]  /*11d40*/  UMOV UR18, UR46 ;  /* 0x0000002e00127c82 */ /* 0x000fe20008000000 */
[----:B------:R-:W2:Y:S01]  /*11d50*/  @P0 LDC R5, c[0x0][0x42c] ;  /* 0x00010b00ff050b82 */ /* 0x000ea20000000800 */
[----:B------:R-:W-:Y:S01]  /*11d60*/  UMOV UR19, UR47 ;  /* 0x0000002f00137c82 */ /* 0x000fe20008000000 */
[----:B------:R-:W-:Y:S01]  /*11d70*/  UMOV UR6, 0xffffffff ;  /* 0xffffffff00067882 */ /* 0x000fe20000000000 */
[----:B------:R-:W-:-:S04]  /*11d80*/  @!UP1 UIADD3 UR4, UP0, UR42, 0x270, URZ ;  /* 0x000002702a049890 */ /* 0x000fc8000ff1e03f */
[----:B------:R-:W-:Y:S01]  /*11d90*/  @!UP1 UIADD3.X UR5, URZ, UR43, URZ, UP0, !UPT ;  /* 0x0000002b3f059290 */ /* 0x000fe200087fe43f */
[----:B------:R-:W4:Y:S08]  /*11da0*/  @P0 LDC R6, c[0x0][0x430] ;  /* 0x00010c00ff060b82 */ /* 0x000f300000000800 */
[----:B------:R1:W-:Y:S01]  /*11db0*/  @!UP1 UTMAPF.L2.4D [UR44], [UR4] ;  /* 0x0000002c040095b8 */ /* 0x0003e20008018000 */
[----:B--2---:R-:W-:Y:S01]  /*11dc0*/  @P0 IMAD.HI.U32 R5, R5, UR46, RZ ;  /* 0x0000002e05050c27 */ /* 0x004fe2000f8e00ff */
[----:B------:R2:W-:Y:S04]  /*11dd0*/  @!UP1 UTMAPF.L2.4D [UR8], [UR4] ;  /* 0x00000008040095b8 */ /* 0x0005e80008018000 */
[----:B----4-:R-:W-:Y:S01]  /*11de0*/  @P0 SHF.R.U32.HI R4, RZ, R6, R5 ;  /* 0x00000006ff040219 */ /* 0x010fe20000011605 */
[----:B------:R2:W-:Y:S01]  /*11df0*/  @!UP1 UTMAPF.L2.4D [UR12], [UR4] ;  /* 0x0000000c040095b8 */ /* 0x0005e20008018000 */
[----:B-1----:R-:W-:-:S02]  /*11e00*/  ISETP.NE.U32.AND P0, PT, R2, RZ, PT ;  /* 0x000000ff0200720c */ /* 0x002fc40003f05070 */
[----:B------:R-:W-:Y:S02]  /*11e10*/  MOV R5, UR41 ;  /* 0x0000002900057c02 */ /* 0x000fe40008000f00 */
[----:B------:R-:W-:Y:S01]  /*11e20*/  ISETP.NE.AND.EX P0, PT, R3, RZ, PT, P0 ;  /* 0x000000ff0300720c */ /* 0x000fe20003f05300 */
[----:B------:R2:W-:Y:S02]  /*11e30*/  @!UP1 UTMAPF.L2.4D [UR16], [UR4] ;  /* 0x00000010040095b8 */ /* 0x0005e40008018000 */
[----:B------:R-:W-:Y:S01]  /*11e40*/  VIADD R5, R5, 0xffffffff ;  /* 0xffffffff05057836 */ /* 0x000fe20000000000 */
[----:B---3--:R-:W-:Y:S01]  /*11e50*/  SEL R6, R0, RZ, !P0 ;  /* 0x000000ff00067207 */ /* 0x008fe20004000000 */
[----:B--2---:R-:W-:Y:S08]  /*11e60*/  BRA.DIV UR6, `(.L_x_2001) ;  /* 0x0000002a06707947 */ /* 0x004ff0000b800000 */
.L_x_2052:
[----:B------:R-:W-:Y:S01]  /*11e70*/  UMOV UR4, 0xffffffff ;  /* 0xffffffff00047882 */ /* 0x000fe20000000000 */
[----:B------:R-:W-:Y:S02]  /*11e80*/  SHF.R.S32.HI R12, RZ, 0x1f, R0 ;  /* 0x0000001fff0c7819 */ /* 0x000fe40000011400 */
[----:B------:R-:W-:Y:S05]  /*11e90*/  BRA.DIV UR4, `(.L_x_2002) ;  /* 0x0000002a04907947 */ /* 0x000fea000b800000 */
[----:B------:R-:W-:-:S13]  /*11ea0*/  ELECT P6, URZ, PT ;  /* 0x00000000003f782f */ /* 0x000fda00038c0000 */
.L_x_2055:
[----:B------:R-:W-:Y:S05]  /*11eb0*/  @!P6 BRA `(.L_x_2003) ;  /* 0x000000040004e947 */ /* 0x000fea0003800000 */
[----:B------:R-:W-:Y:S01]  /*11ec0*/  MOV R6, R0 ;  /* 0x0000000000067202 */ /* 0x000fe20000000f00 */
[----:B------:R-:W-:Y:S06]  /*11ed0*/  @!P0 BRA `(.L_x_2004) ;  /* 0x00000000004c8947 */ /* 0x000fec0003800000 */
[----:B------:R-:W1:Y:S01]  /*11ee0*/  LDC R11, c[0x0][0x41c] ;  /* 0x00010700ff0b7b82 */ /* 0x000e620000000800 */
[----:B------:R-:W-:Y:S01]  /*11ef0*/  IMAD.MOV.U32 R10, RZ, RZ, R5 ;  /* 0x000000ffff0a7224 */ /* 0x000fe200078e0005 */
        /* <DEDUP_REMOVED lines=8> */
[----:B------:R-:W-:Y:S02]  /*11f80*/  SHF.R.S32.HI R7, RZ, 0x1f, R10 ;  /* 0x0000001fff077819 */ /* 0x000fe4000001140a */
[----:B------:R-:W-:-:S05]  /*11f90*/  MOV R6, R10 ;  /* 0x0000000a00067202 */ /* 0x000fca0000000f00 */
[----:B------:R-:W-:-:S04]  /*11fa0*/  IMAD.WIDE.U32 R6, R0, UR4, R6 ;  /* 0x0000000400067c25 */ /* 0x000fc8000f8e0006 */
[----:B------:R-:W-:Y:S01]  /*11fb0*/  IMAD.IADD R7, R7, 0x1, R9 ;  /* 0x0000000107077824 */ /* 0x000fe200078e0209 */
[----:B------:R-:W-:-:S04]  /*11fc0*/  LEA R8, P2, R6, R2, 0x2 ;  /* 0x0000000206087211 */ /* 0x000fc800078410ff */
[----:B------:R-:W-:-:S05]  /*11fd0*/  LEA.HI.X R9, R6, R3, R7, 0x2, P2 ;  /* 0x0000000306097211 */ /* 0x000fca00010f1407 */
[----:B------:R1:W5:Y:S01]  /*11fe0*/  LDG.E R6, desc[UR6][R8.64] ;  /* 0x0000000608067981 */ /* 0x000362000c1e1900 */
[----:B------:R-:W-:-:S05]  /*11ff0*/  IADD3 R10, -R10, RZ, RZ ;  /* 0x000000ff0a0a7210 */ /* 0x000fca0007ffe1ff */
[----:B------:R-:W-:-:S07]  /*12000*/  IMAD R5, R11, R10, R5 ;  /* 0x0000000a0b057224 */ /* 0x000fce00078e0205 */
.L_x_2004:
[----:B------:R-:W2:Y:S01]  /*12010*/  S2R R7, SR_TID.X ;  /* 0x0000000000077919 */ /* 0x000ea20000002100 */
[----:B-1----:R-:W-:Y:S02]  /*12020*/  LEA R8, R16, UR40, 0x3 ;  /* 0x0000002810087c11 */ /* 0x002fe4000f8e18ff */
[----:B--2---:R-:W-:Y:S02]  /*12030*/  LOP3.LUT R9, R7, 0x7f, RZ, 0xc0, !PT ;  /* 0x0000007f07097812 */ /* 0x004fe400078ec0ff */
[----:B------:R-:W-:Y:S02]  /*12040*/  SHF.L.U32 R7, R17, 0x1f, RZ ;  /* 0x0000001f11077819 */ /* 0x000fe400000006ff */
[----:B------:R-:W-:Y:S02]  /*12050*/  ISETP.NE.AND P3, PT, R9, RZ, PT ;  /* 0x000000ff0900720c */ /* 0x000fe40003f65270 */
[----:B------:R-:W1:Y:S02]  /*12060*/  SYNCS.PHASECHK.TRANS64.TRYWAIT P2, [R8+URZ+0x38840], R7 ;  /* 0x03884007080075a7 */ /* 0x000e64000804017f */
[----:B-1----:R-:W-:Y:S09]  /*12070*/  @!P2 BRA `(.L_x_2005) ;  /* 0x000000280038a947 */ /* 0x002ff20003800000 */
.L_x_2056:
[----:B------:R-:W-:Y:S05]  /*12080*/  @P3 BRA `(.L_x_2006) ;  /* 0x0000000000143947 */ /* 0x000fea0003800000 */
[----:B------:R-:W-:Y:S01]  /*12090*/  ISETP.NE.AND P2, PT, R19, RZ, PT ;  /* 0x000000ff1300720c */ /* 0x000fe20003f45270 */
[----:B-1----:R-:W-:-:S04]  /*120a0*/  IMAD.MOV.U32 R7, RZ, RZ, 0xa000 ;  /* 0x0000a000ff077424 */ /* 0x002fc800078e00ff */
[----:B------:R2:W-:Y:S08]  /*120b0*/  SYNCS.ARRIVE.TRANS64 RZ, [R8+URZ+0x38830], R7 ;  /* 0x0388300708ff79a7 */ /* 0x0005f0000800003f */
[----:B------:R-:W-:Y:S05]  /*120c0*/  @!P2 BRA `(.L_x_2006) ;  /* 0x000000000004a947 */ /* 0x000fea0003800000 */
[----:B------:R-:W-:Y:S01]  /*120d0*/  BPT.TRAP 0x1 ;  /* 0x000000040000795c */ /* 0x000fe20000300000 */
.L_x_2006:
        /* <DEDUP_REMOVED lines=11> */
[----:B------:R-:W-:Y:S02]  /*12190*/  UIMAD UR14, UR14, 0xa000, UR40 ;  /* 0x0000a0000e0e78a4 */ /* 0x000fe4000f8e0228 */
[----:B------:R-:W-:Y:S02]  /*121a0*/  UIADD3 UR9, UR9, 0x38830, URZ ;  /* 0x0003883009097890 */ /* 0x000fe4000fffe03f */
[----:B------:R-:W-:Y:S02]  /*121b0*/  UIMAD UR11, UR11, 0x50, URZ ;  /* 0x000000500b0b78a4 */ /* 0x000fe4000f8e023f */
[----:B------:R-:W-:Y:S02]  /*121c0*/  UIADD3 UR8, UR14, 0x24400, URZ ;  /* 0x000244000e087890 */ /* 0x000fe4000fffe03f */
[----:B------:R-:W-:Y:S02]  /*121d0*/  UIADD3 UR15, UR14, 0x26c00, URZ ;  /* 0x00026c000e0f7890 */ /* 0x000fe4000fffe03f */
[----:B------:R-:W-:-:S02]  /*121e0*/  UIADD3 UR17, UR14, 0x29400, URZ ;  /* 0x000294000e117890 */ /* 0x000fc4000fffe03f */
[----:B------:R-:W-:-:S03]  /*121f0*/  UIADD3 UR18, UR14, 0x2bc00, URZ ;  /* 0x0002bc000e127890 */ /* 0x000fc6000fffe03f */
[----:B------:R3:W-:Y:S01]  /*12200*/  UTMALDG.4D [UR8], [UR4], desc[UR6] ;  /* 0x00000608040075b4 */ /* 0x0007e20008019000 */
[----:B------:R-:W-:Y:S01]  /*12210*/  UMOV UR14, 0x80 ;  /* 0x00000080000e7882 */ /* 0x000fe20000000000 */
[----:B---3--:R-:W-:Y:S01]  /*12220*/  UMOV UR8, UR15 ;  /* 0x0000000f00087c82 */ /* 0x008fe20008000000 */
[----:B------:R-:W-:Y:S02]  /*12230*/  UMOV UR10, UR16 ;  /* 0x00000010000a7c82 */ /* 0x000fe40008000000 */
        /* <DEDUP_REMOVED lines=9> */
.L_x_2003:
        /* <DEDUP_REMOVED lines=9> */
[----:B-12---:R-:W-:Y:S01]  /*12360*/  @P2 MOV R7, 0x10000 ;  /* 0x0001000000072802 */ /* 0x006fe20000000f00 */
        /* <DEDUP_REMOVED lines=13> */
[----:B-1----:R-:W-:Y:S01]  /*12440*/  IMAD.U32 R7, RZ, RZ, UR14 ;  /* 0x0000000eff077e24 */ /* 0x002fe2000f8e00ff */
        /* <DEDUP_REMOVED lines=21> */
.L_x_2057:
[----:B------:R-:W-:-:S06]  /*125a0*/  UISETP.GE.AND UP0, UPT, UR41, 0x2, UPT ;  /* 0x000000022900788c */ /* 0x000fcc000bf06270 */
[----:B------:R-:W-:-:S13]  /*125b0*/  PLOP3.LUT P2, PT, PT, PT, UP0, 0x80, 0x0 ;  /* 0x000000000000781c */ /* 0x000fda0003f4f008 */
[----:B------:R-:W-:Y:S05]  /*125c0*/  @!P2 BRA `(.L_x_2008) ;  /* 0x0000001400c8a947 */ /* 0x000fea0003800000 */
[----:B------:R-:W-:Y:S02]  /*125d0*/  ULOP3.LUT UR4, UR41, 0x1, URZ, 0xc0, !UPT ;  /* 0x0000000129047892 */ /* 0x000fe4000f8ec03f */
[----:B------:R-:W-:Y:S02]  /*125e0*/  UIADD3 UR48, UR41, -0x2, URZ ;  /* 0xfffffffe29307890 */ /* 0x000fe4000fffe03f */
[----:B------:R-:W-:Y:S01]  /*125f0*/  UISETP.NE.U32.AND UP0, UPT, UR4, 0x1, UPT ;  /* 0x000000010400788c */ /* 0x000fe2000bf05070 */
[----:B------:R-:W-:-:S03]  /*12600*/  ULDC.64 UR38, c[0x0][0x408] ;  /* 0x0001020000267ab9 */ /* 0x000fc60000000a00 */
[----:B-1----:R-:W-:Y:S02]  /*12610*/  MOV R7, UR48 ;  /* 0x0000003000077c02 */ /* 0x002fe40008000f00 */
[----:B------:R-:W-:-:S13]  /*12620*/  PLOP3.LUT P2, PT, PT, PT, UP0, 0x80, 0x0 ;  /* 0x000000000000781c */ /* 0x000fda0003f4f008 */
[----:B------:R-:W-:Y:S05]  /*12630*/  @!P2 BRA `(.L_x_2009) ;  /* 0x0000000400f0a947 */ /* 0x000fea0003800000 */
        /* <DEDUP_REMOVED lines=8> */
[----:B------:R-:W-:Y:S01]  /*126c0*/  IMAD.U32 R8, RZ, RZ, UR48 ;  /* 0x00000030ff087e24 */ /* 0x000fe2000f8e00ff */
[----:B------:R-:W-:Y:S06]  /*126d0*/  @!P0 BRA `(.L_x_2012) ;  /* 0x0000000000548947 */ /* 0x000fec0003800000 */
[----:B------:R-:W-:Y:S01]  /*126e0*/  ULDC UR7, c[0x0][0x41c] ;  /* 0x0001070000077ab9 */ /* 0x000fe20000000800 */
[----:B------:R-:W-:Y:S01]  /*126f0*/  UMOV UR6, UR48 ;  /* 0x0000003000067c82 */ /* 0x000fe20008000000 */
[----:B------:R-:W-:Y:S01]  /*12700*/  UISETP.NE.AND UP0, UPT, UR7, 0x1, UPT ;  /* 0x000000010700788c */ /* 0x000fe2000bf05270 */
[----:B------:R-:W-:-:S10]  /*12710*/  ULDC.64 UR10, c[0x0][0x208] ;  /* 0x00008200000a7ab9 */ /* 0x000fd40000000a00 */
[----:B------:R-:W-:Y:S02]  /*12720*/  @UP0 ULDC.64 UR8, c[0x0][0x420] ;  /* 0x0001080000080ab9 */ /* 0x000fe40000000a00 */
[----:B------:R-:W-:-:S04]  /*12730*/  UIMAD.WIDE.U32 UR4, UR48, UR8, URZ ;  /* 0x00000008300472a5 */ /* 0x000fc8000f8e003f */
[----:B------:R-:W-:-:S03]  /*12740*/  @UP0 USHF.R.U32.HI UR6, URZ, UR9, UR5 ;  /* 0x000000093f060299 */ /* 0x000fc60008011605 */
[----:B------:R-:W-:Y:S01]  /*12750*/  ULDC.64 UR8, c[0x0][0x408] ;  /* 0x0001020000087ab9 */ /* 0x000fe20000000a00 */
[----:B------:R-:W-:Y:S01]  /*12760*/  USHF.R.S32.HI UR4, URZ, 0x1f, UR6 ;  /* 0x0000001f3f047899 */ /* 0x000fe20008011406 */
[----:B------:R-:W-:Y:S01]  /*12770*/  IMAD R11, R12, UR8, RZ ;  /* 0x000000080c0b7c24 */ /* 0x000fe2000f8e02ff */
[----:B------:R-:W-:-:S03]  /*12780*/  MOV R8, UR6 ;  /* 0x0000000600087c02 */ /* 0x000fc60008000f00 */
[C---:B------:R-:W-:Y:S02]  /*12790*/  IMAD R11, R0.reuse, UR9, R11 ;  /* 0x00000009000b7c24 */ /* 0x040fe4000f8e020b */
[----:B------:R-:W-:Y:S02]  /*127a0*/  IMAD.U32 R9, RZ, RZ, UR4 ;  /* 0x00000004ff097e24 */ /* 0x000fe4000f8e00ff */
[----:B------:R-:W-:-:S03]  /*127b0*/  IMAD.WIDE.U32 R8, R0, UR8, R8 ;  /* 0x0000000800087c25 */ /* 0x000fc6000f8e0008 */
[----:B------:R-:W-:Y:S02]  /*127c0*/  LEA R2, P2, R8, R2, 0x2 ;  /* 0x0000000208027211 */ /* 0x000fe400078410ff */
[----:B------:R-:W-:-:S04]  /*127d0*/  IADD3 R9, R11, R9, RZ ;  /* 0x000000090b097210 */ /* 0x000fc80007ffe0ff */
[----:B------:R-:W-:-:S05]  /*127e0*/  LEA.HI.X R3, R8, R3, R9, 0x2, P2 ;  /* 0x0000000308037211 */ /* 0x000fca00010f1409 */
[----:B------:R1:W5:Y:S01]  /*127f0*/  LDG.E R9, desc[UR10][R2.64] ;  /* 0x0000000a02097981 */ /* 0x000362000c1e1900 */
[----:B------:R-:W-:-:S04]  /*12800*/  UIADD3 UR4, -UR6, URZ, URZ ;  /* 0x0000003f06047290 */ /* 0x000fc8000fffe13f */
[----:B------:R-:W-:-:S06]  /*12810*/  UIMAD UR4, UR7, UR4, UR48 ;  /* 0x00000004070472a4 */ /* 0x000fcc000f8e0230 */
[----:B-1----:R-:W-:-:S07]  /*12820*/  IMAD.U32 R8, RZ, RZ, UR4 ;  /* 0x00000004ff087e24 */ /* 0x002fce000f8e00ff */
.L_x_2012:
[----:B------:R-:W1:Y:S01]  /*12830*/  S2R R2, SR_TID.X ;  /* 0x0000000000027919 */ /* 0x000e620000002100 */
[----:B------:R-:W-:Y:S02]  /*12840*/  LEA R3, R7, UR40, 0x3 ;  /* 0x0000002807037c11 */ /* 0x000fe4000f8e18ff */
[----:B-1----:R-:W-:Y:S02]  /*12850*/  LOP3.LUT R11, R2, 0x7f, RZ, 0xc0, !PT ;  /* 0x0000007f020b7812 */ /* 0x002fe400078ec0ff */
[----:B------:R-:W-:Y:S02]  /*12860*/  SHF.L.U32 R2, R10, 0x1f, RZ ;  /* 0x0000001f0a027819 */ /* 0x000fe400000006ff */
[----:B------:R-:W-:Y:S02]  /*12870*/  ISETP.NE.AND P2, PT, R11, RZ, PT ;  /* 0x000000ff0b00720c */ /* 0x000fe40003f45270 */
[----:B------:R-:W1:Y:S02]  /*12880*/  SYNCS.PHASECHK.TRANS64.TRYWAIT P3, [R3+URZ+0x38840], R2 ;  /* 0x03884002030075a7 */ /* 0x000e64000806017f */
[----:B-1----:R-:W-:Y:S09]  /*12890*/  @!P3 BRA `(.L_x_2013) ;  /* 0x00000020005cb947 */ /* 0x002ff20003800000 */
.L_x_2058:
[----:B------:R-:W-:Y:S05]  /*128a0*/  @P2 BRA `(.L_x_2014) ;  /* 0x0000000000142947 */ /* 0x000fea0003800000 */
[----:B------:R-:W-:Y:S02]  /*128b0*/  ISETP.NE.AND P3, PT, R19, RZ, PT ;  /* 0x000000ff1300720c */ /* 0x000fe40003f65270 */
[----:B-1----:R-:W-:-:S04]  /*128c0*/  MOV R2, 0xa000 ;  /* 0x0000a00000027802 */ /* 0x002fc80000000f00 */
[----:B------:R2:W-:Y:S07]  /*128d0*/  SYNCS.ARRIVE.TRANS64 RZ, [R3+URZ+0x38830], R2 ;  /* 0x0388300203ff79a7 */ /* 0x0005ee000800003f */
[----:B------:R-:W-:Y:S05]  /*128e0*/  @!P3 BRA `(.L_x_2014) ;  /* 0x000000000004b947 */ /* 0x000fea0003800000 */
[----:B------:R-:W-:Y:S01]  /*128f0*/  BPT.TRAP 0x1 ;  /* 0x000000040000795c */ /* 0x000fe20000300000 */
.L_x_2014:
        /* <DEDUP_REMOVED lines=12> */
[----:B-12---:R-:W-:Y:S01]  /*129c0*/  SHF.L.U32 R3, R17, 0x1f, RZ ;  /* 0x0000001f11037819 */ /* 0x006fe200000006ff */
[----:B------:R-:W-:-:S02]  /*129d0*/  UIMAD UR14, UR14, 0xa000, UR40 ;  /* 0x0000a0000e0e78a4 */ /* 0x000fc4000f8e0228 */
[----:B------:R-:W-:Y:S02]  /*129e0*/  UIADD3 UR9, UR9, 0x38830, URZ ;  /* 0x0003883009097890 */ /* 0x000fe4000fffe03f */
[----:B------:R-:W-:Y:S01]  /*129f0*/  UIMAD UR11, UR11, 0x50, URZ ;  /* 0x000000500b0b78a4 */ /* 0x000fe2000f8e023f */
        /* <DEDUP_REMOVED lines=19> */
.L_x_2059:
[----:B------:R-:W-:Y:S05]  /*12b30*/  @P2 BRA `(.L_x_2016) ;  /* 0x0000000000182947 */ /* 0x000fea0003800000 */
[----:B------:R-:W-:Y:S01]  /*12b40*/  ISETP.NE.AND P2, PT, R19, RZ, PT ;  /* 0x000000ff1300720c */ /* 0x000fe20003f45270 */
[----:B-1----:R-:W-:Y:S01]  /*12b50*/  IMAD.MOV.U32 R3, RZ, RZ, 0xa000 ;  /* 0x0000a000ff037424 */ /* 0x002fe200078e00ff */
[----:B------:R-:W-:-:S04]  /*12b60*/  LEA R2, R16, UR40, 0x3 ;  /* 0x0000002810027c11 */ /* 0x000fc8000f8e18ff */
[----:B------:R2:W-:Y:S07]  /*12b70*/  SYNCS.ARRIVE.TRANS64 RZ, [R2+URZ+0x38850], R3 ;  /* 0x0388500302ff79a7 */ /* 0x0005ee000800003f */
[----:B------:R-:W-:Y:S05]  /*12b80*/  @!P2 BRA `(.L_x_2016) ;  /* 0x000000000004a947 */ /* 0x000fea0003800000 */
[----:B------:R-:W-:Y:S01]  /*12b90*/  BPT.TRAP 0x1 ;  /* 0x000000040000795c */ /* 0x000fe20000300000 */
.L_x_2016:
        /* <DEDUP_REMOVED lines=10> */
[----:B------:R-:W-:Y:S01]  /*12c40*/  MOV R6, R9 ;  /* 0x0000000900067202 */ /* 0x000fe20000000f00 */
[----:B------:R-:W-:-:S02]  /*12c50*/  IMAD.MOV.U32 R5, RZ, RZ, R8 ;  /* 0x000000ffff057224 */ /* 0x000fc400078e0008 */
[----:B------:R-:W-:Y:S02]  /*12c60*/  UIMAD UR16, UR9, 0xa000, UR40 ;  /* 0x0000a000091078a4 */ /* 0x000fe4000f8e0228 */
[----:B------:R-:W-:Y:S02]  /*12c70*/  ULEA UR9, UR9, UR40, 0x3 ;  /* 0x0000002809097291 */ /* 0x000fe4000f8e183f */
[----:B------:R-:W-:Y:S02]  /*12c80*/  UIMAD UR11, UR11, 0x50, URZ ;  /* 0x000000500b0b78a4 */ /* 0x000fe4000f8e023f */
[----:B------:R-:W-:Y:S02]  /*12c90*/  UIADD3 UR8, UR16, 0x400, URZ ;  /* 0x0000040010087890 */ /* 0x000fe4000fffe03f */
[----:B------:R-:W-:Y:S02]  /*12ca0*/  UIADD3 UR9, UR9, 0x38850, URZ ;  /* 0x0003885009097890 */ /* 0x000fe4000fffe03f */
[----:B------:R-:W-:-:S02]  /*12cb0*/  UIADD3 UR14, UR16, 0x2c00, URZ ;  /* 0x00002c00100e7890 */ /* 0x000fc4000fffe03f */
        /* <DEDUP_REMOVED lines=15> */
.L_x_2011:
[----:B------:R-:W-:Y:S05]  /*12db0*/  BSYNC B0 ;  /* 0x0000000000007941 */ /* 0x000fea0003800000 */
.L_x_2010:
[----:B------:R-:W-:Y:S01]  /*12dc0*/  UIADD3 UR4, UR41, -0x3, URZ ;  /* 0xfffffffd29047890 */ /* 0x000fe2000fffe03f */
[----:B------:R-:W-:Y:S01]  /*12dd0*/  MOV R16, R7 ;  /* 0x0000000700107202 */ /* 0x000fe20000000f00 */
[----:B------:R-:W-:-:S04]  /*12de0*/  IMAD.MOV.U32 R17, RZ, RZ, R10 ;  /* 0x000000ffff117224 */ /* 0x000fc800078e000a */
[----:B------:R-:W-:-:S07]  /*12df0*/  MOV R7, UR4 ;  /* 0x0000000400077c02 */ /* 0x000fce0008000f00 */
.L_x_2009:
[----:B------:R-:W-:Y:S01]  /*12e00*/  ISETP.NE.AND P2, PT, RZ, UR48, PT ;  /* 0x00000030ff007c0c */ /* 0x000fe2000bf45270 */
[----:B------:R-:W-:-:S12]  /*12e10*/  BSSY B0, `(.L_x_2008) ;  /* 0x00000ed000007945 */ /* 0x000fd80003800000 */
[----:B------:R-:W-:Y:S05]  /*12e20*/  @!P2 BRA `(.L_x_2017) ;  /* 0x0000000c00aca947 */ /* 0x000fea0003800000 */
[----:B------:R-:W-:-:S07]  /*12e30*/  IMAD.MOV.U32 R8, RZ, RZ, R6 ;  /* 0x000000ffff087224 */ /* 0x000fce00078e0006 */
.L_x_2032:
[----:B------:R-:W-:Y:S01]  /*12e40*/  IADD3 R10, R16, 0x1, RZ ;  /* 0x00000001100a7810 */ /* 0x000fe20007ffe0ff */
[----:B------:R-:W-:Y:S05]  /*12e50*/  YIELD ;  /* 0x0000000000007946 */ /* 0x000fea0003800000 */
[----:B------:R-:W-:Y:S01]  /*12e60*/  ISETP.NE.AND P2, PT, R10, 0x2, PT ;  /* 0x000000020a00780c */ /* 0x000fe20003f45270 */
[----:B------:R-:W-:Y:S03]  /*12e70*/  BSSY B1, `(.L_x_2018) ;  /* 0x0000070000017945 */ /* 0x000fe60003800000 */
[----:B-12---:R-:W-:-:S02]  /*12e80*/  SEL R2, RZ, 0x1, P2 ;  /* 0x00000001ff027807 */ /* 0x006fc40001000000 */
        /* <DEDUP_REMOVED lines=17> */
[----:B------:R-:W1:Y:S01]  /*12fa0*/  LDC.64 R8, c[0x0][0x3f8] ;  /* 0x0000fe00ff087b82 */ /* 0x000e620000000a00 */
[----:B------:R-:W-:-:S05]  /*12fb0*/  IMAD.WIDE.U32 R2, R0, UR38, R2 ;  /* 0x0000002600027c25 */ /* 0x000fca000f8e0002 */
[----:B------:R-:W-:Y:S02]  /*12fc0*/  IADD3 R14, R14, R3, RZ ;  /* 0x000000030e0e7210 */ /* 0x000fe40007ffe0ff */
[----:B-1----:R-:W-:-:S04]  /*12fd0*/  LEA R8, P2, R2, R8, 0x2 ;  /* 0x0000000802087211 */ /* 0x002fc800078410ff */
[----:B------:R-:W-:-:S05]  /*12fe0*/  LEA.HI.X R9, R2, R9, R14, 0x2, P2 ;  /* 0x0000000902097211 */ /* 0x000fca00010f140e */
[----:B------:R1:W5:Y:S04]  /*12ff0*/  LDG.E R8, desc[UR4][R8.64] ;  /* 0x0000000408087981 */ /* 0x000368000c1e1900 */
.L_x_2020:
[----:B------:R-:W1:Y:S01]  /*13000*/  S2R R2, SR_TID.X ;  /* 0x0000000000027919 */ /* 0x000e620000002100 */
[----:B------:R-:W-:Y:S02]  /*13010*/  LEA R3, R10, UR40, 0x3 ;  /* 0x000000280a037c11 */ /* 0x000fe4000f8e18ff */
[----:B-1----:R-:W-:Y:S02]  /*13020*/  LOP3.LUT R9, R2, 0x7f, RZ, 0xc0, !PT ;  /* 0x0000007f02097812 */ /* 0x002fe400078ec0ff */
[----:B------:R-:W-:Y:S02]  /*13030*/  SHF.L.U32 R2, R11, 0x1f, RZ ;  /* 0x0000001f0b027819 */ /* 0x000fe400000006ff */
[----:B------:R-:W-:Y:S02]  /*13040*/  ISETP.NE.AND P2, PT, R9, RZ, PT ;  /* 0x000000ff0900720c */ /* 0x000fe40003f45270 */
[----:B------:R-:W1:Y:S02]  /*13050*/  SYNCS.PHASECHK.TRANS64.TRYWAIT P3, [R3+URZ+0x38840], R2 ;  /* 0x03884002030075a7 */ /* 0x000e64000806017f */
[----:B-1----:R-:W-:Y:S09]  /*13060*/  @!P3 BRA `(.L_x_2021) ;  /* 0x000000180090b947 */ /* 0x002ff20003800000 */
.L_x_2060:
[----:B------:R-:W-:Y:S05]  /*13070*/  @P2 BRA `(.L_x_2022) ;  /* 0x0000000000142947 */ /* 0x000fea0003800000 */
[----:B------:R-:W-:Y:S01]  /*13080*/  ISETP.NE.AND P3, PT, R19, RZ, PT ;  /* 0x000000ff1300720c */ /* 0x000fe20003f65270 */
[----:B-1----:R-:W-:-:S04]  /*13090*/  IMAD.MOV.U32 R2, RZ, RZ, 0xa000 ;  /* 0x0000a000ff027424 */ /* 0x002fc800078e00ff */
[----:B------:R2:W-:Y:S08]  /*130a0*/  SYNCS.ARRIVE.TRANS64 RZ, [R3+URZ+0x38830], R2 ;  /* 0x0388300203ff79a7 */ /* 0x0005f0000800003f */
[----:B------:R-:W-:Y:S05]  /*130b0*/  @!P3 BRA `(.L_x_2022) ;  /* 0x000000000004b947 */ /* 0x000fea0003800000 */
[----:B------:R-:W-:Y:S01]  /*130c0*/  BPT.TRAP 0x1 ;  /* 0x000000040000795c */ /* 0x000fe20000300000 */
.L_x_2022:
        /* <DEDUP_REMOVED lines=13> */
[----:B------:R-:W-:-:S02]  /*131a0*/  UIMAD UR14, UR14, 0xa000, UR40 ;  /* 0x0000a0000e0e78a4 */ /* 0x000fc4000f8e0228 */
[----:B------:R-:W-:Y:S02]  /*131b0*/  UIADD3 UR9, UR9, 0x38830, URZ ;  /* 0x0003883009097890 */ /* 0x000fe4000fffe03f */
[----:B------:R-:W-:Y:S01]  /*131c0*/  UIMAD UR11, UR11, 0x50, URZ ;  /* 0x000000500b0b78a4 */ /* 0x000fe2000f8e023f */
[----:B-12---:R-:W-:Y:S01]  /*131d0*/  LEA R2, R16, UR19, 0x3 ;  /* 0x0000001310027c11 */ /* 0x006fe2000f8e18ff */
        /* <DEDUP_REMOVED lines=18> */
.L_x_2061:
[----:B------:R-:W-:Y:S05]  /*13300*/  @P2 BRA `(.L_x_2024) ;  /* 0x0000000000142947 */ /* 0x000fea0003800000 */
[----:B------:R-:W-:Y:S02]  /*13310*/  ISETP.NE.AND P2, PT, R19, RZ, PT ;  /* 0x000000ff1300720c */ /* 0x000fe40003f45270 */
[----:B------:R-:W-:-:S04]  /*13320*/  MOV R3, 0xa000 ;  /* 0x0000a00000037802 */ /* 0x000fc80000000f00 */
[----:B------:R2:W-:Y:S07]  /*13330*/  SYNCS.ARRIVE.TRANS64 RZ, [R2+URZ+0x50], R3 ;  /* 0x0000500302ff79a7 */ /* 0x0005ee000800003f */
[----:B------:R-:W-:Y:S05]  /*13340*/  @!P2 BRA `(.L_x_2024) ;  /* 0x000000000004a947 */ /* 0x000fea0003800000 */
[----:B------:R-:W-:Y:S01]  /*13350*/  BPT.TRAP 0x1 ;  /* 0x000000040000795c */ /* 0x000fe20000300000 */
.L_x_2024:
        /* <DEDUP_REMOVED lines=13> */
[----:B------:R-:W-:-:S02]  /*13430*/  UIMAD UR14, UR14, 0xa000, UR40 ;  /* 0x0000a0000e0e78a4 */ /* 0x000fc4000f8e0228 */
[----:B------:R-:W-:Y:S02]  /*13440*/  UIMAD UR11, UR11, 0x50, URZ ;  /* 0x000000500b0b78a4 */ /* 0x000fe4000f8e023f */
        /* <DEDUP_REMOVED lines=18> */
.L_x_2019:
[----:B------:R-:W-:Y:S05]  /*13570*/  BSYNC B1 ;  /* 0x0000000000017941 */ /* 0x000fea0003800000 */
.L_x_2018:
[----:B------:R-:W-:Y:S01]  /*13580*/  VIADD R16, R10, 0x1 ;  /* 0x000000010a107836 */ /* 0x000fe20000000000 */
[----:B------:R-:W-:Y:S04]  /*13590*/  BSSY B1, `(.L_x_2025) ;  /* 0x0000071000017945 */ /* 0x000fe80003800000 */
[----:B------:R-:W-:-:S04]  /*135a0*/  ISETP.NE.AND P2, PT, R16, 0x2, PT ;  /* 0x000000021000780c */ /* 0x000fc80003f45270 */
[----:B-12---:R-:W-:Y:S02]  /*135b0*/  SEL R2, RZ, 0x1, P2 ;  /* 0x00000001ff027807 */ /* 0x006fe40001000000 */
[----:B------:R-:W-:Y:S02]  /*135c0*/  SEL R16, R16, RZ, P2 ;  /* 0x000000ff10107207 */ /* 0x000fe40001000000 */
[----:B------:R-:W-:Y:S01]  /*135d0*/  LOP3.LUT R17, R11, R2, RZ, 0x3c, !PT ;  /* 0x000000020b117212 */ /* 0x000fe200078e3cff */
[----:B------:R-:W-:Y:S06]  /*135e0*/  @!P6 BRA `(.L_x_2026) ;  /* 0x0000000400ace947 */ /* 0x000fec0003800000 */
[----:B------:R-:W-:Y:S01]  /*135f0*/  IADD3 R13, R7, -0x1, RZ ;  /* 0xffffffff070d7810 */ /* 0x000fe20007ffe0ff */
[----:B------:R-:W-:Y:S06]  /*13600*/  @!P0 BRA `(.L_x_2027) ;  /* 0x0000000000488947 */ /* 0x000fec0003800000 */
[----:B------:R-:W1:Y:S01]  /*13610*/  LDC R8, c[0x0][0x41c] ;  /* 0x00010700ff087b82 */ /* 0x000e620000000800 */
        /* <DEDUP_REMOVED lines=17> */
.L_x_2027:
[----:B------:R-:W1:Y:S01]  /*13730*/  S2R R2, SR_TID.X ;  /* 0x0000000000027919 */ /* 0x000e620000002100 */
[----:B------:R-:W-:Y:S02]  /*13740*/  SHF.L.U32 R3, R17, 0x1f, RZ ;  /* 0x0000001f11037819 */ /* 0x000fe400000006ff */
[----:B-1----:R-:W-:Y:S02]  /*13750*/  LOP3.LUT R9, R2, 0x7f, RZ, 0xc0, !PT ;  /* 0x0000007f02097812 */ /* 0x002fe400078ec0ff */
[----:B------:R-:W-:Y:S02]  /*13760*/  LEA R2, R16, UR40, 0x3 ;  /* 0x0000002810027c11 */ /* 0x000fe4000f8e18ff */
[----:B------:R-:W-:Y:S02]  /*13770*/  ISETP.NE.AND P2, PT, R9, RZ, PT ;  /* 0x000000ff0900720c */ /* 0x000fe40003f45270 */
[----:B------:R-:W1:Y:S02]  /*13780*/  SYNCS.PHASECHK.TRANS64.TRYWAIT P3, [R2+URZ+0x38840], R3 ;  /* 0x03884003020075a7 */ /* 0x000e64000806017f */
[----:B-1----:R-:W-:Y:S09]  /*13790*/  @!P3 BRA `(.L_x_2028) ;  /* 0x0000001000ecb947 */ /* 0x002ff20003800000 */
.L_x_2062:
[----:B------:R-:W-:Y:S05]  /*137a0*/  @P2 BRA `(.L_x_2029) ;  /* 0x0000000000142947 */ /* 0x000fea0003800000 */
[----:B------:R-:W-:Y:S02]  /*137b0*/  ISETP.NE.AND P3, PT, R19, RZ, PT ;  /* 0x000000ff1300720c */ /* 0x000fe40003f65270 */
[----:B-1----:R-:W-:-:S04]  /*137c0*/  MOV R3, 0xa000 ;  /* 0x0000a00000037802 */ /* 0x002fc80000000f00 */
[----:B------:R2:W-:Y:S07]  /*137d0*/  SYNCS.ARRIVE.TRANS64 RZ, [R2+URZ+0x38830], R3 ;  /* 0x0388300302ff79a7 */ /* 0x0005ee000800003f */
[----:B------:R-:W-:Y:S05]  /*137e0*/  @!P3 BRA `(.L_x_2029) ;  /* 0x000000000004b947 */ /* 0x000fea0003800000 */
[----:B------:R-:W-:Y:S01]  /*137f0*/  BPT.TRAP 0x1 ;  /* 0x000000040000795c */ /* 0x000fe20000300000 */
.L_x_2029:
        /* <DEDUP_REMOVED lines=13> */
[----:B------:R-:W-:Y:S01]  /*138d0*/  UIMAD UR14, UR9, 0xa000, UR40 ;  /* 0x0000a000090e78a4 */ /* 0x000fe2000f8e0228 */
[----:B-12---:R-:W-:Y:S01]  /*138e0*/  LEA R2, R10, UR19, 0x3 ;  /* 0x000000130a027c11 */ /* 0x006fe2000f8e18ff */
[----:B------:R-:W-:-:S02]  /*138f0*/  ULEA UR9, UR9, UR19, 0x3 ;  /* 0x0000001309097291 */ /* 0x000fc4000f8e183f */
[----:B------:R-:W-:Y:S02]  /*13900*/  UIMAD UR11, UR11, 0x50, URZ ;  /* 0x000000500b0b78a4 */ /* 0x000fe4000f8e023f */
        /* <DEDUP_REMOVED lines=18> */
.L_x_2063:
[----:B------:R-:W-:Y:S05]  /*13a30*/  @P2 BRA `(.L_x_2031) ;  /* 0x0000000000142947 */ /* 0x000fea0003800000 */
[----:B------:R-:W-:Y:S01]  /*13a40*/  ISETP.NE.AND P2, PT, R19, RZ, PT ;  /* 0x000000ff1300720c */ /* 0x000fe20003f45270 */
[----:B------:R-:W-:-:S04]  /*13a50*/  IMAD.MOV.U32 R3, RZ, RZ, 0xa000 ;  /* 0x0000a000ff037424 */ /* 0x000fc800078e00ff */
[----:B------:R2:W-:Y:S08]  /*13a60*/  SYNCS.ARRIVE.TRANS64 RZ, [R2+URZ+0x50], R3 ;  /* 0x0000500302ff79a7 */ /* 0x0005f0000800003f */
[----:B------:R-:W-:Y:S05]  /*13a70*/  @!P2 BRA `(.L_x_2031) ;  /* 0x000000000004a947 */ /* 0x000fea0003800000 */
[----:B------:R-:W-:Y:S01]  /*13a80*/  BPT.TRAP 0x1 ;  /* 0x000000040000795c */ /* 0x000fe20000300000 */
.L_x_2031:
        /* <DEDUP_REMOVED lines=11> */
[----:B------:R-:W-:Y:S01]  /*13b40*/  MOV R5, R13 ;  /* 0x0000000d00057202 */ /* 0x000fe20000000f00 */
[----:B------:R-:W-:Y:S01]  /*13b50*/  IMAD.MOV.U32 R6, RZ, RZ, R8 ;  /* 0x000000ffff067224 */ /* 0x000fe200078e0008 */
        /* <DEDUP_REMOVED lines=20> */
.L_x_2026:
[----:B------:R-:W-:Y:S05]  /*13ca0*/  BSYNC B1 ;  /* 0x0000000000017941 */ /* 0x000fea0003800000 */
.L_x_2025:
[C---:B------:R-:W-:Y:S02]  /*13cb0*/  ISETP.GT.AND P2, PT, R7.reuse, 0x1, PT ;  /* 0x000000010700780c */ /* 0x040fe40003f44270 */
[----:B------:R-:W-:-:S11]  /*13cc0*/  IADD3 R7, R7, -0x2, RZ ;  /* 0xfffffffe07077810 */ /* 0x000fd60007ffe0ff */
[----:B------:R-:W-:Y:S05]  /*13cd0*/  @P2 BRA `(.L_x_2032) ;  /* 0xfffffff000582947 */ /* 0x000fea000383ffff */
.L_x_2017:
[----:B------:R-:W-:Y:S05]  /*13ce0*/  BSYNC B0 ;  /* 0x0000000000007941 */ /* 0x000fea0003800000 */
.L_x_2008:
[----:B------:R-:W-:Y:S04]  /*13cf0*/  BSSY B0, `(.L_x_2033) ;  /* 0x000000f000007945 */ /* 0x000fe80003800000 */
[----:B------:R-:W-:Y:S05]  /*13d00*/  @P1 BRA `(.L_x_2034) ;  /* 0x0000000000341947 */ /* 0x000fea0003800000 */
[----:B-1----:R-:W1:Y:S01]  /*13d10*/  S2R R7, SR_LANEID ;  /* 0x0000000000077919 */ /* 0x002e620000000000 */
[----:B------:R-:W-:Y:S01]  /*13d20*/  VOTEU.ANY UR4, UPT, PT ;  /* 0x0000000000047886 */ /* 0x000fe200038e0100 */
[----:B--2---:R-:W2:Y:S01]  /*13d30*/  LDC.64 R2, c[0x0][0xdf0] ;  /* 0x00037c00ff027b82 */ /* 0x004ea20000000a00 */
        /* <DEDUP_REMOVED lines=10> */
.L_x_2034:
[----:B------:R-:W-:Y:S05]  /*13de0*/  BSYNC B0 ;  /* 0x0000000000007941 */ /* 0x000fea0003800000 */
.L_x_2033:
[----:B------:R-:W-:Y:S04]  /*13df0*/  BSSY B0, `(.L_x_2035) ;  /* 0x000002e000007945 */ /* 0x000fe80003800000 */
[----:B------:R-:W-:Y:S05]  /*13e00*/  @!P6 BRA `(.L_x_2036) ;  /* 0x0000000000b0e947 */ /* 0x000fea0003800000 */
[----:B------:R-:W3:Y:S01]  /*13e10*/  S2R R0, SR_TID.X ;  /* 0x0000000000007919 */ /* 0x000ee20000002100 */
[----:B-12---:R-:W-:Y:S02]  /*13e20*/  LEA R3, R16, UR40, 0x3 ;  /* 0x0000002810037c11 */ /* 0x006fe4000f8e18ff */
[----:B---3--:R-:W-:Y:S02]  /*13e30*/  LOP3.LUT R2, R0, 0x7f, RZ, 0xc0, !PT ;  /* 0x0000007f00027812 */ /* 0x008fe400078ec0ff */
[----:B------:R-:W-:Y:S02]  /*13e40*/  SHF.L.U32 R0, R17, 0x1f, RZ ;  /* 0x0000001f11007819 */ /* 0x000fe400000006ff */
[----:B------:R-:W-:Y:S02]  /*13e50*/  ISETP.NE.AND P1, PT, R2, RZ, PT ;  /* 0x000000ff0200720c */ /* 0x000fe40003f25270 */
[----:B------:R-:W1:Y:S02]  /*13e60*/  SYNCS.PHASECHK.TRANS64.TRYWAIT P0, [R3+URZ+0x38860], R0 ;  /* 0x03886000030075a7 */ /* 0x000e64000800017f */
[----:B-1----:R-:W-:Y:S09]  /*13e70*/  @!P0 BRA `(.L_x_2037) ;  /* 0x0000000c005c8947 */ /* 0x002ff20003800000 */
.L_x_2064:
[----:B------:R-:W-:Y:S05]  /*13e80*/  @P1 BRA `(.L_x_2038) ;  /* 0x0000000000141947 */ /* 0x000fea0003800000 */
[----:B------:R-:W-:Y:S01]  /*13e90*/  ISETP.NE.AND P0, PT, R19, RZ, PT ;  /* 0x000000ff1300720c */ /* 0x000fe20003f05270 */
[----:B-1----:R-:W-:-:S04]  /*13ea0*/  IMAD.MOV.U32 R0, RZ, RZ, 0xa000 ;  /* 0x0000a000ff007424 */ /* 0x002fc800078e00ff */
[----:B------:R2:W-:Y:S08]  /*13eb0*/  SYNCS.ARRIVE.TRANS64 RZ, [R3+URZ+0x38850], R0 ;  /* 0x0388500003ff79a7 */ /* 0x0005f0000800003f */
[----:B------:R-:W-:Y:S05]  /*13ec0*/  @!P0 BRA `(.L_x_2038) ;  /* 0x0000000000048947 */ /* 0x000fea0003800000 */
[----:B------:R-:W-:Y:S01]  /*13ed0*/  BPT.TRAP 0x1 ;  /* 0x000000040000795c */ /* 0x000fe20000300000 */
.L_x_2038:
        /* <DEDUP_REMOVED lines=11> */
[----:B------:R-:W-:Y:S02]  /*13f90*/  UIMAD UR14, UR14, 0xa000, UR40 ;  /* 0x0000a0000e0e78a4 */ /* 0x000fe4000f8e0228 */
[----:B------:R-:W-:Y:S02]  /*13fa0*/  UIMAD UR11, UR11, 0x50, URZ ;  /* 0x000000500b0b78a4 */ /* 0x000fe4000f8e023f */
[----:B------:R-:W-:Y:S02]  /*13fb0*/  UIADD3 UR9, UR9, 0x38850, URZ ;  /* 0x0003885009097890 */ /* 0x000fe4000fffe03f */
[----:B------:R-:W-:Y:S02]  /*13fc0*/  UIADD3 UR8, UR14, 0x400, URZ ;  /* 0x000004000e087890 */ /* 0x000fe4000fffe03f */
[----:B------:R-:W-:Y:S02]  /*13fd0*/  UIADD3 UR15, UR14, 0x2c00, URZ ;  /* 0x00002c000e0f7890 */ /* 0x000fe4000fffe03f */
[----:B------:R-:W-:-:S02]  /*13fe0*/  UIADD3 UR16, UR14, 0x5400, URZ ;  /* 0x000054000e107890 */ /* 0x000fc4000fffe03f */
        /* <DEDUP_REMOVED lines=14> */
.L_x_2036:
[----:B------:R-:W-:Y:S05]  /*140d0*/  BSYNC B0 ;  /* 0x0000000000007941 */ /* 0x000fea0003800000 */
.L_x_2035:
[----:B------:R-:W-:Y:S01]  /*140e0*/  IADD3 R16, R16, 0x1, RZ ;  /* 0x0000000110107810 */ /* 0x000fe20007ffe0ff */
[----:B------:R-:W-:-:S03]  /*140f0*/  IMAD.MOV.U32 R13, RZ, RZ, R18 ;  /* 0x000000ffff0d7224 */ /* 0x000fc600078e0012 */
[----:B------:R-:W-:-:S04]  /*14100*/  ISETP.NE.AND P0, PT, R16, 0x2, PT ;  /* 0x000000021000780c */ /* 0x000fc80003f05270 */
[----:B-12---:R-:W-:Y:S02]  /*14110*/  SEL R0, RZ, 0x1, P0 ;  /* 0x00000001ff007807 */ /* 0x006fe40000000000 */
[----:B------:R-:W-:Y:S02]  /*14120*/  SEL R16, R16, RZ, P0 ;  /* 0x000000ff10107207 */ /* 0x000fe40000000000 */
[----:B------:R-:W-:-:S07]  /*14130*/  LOP3.LUT R17, R17, R0, RZ, 0x3c, !PT ;  /* 0x0000000011117212 */ /* 0x000fce00078e3cff */
.L_x_1997:
[----:B------:R-:W-:Y:S05]  /*14140*/  BSYNC B6 ;  /* 0x0000000000067941 */ /* 0x000fea0003800000 */
.L_x_1995:
[----:B------:R-:W-:-:S03]  /*14150*/  UMOV UR4, 0xffffffff ;  /* 0xffffffff00047882 */ /* 0x000fc60000000000 */
[----:B------:R-:W-:Y:S05]  /*14160*/  BRA.DIV UR4, `(.L_x_2039) ;  /* 0x0000000a04b47947 */ /* 0x000fea000b800000 */
[----:B------:R1:W2:Y:S02]  /*14170*/  SHFL.IDX PT, R14, R13, RZ, 0x1f ;  /* 0x00001fff0d0e7589 */ /* 0x0002a400000e0000 */
.L_x_2067:
[----:B------:R-:W-:Y:S01]  /*14180*/  ISETP.NE.AND P0, PT, R19, RZ, PT ;  /* 0x000000ff1300720c */ /* 0x000fe20003f05270 */
[----:B------:R-:W-:Y:S05]  /*14190*/  WARPSYNC.ALL ;  /* 0x0000000000007948 */ /* 0x000fea0003800000 */
[----:B------:R-:W-:Y:S01]  /*141a0*/  BAR.SYNC.DEFER_BLOCKING 0x4, 0x120 ;  /* 0x0104800000007b1d */ /* 0x000fe20000010000 */
[----:B--2---:R-:W-:-:S05]  /*141b0*/  MOV R18, R14 ;  /* 0x0000000e00127202 */ /* 0x004fca0000000f00 */
[----:B------:R-:W-:Y:S01]  /*141c0*/  ULDC UR4, c[0x0][0xda8] ;  /* 0x00036a0000047ab9 */ /* 0x000fe20000000800 */
[----:B------:R-:W-:Y:S01]  /*141d0*/  @!P0 MOV R0, 0x400 ;  /* 0x0000040000008802 */ /* 0x000fe20000000f00 */
[----:B------:R-:W2:Y:S03]  /*141e0*/  @!P0 S2R R3, SR_CgaCtaId ;  /* 0x0000000000038919 */ /* 0x000ea60000008800 */
[----:B--2---:R-:W-:-:S05]  /*141f0*/  @!P0 LEA R0, R3, R0, 0x18 ;  /* 0x0000000003008211 */ /* 0x004fca00078ec0ff */
[----:B------:R2:W-:Y:S01]  /*14200*/  @!P0 STS [R0+0x388d0], R13 ;  /* 0x0388d00d00008388 */ /* 0x0005e20000000800 */
[----:B------:R-:W-:Y:S06]  /*14210*/  BAR.ARV 0x5, 0x120 ;  /* 0x0144800000007b1d */ /* 0x000fec0000002000 */
[----:B------:R-:W-:-:S13]  /*14220*/  ISETP.GE.AND P0, PT, R18, UR4, PT ;  /* 0x0000000412007c0c */ /* 0x000fda000bf06270 */
[----:B--2---:R-:W-:Y:S05]  /*14230*/  @!P0 BRA `(.L_x_2040) ;  /* 0xffffffd000208947 */ /* 0x004fea000383ffff */
.L_x_1992:
[----:B------:R-:W2:Y:S01]  /*14240*/  S2R R3, SR_CgaCtaId ;  /* 0x0000000000037919 */ /* 0x000ea20000008800 */
[----:B------:R-:W-:Y:S01]  /*14250*/  UIADD3 UR49, UR49, 0x1, URZ ;  /* 0x0000000131317890 */ /* 0x000fe2000fffe03f */
[----:B------:R-:W-:-:S03]  /*14260*/  MOV R0, 0x400 ;  /* 0x0000040000007802 */ /* 0x000fc60000000f00 */
[----:B------:R-:W-:-:S04]  /*14270*/  ULEA.HI UR4, UR49, UR49, URZ, 0x1 ;  /* 0x0000003131047291 */ /* 0x000fc8000f8f083f */
[----:B------:R-:W-:-:S04]  /*14280*/  ULOP3.LUT UR4, UR4, 0xfffffffe, URZ, 0xc0, !UPT ;  /* 0xfffffffe04047892 */ /* 0x000fc8000f8ec03f */
[----:B------:R-:W-:Y:S01]  /*14290*/  UIADD3 UR4, UR49, -UR4, URZ ;  /* 0x8000000431047290 */ /* 0x000fe2000fffe03f */
[----:B--2---:R-:W-:-:S05]  /*142a0*/  LEA R7, R3, R0, 0x18 ;  /* 0x0000000003077211 */ /* 0x004fca00078ec0ff */
[----:B------:R-:W-:-:S05]  /*142b0*/  IMAD.U32 R0, RZ, RZ, UR4 ;  /* 0x00000004ff007e24 */ /* 0x000fca000f8e00ff */
[----:B------:R-:W-:-:S04]  /*142c0*/  SHF.L.U32 R0, R0, 0x1f, RZ ;  /* 0x0000001f00007819 */ /* 0x000fc800000006ff */
[----:B------:R-:W2:Y:S02]  /*142d0*/  SYNCS.PHASECHK.TRANS64.TRYWAIT P0, [R7+URZ+0x38820], R0 ;  /* 0x03882000070075a7 */ /* 0x000ea4000800017f */
[----:B--2---:R-:W-:Y:S05]  /*142e0*/  @!P0 BRA `(.L_x_2041) ;  /* 0x0000000800788947 */ /* 0x004fea0003800000 */
.L_x_2068:
        /* <DEDUP_REMOVED lines=12> */
[----:B------:R-:W-:-:S04]  /*143b0*/  MOV R0, UR4 ;  /* 0x0000000400007c02 */ /* 0x000fc80008000f00 */
[----:B------:R-:W-:-:S13]  /*143c0*/  ISETP.NE.AND P2, PT, R0, 0x3, PT ;  /* 0x000000030000780c */ /* 0x000fda0003f45270 */
[----:B------:R-:W-:Y:S05]  /*143d0*/  @!P2 BRA `(.L_x_2044) ;  /* 0x000000000004a947 */ /* 0x000fea0003800000 */
[----:B------:R-:W-:Y:S01]  /*143e0*/  BPT.TRAP 0x1 ;  /* 0x000000040000795c */ /* 0x000fe20000300000 */
.L_x_2044:
        /* <DEDUP_REMOVED lines=9> */
[----:B------:R-:W-:Y:S02]  /*14480*/  SHF.L.U32 R0, R17, 0x1f, RZ ;  /* 0x0000001f11007819 */ /* 0x000fe400000006ff */
[----:B------:R-:W-:Y:S01]  /*14490*/  LEA R3, R2, R3, 0x3 ;  /* 0x0000000302037211 */ /* 0x000fe200078e18ff */
[----:B--2---:R-:W-:Y:S06]  /*144a0*/  @!P0 BRA `(.L_x_2045) ;  /* 0x00000008001c8947 */ /* 0x004fec0003800000 */
.L_x_2069:
[----:B------:R-:W3:Y:S02]  /*144b0*/  SYNCS.PHASECHK.TRANS64.TRYWAIT P0, [R3+URZ], R0 ;  /* 0x00000000030075a7 */ /* 0x000ee4000800017f */
[----:B---3--:R-:W-:Y:S05]  /*144c0*/  @!P0 BRA `(.L_x_2046) ;  /* 0x0000000800288947 */ /* 0x008fea0003800000 */
.L_x_2070:
[----:B------:R-:W-:Y:S05]  /*144d0*/  @!P2 BRA `(.L_x_2047) ;  /* 0x000000000004a947 */ /* 0x000fea0003800000 */
[----:B------:R-:W-:Y:S01]  /*144e0*/  BPT.TRAP 0x1 ;  /* 0x000000040000795c */ /* 0x000fe20000300000 */
.L_x_2047:
[----:B---3--:R-:W-:-:S05]  /*144f0*/  VIADD R3, R7, 0x38860 ;  /* 0x0003886007037836 */ /* 0x008fca0000000000 */
[----:B--2---:R-:W-:-:S04]  /*14500*/  LEA R5, R16, R3, 0x3 ;  /* 0x0000000310057211 */ /* 0x004fc800078e18ff */
[----:B------:R-:W2:Y:S02]  /*14510*/  SYNCS.PHASECHK.TRANS64.TRYWAIT P0, [R5+URZ], R4 ;  /* 0x00000004050075a7 */ /* 0x000ea4000800017f */
[----:B--2---:R-:W-:Y:S05]  /*14520*/  @!P0 BRA `(.L_x_2048) ;  /* 0x0000000800248947 */ /* 0x004fea0003800000 */
.L_x_2071:
[----:B------:R-:W-:-:S07]  /*14530*/  IMAD R3, R2, 0x8, R3 ;  /* 0x0000000802037824 */ /* 0x000fce00078e0203 */
.L_x_2049:
[----:B---3--:R3:W4:Y:S02]  /*14540*/  SYNCS.PHASECHK.TRANS64.TRYWAIT P0, [R3+URZ], R0 ;  /* 0x00000000030075a7 */ /* 0x008724000800017f */
[----:B----4-:R-:W-:Y:S05]  /*14550*/  @!P0 NANOSLEEP.SYNCS 0x989680 ;  /* 0x009896800000895d */ /* 0x010fea0003900000 */
[----:B------:R-:W4:Y:S02]  /*14560*/  @!P0 SYNCS.PHASECHK.TRANS64 P0, [R3+URZ], R0 ;  /* 0x00000000030085a7 */ /* 0x000f24000800007f */
[----:B----4-:R-:W-:Y:S05]  /*14570*/  @!P0 BRA `(.L_x_2049) ;  /* 0xfffffffc00f08947 */ /* 0x010fea000383ffff */
.L_x_2043:
[----:B------:R-:W-:Y:S05]  /*14580*/  BSYNC B0 ;  /* 0x0000000000007941 */ /* 0x000fea0003800000 */
.L_x_2042:
[----:B------:R-:W-:Y:S05]  /*14590*/  EXIT ;  /* 0x000000000000794d */ /* 0x000fea0003800000 */
.L_x_1949:
[----:B-1----:R-:W-:-:S04]  /*145a0*/  MOV R3, UR60 ;  /* 0x0000003c00037c02 */ /* 0x002fc80008000f00 */
[----:B------:R1:W2:Y:S03]  /*145b0*/  SYNCS.PHASECHK.TRANS64.TRYWAIT P1, [R3+URZ+0x38800], R0 ;  /* 0x03880000030075a7 */ /* 0x0002a6000802017f */
[----:B--2---:R-:W-:Y:S05]  /*145c0*/  @!P1 NANOSLEEP.SYNCS 0x989680 ;  /* 0x009896800000995d */ /* 0x004fea0003900000 */
[----:B------:R-:W2:Y:S02]  /*145d0*/  @!P1 SYNCS.PHASECHK.TRANS64 P1, [R3+URZ+0x38800], R0 ;  /* 0x03880000030095a7 */ /* 0x000ea4000802007f */
[----:B--2---:R-:W-:Y:S05]  /*145e0*/  @!P1 BRA `(.L_x_1949) ;  /* 0xfffffffc00ec9947 */ /* 0x004fea000383ffff */
[----:B------:R-:W-:Y:S05]  /*145f0*/  BRA `(.L_x_2050) ;  /* 0xfffffed000b47947 */ /* 0x000fea000383ffff */
.L_x_1953:
[----:B--2---:R2:W3:Y:S02]  /*14600*/  SYNCS.PHASECHK.TRANS64.TRYWAIT P2, [R0+URZ+0x38830], R3 ;  /* 0x03883003000075a7 */ /* 0x0044e4000804017f */
[----:B---3--:R-:W-:Y:S05]  /*14610*/  @!P2 NANOSLEEP.SYNCS 0x989680 ;  /* 0x009896800000a95d */ /* 0x008fea0003900000 */
[----:B------:R-:W3:Y:S02]  /*14620*/  @!P2 SYNCS.PHASECHK.TRANS64 P2, [R0+URZ+0x38830], R3 ;  /* 0x038830030000a5a7 */ /* 0x000ee4000804007f */
[----:B---3--:R-:W-:Y:S05]  /*14630*/  @!P2 BRA `(.L_x_1953) ;  /* 0xfffffffc00f0a947 */ /* 0x008fea000383ffff */
[----:B------:R-:W-:Y:S05]  /*14640*/  BRA `(.L_x_1952) ;  /* 0xfffffed000e07947 */ /* 0x000fea000383ffff */
.L_x_1958:
[----:B--2---:R-:W-:-:S04]  /*14650*/  IMAD.U32 R4, RZ, RZ, UR47 ;  /* 0x0000002fff047e24 */ /* 0x004fc8000f8e00ff */
[----:B------:R2:W3:Y:S03]  /*14660*/  SYNCS.PHASECHK.TRANS64.TRYWAIT P2, [R4+URZ+0x38830], R3 ;  /* 0x03883003040075a7 */ /* 0x0004e6000804017f */
[----:B---3--:R-:W-:Y:S05]  /*14670*/  @!P2 NANOSLEEP.SYNCS 0x989680 ;  /* 0x009896800000a95d */ /* 0x008fea0003900000 */
[----:B------:R-:W3:Y:S02]  /*14680*/  @!P2 SYNCS.PHASECHK.TRANS64 P2, [R4+URZ+0x38830], R3 ;  /* 0x038830030400a5a7 */ /* 0x000ee4000804007f */
[----:B---3--:R-:W-:Y:S05]  /*14690*/  @!P2 BRA `(.L_x_1958) ;  /* 0xfffffffc00eca947 */ /* 0x008fea000383ffff */
[----:B------:R-:W-:Y:S05]  /*146a0*/  BRA `(.L_x_1957) ;  /* 0xffffff1c00587947 */ /* 0x000fea000383ffff */
.L_x_1962:
[----:B-12---:R-:W-:-:S04]  /*146b0*/  MOV R3, UR5 ;  /* 0x0000000500037c02 */ /* 0x006fc80008000f00 */
[----:B------:R1:W2:Y:S03]  /*146c0*/  SYNCS.PHASECHK.TRANS64.TRYWAIT P2, [R3+URZ+0x38850], R0 ;  /* 0x03885000030075a7 */ /* 0x0002a6000804017f */
[----:B--2---:R-:W-:Y:S05]  /*146d0*/  @!P2 NANOSLEEP.SYNCS 0x989680 ;  /* 0x009896800000a95d */ /* 0x004fea0003900000 */
[----:B------:R-:W2:Y:S02]  /*146e0*/  @!P2 SYNCS.PHASECHK.TRANS64 P2, [R3+URZ+0x38850], R0 ;  /* 0x038850000300a5a7 */ /* 0x000ea4000804007f */
[----:B--2---:R-:W-:Y:S05]  /*146f0*/  @!P2 BRA `(.L_x_1962) ;  /* 0xfffffffc00eca947 */ /* 0x004fea000383ffff */
[----:B------:R-:W-:Y:S05]  /*14700*/  BRA `(.L_x_1961) ;  /* 0xffffff4000d07947 */ /* 0x000fea000383ffff */
.L_x_1968:
[----:B--2---:R-:W-:-:S04]  /*14710*/  IMAD.U32 R4, RZ, RZ, UR4 ;  /* 0x00000004ff047e24 */ /* 0x004fc8000f8e00ff */
[----:B------:R2:W3:Y:S03]  /*14720*/  SYNCS.PHASECHK.TRANS64.TRYWAIT P2, [R4+URZ+0x38830], R3 ;  /* 0x03883003040075a7 */ /* 0x0004e6000804017f */
[----:B---3--:R-:W-:Y:S05]  /*14730*/  @!P2 NANOSLEEP.SYNCS 0x989680 ;  /* 0x009896800000a95d */ /* 0x008fea0003900000 */
[----:B------:R-:W3:Y:S02]  /*14740*/  @!P2 SYNCS.PHASECHK.TRANS64 P2, [R4+URZ+0x38830], R3 ;  /* 0x038830030400a5a7 */ /* 0x000ee4000804007f */
[----:B---3--:R-:W-:Y:S05]  /*14750*/  @!P2 BRA `(.L_x_1968) ;  /* 0xfffffffc00eca947 */ /* 0x008fea000383ffff */
[----:B------:R-:W-:Y:S05]  /*14760*/  BRA `(.L_x_1967) ;  /* 0xffffff5c00c87947 */ /* 0x000fea000383ffff */
.L_x_1972:
[----:B-12---:R-:W-:-:S04]  /*14770*/  MOV R3, UR5 ;  /* 0x0000000500037c02 */ /* 0x006fc80008000f00 */
[----:B------:R1:W2:Y:S03]  /*14780*/  SYNCS.PHASECHK.TRANS64.TRYWAIT P2, [R3+URZ+0x38850], R0 ;  /* 0x03885000030075a7 */ /* 0x0002a6000804017f */
[----:B--2---:R-:W-:Y:S05]  /*14790*/  @!P2 NANOSLEEP.SYNCS 0x989680 ;  /* 0x009896800000a95d */ /* 0x004fea0003900000 */
[----:B------:R-:W2:Y:S02]  /*147a0*/  @!P2 SYNCS.PHASECHK.TRANS64 P2, [R3+URZ+0x38850], R0 ;  /* 0x038850000300a5a7 */ /* 0x000ea4000804007f */
[----:B--2---:R-:W-:Y:S05]  /*147b0*/  @!P2 BRA `(.L_x_1972) ;  /* 0xfffffffc00eca947 */ /* 0x004fea000383ffff */
[----:B------:R-:W-:Y:S05]  /*147c0*/  BRA `(.L_x_1971) ;  /* 0xffffff8400447947 */ /* 0x000fea000383ffff */
.L_x_1977:
[----:B--2---:R-:W-:-:S04]  /*147d0*/  IMAD.U32 R7, RZ, RZ, UR5 ;  /* 0x00000005ff077e24 */ /* 0x004fc8000f8e00ff */
[----:B------:R2:W3:Y:S03]  /*147e0*/  SYNCS.PHASECHK.TRANS64.TRYWAIT P0, [R7+URZ+0x38850], R0 ;  /* 0x03885000070075a7 */ /* 0x0004e6000800017f */
[----:B---3--:R-:W-:Y:S05]  /*147f0*/  @!P0 NANOSLEEP.SYNCS 0x989680 ;  /* 0x009896800000895d */ /* 0x008fea0003900000 */
[----:B------:R-:W3:Y:S02]  /*14800*/  @!P0 SYNCS.PHASECHK.TRANS64 P0, [R7+URZ+0x38850], R0 ;  /* 0x03885000070085a7 */ /* 0x000ee4000800007f */
[----:B---3--:R-:W-:Y:S05]  /*14810*/  @!P0 BRA `(.L_x_1977) ;  /* 0xfffffffc00ec8947 */ /* 0x008fea000383ffff */
[----:B------:R-:W-:Y:S05]  /*14820*/  BRA `(.L_x_1976) ;  /* 0xffffffa0007c7947 */ /* 0x000fea000383ffff */
.L_x_2001:
[----:B------:R-:W1:Y:S01]  /*14830*/  S2R R7, SR_TID.X ;  /* 0x0000000000077919 */ /* 0x000e620000002100 */
[----:B------:R-:W-:Y:S01]  /*14840*/  IMAD.MOV.U32 R12, RZ, RZ, RZ ;  /* 0x000000ffff0c7224 */ /* 0x000fe200078e00ff */
[----:B------:R-:W-:Y:S01]  /*14850*/  MOV R11, 0x1f ;  /* 0x0000001f000b7802 */ /* 0x000fe20000000f00 */
[----:B------:R-:W-:Y:S01]  /*14860*/  IMAD.MOV.U32 R15, RZ, RZ, -0x1 ;  /* 0xffffffffff0f7424 */ /* 0x000fe200078e00ff */
[----:B-1----:R-:W-:-:S04]  /*14870*/  SHF.R.U32.HI R7, RZ, 0x5, R7 ;  /* 0x00000005ff077819 */ /* 0x002fc80000011607 */
[----:B------:R-:W-:-:S04]  /*14880*/  LOP3.LUT R7, R7, 0x3, RZ, 0xc0, !PT ;  /* 0x0000000307077812 */ /* 0x000fc800078ec0ff */
[----:B------:R-:W-:-:S07]  /*14890*/  MOV R13, R7 ;  /* 0x00000007000d7202 */ /* 0x000fce0000000f00 */
[----:B------:R-:W-:Y:S05]  /*148a0*/  WARPSYNC.COLLECTIVE R15, `(.L_x_2051) ;  /* 0x000000000f087348 */ /* 0x000fea0003c00000 */
[----:B------:R1:W2:Y:S02]  /*148b0*/  SHFL.IDX P6, R14, R13, R12, R11 ;  /* 0x0000000c0d0e7389 */ /* 0x0002a400000c000b */
[----:B-12---:R-:W-:Y:S01]  /*148c0*/  ENDCOLLECTIVE ;  /* 0x000000000000791b */ /* 0x006fe20003800000 */
.L_x_2051:
[----:B------:R-:W-:Y:S05]  /*148d0*/  BRA `(.L_x_2052) ;  /* 0xffffffd400647947 */ /* 0x000fea000383ffff */
.L_x_2002:
[----:B------:R-:W-:Y:S01]  /*148e0*/  BSSY B0, `(.L_x_2053) ;  /* 0x0000006000007945 */ /* 0x000fe20003800000 */
[----:B------:R-:W-:-:S07]  /*148f0*/  MOV R15, 0xffffffff ;  /* 0xffffffff000f7802 */ /* 0x000fce0000000f00 */
[----:B------:R-:W-:Y:S05]  /*14900*/  WARPSYNC.COLLECTIVE R15, `(.L_x_2054) ;  /* 0x000000000f0c7348 */ /* 0x000fea0003c00000 */
[----:B------:R-:W-:Y:S02]  /*14910*/  ELECT P6, UR62, PT ;  /* 0x00000000003e782f */ /* 0x000fe400038c0000 */
[----:B------:R-:W-:Y:S01]  /*14920*/  MOV R14, UR62 ;  /* 0x0000003e000e7c02 */ /* 0x000fe20008000f00 */
[----:B------:R-:W-:Y:S10]  /*14930*/  ENDCOLLECTIVE ;  /* 0x000000000000791b */ /* 0x000ff40003800000 */
.L_x_2054:
[----:B------:R-:W-:Y:S05]  /*14940*/  BSYNC B0 ;  /* 0x0000000000007941 */ /* 0x000fea0003800000 */
.L_x_2053:
[----:B------:R-:W-:Y:S05]  /*14950*/  BRA `(.L_x_2055) ;  /* 0xffffffd400547947 */ /* 0x000fea000383ffff */
.L_x_2005:
[----:B-1----:R1:W2:Y:S02]  /*14960*/  SYNCS.PHASECHK.TRANS64.TRYWAIT P2, [R8+URZ+0x38840], R7 ;  /* 0x03884007080075a7 */ /* 0x0022a4000804017f */
[----:B--2---:R-:W-:Y:S05]  /*14970*/  @!P2 NANOSLEEP.SYNCS 0x989680 ;  /* 0x009896800000a95d */ /* 0x004fea0003900000 */
[----:B------:R-:W2:Y:S02]  /*14980*/  @!P2 SYNCS.PHASECHK.TRANS64 P2, [R8+URZ+0x38840], R7 ;  /* 0x038840070800a5a7 */ /* 0x000ea4000804007f */
[----:B--2---:R-:W-:Y:S05]  /*14990*/  @!P2 BRA `(.L_x_2005) ;  /* 0xfffffffc00f0a947 */ /* 0x004fea000383ffff */
[----:B------:R-:W-:Y:S05]  /*149a0*/  BRA `(.L_x_2056) ;  /* 0xffffffd400b47947 */ /* 0x000fea000383ffff */
.L_x_2007:
[----:B-1----:R-:W-:-:S04]  /*149b0*/  IMAD.U32 R8, RZ, RZ, UR40 ;  /* 0x00000028ff087e24 */ /* 0x002fc8000f8e00ff */
[----:B------:R1:W2:Y:S03]  /*149c0*/  SYNCS.PHASECHK.TRANS64.TRYWAIT P2, [R8+URZ+0x38820], R7 ;  /* 0x03882007080075a7 */ /* 0x0002a6000804017f */
[----:B--2---:R-:W-:Y:S05]  /*149d0*/  @!P2 NANOSLEEP.SYNCS 0x989680 ;  /* 0x009896800000a95d */ /* 0x004fea0003900000 */
[----:B------:R-:W2:Y:S02]  /*149e0*/  @!P2 SYNCS.PHASECHK.TRANS64 P2, [R8+URZ+0x38820], R7 ;  /* 0x038820070800a5a7 */ /* 0x000ea4000804007f */
[----:B--2---:R-:W-:Y:S05]  /*149f0*/  @!P2 BRA `(.L_x_2007) ;  /* 0xfffffffc00eca947 */ /* 0x004fea000383ffff */
[----:B------:R-:W-:Y:S05]  /*14a00*/  BRA `(.L_x_2057) ;  /* 0xffffffd800e47947 */ /* 0x000fea000383ffff */
.L_x_2013:
[----:B-1----:R1:W2:Y:S02]  /*14a10*/  SYNCS.PHASECHK.TRANS64.TRYWAIT P3, [R3+URZ+0x38840], R2 ;  /* 0x03884002030075a7 */ /* 0x0022a4000806017f */
[----:B--2---:R-:W-:Y:S05]  /*14a20*/  @!P3 NANOSLEEP.SYNCS 0x989680 ;  /* 0x009896800000b95d */ /* 0x004fea0003900000 */
[----:B------:R-:W2:Y:S02]  /*14a30*/  @!P3 SYNCS.PHASECHK.TRANS64 P3, [R3+URZ+0x38840], R2 ;  /* 0x038840020300b5a7 */ /* 0x000ea4000806007f */
[----:B--2---:R-:W-:Y:S05]  /*14a40*/  @!P3 BRA `(.L_x_2013) ;  /* 0xfffffffc00f0b947 */ /* 0x004fea000383ffff */
[----:B------:R-:W-:Y:S05]  /*14a50*/  BRA `(.L_x_2058) ;  /* 0xffffffdc00907947 */ /* 0x000fea000383ffff */
.L_x_2015:
[----:B-1----:R1:W2:Y:S02]  /*14a60*/  SYNCS.PHASECHK.TRANS64.TRYWAIT P3, [R2+URZ+0x60], R3 ;  /* 0x00006003020075a7 */ /* 0x0022a4000806017f */
[----:B--2---:R-:W-:Y:S05]  /*14a70*/  @!P3 NANOSLEEP.SYNCS 0x989680 ;  /* 0x009896800000b95d */ /* 0x004fea0003900000 */
[----:B------:R-:W2:Y:S02]  /*14a80*/  @!P3 SYNCS.PHASECHK.TRANS64 P3, [R2+URZ+0x60], R3 ;  /* 0x000060030200b5a7 */ /* 0x000ea4000806007f */
[----:B--2---:R-:W-:Y:S05]  /*14a90*/  @!P3 BRA `(.L_x_2015) ;  /* 0xfffffffc00f0b947 */ /* 0x004fea000383ffff */
[----:B------:R-:W-:Y:S05]  /*14aa0*/  BRA `(.L_x_2059) ;  /* 0xffffffe000207947 */ /* 0x000fea000383ffff */
.L_x_2021:
[----:B-1----:R1:W2:Y:S02]  /*14ab0*/  SYNCS.PHASECHK.TRANS64.TRYWAIT P3, [R3+URZ+0x38840], R2 ;  /* 0x03884002030075a7 */ /* 0x0022a4000806017f */
[----:B--2---:R-:W-:Y:S05]  /*14ac0*/  @!P3 NANOSLEEP.SYNCS 0x989680 ;  /* 0x009896800000b95d */ /* 0x004fea0003900000 */
[----:B------:R-:W2:Y:S02]  /*14ad0*/  @!P3 SYNCS.PHASECHK.TRANS64 P3, [R3+URZ+0x38840], R2 ;  /* 0x038840020300b5a7 */ /* 0x000ea4000806007f */
[----:B--2---:R-:W-:Y:S05]  /*14ae0*/  @!P3 BRA `(.L_x_2021) ;  /* 0xfffffffc00f0b947 */ /* 0x004fea000383ffff */
[----:B------:R-:W-:Y:S05]  /*14af0*/  BRA `(.L_x_2060) ;  /* 0xffffffe4005c7947 */ /* 0x000fea000383ffff */
.L_x_2023:
[----:B-1----:R1:W2:Y:S02]  /*14b00*/  SYNCS.PHASECHK.TRANS64.TRYWAIT P3, [R2+URZ+0x60], R17 ;  /* 0x00006011020075a7 */ /* 0x0022a4000806017f */
[----:B--2---:R-:W-:Y:S05]  /*14b10*/  @!P3 NANOSLEEP.SYNCS 0x989680 ;  /* 0x009896800000b95d */ /* 0x004fea0003900000 */
[----:B------:R-:W2:Y:S02]  /*14b20*/  @!P3 SYNCS.PHASECHK.TRANS64 P3, [R2+URZ+0x60], R17 ;  /* 0x000060110200b5a7 */ /* 0x000ea4000806007f */
[----:B--2---:R-:W-:Y:S05]  /*14b30*/  @!P3 BRA `(.L_x_2023) ;  /* 0xfffffffc00f0b947 */ /* 0x004fea000383ffff */
[----:B------:R-:W-:Y:S05]  /*14b40*/  BRA `(.L_x_2061) ;  /* 0xffffffe400ec7947 */ /* 0x000fea000383ffff */
.L_x_2028:
[----:B-1----:R1:W2:Y:S02]  /*14b50*/  SYNCS.PHASECHK.TRANS64.TRYWAIT P3, [R2+URZ+0x38840], R3 ;  /* 0x03884003020075a7 */ /* 0x0022a4000806017f */
[----:B--2---:R-:W-:Y:S05]  /*14b60*/  @!P3 NANOSLEEP.SYNCS 0x989680 ;  /* 0x009896800000b95d */ /* 0x004fea0003900000 */
[----:B------:R-:W2:Y:S02]  /*14b70*/  @!P3 SYNCS.PHASECHK.TRANS64 P3, [R2+URZ+0x38840], R3 ;  /* 0x038840030200b5a7 */ /* 0x000ea4000806007f */
[----:B--2---:R-:W-:Y:S05]  /*14b80*/  @!P3 BRA `(.L_x_2028) ;  /* 0xfffffffc00f0b947 */ /* 0x004fea000383ffff */
[----:B------:R-:W-:Y:S05]  /*14b90*/  BRA `(.L_x_2062) ;  /* 0xffffffec00007947 */ /* 0x000fea000383ffff */
.L_x_2030:
[----:B-1----:R1:W2:Y:S02]  /*14ba0*/  SYNCS.PHASECHK.TRANS64.TRYWAIT P3, [R2+URZ+0x60], R11 ;  /* 0x0000600b020075a7 */ /* 0x0022a4000806017f */
[----:B--2---:R-:W-:Y:S05]  /*14bb0*/  @!P3 NANOSLEEP.SYNCS 0x989680 ;  /* 0x009896800000b95d */ /* 0x004fea0003900000 */
[----:B------:R-:W2:Y:S02]  /*14bc0*/  @!P3 SYNCS.PHASECHK.TRANS64 P3, [R2+URZ+0x60], R11 ;  /* 0x0000600b0200b5a7 */ /* 0x000ea4000806007f */
[----:B--2---:R-:W-:Y:S05]  /*14bd0*/  @!P3 BRA `(.L_x_2030) ;  /* 0xfffffffc00f0b947 */ /* 0x004fea000383ffff */
[----:B------:R-:W-:Y:S05]  /*14be0*/  BRA `(.L_x_2063) ;  /* 0xffffffec00907947 */ /* 0x000fea000383ffff */
.L_x_2037:
[----:B-1----:R1:W2:Y:S02]  /*14bf0*/  SYNCS.PHASECHK.TRANS64.TRYWAIT P0, [R3+URZ+0x38860], R0 ;  /* 0x03886000030075a7 */ /* 0x0022a4000800017f */
[----:B--2---:R-:W-:Y:S05]  /*14c00*/  @!P0 NANOSLEEP.SYNCS 0x989680 ;  /* 0x009896800000895d */ /* 0x004fea0003900000 */
[----:B------:R-:W2:Y:S02]  /*14c10*/  @!P0 SYNCS.PHASECHK.TRANS64 P0, [R3+URZ+0x38860], R0 ;  /* 0x03886000030085a7 */ /* 0x000ea4000800007f */
[----:B--2---:R-:W-:Y:S05]  /*14c20*/  @!P0 BRA `(.L_x_2037) ;  /* 0xfffffffc00f08947 */ /* 0x004fea000383ffff */
[----:B------:R-:W-:Y:S05]  /*14c30*/  BRA `(.L_x_2064) ;  /* 0xfffffff000907947 */ /* 0x000fea000383ffff */
.L_x_2039:
[----:B------:R-:W-:Y:S01]  /*14c40*/  BSSY B0, `(.L_x_2065) ;  /* 0x0000007000007945 */ /* 0x000fe20003800000 */
[----:B------:R-:W-:Y:S01]  /*14c50*/  MOV R12, RZ ;  /* 0x000000ff000c7202 */ /* 0x000fe20000000f00 */
[----:B------:R-:W-:Y:S01]  /*14c60*/  IMAD.MOV.U32 R11, RZ, RZ, 0x1f ;  /* 0x0000001fff0b7424 */ /* 0x000fe200078e00ff */
[----:B------:R-:W-:-:S07]  /*14c70*/  MOV R15, 0xffffffff ;  /* 0xffffffff000f7802 */ /* 0x000fce0000000f00 */
[----:B------:R-:W-:Y:S05]  /*14c80*/  WARPSYNC.COLLECTIVE R15, `(.L_x_2066) ;  /* 0x000000000f087348 */ /* 0x000fea0003c00000 */
[----:B------:R1:W2:Y:S02]  /*14c90*/  SHFL.IDX P6, R14, R13, R12, R11 ;  /* 0x0000000c0d0e7389 */ /* 0x0002a400000c000b */
[----:B-12---:R-:W-:Y:S01]  /*14ca0*/  ENDCOLLECTIVE ;  /* 0x000000000000791b */ /* 0x006fe20003800000 */
.L_x_2066:
[----:B------:R-:W-:Y:S05]  /*14cb0*/  BSYNC B0 ;  /* 0x0000000000007941 */ /* 0x000fea0003800000 */
.L_x_2065:
[----:B------:R-:W-:Y:S05]  /*14cc0*/  BRA `(.L_x_2067) ;  /* 0xfffffff4002c7947 */ /* 0x000fea000383ffff */
.L_x_2041:
[----:B--2---:R2:W3:Y:S02]  /*14cd0*/  SYNCS.PHASECHK.TRANS64.TRYWAIT P0, [R7+URZ+0x38820], R0 ;  /* 0x03882000070075a7 */ /* 0x0044e4000800017f */
[----:B---3--:R-:W-:Y:S05]  /*14ce0*/  @!P0 NANOSLEEP.SYNCS 0x989680 ;  /* 0x009896800000895d */ /* 0x008fea0003900000 */
[----:B------:R-:W3:Y:S02]  /*14cf0*/  @!P0 SYNCS.PHASECHK.TRANS64 P0, [R7+URZ+0x38820], R0 ;  /* 0x03882000070085a7 */ /* 0x000ee4000800007f */
[----:B---3--:R-:W-:Y:S05]  /*14d00*/  @!P0 BRA `(.L_x_2041) ;  /* 0xfffffffc00f08947 */ /* 0x008fea000383ffff */
[----:B------:R-:W-:Y:S05]  /*14d10*/  BRA `(.L_x_2068) ;  /* 0xfffffff400747947 */ /* 0x000fea000383ffff */
.L_x_2045:
[----:B--2---:R2:W3:Y:S02]  /*14d20*/  SYNCS.PHASECHK.TRANS64.TRYWAIT P0, [R5+URZ], R4 ;  /* 0x00000004050075a7 */ /* 0x0044e4000800017f */
[----:B---3--:R-:W-:Y:S05]  /*14d30*/  @!P0 NANOSLEEP.SYNCS 0x989680 ;  /* 0x009896800000895d */ /* 0x008fea0003900000 */
[----:B------:R-:W3:Y:S02]  /*14d40*/  @!P0 SYNCS.PHASECHK.TRANS64 P0, [R5+URZ], R4 ;  /* 0x00000004050085a7 */ /* 0x000ee4000800007f */
[----:B---3--:R-:W-:Y:S05]  /*14d50*/  @!P0 BRA `(.L_x_2045) ;  /* 0xfffffffc00f08947 */ /* 0x008fea000383ffff */
[----:B------:R-:W-:Y:S05]  /*14d60*/  BRA `(.L_x_2069) ;  /* 0xfffffff400d07947 */ /* 0x000fea000383ffff */
.L_x_2046:
[----:B---3--:R3:W4:Y:S02]  /*14d70*/  SYNCS.PHASECHK.TRANS64.TRYWAIT P0, [R3+URZ], R0 ;  /* 0x00000000030075a7 */ /* 0x008724000800017f */
[----:B----4-:R-:W-:Y:S05]  /*14d80*/  @!P0 NANOSLEEP.SYNCS 0x989680 ;  /* 0x009896800000895d */ /* 0x010fea0003900000 */
[----:B------:R-:W4:Y:S02]  /*14d90*/  @!P0 SYNCS.PHASECHK.TRANS64 P0, [R3+URZ], R0 ;  /* 0x00000000030085a7 */ /* 0x000f24000800007f */
[----:B----4-:R-:W-:Y:S05]  /*14da0*/  @!P0 BRA `(.L_x_2046) ;  /* 0xfffffffc00f08947 */ /* 0x010fea000383ffff */
[----:B------:R-:W-:Y:S05]  /*14db0*/  BRA `(.L_x_2070) ;  /* 0xfffffff400c47947 */ /* 0x000fea000383ffff */
.L_x_2048:
[----:B--2---:R2:W3:Y:S02]  /*14dc0*/  SYNCS.PHASECHK.TRANS64.TRYWAIT P0, [R5+URZ], R4 ;  /* 0x00000004050075a7 */ /* 0x0044e4000800017f */
[----:B---3--:R-:W-:Y:S05]  /*14dd0*/  @!P0 NANOSLEEP.SYNCS 0x989680 ;  /* 0x009896800000895d */ /* 0x008fea0003900000 */
[----:B------:R-:W3:Y:S02]  /*14de0*/  @!P0 SYNCS.PHASECHK.TRANS64 P0, [R5+URZ], R4 ;  /* 0x00000004050085a7 */ /* 0x000ee4000800007f */
[----:B---3--:R-:W-:Y:S05]  /*14df0*/  @!P0 BRA `(.L_x_2048) ;  /* 0xfffffffc00f08947 */ /* 0x008fea000383ffff */
[----:B------:R-:W-:Y:S05]  /*14e00*/  BRA `(.L_x_2071) ;  /* 0xfffffff400c87947 */ /* 0x000fea000383ffff */
.L_x_2072:
        /* <DEDUP_REMOVED lines=15> */
.L_x_2845:


//--------------------- .text._ZN7cutlass13device_kernelIN5flash11enable_sm90INS1_16FlashAttnFwdSm90INS1_25CollectiveMainloopFwdSm90ILi2EN4cute5tupleIJNS5_1CILi1EEES8_S8_EEENS6_IJNS7_ILi128EEENS7_ILi80EEENS7_ILi256EEEEEELi256ENS_10bfloat16_tEfNS_4arch4Sm90ELb1ELb0ELb1ELb1ELb0ELb0ELb0ELb1ELb1ELb0ELb0ELb0EEENS1_21CollectiveEpilogueFwdINS6_IJSA_SC_SB_EEES9_SE_SG_Li256ELb1ELb0ELb0ELb0EEENS1_36VarlenDynamicPersistentTileSchedulerILi128ELi80ELi256ELi32ELb0ELb0ELb1ELb1ELb1ELb1EEEEEEEEEvNT_6ParamsE --------------------------
	.section	.text._ZN7cutlass13device_kernelIN5flash11enable_sm90INS1_16FlashAttnFwdSm90INS1_25CollectiveMainloopFwdSm90ILi2EN4cute5tupleIJNS5_1CILi1EEES8_S8_EEENS6_IJNS7_ILi128EEENS7_ILi80EEENS7_ILi256EEEEEELi256ENS_10bfloat16_tEfNS_4arch4Sm90ELb1ELb0ELb1ELb1ELb0ELb0ELb0ELb1ELb1ELb0ELb0ELb0EEENS1_21CollectiveEpilogueFwdINS6_IJSA_SC_SB_EEES9_SE_SG_Li256ELb1ELb0ELb0ELb0EEENS1_36VarlenDynamicPersistentTileSchedulerILi128ELi80ELi256ELi32ELb0ELb0ELb1ELb1ELb1ELb1EEEEEEEEEvNT_6ParamsE,"ax",@progbits
	.align	128
.text._ZN7cutlass13device_kernelIN5flash11enable_sm90INS1_16FlashAttnFwdSm90INS1_25CollectiveMainloopFwdSm90ILi2EN4cute5tupleIJNS5_1CILi1EEES8_S8_EEENS6_IJNS7_ILi128EEENS7_ILi80EEENS7_ILi256EEEEEELi256ENS_10bfloat16_tEfNS_4arch4Sm90ELb1ELb0ELb1ELb1ELb0ELb0ELb0ELb1ELb1ELb0ELb0ELb0EEENS1_21CollectiveEpilogueFwdINS6_IJSA_SC_SB_EEES9_SE_SG_Li256ELb1ELb0ELb0ELb0EEENS1_36VarlenDynamicPersistentTileSchedulerILi128ELi80ELi256ELi32ELb0ELb0ELb1ELb1ELb1ELb1EEEEEEEEEvNT_6ParamsE:
        .type           _ZN7cutlass13device_kernelIN5flash11enable_sm90INS1_16FlashAttnFwdSm90INS1_25CollectiveMainloopFwdSm90ILi2EN4cute5tupleIJNS5_1CILi1EEES8_S8_EEENS6_IJNS7_ILi128EEENS7_ILi80EEENS7_ILi256EEEEEELi256ENS_10bfloat16_tEfNS_4arch4Sm90ELb1ELb0ELb1ELb1ELb0ELb0ELb0ELb1ELb1ELb0ELb0ELb0EEENS1_21CollectiveEpilogueFwdINS6_IJSA_SC_SB_EEES9_SE_SG_Li256ELb1ELb0ELb0ELb0EEENS1_36VarlenDynamicPersistentTileSchedulerILi128ELi80ELi256ELi32ELb0ELb0ELb1ELb1ELb1ELb1EEEEEEEEEvNT_6ParamsE,@function
        .size           _ZN7cutlass13device_kernelIN5flash11enable_sm90INS1_16FlashAttnFwdSm90INS1_25CollectiveMainloopFwdSm90ILi2EN4cute5tupleIJNS5_1CILi1EEES8_S8_EEENS6_IJNS7_ILi128EEENS7_ILi80EEENS7_ILi256EEEEEELi256ENS_10bfloat16_tEfNS_4arch4Sm90ELb1ELb0ELb1ELb1ELb0ELb0ELb0ELb1ELb1ELb0ELb0ELb0EEENS1_21CollectiveEpilogueFwdINS6_IJSA_SC_SB_EEES9_SE_SG_Li256ELb1ELb0ELb0ELb0EEENS1_36VarlenDynamicPersistentTileSchedulerILi128ELi80ELi256ELi32ELb0ELb0ELb1ELb1ELb1ELb1EEEEEEEEEvNT_6ParamsE,(.L_x_2846 - _ZN7cutlass13device_kernelIN5flash11enable_sm90INS1_16FlashAttnFwdSm90INS1_25CollectiveMainloopFwdSm90ILi2EN4cute5tupleIJNS5_1CILi1EEES8_S8_EEENS6_IJNS7_ILi128EEENS7_ILi80EEENS7_ILi256EEEEEELi256ENS_10bfloat16_tEfNS_4arch4Sm90ELb1ELb0ELb1ELb1ELb0ELb0ELb0ELb1ELb1ELb0ELb0ELb0EEENS1_21CollectiveEpilogueFwdINS6_IJSA_SC_SB_EEES9_SE_SG_Li256ELb1ELb0ELb0ELb0EEENS1_36VarlenDynamicPersistentTileSchedulerILi128ELi80ELi256ELi32ELb0ELb0ELb1ELb1ELb1ELb1EEEEEEEEEvNT_6ParamsE)
        .other          _ZN7cutlass13device_kernelIN5flash11enable_sm90INS1_16FlashAttnFwdSm90INS1_25CollectiveMainloopFwdSm90ILi2EN4cute5tupleIJNS5_1CILi1EEES8_S8_EEENS6_IJNS7_ILi128EEENS7_ILi80EEENS7_ILi256EEEEEELi256ENS_10bfloat16_tEfNS_4arch4Sm90ELb1ELb0ELb1ELb1ELb0ELb0ELb0ELb1ELb1ELb0ELb0ELb0EEENS1_21CollectiveEpilogueFwdINS6_IJSA_SC_SB_EEES9_SE_SG_Li256ELb1ELb0ELb0ELb0EEENS1_36VarlenDynamicPersistentTileSchedulerILi128ELi80ELi256ELi32ELb0ELb0ELb1ELb1ELb1ELb1EEEEEEEEEvNT_6ParamsE,@"STO_CUDA_ENTRY STV_DEFAULT"
_ZN7cutlass13device_kernelIN5flash11enable_sm90INS1_16FlashAttnFwdSm90INS1_25CollectiveMainloopFwdSm90ILi2EN4cute5tupleIJNS5_1CILi1EEES8_S8_EEENS6_IJNS7_ILi128EEENS7_ILi80EEENS7_ILi256EEEEEELi256ENS_10bfloat16_tEfNS_4arch4Sm90ELb1ELb0ELb1ELb1ELb0ELb0ELb0ELb1ELb1ELb0ELb0ELb0EEENS1_21CollectiveEpilogueFwdINS6_IJSA_SC_SB_EEES9_SE_SG_Li256ELb1ELb0ELb0ELb0EEENS1_36VarlenDynamicPersistentTileSchedulerILi128ELi80ELi256ELi32ELb0ELb0ELb1ELb1ELb1ELb1EEEEEEEEEvNT_6ParamsE:
        /* <DEDUP_REMOVED lines=21> */
.L_x_2074:
[----:B------:R-:W-:Y:S05]  /*0150*/  BSYNC B0 ;  /* 0x0000000000007941 */ /* 0x000fea0003800000 */
.L_x_2073:
        /* <DEDUP_REMOVED lines=41> */
.L_x_2075:
        /* <DEDUP_REMOVED lines=22> */
.L_x_2076:
        /* <DEDUP_REMOVED lines=18> */
.L_x_2077:
        /* <DEDUP_REMOVED lines=22> */
.L_x_2078:
        /* <DEDUP_REMOVED lines=22> */
.L_x_2079:
        /* <DEDUP_REMOVED lines=8> */
.L_x_2081:
        /* <DEDUP_REMOVED lines=17> */
[----:B------:R-:W0:Y:S11]  /*0ac0*/  S2R R0, SR_TID.X ;  /* 0x0000000000007919 */ /* 0x000e360000002100 */
[----:B------:R-:W-:Y:S01]  /*0ad0*/  IMAD.U32 R22, RZ, RZ, UR5 ;  /* 0x00000005ff167e24 */ /* 0x000fe2000f8e00ff */
[----:B------:R-:W-:Y:S01]  /*0ae0*/  R2UR UR5, R14 ;  /* 0x000000000e0572ca */ /* 0x000fe200000e0000 */
[----:B0-----:R-:W-:-:S05]  /*0af0*/  VIADD R225, R0, 0xffffff80 ;  /* 0xffffff8000e17836 */ /* 0x001fca0000000000 */
[----:B------:R-:W-:-:S04]  /*0b00*/  SHF.R.S32.HI R0, RZ, 0x1f, R225 ;  /* 0x0000001fff007819 */ /* 0x000fc800000114e1 */
[CC--:B------:R-:W-:Y:S02]  /*0b10*/  LEA.HI R3, R0.reuse, R225.reuse, RZ, 0x7 ;  /* 0x000000e100037211 */ /* 0x0c0fe400078f38ff */
[----:B------:R-:W-:Y:S02]  /*0b20*/  LEA.HI R4, R0, R225, RZ, 0x5 ;  /* 0x000000e100047211 */ /* 0x000fe400078f28ff */
[----:B------:R-:W-:Y:S02]  /*0b30*/  SHF.R.S32.HI R222, RZ, 0x7, R3 ;  /* 0x00000007ffde7819 */ /* 0x000fe40000011403 */
[----:B--2---:R-:W-:Y:S02]  /*0b40*/  R2UR UR4, R2 ;  /* 0x00000000020472ca */ /* 0x004fe400000e0000 */
[C---:B------:R-:W-:Y:S02]  /*0b50*/  LOP3.LUT R2, R3.reuse, 0xffffff80, RZ, 0xc0, !PT ;  /* 0xffffff8003027812 */ /* 0x040fe400078ec0ff */
[----:B------:R-:W-:-:S03]  /*0b60*/  LEA.HI R3, R3, R222, RZ, 0x1 ;  /* 0x000000de03037211 */ /* 0x000fc600078f08ff */
[----:B------:R-:W-:Y:S01]  /*0b70*/  IMAD.IADD R221, R225, 0x1, -R2 ;  /* 0x00000001e1dd7824 */ /* 0x000fe200078e0a02 */
[----:B------:R-:W-:-:S04]  /*0b80*/  LOP3.LUT R3, R3, 0x3fffffe, RZ, 0xc0, !PT ;  /* 0x03fffffe03037812 */ /* 0x000fc800078ec0ff */
[----:B------:R-:W-:Y:S01]  /*0b90*/  SHF.R.S32.HI R8, RZ, 0x1f, R221 ;  /* 0x0000001fff087819 */ /* 0x000fe200000114dd */
[----:B------:R-:W-:Y:S01]  /*0ba0*/  ULOP3.LUT UR4, UR4, 0x1, URZ, 0xfc, !UPT ;  /* 0x0000000104047892 */ /* 0x000fe2000f8efc3f */
[----:B------:R-:W-:Y:S02]  /*0bb0*/  IADD3 R3, R222, -R3, RZ ;  /* 0x80000003de037210 */ /* 0x000fe40007ffe0ff */
[CC--:B------:R-:W-:Y:S02]  /*0bc0*/  LEA.HI R9, R8.reuse, R221.reuse, RZ, 0x2 ;  /* 0x000000dd08097211 */ /* 0x0c0fe400078f10ff */
[----:B------:R-:W-:Y:S01]  /*0bd0*/  LEA.HI R8, R8, R221, RZ, 0x5 ;  /* 0x000000dd08087211 */ /* 0x000fe200078f28ff */
[----:B------:R-:W-:Y:S01]  /*0be0*/  IMAD.U32 R224, RZ, RZ, UR4 ;  /* 0x00000004ffe07e24 */ /* 0x000fe2000f8e00ff */
[--C-:B------:R-:W-:Y:S01]  /*0bf0*/  SHF.R.S32.HI R5, RZ, 0x2, R9.reuse ;  /* 0x00000002ff057819 */ /* 0x100fe20000011409 */
[----:B------:R-:W-:Y:S01]  /*0c00*/  UMOV UR4, URZ ;  /* 0x0000003f00047c82 */ /* 0x000fe20008000000 */
[----:B------:R-:W-:Y:S01]  /*0c10*/  SHF.R.S32.HI R2, RZ, 0x1f, R9 ;  /* 0x0000001fff027819 */ /* 0x000fe20000011409 */
[----:B------:R-:W-:Y:S01]  /*0c20*/  IMAD.U32 R220, RZ, RZ, UR4 ;  /* 0x00000004ffdc7e24 */ /* 0x000fe2000f8e00ff */
[----:B------:R-:W-:Y:S01]  /*0c30*/  SHF.R.S32.HI R8, RZ, 0x5, R8 ;  /* 0x00000005ff087819 */ /* 0x000fe20000011408 */
[----:B------:R-:W-:Y:S01]  /*0c40*/  IMAD.U32 R16, RZ, RZ, UR4 ;  /* 0x00000004ff107e24 */ /* 0x000fe2000f8e00ff */
[----:B------:R-:W-:-:S02]  /*0c50*/  LEA.HI R2, R2, R5, RZ, 0x3 ;  /* 0x0000000502027211 */ /* 0x000fc400078f18ff */
[----:B------:R-:W-:Y:S02]  /*0c60*/  LOP3.LUT R214, R9, 0x7ffffffc, RZ, 0xc0, !PT ;  /* 0x7ffffffc09d67812 */ /* 0x000fe400078ec0ff */
[----:B------:R-:W-:Y:S02]  /*0c70*/  LOP3.LUT R6, R2, 0xfffffff8, RZ, 0xc0, !PT ;  /* 0xfffffff802067812 */ /* 0x000fe400078ec0ff */
[CC--:B------:R-:W-:Y:S01]  /*0c80*/  LEA.HI R2, R0.reuse, R225.reuse, RZ, 0x4 ;  /* 0x000000e100027211 */ /* 0x0c0fe200078f20ff */
[----:B------:R-:W-:Y:S01]  /*0c90*/  IMAD.IADD R214, R221, 0x1, -R214 ;  /* 0x00000001ddd67824 */ /* 0x000fe200078e0ad6 */
[----:B------:R-:W-:Y:S01]  /*0ca0*/  LEA.HI R0, R0, R225, RZ, 0x3 ;  /* 0x000000e100007211 */ /* 0x000fe200078f18ff */
[----:B------:R-:W-:Y:S01]  /*0cb0*/  IMAD.IADD R11, R5, 0x1, -R6 ;  /* 0x00000001050b7824 */ /* 0x000fe200078e0a06 */
[----:B------:R-:W-:Y:S02]  /*0cc0*/  SHF.R.S32.HI R5, RZ, 0x4, R2 ;  /* 0x00000004ff057819 */ /* 0x000fe40000011402 */
[----:B------:R-:W-:Y:S01]  /*0cd0*/  SHF.L.U32 R6, R4, 0x5, RZ ;  /* 0x0000000504067819 */ /* 0x000fe200000006ff */
[----:B------:R-:W-:Y:S01]  /*0ce0*/  IMAD R8, R8, 0x10, R11 ;  /* 0x0000001008087824 */ /* 0x000fe200078e020b */
[----:B------:R-:W-:-:S02]  /*0cf0*/  LOP3.LUT R4, R2, 0x3fffff0, RZ, 0xc0, !PT ;  /* 0x03fffff002047812 */ /* 0x000fc400078ec0ff */
[----:B------:R-:W-:Y:S01]  /*0d00*/  LEA.HI R2, R2, R5, RZ, 0x1 ;  /* 0x0000000502027211 */ /* 0x000fe200078f08ff */
[----:B------:R-:W-:Y:S01]  /*0d10*/  IMAD R215, R3, 0x40, R8 ;  /* 0x0000004003d77824 */ /* 0x000fe200078e0208 */
[----:B------:R-:W-:Y:S01]  /*0d20*/  LOP3.LUT R7, R6, 0xfffffc00, RZ, 0xc0, !PT ;  /* 0xfffffc0006077812 */ /* 0x000fe200078ec0ff */
[----:B------:R-:W-:Y:S01]  /*0d30*/  IMAD.IADD R4, R225, 0x1, -R4 ;  /* 0x00000001e1047824 */ /* 0x000fe200078e0a04 */
[----:B------:R-:W-:Y:S02]  /*0d40*/  LOP3.LUT R2, R2, 0x1ffffffe, RZ, 0xc0, !PT ;  /* 0x1ffffffe02027812 */ /* 0x000fe400078ec0ff */
[----:B------:R-:W-:Y:S01]  /*0d50*/  SHF.R.S32.HI R212, RZ, 0x3, R0 ;  /* 0x00000003ffd47819 */ /* 0x000fe20000011400 */
[----:B------:R-:W-:Y:S02]  /*0d60*/  IMAD R7, R4, 0x40, R7 ;  /* 0x0000004004077824 */ /* 0x000fe400078e0207 */
[----:B------:R-:W-:-:S04]  /*0d70*/  IMAD.IADD R2, R5, 0x1, -R2 ;  /* 0x0000000105027824 */ /* 0x000fc800078e0a02 */
[----:B------:R-:W-:Y:S01]  /*0d80*/  IMAD R223, R2, 0x8, R7 ;  /* 0x0000000802df7824 */ /* 0x000fe200078e0207 */
[----:B------:R-:W-:Y:S01]  /*0d90*/  LOP3.LUT R2, R0, 0x1ffffff8, RZ, 0xc0, !PT ;  /* 0x1ffffff800027812 */ /* 0x000fe200078ec0ff */
[----:B------:R-:W-:-:S04]  /*0da0*/  IMAD.MOV.U32 R7, RZ, RZ, R15 ;  /* 0x000000ffff077224 */ /* 0x000fc800078e000f */
[----:B------:R-:W-:-:S05]  /*0db0*/  IMAD.IADD R2, R225, 0x1, -R2 ;  /* 0x00000001e1027824 */ /* 0x000fca00078e0a02 */
[----:B------:R-:W-:-:S07]  /*0dc0*/  SHF.L.U32 R18, R2, 0x3, RZ ;  /* 0x0000000302127819 */ /* 0x000fce00000006ff */
.L_x_2135:
        /* <DEDUP_REMOVED lines=15> */
[----:B------:R-:W-:-:S04]  /*0ec0*/  @UP0 ULEA UR6, UP2, UR4, UR6, 0x2 ;  /* 0x0000000604060291 */ /* 0x000fc8000f84103f */
[----:B------:R-:W-:Y:S02]  /*0ed0*/  @UP0 ULEA.HI.X UR7, UR4, UR7, UR12, 0x2, UP2 ;  /* 0x0000000704070291 */ /* 0x000fe400090f140c */
[----:B------:R-:W-:Y:S01]  /*0ee0*/  IMAD.U32 R218, RZ, RZ, UR12 ;  /* 0x0000000cffda7e24 */ /* 0x000fe2000f8e00ff */
[----:B------:R-:W-:Y:S01]  /*0ef0*/  @UP1 ULEA UR8, UP0, UR4, UR8, 0x2 ;  /* 0x0000000804081291 */ /* 0x000fe2000f80103f */
[----:B------:R-:W-:-:S03]  /*0f00*/  MOV R2, UR6 ;  /* 0x0000000600027c02 */ /* 0x000fc60008000f00 */
[----:B------:R-:W-:Y:S01]  /*0f10*/  @UP1 ULEA.HI.X UR9, UR4, UR9, UR12, 0x2, UP0 ;  /* 0x0000000904091291 */ /* 0x000fe200080f140c */
[----:B------:R-:W-:Y:S01]  /*0f20*/  IMAD.U32 R3, RZ, RZ, UR7 ;  /* 0x00000007ff037e24 */ /* 0x000fe2000f8e00ff */
[----:B------:R-:W-:Y:S01]  /*0f30*/  ULDC.64 UR6, c[0x0][0x3f8] ;  /* 0x0000fe0000067ab9 */ /* 0x000fe20000000a00 */
[----:B---34-:R-:W-:-:S03]  /*0f40*/  IMAD.U32 R4, RZ, RZ, UR8 ;  /* 0x00000008ff047e24 */ /* 0x018fc6000f8e00ff */
[----:B------:R-:W-:Y:S01]  /*0f50*/  IMAD.U32 R5, RZ, RZ, UR9 ;  /* 0x00000009ff057e24 */ /* 0x000fe2000f8e00ff */
[----:B------:R-:W2:Y:S01]  /*0f60*/  @P0 LDG.E R2, desc[UR10][R2.64] ;  /* 0x0000000a02020981 */ /* 0x000ea2000c1e1900 */
[----:B------:R-:W-:Y:S01]  /*0f70*/  UISETP.NE.U32.AND UP0, UPT, UR6, URZ, UPT ;  /* 0x0000003f0600728c */ /* 0x000fe2000bf05070 */
[----:B------:R-:W-:Y:S02]  /*0f80*/  ULDC UR8, c[0x0][0x2e0] ;  /* 0x0000b80000087ab9 */ /* 0x000fe40000000800 */
[----:B------:R-:W3:Y:S01]  /*0f90*/  @P2 LDG.E R4, desc[UR10][R4.64] ;  /* 0x0000000a04042981 */ /* 0x000ee2000c1e1900 */
[----:B------:R-:W-:Y:S01]  /*0fa0*/  ULDC UR9, c[0x0][0x288] ;  /* 0x0000a20000097ab9 */ /* 0x000fe20000000800 */
[----:B------:R-:W-:Y:S01]  /*0fb0*/  UISETP.NE.AND.EX UP0, UPT, UR7, URZ, UPT, UP0 ;  /* 0x0000003f0700728c */ /* 0x000fe2000bf05300 */
[----:B------:R-:W-:Y:S01]  /*0fc0*/  IMAD.U32 R217, RZ, RZ, UR5 ;  /* 0x00000005ffd97e24 */ /* 0x000fe2000f8e00ff */
[----:B------:R-:W-:Y:S01]  /*0fd0*/  ULDC UR6, c[0x0][0x404] ;  /* 0x0001010000067ab9 */ /* 0x000fe20000000800 */
[----:B------:R-:W-:Y:S01]  /*0fe0*/  ULDC.64 UR10, c[0x0][0xa20] ;  /* 0x00028800000a7ab9 */ /* 0x000fe20000000a00 */
[----:B------:R-:W-:Y:S01]  /*0ff0*/  USEL UR6, UR6, 0x1, UP0 ;  /* 0x0000000106067887 */ /* 0x000fe20008000000 */
[----:B------:R-:W-:Y:S01]  /*1000*/  ISETP.NE.U32.AND P1, PT, RZ, UR10, PT ;  /* 0x0000000aff007c0c */ /* 0x000fe2000bf25070 */
[----:B------:R-:W-:-:S02]  /*1010*/  UMOV UR4, URZ ;  /* 0x0000003f00047c82 */ /* 0x000fc40008000000 */
[----:B------:R-:W-:Y:S01]  /*1020*/  UIMAD UR8, UR6, UR8, URZ ;  /* 0x00000008060872a4 */ /* 0x000fe2000f8e023f */
[----:B------:R-:W-:Y:S02]  /*1030*/  ISETP.NE.AND.EX P1, PT, RZ, UR11, PT, P1 ;  /* 0x0000000bff007c0c */ /* 0x000fe4000bf25310 */
[----:B--2---:R-:W-:Y:S02]  /*1040*/  @P0 R2UR UR4, R2 ;  /* 0x00000000020402ca */ /* 0x004fe400000e0000 */
[----:B---3--:R-:W-:-:S13]  /*1050*/  @P2 R2UR UR9, R4 ;  /* 0x00000000040922ca */ /* 0x008fda00000e0000 */
[----:B------:R-:W-:Y:S01]  /*1060*/  IMAD.U32 R19, RZ, RZ, UR9 ;  /* 0x00000009ff137e24 */ /* 0x000fe2000f8e00ff */
[----:B-1---5:R-:W-:Y:S06]  /*1070*/  @P2 BRA `(.L_x_2082) ;  /* 0x0000000000402947 */ /* 0x022fec0003800000 */
        /* <DEDUP_REMOVED lines=14> */
[----:B------:R-:W-:-:S06]  /*1160*/  UIADD3 UR5, -UR5, UR6, URZ ;  /* 0x0000000605057290 */ /* 0x000fcc000fffe13f */
[----:B------:R-:W-:-:S07]  /*1170*/  IMAD.U32 R19, RZ, RZ, UR5 ;  /* 0x00000005ff137e24 */ /* 0x000fce000f8e00ff */
.L_x_2082:
[----:B------:R-:W-:-:S13]  /*1180*/  R2UR UR5, R22 ;  /* 0x00000000160572ca */ /* 0x000fda00000e0000 */
[----:B------:R-:W-:Y:S01]  /*1190*/  IMAD.U32 R219, RZ, RZ, UR5 ;  /* 0x00000005ffdb7e24 */ /* 0x000fe2000f8e00ff */
[----:B------:R-:W-:Y:S06]  /*11a0*/  @!P1 BRA `(.L_x_2083) ;  /* 0x0000000000289947 */ /* 0x000fec0003800000 */
[----:B------:R-:W-:Y:S01]  /*11b0*/  R2UR UR6, R216 ;  /* 0x00000000d80672ca */ /* 0x000fe200000e0000 */
[----:B------:R-:W-:Y:S01]  /*11c0*/  ULDC.64 UR8, c[0x0][0x208] ;  /* 0x0000820000087ab9 */ /* 0x000fe20000000a00 */
[----:B------:R-:W-:-:S11]  /*11d0*/  R2UR UR7, R218 ;  /* 0x00000000da0772ca */ /* 0x000fd600000e0000 */
[----:B------:R-:W-:-:S04]  /*11e0*/  ULEA UR5, UP0, UR6, UR10, 0x2 ;  /* 0x0000000a06057291 */ /* 0x000fc8000f80103f */
[----:B------:R-:W-:Y:S02]  /*11f0*/  ULEA.HI.X UR6, UR6, UR11, UR7, 0x2, UP0 ;  /* 0x0000000b06067291 */ /* 0x000fe400080f1407 */
[----:B------:R-:W-:-:S04]  /*1200*/  IMAD.U32 R2, RZ, RZ, UR5 ;  /* 0x00000005ff027e24 */ /* 0x000fc8000f8e00ff */
[----:B------:R-:W-:-:S05]  /*1210*/  IMAD.U32 R3, RZ, RZ, UR6 ;  /* 0x00000006ff037e24 */ /* 0x000fca000f8e00ff */
[----:B------:R-:W2:Y:S02]  /*1220*/  LDG.E R2, desc[UR8][R2.64] ;  /* 0x0000000802027981 */ /* 0x000ea4000c1e1900 */
[----:B--2---:R-:W-:Y:S01]  /*1230*/  R2UR UR8, R2 ;  /* 0x00000000020872ca */ /* 0x004fe200000e0000 */
[----:B------:R-:W-:-:S14]  /*1240*/  BRA `(.L_x_2084) ;  /* 0x00000000003c7947 */ /* 0x000fdc0003800000 */
.L_x_2083:
        /* <DEDUP_REMOVED lines=15> */
.L_x_2084:
[----:B------:R-:W-:Y:S01]  /*1340*/  R2UR UR5, R22 ;  /* 0x00000000160572ca */ /* 0x000fe200000e0000 */
[----:B------:R-:W-:Y:S01]  /*1350*/  UIADD3 UR6, -UR4, UR8, URZ ;  /* 0x0000000804067290 */ /* 0x000fe2000fffe13f */
[----:B------:R-:W-:Y:S01]  /*1360*/  R2UR UR7, R19 ;  /* 0x00000000130772ca */ /* 0x000fe200000e0000 */
[----:B------:R-:W-:Y:S01]  /*1370*/  IMAD.MOV.U32 R0, RZ, RZ, RZ ;  /* 0x000000ffff007224 */ /* 0x000fe200078e00ff */
[----:B------:R-:W-:Y:S01]  /*1380*/  PLOP3.LUT P0, PT, PT, PT, PT, 0x80, 0x0 ;  /* 0x000000000000781c */ /* 0x000fe20003f0f070 */
[----:B------:R-:W-:Y:S01]  /*1390*/  UIADD3 UR4, UR6, 0x4f, URZ ;  /* 0x0000004f06047890 */ /* 0x000fe2000fffe03f */
[----:B------:R-:W-:Y:S01]  /*13a0*/  CS2R R2, SRZ ;  /* 0x0000000000027805 */ /* 0x000fe2000001ff00 */
[----:B------:R-:W-:Y:S01]  /*13b0*/  IMAD.U32 R23, RZ, RZ, UR6 ;  /* 0x00000006ff177e24 */ /* 0x000fe2000f8e00ff */
[----:B------:R-:W-:Y:S02]  /*13c0*/  CS2R R150, SRZ ;  /* 0x0000000000967805 */ /* 0x000fe4000001ff00 */
[----:B------:R-:W-:-:S02]  /*13d0*/  CS2R R148, SRZ ;  /* 0x0000000000947805 */ /* 0x000fc4000001ff00 */
[----:B------:R-:W-:Y:S02]  /*13e0*/  CS2R R146, SRZ ;  /* 0x0000000000927805 */ /* 0x000fe4000001ff00 */
[----:B------:R-:W-:Y:S02]  /*13f0*/  CS2R R144, SRZ ;  /* 0x0000000000907805 */ /* 0x000fe4000001ff00 */
[----:B------:R-:W-:Y:S01]  /*1400*/  CS2R R142, SRZ ;  /* 0x00000000008e7805 */ /* 0x000fe2000001ff00 */
[----:B------:R-:W-:Y:S01]  /*1410*/  ULEA UR5, UR5, 0xcf, 0x7 ;  /* 0x000000cf05057891 */ /* 0x000fe2000f8e383f */
[----:B------:R-:W-:Y:S02]  /*1420*/  CS2R R140, SRZ ;  /* 0x00000000008c7805 */ /* 0x000fe4000001ff00 */
[----:B------:R-:W-:Y:S02]  /*1430*/  CS2R R138, SRZ ;  /* 0x00000000008a7805 */ /* 0x000fe4000001ff00 */
[----:B------:R-:W-:Y:S01]  /*1440*/  CS2R R136, SRZ ;  /* 0x0000000000887805 */ /* 0x000fe2000001ff00 */
[----:B------:R-:W-:Y:S01]  /*1450*/  UIADD3 UR6, UR6, UR5, -UR7 ;  /* 0x0000000506067290 */ /* 0x000fe2000fffe807 */
        /* <DEDUP_REMOVED lines=12> */
[----:B------:R-:W-:-:S02]  /*1520*/  CS2R R122, SRZ ;  /* 0x00000000007a7805 */ /* 0x000fc4000001ff00 */
[----:B------:R-:W-:Y:S02]  /*1530*/  CS2R R120, SRZ ;  /* 0x0000000000787805 */ /* 0x000fe4000001ff00 */
[----:B------:R-:W-:Y:S01]  /*1540*/  CS2R R118, SRZ ;  /* 0x0000000000767805 */ /* 0x000fe2000001ff00 */
[----:B------:R-:W-:Y:S01]  /*1550*/  UISETP.LT.AND UP0, UPT, UR4, UR6, UPT ;  /* 0x000000060400728c */ /* 0x000fe2000bf01270 */
[----:B------:R-:W-:Y:S02]  /*1560*/  CS2R R116, SRZ ;  /* 0x0000000000747805 */ /* 0x000fe4000001ff00 */
[----:B------:R-:W-:Y:S02]  /*1570*/  CS2R R114, SRZ ;  /* 0x0000000000727805 */ /* 0x000fe4000001ff00 */
[----:B------:R-:W-:Y:S01]  /*1580*/  CS2R R112, SRZ ;  /* 0x0000000000707805 */ /* 0x000fe2000001ff00 */
[----:B------:R-:W-:Y:S01]  /*1590*/  USEL UR61, UR4, UR6, UP0 ;  /* 0x00000006043d7287 */ /* 0x000fe20008000000 */
[----:B------:R-:W-:-:S02]  /*15a0*/  CS2R R110, SRZ ;  /* 0x00000000006e7805 */ /* 0x000fc4000001ff00 */
[----:B------:R-:W-:Y:S01]  /*15b0*/  CS2R R108, SRZ ;  /* 0x00000000006c7805 */ /* 0x000fe2000001ff00 */
[----:B------:R-:W-:Y:S01]  /*15c0*/  IMAD.MOV.U32 R170, RZ, RZ, RZ ;  /* 0x000000ffffaa7224 */ /* 0x000fe200078e00ff */
[----:B------:R-:W-:Y:S01]  /*15d0*/  UISETP.GE.AND UP0, UPT, UR61, 0x1, UPT ;  /* 0x000000013d00788c */ /* 0x000fe2000bf06270 */
[----:B------:R-:W-:Y:S02]  /*15e0*/  CS2R R168, SRZ ;  /* 0x0000000000a87805 */ /* 0x000fe4000001ff00 */
[----:B------:R-:W-:Y:S02]  /*15f0*/  CS2R R104, SRZ ;  /* 0x0000000000687805 */ /* 0x000fe4000001ff00 */
[----:B------:R-:W-:Y:S02]  /*1600*/  CS2R R166, SRZ ;  /* 0x0000000000a67805 */ /* 0x000fe4000001ff00 */
[----:B------:R-:W-:Y:S02]  /*1610*/  CS2R R100, SRZ ;  /* 0x0000000000647805 */ /* 0x000fe4000001ff00 */
[----:B------:R-:W-:-:S02]  /*1620*/  CS2R R164, SRZ ;  /* 0x0000000000a47805 */ /* 0x000fc4000001ff00 */
[----:B------:R-:W-:Y:S02]  /*1630*/  PLOP3.LUT P1, PT, PT, PT, UP0, 0x80, 0x0 ;  /* 0x000000000000781c */ /* 0x000fe40003f2f008 */
        /* <DEDUP_REMOVED lines=33> */
[----:B------:R-:W-:Y:S02]  /*1850*/  MOV R8, RZ ;  /* 0x000000ff00087202 */ /* 0x000fe40000000f00 */
[----:B------:R-:W-:Y:S02]  /*1860*/  CS2R R26, SRZ ;  /* 0x00000000001a7805 */ /* 0x000fe4000001ff00 */
[----:B------:R-:W-:-:S02]  /*1870*/  CS2R R28, SRZ ;  /* 0x00000000001c7805 */ /* 0x000fc4000001ff00 */
[----:B------:R-:W-:Y:S01]  /*1880*/  CS2R R24, SRZ ;  /* 0x0000000000187805 */ /* 0x000fe2000001ff00 */
[----:B------:R-:W-:Y:S06]  /*1890*/  @!P1 BRA `(.L_x_2085) ;  /* 0x000000e000909947 */ /* 0x000fec0003800000 */
[----:B------:R-:W0:Y:S01]  /*18a0*/  SHFL.IDX PT, R0, R222, RZ, 0x1f ;  /* 0x00001fffde007589 */ /* 0x000e2200000e0000 */
[----:B------:R-:W1:Y:S01]  /*18b0*/  S2UR UR7, SR_CgaCtaId ;  /* 0x00000000000779c3 */ /* 0x000e620000008800 */
[----:B------:R-:W-:Y:S01]  /*18c0*/  UMOV UR6, 0x400 ;  /* 0x0000040000067882 */ /* 0x000fe20000000000 */
[----:B0-----:R-:W-:Y:S01]  /*18d0*/  R2UR UR4, R0 ;  /* 0x00000000000472ca */ /* 0x001fe200000e0000 */
[----:B-1----:R-:W-:-:S04]  /*18e0*/  ULEA UR8, UR7, UR6, 0x18 ;  /* 0x0000000607087291 */ /* 0x002fc8000f8ec03f */
[----:B------:R-:W-:Y:S02]  /*18f0*/  UIADD3 UR6, UR8, 0x14400, URZ ;  /* 0x0001440008067890 */ /* 0x000fe4000fffe03f */
[----:B------:R-:W-:Y:S02]  /*1900*/  IMAD.U32 R17, RZ, RZ, UR8 ;  /* 0x00000008ff117e24 */ /* 0x000fe4000f8e00ff */
        /* <DEDUP_REMOVED lines=14> */
[----:B------:R-:W-:Y:S01]  /*19f0*/  IMAD.U32 R5, RZ, RZ, UR5 ;  /* 0x00000005ff057e24 */ /* 0x000fe2000f8e00ff */
[----:B------:R-:W-:Y:S01]  /*1a00*/  ULDC.64 UR4, c[0x4][0xb0] ;  /* 0x01002c0000047ab9 */ /* 0x000fe20000000a00 */
[----:B------:R-:W-:Y:S01]  /*1a10*/  MOV R10, UR6 ;  /* 0x00000006000a7c02 */ /* 0x000fe20008000f00 */
        /* <DEDUP_REMOVED lines=8> */
.L_x_2086:
[----:B------:R-:W-:Y:S02]  /*1aa0*/  R2UR UR7, R220 ;  /* 0x00000000dc0772ca */ /* 0x000fe400000e0000 */
[----:B------:R-:W-:Y:S02]  /*1ab0*/  R2UR UR6, R17 ;  /* 0x00000000110672ca */ /* 0x000fe400000e0000 */
[----:B------:R-:W-:-:S09]  /*1ac0*/  R2UR UR5, R224 ;  /* 0x00000000e00572ca */ /* 0x000fd200000e0000 */
[----:B------:R-:W-:-:S04]  /*1ad0*/  ULEA.HI UR4, UR7, UR7, URZ, 0x1 ;  /* 0x0000000707047291 */ /* 0x000fc8000f8f083f */
[----:B------:R-:W-:Y:S01]  /*1ae0*/  ULOP3.LUT UR4, UR4, 0xfffffffe, URZ, 0xc0, !UPT ;  /* 0xfffffffe04047892 */ /* 0x000fe2000f8ec03f */
[----:B------:R-:W-:-:S03]  /*1af0*/  MOV R2, UR5 ;  /* 0x0000000500027c02 */ /* 0x000fc60008000f00 */
[----:B------:R-:W-:Y:S01]  /*1b00*/  UIADD3 UR4, UR7, -UR4, URZ ;  /* 0x8000000407047290 */ /* 0x000fe2000fffe03f */
[----:B------:R-:W-:-:S05]  /*1b10*/  ISETP.NE.AND P0, PT, R2, 0x3, PT ;  /* 0x000000030200780c */ /* 0x000fca0003f05270 */
[----:B------:R-:W-:-:S05]  /*1b20*/  IMAD.U32 R0, RZ, RZ, UR4 ;  /* 0x00000004ff007e24 */ /* 0x000fca000f8e00ff */
[----:B------:R-:W-:-:S04]  /*1b30*/  SHF.L.U32 R0, R0, 0x1f, RZ ;  /* 0x0000001f00007819 */ /* 0x000fc800000006ff */
[----:B------:R-:W0:Y:S02]  /*1b40*/  SYNCS.PHASECHK.TRANS64.TRYWAIT P1, [UR6+0x38800], R0 ;  /* 0x03880000ff0075a7 */ /* 0x000e240008020146 */
[----:B0-----:R-:W-:Y:S05]  /*1b50*/  @!P1 BRA `(.L_x_2087) ;  /* 0x0000016400249947 */ /* 0x001fea0003800000 */
.L_x_2224:
[----:B------:R-:W-:Y:S05]  /*1b60*/  @!P0 BRA `(.L_x_2088) ;  /* 0x0000000000048947 */ /* 0x000fea0003800000 */
[----:B------:R-:W-:Y:S01]  /*1b70*/  BPT.TRAP 0x1 ;  /* 0x000000040000795c */ /* 0x000fe20000300000 */
.L_x_2088:
[----:B------:R-:W-:Y:S01]  /*1b80*/  R2UR UR5, R16 ;  /* 0x00000000100572ca */ /* 0x000fe200000e0000 */
[----:B0-----:R-:W-:Y:S01]  /*1b90*/  IMAD.U32 R0, RZ, RZ, UR60 ;  /* 0x0000003cff007e24 */ /* 0x001fe2000f8e00ff */
[----:B------:R-:W-:-:S11]  /*1ba0*/  R2UR UR4, R17 ;  /* 0x00000000110472ca */ /* 0x000fd600000e0000 */
[----:B------:R-:W-:Y:S02]  /*1bb0*/  IMAD.U32 R3, RZ, RZ, UR5 ;  /* 0x00000005ff037e24 */ /* 0x000fe4000f8e00ff */
[----:B------:R-:W-:-:S03]  /*1bc0*/  LEA R0, R0, UR4, 0x3 ;  /* 0x0000000400007c11 */ /* 0x000fc6000f8e18ff */
[----:B------:R-:W-:-:S04]  /*1bd0*/  SHF.L.U32 R3, R3, 0x1f, RZ ;  /* 0x0000001f03037819 */ /* 0x000fc800000006ff */
[----:B------:R0:W1:Y:S01]  /*1be0*/  SYNCS.PHASECHK.TRANS64.TRYWAIT P2, [R0+URZ+0x38830], R3 ;  /* 0x03883003000075a7 */ /* 0x000062000804017f */
[----:B------:R-:W-:Y:S05]  /*1bf0*/  @!P0 BRA `(.L_x_2089) ;  /* 0x0000000000048947 */ /* 0x000fea0003800000 */
[----:B------:R-:W-:Y:S01]  /*1c00*/  BPT.TRAP 0x1 ;  /* 0x000000040000795c */ /* 0x000fe20000300000 */
.L_x_2089:
[----:B------:R-:W2:Y:S01]  /*1c10*/  S2R R2, SR_TID.X ;  /* 0x0000000000027919 */ /* 0x000ea20000002100 */
[----:B------:R-:W-:Y:S01]  /*1c20*/  IMAD.MOV.U32 R151, RZ, RZ, RZ ;  /* 0x000000ffff977224 */ /* 0x000fe200078e00ff */
[----:B--2---:R-:W-:Y:S01]  /*1c30*/  LOP3.LUT P1, RZ, R2, 0x7f, RZ, 0xc0, !PT ;  /* 0x0000007f02ff7812 */ /* 0x004fe2000782c0ff */
[----:B-1----:R-:W-:-:S12]  /*1c40*/  @P2 BRA `(.L_x_2090) ;  /* 0x0000000000082947 */ /* 0x002fd80003800000 */
[----:B------:R-:W1:Y:S02]  /*1c50*/  SYNCS.PHASECHK.TRANS64.TRYWAIT P2, [R0+URZ+0x38830], R3 ;  /* 0x03883003000075a7 */ /* 0x000e64000804017f */
[----:B-1----:R-:W-:Y:S05]  /*1c60*/  @!P2 BRA `(.L_x_2091) ;  /* 0x0000016000fca947 */ /* 0x002fea0003800000 */
.L_x_2090:
        /* <DEDUP_REMOVED lines=15> */
[----:B01----:R-:W-:Y:S01]  /*1d60*/  @!P1 VIADD R0, R0, 0x38840 ;  /* 0x0003884000009836 */ /* 0x003fe20000000000 */
[----:B------:R-:W-:Y:S01]  /*1d70*/  UMOV UR16, UR20 ;  /* 0x0000001400107c82 */ /* 0x000fe20008000000 */
[----:B------:R-:W-:Y:S01]  /*1d80*/  UMOV UR17, UR21 ;  /* 0x0000001500117c82 */ /* 0x000fe20008000000 */
[----:B------:R-:W-:Y:S01]  /*1d90*/  USHF.R.U32.HI UR4, URZ, 0x4, UR4 ;  /* 0x000000043f047899 */ /* 0x000fe20008011604 */
[--C-:B------:R-:W-:Y:S01]  /*1da0*/  IMAD.MOV.U32 R150, RZ, RZ, R151.reuse ;  /* 0x000000ffff967224 */ /* 0x100fe200078e0097 */
[----:B------:R-:W-:Y:S01]  /*1db0*/  UMOV UR19, 0x40000040 ;  /* 0x4000004000137882 */ /* 0x000fe20000000000 */
[----:B------:R-:W-:Y:S01]  /*1dc0*/  UMOV UR23, 0x40000040 ;  /* 0x4000004000177882 */ /* 0x000fe20000000000 */
[----:B------:R-:W-:Y:S01]  /*1dd0*/  ULOP3.LUT UR4, UR4, 0x3fff, URZ, 0xc0, !UPT ;  /* 0x00003fff04047892 */ /* 0x000fe2000f8ec03f */
[----:B------:R-:W-:Y:S01]  /*1de0*/  @!P1 PRMT R0, RZ, 0x654, R0 ;  /* 0x00000654ff009816 */ /* 0x000fe20000000000 */
[----:B------:R-:W-:Y:S01]  /*1df0*/  UMOV UR27, 0x40000040 ;  /* 0x40000040001b7882 */ /* 0x000fe20000000000 */
[----:B------:R-:W-:Y:S01]  /*1e00*/  UMOV UR31, 0x40000040 ;  /* 0x40000040001f7882 */ /* 0x000fe20000000000 */
[----:B------:R-:W-:Y:S01]  /*1e10*/  ULOP3.LUT UR6, UR4, 0x10000, URZ, 0xfc, !UPT ;  /* 0x0001000004067892 */ /* 0x000fe2000f8efc3f */
[--C-:B------:R-:W-:Y:S01]  /*1e20*/  IMAD.MOV.U32 R149, RZ, RZ, R151.reuse ;  /* 0x000000ffff957224 */ /* 0x100fe200078e0097 */
[----:B------:R-:W-:Y:S01]  /*1e30*/  UMOV UR35, 0x40000040 ;  /* 0x4000004000237882 */ /* 0x000fe20000000000 */
[----:B------:R-:W-:Y:S01]  /*1e40*/  UMOV UR39, 0x40000040 ;  /* 0x4000004000277882 */ /* 0x000fe20000000000 */
[----:B------:R-:W-:Y:S01]  /*1e50*/  UIMAD UR4, UR60, 0xa00, UR6 ;  /* 0x00000a003c0478a4 */ /* 0x000fe2000f8e0206 */
[--C-:B------:R-:W-:Y:S01]  /*1e60*/  IMAD.MOV.U32 R148, RZ, RZ, R151.reuse ;  /* 0x000000ffff947224 */ /* 0x100fe200078e0097 */
[----:B------:R-:W-:Y:S01]  /*1e70*/  UMOV UR43, 0x40000040 ;  /* 0x40000040002b7882 */ /* 0x000fe20000000000 */
[----:B------:R-:W-:Y:S01]  /*1e80*/  IMAD.U32 R15, RZ, RZ, UR6 ;  /* 0x00000006ff0f7e24 */ /* 0x000fe2000f8e00ff */
[----:B------:R-:W-:Y:S01]  /*1e90*/  UIADD3 UR14, UR4, 0x100, URZ ;  /* 0x00000100040e7890 */ /* 0x000fe2000fffe03f */
[-C--:B------:R-:W-:Y:S01]  /*1ea0*/  MOV R147, R151.reuse ;  /* 0x0000009700937202 */ /* 0x080fe20000000f00 */
        /* <DEDUP_REMOVED lines=59> */
[----:B------:R-:W-:Y:S01]  /*2260*/  MOV R69, R151 ;  /* 0x0000009700457202 */ /* 0x000fe20000000f00 */
[--C-:B------:R-:W-:Y:S02]  /*2270*/  IMAD.MOV.U32 R120, RZ, RZ, R151.reuse ;  /* 0x000000ffff787224 */ /* 0x100fe400078e0097 */
        /* <DEDUP_REMOVED lines=251> */
[----:B------:R-:W-:Y:S02]  /*3230*/  R2UR UR19, R23 ;  /* 0x00000000171372ca */ /* 0x000fe400000e0000 */
[----:B------:R-:W-:-:S13]  /*3240*/  R2UR UR18, R22 ;  /* 0x00000000161272ca */ /* 0x000fda00000e0000 */
[----:B------:R-:W-:-:S04]  /*3250*/  IMAD.U32 R4, RZ, RZ, UR18 ;  /* 0x00000012ff047e24 */ /* 0x000fc8000f8e00ff */
[----:B------:R-:W-:Y:S01]  /*3260*/  IMAD R4, R4, 0x80, R215 ;  /* 0x0000008004047824 */ /* 0x000fe200078e02d7 */
        /* <DEDUP_REMOVED lines=257> */
[----:B------:R-:W-:Y:S01]  /*4280*/  R2UR UR12, R3 ;  /* 0x00000000030c72ca */ /* 0x000fe200000e0000 */
[----:B------:R-:W-:Y:S01]  /*4290*/  UIADD3 UR15, UR61, -0x2, URZ ;  /* 0xfffffffe3d0f7890 */ /* 0x000fe2000fffe03f */
[----:B------:R-:W-:-:S05]  /*42a0*/  R2UR UR13, R2 ;  /* 0x00000000020d72ca */ /* 0x000fca00000e0000 */
[----:B------:R-:W-:Y:S01]  /*42b0*/  MOV R227, UR15 ;  /* 0x0000000f00e37c02 */ /* 0x000fe20008000f00 */
        /* <DEDUP_REMOVED lines=11> */
[----:B------:R-:W-:Y:S01]  /*4370*/  UIMAD UR5, UR61, -0x50, UR19 ;  /* 0xffffffb03d0578a4 */ /* 0x000fe2000f8e0213 */
[----:B------:R-:W-:-:S03]  /*4380*/  UMOV UR7, 0x40000040 ;  /* 0x4000004000077882 */ /* 0x000fc60000000000 */
[----:B------:R-:W-:Y:S02]  /*4390*/  UIADD3 UR11, -UR22, 0x51, UR5 ;  /* 0x00000051160b7890 */ /* 0x000fe4000fffe105 */
[----:B------:R-:W-:-:S03]  /*43a0*/  UIADD3 UR14, UR5, 0x50, URZ ;  /* 0x00000050050e7890 */ /* 0x000fc6000fffe03f */
[----:B------:R-:W-:Y:S01]  /*43b0*/  UMOV UR5, UR27 ;  /* 0x0000001b00057c82 */ /* 0x000fe20008000000 */
[----:B------:R-:W-:Y:S02]  /*43c0*/  IMAD.U32 R3, RZ, RZ, UR11 ;  /* 0x0000000bff037e24 */ /* 0x000fe4000f8e00ff */
[----:B------:R-:W-:Y:S02]  /*43d0*/  IMAD.U32 R5, RZ, RZ, UR14 ;  /* 0x0000000eff057e24 */ /* 0x000fe4000f8e00ff */
        /* <DEDUP_REMOVED lines=43> */
[----:B0-----:R-:W-:Y:S02]  /*4690*/  FSEL R58, R58, -INF , P2 ;  /* 0xff8000003a3a7808 */ /* 0x001fe40001000000 */
[----:B------:R-:W-:-:S05]  /*46a0*/  ISETP.GT.AND P2, PT, R5, 0x9, PT ;  /* 0x000000090500780c */ /* 0x000fca0003f44270 */
[----:B------:R-:W0:Y:S01]  /*46b0*/  MUFU.TANH R63, R63 ;  /* 0x0000003f003f7308 */ /* 0x000e220000002400 */
        /* <DEDUP_REMOVED lines=8> */
[----:B0-----:R-:W-:Y:S02]  /*4740*/  FSEL R63, R63, -INF , P2 ;  /* 0xff8000003f3f7808 */ /* 0x001fe40001000000 */
[----:B------:R-:W-:Y:S02]  /*4750*/  ISETP.GT.AND P2, PT, R5, 0x11, PT ;  /* 0x000000110500780c */ /* 0x000fe40003f44270 */
[----:B------:R-:W-:-:S03]  /*4760*/  FMNMX.FTZ R21, R63, R14, !PT ;  /* 0x0000000e3f157209 */ /* 0x000fc60007810000 */
[----:B------:R-:W0:Y:S01]  /*4770*/  MUFU.TANH R60, R60 ;  /* 0x0000003c003c7308 */ /* 0x000e220000002400 */
        /* <DEDUP_REMOVED lines=16> */
[----:B------:R-:W-:Y:S01]  /*4880*/  FMUL.FTZ R53, R53, UR10 ;  /* 0x0000000a35357c20 */ /* 0x000fe20008410000 */
[----:B------:R-:W2:Y:S01]  /*4890*/  MUFU.TANH R51, R51 ;  /* 0x0000003300337308 */ /* 0x000ea20000002400 */
[----:B0-----:R-:W-:-:S02]  /*48a0*/  FSEL R60, R60, -INF , P4 ;  /* 0xff8000003c3c7808 */ /* 0x001fc40002000000 */
[----:B------:R-:W-:-:S05]  /*48b0*/  ISETP.GT.AND P4, PT, R2, 0x19, PT ;  /* 0x000000190200780c */ /* 0x000fca0003f84270 */
[----:B------:R-:W0:Y:S01]  /*48c0*/  MUFU.TANH R54, R54 ;  /* 0x0000003600367308 */ /* 0x000e220000002400 */
[----:B-1----:R-:W-:Y:S02]  /*48d0*/  FSEL R50, R50, -INF , P3 ;  /* 0xff80000032327808 */ /* 0x002fe40001800000 */
[----:B------:R-:W-:Y:S02]  /*48e0*/  ISETP.GT.AND P3, PT, R5, 0x18, PT ;  /* 0x000000180500780c */ /* 0x000fe40003f64270 */
[----:B------:R-:W-:-:S03]  /*48f0*/  FMNMX.FTZ R14, R50, R21, !PT ;  /* 0x00000015320e7209 */ /* 0x000fc60007810000 */
[----:B------:R-:W1:Y:S01]  /*4900*/  MUFU.TANH R55, R55 ;  /* 0x0000003700377308 */ /* 0x000e620000002400 */
[----:B--2---:R-:W-:Y:S02]  /*4910*/  FSEL R51, R51, -INF , P2 ;  /* 0xff80000033337808 */ /* 0x004fe40001000000 */
[----:B------:R-:W-:Y:S02]  /*4920*/  ISETP.GT.AND P2, PT, R5, 0x19, PT ;  /* 0x000000190500780c */ /* 0x000fe40003f44270 */
[----:B------:R-:W-:-:S03]  /*4930*/  FMNMX.FTZ R21, R51, R14, !PT ;  /* 0x0000000e33157209 */ /* 0x000fc60007810000 */
[----:B------:R-:W2:Y:S01]  /*4940*/  MUFU.TANH R61, R61 ;  /* 0x0000003d003d7308 */ /* 0x000ea20000002400 */
[----:B0-----:R-:W-:Y:S02]  /*4950*/  FSEL R54, R54, -INF , P3 ;  /* 0xff80000036367808 */ /* 0x001fe40001800000 */
[----:B------:R-:W-:Y:S02]  /*4960*/  ISETP.GT.AND P3, PT, R5, 0x20, PT ;  /* 0x000000200500780c */ /* 0x000fe40003f64270 */
[----:B------:R-:W-:-:S03]  /*4970*/  FMNMX.FTZ R14, R54, R21, !PT ;  /* 0x00000015360e7209 */ /* 0x000fc60007810000 */
[----:B------:R-:W-:Y:S01]  /*4980*/  MUFU.TANH R48, R48 ;  /* 0x0000003000307308 */ /* 0x000fe20000002400 */
[----:B-1----:R-:W-:Y:S02]  /*4990*/  FSEL R55, R55, -INF , P2 ;  /* 0xff80000037377808 */ /* 0x002fe40001000000 */
[----:B------:R-:W-:Y:S02]  /*49a0*/  ISETP.GT.AND P2, PT, R5, 0x21, PT ;  /* 0x000000210500780c */ /* 0x000fe40003f44270 */
[----:B------:R-:W-:-:S03]  /*49b0*/  FMNMX.FTZ R21, R55, R14, !PT ;  /* 0x0000000e37157209 */ /* 0x000fc60007810000 */
[----:B------:R-:W-:Y:S01]  /*49c0*/  MUFU.TANH R49, R49 ;  /* 0x0000003100317308 */ /* 0x000fe20000002400 */
[----:B--2---:R-:W-:Y:S01]  /*49d0*/  FSEL R61, R61, -INF , P5 ;  /* 0xff8000003d3d7808 */ /* 0x004fe20002800000 */
[----:B------:R-:W-:Y:S02]  /*49e0*/  WARPGROUP.DEPBAR.LE gsb0, 0x0 ;  /* 0x00008000000079c5 */ /* 0x000fe40000010000 */
[----:B------:R-:W-:Y:S01]  /*49f0*/  WARPGROUP.ARRIVE ;  /* 0x00000000000079c5 */ /* 0x000fe20000000000 */
[----:B------:R-:W-:Y:S01]  /*4a00*/  FMUL.FTZ R42, R42, UR10 ;  /* 0x0000000a2a2a7c20 */ /* 0x000fe20008410000 */
[----:B------:R-:W-:Y:S01]  /*4a10*/  FMUL.FTZ R43, R43, UR10 ;  /* 0x0000000a2b2b7c20 */ /* 0x000fe20008410000 */
[----:B------:R-:W-:Y:S01]  /*4a20*/  FMUL.FTZ R46, R46, UR10 ;  /* 0x0000000a2e2e7c20 */ /* 0x000fe20008410000 */
[----:B------:R-:W-:Y:S01]  /*4a30*/  FMUL.FTZ R47, R47, UR10 ;  /* 0x0000000a2f2f7c20 */ /* 0x000fe20008410000 */
[----:B------:R-:W0:Y:S01]  /*4a40*/  MUFU.TANH R52, R52 ;  /* 0x0000003400347308 */ /* 0x000e220000002400 */
[----:B------:R-:W-:Y:S01]  /*4a50*/  HGMMA.64x16x16.F32.BF16 R32, gdesc[UR56], R32, gsb0 ;  /* 0x00200000382079f0 */ /* 0x000fe20008001820 */
[----:B------:R-:W-:Y:S01]  /*4a60*/  FMUL.FTZ R40, R40, UR10 ;  /* 0x0000000a28287c20 */ /* 0x000fe20008410000 */
[----:B------:R-:W-:Y:S01]  /*4a70*/  FMUL.FTZ R41, R41, UR10 ;  /* 0x0000000a29297c20 */ /* 0x000fe20008410000 */
[----:B------:R-:W-:Y:S01]  /*4a80*/  FMUL.FTZ R44, R44, UR10 ;  /* 0x0000000a2c2c7c20 */ /* 0x000fe20008410000 */
[----:B------:R-:W-:Y:S01]  /*4a90*/  ISETP.GT.AND P5, PT, R2, 0x18, PT ;  /* 0x000000180200780c */ /* 0x000fe20003fa4270 */
[----:B------:R-:W-:-:S02]  /*4aa0*/  FMUL.FTZ R45, R45, UR10 ;  /* 0x0000000a2d2d7c20 */ /* 0x000fc40008410000 */
[----:B------:R-:W1:Y:S08]  /*4ab0*/  MUFU.TANH R42, R42 ;  /* 0x0000002a002a7308 */ /* 0x000e700000002400 */
[----:B------:R-:W2:Y:S01]  /*4ac0*/  MUFU.TANH R43, R43 ;  /* 0x0000002b002b7308 */ /* 0x000ea20000002400 */
[----:B0-----:R-:W-:-:S07]  /*4ad0*/  FSEL R52, R52, -INF , P5 ;  /* 0xff80000034347808 */ /* 0x001fce0002800000 */
        /* <DEDUP_REMOVED lines=23> */
[----:B------:R-:W0:Y:S01]  /*4c50*/  MUFU.TANH R34, R34 ;  /* 0x0000002200227308 */ /* 0x000e220000002400 */
[----:B------:R-:W-:Y:S01]  /*4c60*/  ULDC UR5, c[0x0][0x988] ;  /* 0x0002620000057ab9 */ /* 0x000fe20000000800 */
[----:B------:R-:W-:Y:S01]  /*4c70*/  FMUL.FTZ R32, R32, UR10 ;  /* 0x0000000a20207c20 */ /* 0x000fe20008410000 */
[----:B--2---:R-:W-:Y:S01]  /*4c80*/  FSEL R53, R53, -INF , P4 ;  /* 0xff80000035357808 */ /* 0x004fe20002000000 */
[----:B------:R-:W-:Y:S01]  /*4c90*/  FMUL.FTZ R33, R33, UR10 ;  /* 0x0000000a21217c20 */ /* 0x000fe20008410000 */
[----:B------:R-:W-:Y:S01]  /*4ca0*/  FMUL.FTZ R36, R36, UR10 ;  /* 0x0000000a24247c20 */ /* 0x000fe20008410000 */
[----:B------:R-:W-:Y:S01]  /*4cb0*/  FMUL.FTZ R37, R37, UR10 ;  /* 0x0000000a25257c20 */ /* 0x000fe20008410000 */
[----:B------:R-:W-:Y:S01]  /*4cc0*/  UIADD3 UR4, UR19, -UR22, URZ ;  /* 0x8000001613047290 */ /* 0x000fe2000fffe03f */
[----:B------:R-:W1:Y:S03]  /*4cd0*/  MUFU.TANH R35, R35 ;  /* 0x0000002300237308 */ /* 0x000e660000002400 */
[----:B------:R-:W-:-:S04]  /*4ce0*/  ULEA UR4, UR18, UR4, 0x7 ;  /* 0x0000000412047291 */ /* 0x000fc8000f8e383f */
[----:B------:R-:W-:Y:S01]  /*4cf0*/  UIMAD.WIDE UR6, UR4, 0x66666667, URZ ;  /* 0x66666667040678a5 */ /* 0x000fe2000f8e023f */
[----:B------:R-:W2:Y:S01]  /*4d00*/  MUFU.TANH R38, R38 ;  /* 0x0000002600267308 */ /* 0x000ea20000002400 */
[----:B0-----:R-:W-:Y:S02]  /*4d10*/  FSEL R34, R34, -INF , P3 ;  /* 0xff80000022227808 */ /* 0x001fe40001800000 */
[----:B------:R-:W-:Y:S01]  /*4d20*/  ISETP.GT.AND P3, PT, R5, 0x38, PT ;  /* 0x000000380500780c */ /* 0x000fe20003f64270 */
[----:B------:R-:W-:Y:S01]  /*4d30*/  USHF.R.U32.HI UR4, URZ, 0x1f, UR7 ;  /* 0x0000001f3f047899 */ /* 0x000fe20008011607 */
[----:B------:R-:W-:-:S03]  /*4d40*/  FMNMX.FTZ R14, R34, R21, !PT ;  /* 0x00000015220e7209 */ /* 0x000fc60007810000 */
[----:B------:R-:W0:Y:S01]  /*4d50*/  MUFU.TANH R39, R39 ;  /* 0x0000002700277308 */ /* 0x000e220000002400 */
[----:B-1----:R-:W-:Y:S01]  /*4d60*/  FSEL R35, R35, -INF , P2 ;  /* 0xff80000023237808 */ /* 0x002fe20001000000 */
[----:B------:R-:W-:Y:S01]  /*4d70*/  ULEA.HI.SX32 UR4, UR7, UR4, 0x1b ;  /* 0x0000000407047291 */ /* 0x000fe2000f8fda3f */
[----:B------:R-:W-:Y:S02]  /*4d80*/  ISETP.GT.AND P2, PT, R5, 0x39, PT ;  /* 0x000000390500780c */ /* 0x000fe40003f44270 */
[----:B------:R-:W-:Y:S01]  /*4d90*/  FMNMX.FTZ R21, R35, R14, !PT ;  /* 0x0000000e23157209 */ /* 0x000fe20007810000 */
[----:B------:R-:W-:Y:S02]  /*4da0*/  UISETP.LT.AND UP0, UPT, URZ, UR4, UPT ;  /* 0x000000043f00728c */ /* 0x000fe4000bf01270 */
[----:B------:R-:W-:Y:S01]  /*4db0*/  MUFU.TANH R41, R41 ;  /* 0x0000002900297308 */ /* 0x000fe20000002400 */
[----:B--2---:R-:W-:Y:S02]  /*4dc0*/  FSEL R38, R38, -INF , P3 ;  /* 0xff80000026267808 */ /* 0x004fe40001800000 */
[----:B------:R-:W-:-:S02]  /*4dd0*/  ISETP.GT.AND P3, PT, R5, 0x40, PT ;  /* 0x000000400500780c */ /* 0x000fc40003f64270 */
[----:B------:R-:W-:-:S03]  /*4de0*/  FMNMX.FTZ R14, R38, R21, !PT ;  /* 0x00000015260e7209 */ /* 0x000fc60007810000 */
[----:B------:R-:W-:Y:S01]  /*4df0*/  MUFU.TANH R44, R44 ;  /* 0x0000002c002c7308 */ /* 0x000fe20000002400 */
[----:B0-----:R-:W-:Y:S02]  /*4e00*/  FSEL R39, R39, -INF , P2 ;  /* 0xff80000027277808 */ /* 0x001fe40001000000 */
        /* <DEDUP_REMOVED lines=13> */
[----:B------:R0:W-:Y:S01]  /*4ee0*/  @!P1 SYNCS.ARRIVE.TRANS64.RED.A1T0 RZ, [R0+URZ], RZ ;  /* 0x000000ff00ff99a7 */ /* 0x0001e2000810043f */
[----:B------:R-:W-:-:S02]  /*4ef0*/  USEL UR10, URZ, UR4, !UP0 ;  /* 0x000000043f0a7287 */ /* 0x000fc4000c000000 */
[----:B------:R-:W1:Y:S02]  /*4f00*/  MUFU.TANH R26, R26 ;  /* 0x0000001a001a7308 */ /* 0x000e640000002400 */
[----:B------:R-:W-:Y:S02]  /*4f10*/  UISETP.GE.AND UP0, UPT, UR15, UR10, UPT ;  /* 0x0000000a0f00728c */ /* 0x000fe4000bf06270 */
[----:B------:R-:W-:-:S04]  /*4f20*/  IMAD.U32 R226, RZ, RZ, UR10 ;  /* 0x0000000affe27e24 */ /* 0x000fc8000f8e00ff */
[----:B------:R-:W2:Y:S08]  /*4f30*/  MUFU.TANH R27, R27 ;  /* 0x0000001b001b7308 */ /* 0x000eb00000002400 */
[----:B------:R-:W3:Y:S01]  /*4f40*/  MUFU.TANH R30, R30 ;  /* 0x0000001e001e7308 */ /* 0x000ee20000002400 */
[----:B-1----:R-:W-:Y:S02]  /*4f50*/  FSEL R26, R26, -INF , P3 ;  /* 0xff8000001a1a7808 */ /* 0x002fe40001800000 */
[----:B------:R-:W-:-:S02]  /*4f60*/  ISETP.GT.AND P3, PT, R5, 0x48, PT ;  /* 0x000000480500780c */ /* 0x000fc40003f64270 */
[----:B------:R-:W-:-:S03]  /*4f70*/  FMNMX.FTZ R14, R26, R21, !PT ;  /* 0x000000151a0e7209 */ /* 0x000fc60007810000 */
[----:B------:R-:W1:Y:S01]  /*4f80*/  MUFU.TANH R31, R31 ;  /* 0x0000001f001f7308 */ /* 0x000e620000002400 */
[----:B--2---:R-:W-:Y:S02]  /*4f90*/  FSEL R27, R27, -INF , P2 ;  /* 0xff8000001b1b7808 */ /* 0x004fe40001000000 */
[----:B------:R-:W-:Y:S02]  /*4fa0*/  ISETP.GT.AND P2, PT, R5, 0x49, PT ;  /* 0x000000490500780c */ /* 0x000fe40003f44270 */
[----:B------:R-:W-:-:S03]  /*4fb0*/  FMNMX.FTZ R5, R27, R14, !PT ;  /* 0x0000000e1b057209 */ /* 0x000fc60007810000 */
[----:B------:R-:W-:Y:S01]  /*4fc0*/  MUFU.TANH R33, R33 ;  /* 0x0000002100217308 */ /* 0x000fe20000002400 */
[----:B---3--:R-:W-:Y:S02]  /*4fd0*/  FSEL R30, R30, -INF , P3 ;  /* 0xff8000001e1e7808 */ /* 0x008fe40001800000 */
[----:B------:R-:W-:Y:S02]  /*4fe0*/  ISETP.GT.AND P3, PT, R2, 0x1, PT ;  /* 0x000000010200780c */ /* 0x000fe40003f64270 */
[----:B------:R-:W-:Y:S02]  /*4ff0*/  FMNMX.FTZ R14, R30, R5, !PT ;  /* 0x000000051e0e7209 */ /* 0x000fe40007810000 */
[----:B------:R-:W-:Y:S01]  /*5000*/  FSEL R57, R57, -INF , P3 ;  /* 0xff80000039397808 */ /* 0x000fe20001800000 */
[----:B------:R-:W2:Y:S01]  /*5010*/  MUFU.TANH R36, R36 ;  /* 0x0000002400247308 */ /* 0x000ea20000002400 */
[----:B-1----:R-:W-:Y:S02]  /*5020*/  FSEL R31, R31, -INF , P2 ;  /* 0xff8000001f1f7808 */ /* 0x002fe40001000000 */
[----:B------:R-:W-:-:S02]  /*5030*/  ISETP.GT.AND P2, PT, R2, RZ, PT ;  /* 0x000000ff0200720c */ /* 0x000fc40003f44270 */
[----:B------:R-:W-:Y:S02]  /*5040*/  FMNMX.FTZ R14, R31, R14, !PT ;  /* 0x0000000e1f0e7209 */ /* 0x000fe40007810000 */
[----:B------:R-:W-:Y:S01]  /*5050*/  FSEL R56, R56, -INF , P2 ;  /* 0xff80000038387808 */ /* 0x000fe20001000000 */
[----:B------:R-:W-:Y:S01]  /*5060*/  MUFU.TANH R37, R37 ;  /* 0x0000002500257308 */ /* 0x000fe20000002400 */
[C---:B------:R-:W-:Y:S01]  /*5070*/  ISETP.GT.AND P2, PT, R2.reuse, 0x10, PT ;  /* 0x000000100200780c */ /* 0x040fe20003f44270 */
[----:B------:R-:W1:Y:S01]  /*5080*/  SHFL.BFLY PT, R5, R14, 0x2, 0x1f ;  /* 0x0c401f000e057f89 */ /* 0x000e6200000e0000 */
[----:B------:R-:W-:Y:S02]  /*5090*/  ISETP.GT.AND P3, PT, R2, 0x11, PT ;  /* 0x000000110200780c */ /* 0x000fe40003f64270 */
[----:B------:R-:W-:Y:S02]  /*50a0*/  FSEL R48, R48, -INF , P2 ;  /* 0xff80000030307808 */ /* 0x000fe40001000000 */
[----:B------:R-:W-:Y:S01]  /*50b0*/  FSEL R49, R49, -INF , P3 ;  /* 0xff80000031317808 */ /* 0x000fe20001800000 */
[----:B------:R-:W3:Y:S01]  /*50c0*/  MUFU.TANH R24, R24 ;  /* 0x0000001800187308 */ /* 0x000ee20000002400 */
[----:B------:R-:W-:-:S04]  /*50d0*/  ISETP.GT.AND P2, PT, R2, 0x20, PT ;  /* 0x000000200200780c */ /* 0x000fc80003f44270 */
[----:B------:R-:W-:Y:S02]  /*50e0*/  FSEL R40, R40, -INF , P2 ;  /* 0xff80000028287808 */ /* 0x000fe40001000000 */
[----:B------:R-:W-:Y:S01]  /*50f0*/  ISETP.GT.AND P2, PT, R2, 0x28, PT ;  /* 0x000000280200780c */ /* 0x000fe20003f44270 */
[----:B------:R-:W-:Y:S03]  /*5100*/  MUFU.TANH R25, R25 ;  /* 0x0000001900197308 */ /* 0x000fe60000002400 */
[----:B------:R-:W-:Y:S02]  /*5110*/  FSEL R44, R44, -INF , P2 ;  /* 0xff8000002c2c7808 */ /* 0x000fe40001000000 */
[----:B------:R-:W-:-:S03]  /*5120*/  ISETP.GT.AND P2, PT, R2, 0x30, PT ;  /* 0x000000300200780c */ /* 0x000fc60003f44270 */
[----:B------:R-:W4:Y:S01]  /*5130*/  MUFU.TANH R28, R28 ;  /* 0x0000001c001c7308 */ /* 0x000f220000002400 */
[----:B------:R-:W-:Y:S02]  /*5140*/  FSEL R32, R32, -INF , P2 ;  /* 0xff80000020207808 */ /* 0x000fe40001000000 */
[----:B-1----:R-:W-:Y:S02]  /*5150*/  FMNMX.FTZ R5, R14, R5, !PT ;  /* 0x000000050e057209 */ /* 0x002fe40007810000 */
[----:B------:R-:W-:-:S03]  /*5160*/  ISETP.GT.AND P2, PT, R2, 0x38, PT ;  /* 0x000000380200780c */ /* 0x000fc60003f44270 */
[----:B------:R-:W1:Y:S01]  /*5170*/  SHFL.BFLY PT, R14, R5, 0x1, 0x1f ;  /* 0x0c201f00050e7f89 */ /* 0x000e6200000e0000 */
[----:B--2---:R-:W-:Y:S01]  /*5180*/  FSEL R36, R36, -INF , P2 ;  /* 0xff80000024247808 */ /* 0x004fe20001000000 */
[----:B------:R-:W2:Y:S01]  /*5190*/  MUFU.TANH R29, R29 ;  /* 0x0000001d001d7308 */ /* 0x000ea20000002400 */
[----:B------:R-:W-:-:S04]  /*51a0*/  ISETP.GT.AND P2, PT, R2, 0x40, PT ;  /* 0x000000400200780c */ /* 0x000fc80003f44270 */
[----:B---3--:R-:W-:Y:S02]  /*51b0*/  FSEL R24, R24, -INF , P2 ;  /* 0xff80000018187808 */ /* 0x008fe40001000000 */
[----:B------:R-:W-:-:S04]  /*51c0*/  ISETP.GT.AND P2, PT, R2, 0x48, PT ;  /* 0x000000480200780c */ /* 0x000fc80003f44270 */
[----:B----4-:R-:W-:Y:S02]  /*51d0*/  FSEL R28, R28, -INF , P2 ;  /* 0xff8000001c1c7808 */ /* 0x010fe40001000000 */
[----:B-1----:R-:W-:Y:S02]  /*51e0*/  FMNMX.FTZ R3, R5, R14, !PT ;  /* 0x0000000e05037209 */ /* 0x002fe40007810000 */
        /* <DEDUP_REMOVED lines=22> */
[----:B------:R-:W1:Y:S01]  /*5350*/  MUFU.EX2 R59, R59 ;  /* 0x0000003b003b7308 */ /* 0x000e620000000800 */
        /* <DEDUP_REMOVED lines=15> */
[----:B------:R-:W3:Y:S01]  /*5450*/  MUFU.EX2 R63, R63 ;  /* 0x0000003f003f7308 */ /* 0x000ee20000000800 */
        /* <DEDUP_REMOVED lines=12> */
[----:B--2---:R-:W-:Y:S01]  /*5520*/  FSEL R29, R29, -INF , P3 ;  /* 0xff8000001d1d7808 */ /* 0x004fe20001800000 */
[--C-:B------:R-:W-:Y:S01]  /*5530*/  FFMA.FTZ R27, R27, UR5, -R14.reuse ;  /* 0x000000051b1b7c23 */ /* 0x100fe2000801080e */
[----:B------:R-:W-:Y:S01]  /*5540*/  FMNMX.FTZ R4, R24, R5, !PT ;  /* 0x0000000518047209 */ /* 0x000fe20007810000 */
[--C-:B------:R-:W-:Y:S01]  /*5550*/  FFMA.FTZ R30, R30, UR5, -R14.reuse ;  /* 0x000000051e1e7c23 */ /* 0x100fe2000801080e */
[----:B------:R-:W2:Y:S01]  /*5560*/  MUFU.EX2 R51, R51 ;  /* 0x0000003300337308 */ /* 0x000ea20000000800 */
[----:B------:R-:W-:Y:S01]  /*5570*/  FFMA.FTZ R14, R31, UR5, -R14 ;  /* 0x000000051f0e7c23 */ /* 0x000fe2000801080e */
[----:B------:R-:W-:Y:S01]  /*5580*/  FMNMX.FTZ R5, R25, R4, !PT ;  /* 0x0000000419057209 */ /* 0x000fe20007810000 */
[----:B------:R-:W-:Y:S01]  /*5590*/  IMAD.MOV.U32 R31, RZ, RZ, R151 ;  /* 0x000000ffff1f7224 */ /* 0x000fe200078e0097 */
[----:B-1----:R-:W-:-:S02]  /*55a0*/  F2FP.BF16.F32.PACK_AB R209, R59, R58 ;  /* 0x0000003a3bd1723e */ /* 0x002fc400000010ff */
[----:B------:R-:W-:Y:S02]  /*55b0*/  FMNMX.FTZ R2, R28, R5, !PT ;  /* 0x000000051c027209 */ /* 0x000fe40007810000 */
[----:B------:R-:W-:Y:S01]  /*55c0*/  MUFU.EX2 R54, R54 ;  /* 0x0000003600367308 */ /* 0x000fe20000000800 */
[----:B---3--:R-:W-:Y:S02]  /*55d0*/  F2FP.BF16.F32.PACK_AB R211, R63, R62 ;  /* 0x0000003e3fd3723e */ /* 0x008fe400000010ff */
[----:B------:R-:W-:-:S05]  /*55e0*/  FMNMX.FTZ R2, R29, R2, !PT ;  /* 0x000000021d027209 */ /* 0x000fca0007810000 */
[----:B------:R-:W1:Y:S01]  /*55f0*/  SHFL.BFLY PT, R5, R2, 0x2, 0x1f ;  /* 0x0c401f0002057f89 */ /* 0x000e6200000e0000 */
[----:B------:R-:W-:Y:S01]  /*5600*/  MUFU.EX2 R195, R14 ;  /* 0x0000000e00c37308 */ /* 0x000fe20000000800 */
[----:B--2---:R-:W-:-:S07]  /*5610*/  F2FP.BF16.F32.PACK_AB R205, R51, R50 ;  /* 0x0000003233cd723e */ /* 0x004fce00000010ff */
[----:B------:R-:W2:Y:S08]  /*5620*/  MUFU.EX2 R55, R55 ;  /* 0x0000003700377308 */ /* 0x000eb00000000800 */
[----:B------:R-:W-:Y:S01]  /*5630*/  MUFU.EX2 R42, R42 ;  /* 0x0000002a002a7308 */ /* 0x000fe20000000800 */
[----:B-1----:R-:W-:-:S07]  /*5640*/  FMNMX.FTZ R5, R2, R5, !PT ;  /* 0x0000000502057209 */ /* 0x002fce0007810000 */
[----:B------:R-:W1:Y:S01]  /*5650*/  MUFU.EX2 R43, R43 ;  /* 0x0000002b002b7308 */ /* 0x000e620000000800 */
[----:B--2---:R-:W-:Y:S01]  /*5660*/  F2FP.BF16.F32.PACK_AB R207, R55, R54 ;  /* 0x0000003637cf723e */ /* 0x004fe200000010ff */
[----:B------:R-:W2:Y:S06]  /*5670*/  SHFL.BFLY PT, R4, R5, 0x1, 0x1f ;  /* 0x0c201f0005047f89 */ /* 0x000eac00000e0000 */
[----:B------:R-:W-:Y:S08]  /*5680*/  MUFU.EX2 R46, R46 ;  /* 0x0000002e002e7308 */ /* 0x000ff00000000800 */
[----:B------:R-:W3:Y:S01]  /*5690*/  MUFU.EX2 R47, R47 ;  /* 0x0000002f002f7308 */ /* 0x000ee20000000800 */
[----:B-1----:R-:W-:-:S07]  /*56a0*/  F2FP.BF16.F32.PACK_AB R201, R43, R42 ;  /* 0x0000002a2bc9723e */ /* 0x002fce00000010ff */
[----:B------:R-:W-:Y:S01]  /*56b0*/  MUFU.EX2 R34, R34 ;  /* 0x0000002200227308 */ /* 0x000fe20000000800 */
[----:B--2---:R-:W-:Y:S01]  /*56c0*/  FMNMX.FTZ R4, R5, R4, !PT ;  /* 0x0000000405047209 */ /* 0x004fe20007810000 */
[----:B------:R-:W-:Y:S01]  /*56d0*/  FADD.FTZ R5, R58, R59 ;  /* 0x0000003b3a057221 */ /* 0x000fe20000010000 */
[----:B------:R-:W-:Y:S01]  /*56e0*/  IMAD.MOV.U32 R59, RZ, RZ, R151 ;  /* 0x000000ffff3b7224 */ /* 0x000fe200078e0097 */
[----:B------:R-:W-:-:S04]  /*56f0*/  MOV R58, R151 ;  /* 0x00000097003a7202 */ /* 0x000fc80000000f00 */
[----:B------:R-:W1:Y:S01]  /*5700*/  MUFU.EX2 R35, R35 ;  /* 0x0000002300237308 */ /* 0x000e620000000800 */
[C---:B------:R-:W-:Y:S01]  /*5710*/  FMUL.FTZ R2, R4.reuse, UR5 ;  /* 0x0000000504027c20 */ /* 0x040fe20008410000 */
[----:B------:R-:W-:Y:S01]  /*5720*/  FSETP.NEU.FTZ.AND P2, PT, R4, -INF , PT ;  /* 0xff8000000400780b */ /* 0x000fe20003f5d000 */
[----:B------:R-:W-:Y:S01]  /*5730*/  FADD.FTZ R14, R62, R5 ;  /* 0x000000053e0e7221 */ /* 0x000fe20000010000 */
[----:B---3--:R-:W-:Y:S01]  /*5740*/  F2FP.BF16.F32.PACK_AB R203, R47, R46 ;  /* 0x0000002e2fcb723e */ /* 0x008fe200000010ff */
[----:B------:R-:W-:Y:S01]  /*5750*/  IMAD.MOV.U32 R62, RZ, RZ, R151 ;  /* 0x000000ffff3e7224 */ /* 0x000fe200078e0097 */
[----:B------:R-:W-:Y:S01]  /*5760*/  FSEL R2, R2, RZ, P2 ;  /* 0x000000ff02027208 */ /* 0x000fe20001000000 */
[----:B------:R-:W-:Y:S01]  /*5770*/  FADD.FTZ R5, R63, R14 ;  /* 0x0000000e3f057221 */ /* 0x000fe20000010000 */
[----:B------:R-:W-:Y:S01]  /*5780*/  MUFU.EX2 R38, R38 ;  /* 0x0000002600267308 */ /* 0x000fe20000000800 */
[----:B------:R-:W-:Y:S02]  /*5790*/  PLOP3.LUT P2, PT, PT, PT, UP0, 0x80, 0x0 ;  /* 0x000000000000781c */ /* 0x000fe40003f4f008 */
[--C-:B------:R-:W-:Y:S01]  /*57a0*/  FFMA.FTZ R56, R56, UR5, -R2.reuse ;  /* 0x0000000538387c23 */ /* 0x100fe20008010802 */
[--C-:B------:R-:W-:Y:S01]  /*57b0*/  FFMA.FTZ R57, R57, UR5, -R2.reuse ;  /* 0x0000000539397c23 */ /* 0x100fe20008010802 */
[--C-:B------:R-:W-:Y:S01]  /*57c0*/  FFMA.FTZ R60, R60, UR5, -R2.reuse ;  /* 0x000000053c3c7c23 */ /* 0x100fe20008010802 */
[--C-:B------:R-:W-:Y:S01]  /*57d0*/  FFMA.FTZ R61, R61, UR5, -R2.reuse ;  /* 0x000000053d3d7c23 */ /* 0x100fe20008010802 */
[--C-:B------:R-:W-:Y:S01]  /*57e0*/  FFMA.FTZ R48, R48, UR5, -R2.reuse ;  /* 0x0000000530307c23 */ /* 0x100fe20008010802 */
[--C-:B------:R-:W-:Y:S01]  /*57f0*/  FFMA.FTZ R49, R49, UR5, -R2.reuse ;  /* 0x0000000531317c23 */ /* 0x100fe20008010802 */
[----:B------:R-:W-:Y:S01]  /*5800*/  MUFU.EX2 R56, R56 ;  /* 0x0000003800387308 */ /* 0x000fe20000000800 */
[----:B------:R-:W-:Y:S01]  /*5810*/  FADD.FTZ R14, R50, R5 ;  /* 0x00000005320e7221 */ /* 0x000fe20000010000 */
[--C-:B------:R-:W-:Y:S01]  /*5820*/  FFMA.FTZ R52, R52, UR5, -R2.reuse ;  /* 0x0000000534347c23 */ /* 0x100fe20008010802 */
[--C-:B------:R-:W-:Y:S01]  /*5830*/  FFMA.FTZ R53, R53, UR5, -R2.reuse ;  /* 0x0000000535357c23 */ /* 0x100fe20008010802 */
[----:B------:R-:W-:Y:S01]  /*5840*/  FFMA.FTZ R40, R40, UR5, -R2 ;  /* 0x0000000528287c23 */ /* 0x000fe20008010802 */
[----:B------:R-:W-:Y:S01]  /*5850*/  FADD.FTZ R21, R51, R14 ;  /* 0x0000000e33157221 */ /* 0x000fe20000010000 */
[--C-:B------:R-:W-:Y:S01]  /*5860*/  FFMA.FTZ R41, R41, UR5, -R2.reuse ;  /* 0x0000000529297c23 */ /* 0x100fe20008010802 */
[--C-:B------:R-:W-:Y:S01]  /*5870*/  FFMA.FTZ R44, R44, UR5, -R2.reuse ;  /* 0x000000052c2c7c23 */ /* 0x100fe20008010802 */
[----:B------:R-:W2:Y:S01]  /*5880*/  MUFU.EX2 R57, R57 ;  /* 0x0000003900397308 */ /* 0x000ea20000000800 */
[----:B------:R-:W-:Y:S01]  /*5890*/  FADD.FTZ R20, R54, R21 ;  /* 0x0000001536147221 */ /* 0x000fe20000010000 */
[--C-:B------:R-:W-:Y:S01]  /*58a0*/  FFMA.FTZ R45, R45, UR5, -R2.reuse ;  /* 0x000000052d2d7c23 */ /* 0x100fe20008010802 */
[--C-:B------:R-:W-:Y:S01]  /*58b0*/  FFMA.FTZ R32, R32, UR5, -R2.reuse ;  /* 0x0000000520207c23 */ /* 0x100fe20008010802 */
[----:B------:R-:W-:Y:S01]  /*58c0*/  FFMA.FTZ R33, R33, UR5, -R2 ;  /* 0x0000000521217c23 */ /* 0x000fe20008010802 */
[----:B------:R-:W-:Y:S01]  /*58d0*/  FADD.FTZ R21, R55, R20 ;  /* 0x0000001437157221 */ /* 0x000fe20000010000 */
[--C-:B------:R-:W-:Y:S01]  /*58e0*/  FFMA.FTZ R36, R36, UR5, -R2.reuse ;  /* 0x0000000524247c23 */ /* 0x100fe20008010802 */
[--C-:B------:R-:W-:Y:S01]  /*58f0*/  FFMA.FTZ R37, R37, UR5, -R2.reuse ;  /* 0x0000000525257c23 */ /* 0x100fe20008010802 */
[----:B------:R-:W3:Y:S01]  /*5900*/  MUFU.EX2 R60, R60 ;  /* 0x0000003c003c7308 */ /* 0x000ee20000000800 */
[----:B------:R-:W-:Y:S01]  /*5910*/  FADD.FTZ R20, R42, R21 ;  /* 0x000000152a147221 */ /* 0x000fe20000010000 */
[--C-:B------:R-:W-:Y:S01]  /*5920*/  FFMA.FTZ R24, R24, UR5, -R2.reuse ;  /* 0x0000000518187c23 */ /* 0x100fe20008010802 */
[--C-:B------:R-:W-:Y:S01]  /*5930*/  FFMA.FTZ R25, R25, UR5, -R2.reuse ;  /* 0x0000000519197c23 */ /* 0x100fe20008010802 */
[----:B------:R-:W-:Y:S01]  /*5940*/  FFMA.FTZ R28, R28, UR5, -R2 ;  /* 0x000000051c1c7c23 */ /* 0x000fe20008010802 */
[----:B------:R-:W-:Y:S01]  /*5950*/  FADD.FTZ R21, R43, R20 ;  /* 0x000000142b157221 */ /* 0x000fe20000010000 */
[----:B------:R-:W-:Y:S01]  /*5960*/  FFMA.FTZ R2, R29, UR5, -R2 ;  /* 0x000000051d027c23 */ /* 0x000fe20008010802 */
[----:B-1----:R-:W-:Y:S01]  /*5970*/  F2FP.BF16.F32.PACK_AB R197, R35, R34 ;  /* 0x0000002223c5723e */ /* 0x002fe200000010ff */
[----:B------:R-:W1:Y:S01]  /*5980*/  MUFU.EX2 R61, R61 ;  /* 0x0000003d003d7308 */ /* 0x000e620000000800 */
[----:B--2---:R-:W-:Y:S01]  /*5990*/  FADD.FTZ R5, R56, R57 ;  /* 0x0000003938057221 */ /* 0x004fe20000010000 */
[----:B------:R-:W-:Y:S01]  /*59a0*/  F2FP.BF16.F32.PACK_AB R208, R57, R56 ;  /* 0x0000003839d0723e */ /* 0x000fe200000010ff */
[--C-:B------:R-:W-:Y:S01]  /*59b0*/  IMAD.MOV.U32 R57, RZ, RZ, R151.reuse ;  /* 0x000000ffff397224 */ /* 0x100fe200078e0097 */
[-C--:B------:R-:W-:Y:S01]  /*59c0*/  MOV R63, R151.reuse ;  /* 0x00000097003f7202 */ /* 0x080fe20000000f00 */
[--C-:B------:R-:W-:Y:S01]  /*59d0*/  IMAD.MOV.U32 R56, RZ, RZ, R151.reuse ;  /* 0x000000ffff387224 */ /* 0x100fe200078e0097 */
[-C--:B------:R-:W-:Y:S01]  /*59e0*/  MOV R43, R151.reuse ;  /* 0x00000097002b7202 */ /* 0x080fe20000000f00 */
[----:B------:R-:W-:Y:S01]  /*59f0*/  IMAD.MOV.U32 R55, RZ, RZ, R151 ;  /* 0x000000ffff377224 */ /* 0x000fe200078e0097 */
[----:B------:R-:W2:Y:S01]  /*5a00*/  MUFU.EX2 R48, R48 ;  /* 0x0000003000307308 */ /* 0x000ea20000000800 */
[----:B---3--:R-:W-:Y:S01]  /*5a10*/  FADD.FTZ R14, R60, R5 ;  /* 0x000000053c0e7221 */ /* 0x008fe20000010000 */
[--C-:B------:R-:W-:Y:S01]  /*5a20*/  IMAD.MOV.U32 R54, RZ, RZ, R151.reuse ;  /* 0x000000ffff367224 */ /* 0x100fe200078e0097 */
[----:B------:R-:W-:Y:S01]  /*5a30*/  MOV R29, R151 ;  /* 0x00000097001d7202 */ /* 0x000fe20000000f00 */
[----:B------:R-:W-:-:S02]  /*5a40*/  IMAD.MOV.U32 R51, RZ, RZ, R151 ;  /* 0x000000ffff337224 */ /* 0x000fc400078e0097 */
[--C-:B------:R-:W-:Y:S02]  /*5a50*/  IMAD.MOV.U32 R50, RZ, RZ, R151.reuse ;  /* 0x000000ffff327224 */ /* 0x100fe400078e0097 */
[----:B------:R-:W3:Y:S01]  /*5a60*/  MUFU.EX2 R49, R49 ;  /* 0x0000003100317308 */ /* 0x000ee20000000800 */
[C---:B-1----:R-:W-:Y:S01]  /*5a70*/  FADD.FTZ R5, R61.reuse, R14 ;  /* 0x0000000e3d057221 */ /* 0x042fe20000010000 */
[----:B------:R-:W-:Y:S01]  /*5a80*/  F2FP.BF16.F32.PACK_AB R210, R61, R60 ;  /* 0x0000003c3dd2723e */ /* 0x000fe200000010ff */
[--C-:B------:R-:W-:Y:S02]  /*5a90*/  IMAD.MOV.U32 R61, RZ, RZ, R151.reuse ;  /* 0x000000ffff3d7224 */ /* 0x100fe400078e0097 */
[--C-:B------:R-:W-:Y:S02]  /*5aa0*/  IMAD.MOV.U32 R60, RZ, RZ, R151.reuse ;  /* 0x000000ffff3c7224 */ /* 0x100fe400078e0097 */
[----:B------:R-:W-:Y:S01]  /*5ab0*/  IMAD.MOV.U32 R42, RZ, RZ, R151 ;  /* 0x000000ffff2a7224 */ /* 0x000fe200078e0097 */
[----:B------:R-:W0:Y:S01]  /*5ac0*/  MUFU.EX2 R52, R52 ;  /* 0x0000003400347308 */ /* 0x000e220000000800 */
[----:B--2---:R-:W-:-:S07]  /*5ad0*/  FADD.FTZ R14, R48, R5 ;  /* 0x00000005300e7221 */ /* 0x004fce0000010000 */
[----:B------:R-:W1:Y:S01]  /*5ae0*/  MUFU.EX2 R53, R53 ;  /* 0x0000003500357308 */ /* 0x000e620000000800 */
[C---:B---3--:R-:W-:Y:S01]  /*5af0*/  FADD.FTZ R5, R49.reuse, R14 ;  /* 0x0000000e31057221 */ /* 0x048fe20000010000 */
[----:B------:R-:W-:Y:S01]  /*5b00*/  FADD.FTZ R14, R46, R21 ;  /* 0x000000152e0e7221 */ /* 0x000fe20000010000 */
[----:B------:R-:W-:Y:S01]  /*5b10*/  F2FP.BF16.F32.PACK_AB R204, R49, R48 ;  /* 0x0000003031cc723e */ /* 0x000fe200000010ff */
[--C-:B------:R-:W-:Y:S01]  /*5b20*/  IMAD.MOV.U32 R49, RZ, RZ, R151.reuse ;  /* 0x000000ffff317224 */ /* 0x100fe200078e0097 */
[-C--:B------:R-:W-:Y:S01]  /*5b30*/  MOV R48, R151.reuse ;  /* 0x0000009700307202 */ /* 0x080fe20000000f00 */
[----:B------:R-:W-:Y:S01]  /*5b40*/  FADD.FTZ R21, R47, R14 ;  /* 0x0000000e2f157221 */ /* 0x000fe20000010000 */
[----:B------:R-:W-:Y:S01]  /*5b50*/  IMAD.MOV.U32 R47, RZ, RZ, R151 ;  /* 0x000000ffff2f7224 */ /* 0x000fe200078e0097 */
[----:B------:R-:W2:Y:S01]  /*5b60*/  MUFU.EX2 R40, R40 ;  /* 0x0000002800287308 */ /* 0x000ea20000000800 */
[----:B0-----:R-:W-:Y:S01]  /*5b70*/  FADD.FTZ R0, R52, R5 ;  /* 0x0000000534007221 */ /* 0x001fe20000010000 */
[----:B------:R-:W-:Y:S01]  /*5b80*/  FADD.FTZ R14, R34, R21 ;  /* 0x00000015220e7221 */ /* 0x000fe20000010000 */
[----:B------:R-:W-:Y:S01]  /*5b90*/  IMAD.MOV.U32 R46, RZ, RZ, R151 ;  /* 0x000000ffff2e7224 */ /* 0x000fe200078e0097 */
[----:B------:R-:W-:-:S02]  /*5ba0*/  MOV R34, R151 ;  /* 0x0000009700227202 */ /* 0x000fc40000000f00 */
[----:B------:R-:W-:Y:S01]  /*5bb0*/  FADD.FTZ R21, R35, R14 ;  /* 0x0000000e23157221 */ /* 0x000fe20000010000 */
[----:B------:R-:W-:Y:S01]  /*5bc0*/  IMAD.MOV.U32 R35, RZ, RZ, R151 ;  /* 0x000000ffff237224 */ /* 0x000fe200078e0097 */
[----:B------:R-:W0:Y:S01]  /*5bd0*/  MUFU.EX2 R41, R41 ;  /* 0x0000002900297308 */ /* 0x000e220000000800 */
[C---:B-1----:R-:W-:Y:S01]  /*5be0*/  FADD.FTZ R5, R53.reuse, R0 ;  /* 0x0000000035057221 */ /* 0x042fe20000010000 */
[----:B------:R-:W-:Y:S01]  /*5bf0*/  FADD.FTZ R14, R38, R21 ;  /* 0x00000015260e7221 */ /* 0x000fe20000010000 */
[----:B------:R-:W-:Y:S01]  /*5c00*/  F2FP.BF16.F32.PACK_AB R206, R53, R52 ;  /* 0x0000003435ce723e */ /* 0x000fe200000010ff */
[----:B------:R-:W-:Y:S01]  /*5c10*/  IMAD.MOV.U32 R52, RZ, RZ, R151 ;  /* 0x000000ffff347224 */ /* 0x000fe200078e0097 */
[----:B------:R-:W-:-:S03]  /*5c20*/  MOV R53, R151 ;  /* 0x0000009700357202 */ /* 0x000fc60000000f00 */
        /* <DEDUP_REMOVED lines=10> */
[C---:B--2---:R-:W-:Y:S01]  /*5cd0*/  FADD.FTZ R21, R39.reuse, R14 ;  /* 0x0000000e27157221 */ /* 0x044fe20000010000 */
[----:B------:R-:W-:Y:S01]  /*5ce0*/  F2FP.BF16.F32.PACK_AB R199, R39, R38 ;  /* 0x0000002627c7723e */ /* 0x000fe200000010ff */
[----:B------:R-:W-:Y:S01]  /*5cf0*/  IMAD.MOV.U32 R39, RZ, RZ, R151 ;  /* 0x000000ffff277224 */ /* 0x000fe200078e0097 */
[----:B------:R-:W-:-:S04]  /*5d00*/  MOV R38, R151 ;  /* 0x0000009700267202 */ /* 0x000fc80000000f00 */
        /* <DEDUP_REMOVED lines=12> */
[----:B------:R-:W-:-:S05]  /*5dd0*/  IMAD.MOV.U32 R26, RZ, RZ, R151 ;  /* 0x000000ffff1a7224 */ /* 0x000fca00078e0097 */
[----:B------:R-:W0:Y:S01]  /*5de0*/  MUFU.EX2 R30, R30 ;  /* 0x0000001e001e7308 */ /* 0x000e220000000800 */
[C---:B-1----:R-:W-:Y:S01]  /*5df0*/  FADD.FTZ R5, R33.reuse, R0 ;  /* 0x0000000021057221 */ /* 0x042fe20000010000 */
[----:B------:R-:W-:Y:S01]  /*5e00*/  F2FP.BF16.F32.PACK_AB R196, R33, R32 ;  /* 0x0000002021c4723e */ /* 0x000fe200000010ff */
[--C-:B------:R-:W-:Y:S02]  /*5e10*/  IMAD.MOV.U32 R33, RZ, RZ, R151.reuse ;  /* 0x000000ffff217224 */ /* 0x100fe400078e0097 */
[----:B------:R-:W-:-:S03]  /*5e20*/  IMAD.MOV.U32 R32, RZ, RZ, R151 ;  /* 0x000000ffff207224 */ /* 0x000fc600078e0097 */
[----:B------:R-:W1:Y:S01]  /*5e30*/  MUFU.EX2 R37, R37 ;  /* 0x0000002500257308 */ /* 0x000e620000000800 */
[----:B--2---:R-:W-:-:S07]  /*5e40*/  FADD.FTZ R0, R36, R5 ;  /* 0x0000000524007221 */ /* 0x004fce0000010000 */
[----:B------:R-:W2:Y:S01]  /*5e50*/  MUFU.EX2 R24, R24 ;  /* 0x0000001800187308 */ /* 0x000ea20000000800 */
[----:B0-----:R-:W-:-:S04]  /*5e60*/  FADD.FTZ R14, R30, R21 ;  /* 0x000000151e0e7221 */ /* 0x001fc80000010000 */
[C---:B------:R-:W-:Y:S01]  /*5e70*/  FADD.FTZ R5, R195.reuse, R14 ;  /* 0x0000000ec3057221 */ /* 0x040fe20000010000 */
[----:B------:R-:W-:Y:S01]  /*5e80*/  F2FP.BF16.F32.PACK_AB R195, R195, R30 ;  /* 0x0000001ec3c3723e */ /* 0x000fe200000010ff */
[--C-:B------:R-:W-:Y:S01]  /*5e90*/  IMAD.MOV.U32 R30, RZ, RZ, R151.reuse ;  /* 0x000000ffff1e7224 */ /* 0x100fe200078e0097 */
[----:B------:R-:W0:Y:S01]  /*5ea0*/  MUFU.EX2 R25, R25 ;  /* 0x0000001900197308 */ /* 0x000e220000000800 */
[C---:B-1----:R-:W-:Y:S01]  /*5eb0*/  FADD.FTZ R27, R37.reuse, R0 ;  /* 0x00000000251b7221 */ /* 0x042fe20000010000 */
[----:B------:R-:W-:Y:S01]  /*5ec0*/  F2FP.BF16.F32.PACK_AB R198, R37, R36 ;  /* 0x0000002425c6723e */ /* 0x000fe200000010ff */
[--C-:B------:R-:W-:Y:S02]  /*5ed0*/  IMAD.MOV.U32 R37, RZ, RZ, R151.reuse ;  /* 0x000000ffff257224 */ /* 0x100fe400078e0097 */
[----:B------:R-:W-:-:S03]  /*5ee0*/  IMAD.MOV.U32 R36, RZ, RZ, R151 ;  /* 0x000000ffff247224 */ /* 0x000fc600078e0097 */
[----:B------:R-:W1:Y:S01]  /*5ef0*/  MUFU.EX2 R28, R28 ;  /* 0x0000001c001c7308 */ /* 0x000e620000000800 */
[----:B--2---:R-:W-:-:S07]  /*5f00*/  FADD.FTZ R0, R24, R27 ;  /* 0x0000001b18007221 */ /* 0x004fce0000010000 */
[----:B------:R2:W3:Y:S01]  /*5f10*/  MUFU.EX2 R21, R2 ;  /* 0x0000000200157308 */ /* 0x0004e20000000800 */
[C---:B0-----:R-:W-:Y:S01]  /*5f20*/  FADD.FTZ R27, R25.reuse, R0 ;  /* 0x00000000191b7221 */ /* 0x041fe20000010000 */
[----:B------:R-:W-:Y:S01]  /*5f30*/  F2FP.BF16.F32.PACK_AB R192, R25, R24 ;  /* 0x0000001819c0723e */ /* 0x000fe200000010ff */
[----:B------:R-:W-:Y:S01]  /*5f40*/  IMAD.MOV.U32 R0, RZ, RZ, 0x3f800000 ;  /* 0x3f800000ff007424 */ /* 0x000fe200078e00ff */
[----:B------:R-:W-:Y:S01]  /*5f50*/  MOV R24, R151 ;  /* 0x0000009700187202 */ /* 0x000fe20000000f00 */
[----:B------:R-:W-:Y:S02]  /*5f60*/  IMAD.MOV.U32 R25, RZ, RZ, R151 ;  /* 0x000000ffff197224 */ /* 0x000fe400078e0097 */
[----:B-1----:R-:W-:Y:S01]  /*5f70*/  FADD.FTZ R14, R28, R27 ;  /* 0x0000001b1c0e7221 */ /* 0x002fe20000010000 */
[----:B--2---:R-:W-:Y:S02]  /*5f80*/  IMAD.MOV.U32 R2, RZ, RZ, 0x3f800000 ;  /* 0x3f800000ff027424 */ /* 0x004fe400078e00ff */
[--C-:B------:R-:W-:Y:S01]  /*5f90*/  IMAD.MOV.U32 R27, RZ, RZ, R151.reuse ;  /* 0x000000ffff1b7224 */ /* 0x100fe200078e0097 */
[C---:B---3--:R-:W-:Y:S01]  /*5fa0*/  F2FP.BF16.F32.PACK_AB R194, R21.reuse, R28 ;  /* 0x0000001c15c2723e */ /* 0x048fe200000010ff */
[----:B------:R-:W-:Y:S01]  /*5fb0*/  FADD.FTZ R14, R21, R14 ;  /* 0x0000000e150e7221 */ /* 0x000fe20000010000 */
[----:B------:R-:W-:Y:S01]  /*5fc0*/  IMAD.MOV.U32 R28, RZ, RZ, R151 ;  /* 0x000000ffff1c7224 */ /* 0x000fe200078e0097 */
[----:B------:R-:W-:Y:S06]  /*5fd0*/  @!P2 BRA `(.L_x_2092) ;  /* 0x000000440078a947 */ /* 0x000fec0003800000 */
[----:B------:R-:W-:Y:S01]  /*5fe0*/  R2UR UR5, R227 ;  /* 0x00000000e30572ca */ /* 0x000fe200000e0000 */
[----:B------:R-:W-:Y:S01]  /*5ff0*/  IMAD.MOV.U32 R21, RZ, RZ, R3 ;  /* 0x000000ffff157224 */ /* 0x000fe200078e0003 */
[----:B------:R-:W-:Y:S01]  /*6000*/  R2UR UR4, R16 ;  /* 0x00000000100472ca */ /* 0x000fe200000e0000 */
[----:B------:R-:W-:Y:S01]  /*6010*/  IMAD.MOV.U32 R20, RZ, RZ, R4 ;  /* 0x000000ffff147224 */ /* 0x000fe200078e0004 */
[----:B------:R-:W-:Y:S01]  /*6020*/  CS2R R150, SRZ ;  /* 0x0000000000967805 */ /* 0x000fe2000001ff00 */
[----:B------:R-:W-:Y:S01]  /*6030*/  IMAD.U32 R228, RZ, RZ, UR60 ;  /* 0x0000003cffe47e24 */ /* 0x000fe2000f8e00ff */
[----:B------:R-:W-:Y:S01]  /*6040*/  CS2R R146, SRZ ;  /* 0x0000000000927805 */ /* 0x000fe2000001ff00 */
[----:B------:R-:W-:Y:S01]  /*6050*/  IMAD.MOV.U32 R2, RZ, RZ, 0x3f800000 ;  /* 0x3f800000ff027424 */ /* 0x000fe200078e00ff */
[----:B------:R-:W-:Y:S02]  /*6060*/  CS2R R142, SRZ ;  /* 0x00000000008e7805 */ /* 0x000fe4000001ff00 */
[----:B------:R-:W-:-:S02]  /*6070*/  CS2R R138, SRZ ;  /* 0x00000000008a7805 */ /* 0x000fc4000001ff00 */
[----:B------:R-:W-:Y:S02]  /*6080*/  CS2R R134, SRZ ;  /* 0x0000000000867805 */ /* 0x000fe4000001ff00 */
[----:B------:R-:W-:Y:S02]  /*6090*/  CS2R R130, SRZ ;  /* 0x0000000000827805 */ /* 0x000fe4000001ff00 */
[----:B------:R-:W-:Y:S01]  /*60a0*/  CS2R R126, SRZ ;  /* 0x00000000007e7805 */ /* 0x000fe2000001ff00 */
[----:B------:R-:W-:Y:S01]  /*60b0*/  IMAD.U32 R229, RZ, RZ, UR5 ;  /* 0x00000005ffe57e24 */ /* 0x000fe2000f8e00ff */
[----:B------:R-:W-:Y:S02]  /*60c0*/  CS2R R122, SRZ ;  /* 0x00000000007a7805 */ /* 0x000fe4000001ff00 */
[----:B------:R-:W-:Y:S02]  /*60d0*/  MOV R230, UR4 ;  /* 0x0000000400e67c02 */ /* 0x000fe40008000f00 */
        /* <DEDUP_REMOVED lines=57> */
.L_x_2101:
[----:B------:R-:W-:Y:S02]  /*6470*/  R2UR UR4, R228 ;  /* 0x00000000e40472ca */ /* 0x000fe400000e0000 */
[----:B------:R-:W-:-:S11]  /*6480*/  R2UR UR6, R230 ;  /* 0x00000000e60672ca */ /* 0x000fd600000e0000 */
        /* <DEDUP_REMOVED lines=8> */
.L_x_2093:
[----:B------:R-:W-:Y:S02]  /*6510*/  R2UR UR4, R17 ;  /* 0x00000000110472ca */ /* 0x000fe400000e0000 */
[----:B------:R-:W-:-:S11]  /*6520*/  R2UR UR5, R16 ;  /* 0x00000000100572ca */ /* 0x000fd600000e0000 */
[----:B------:R-:W-:Y:S02]  /*6530*/  ULEA UR4, UR60, UR4, 0x3 ;  /* 0x000000043c047291 */ /* 0x000fe4000f8e183f */
[----:B------:R-:W-:-:S04]  /*6540*/  IMAD.U32 R3, RZ, RZ, UR5 ;  /* 0x00000005ff037e24 */ /* 0x000fc8000f8e00ff */
[----:B------:R-:W-:Y:S01]  /*6550*/  IMAD.U32 R227, RZ, RZ, UR4 ;  /* 0x00000004ffe37e24 */ /* 0x000fe2000f8e00ff */
[----:B------:R-:W-:-:S04]  /*6560*/  SHF.L.U32 R3, R3, 0x1f, RZ ;  /* 0x0000001f03037819 */ /* 0x000fc800000006ff */
[----:B------:R0:W1:Y:S01]  /*6570*/  SYNCS.PHASECHK.TRANS64.TRYWAIT P2, [UR4+0x38830], R3 ;  /* 0x03883003ff0075a7 */ /* 0x0000620008040144 */
[----:B------:R-:W-:Y:S05]  /*6580*/  @!P0 BRA `(.L_x_2094) ;  /* 0x0000000000048947 */ /* 0x000fea0003800000 */
[----:B------:R-:W-:Y:S01]  /*6590*/  BPT.TRAP 0x1 ;  /* 0x000000040000795c */ /* 0x000fe20000300000 */
.L_x_2094:
[----:B-1----:R-:W-:Y:S05]  /*65a0*/  @P2 BRA `(.L_x_2095) ;  /* 0x00000000000c2947 */ /* 0x002fea0003800000 */
[----:B------:R-:W-:-:S13]  /*65b0*/  R2UR UR4, R227 ;  /* 0x00000000e30472ca */ /* 0x000fda00000e0000 */
[----:B------:R-:W1:Y:S02]  /*65c0*/  SYNCS.PHASECHK.TRANS64.TRYWAIT P2, [UR4+0x38830], R3 ;  /* 0x03883003ff0075a7 */ /* 0x000e640008040144 */
[----:B-1----:R-:W-:Y:S05]  /*65d0*/  @!P2 BRA `(.L_x_2096) ;  /* 0x0000011800b4a947 */ /* 0x002fea0003800000 */
.L_x_2095:
        /* <DEDUP_REMOVED lines=580> */
.L_x_2097:
[----:B------:R-:W-:Y:S02]  /*8a20*/  R2UR UR6, R17 ;  /* 0x00000000110672ca */ /* 0x000fe400000e0000 */
[----:B------:R-:W-:Y:S02]  /*8a30*/  R2UR UR4, R228 ;  /* 0x00000000e40472ca */ /* 0x000fe400000e0000 */
[----:B------:R-:W-:-:S11]  /*8a40*/  R2UR UR5, R230 ;  /* 0x00000000e60572ca */ /* 0x000fd600000e0000 */
[----:B------:R-:W-:Y:S02]  /*8a50*/  ULEA UR4, UR4, UR6, 0x3 ;  /* 0x0000000604047291 */ /* 0x000fe4000f8e183f */
[----:B------:R-:W-:-:S04]  /*8a60*/  MOV R0, UR5 ;  /* 0x0000000500007c02 */ /* 0x000fc80008000f00 */
[----:B------:R-:W-:-:S04]  /*8a70*/  SHF.L.U32 R0, R0, 0x1f, RZ ;  /* 0x0000001f00007819 */ /* 0x000fc800000006ff */
[----:B------:R2:W3:Y:S01]  /*8a80*/  SYNCS.PHASECHK.TRANS64.TRYWAIT P2, [UR4+0x38850], R0 ;  /* 0x03885000ff0075a7 */ /* 0x0004e20008040144 */
[----:B------:R-:W-:Y:S05]  /*8a90*/  @!P0 BRA `(.L_x_2098) ;  /* 0x0000000000048947 */ /* 0x000fea0003800000 */
[----:B------:R-:W-:Y:S01]  /*8aa0*/  BPT.TRAP 0x1 ;  /* 0x000000040000795c */ /* 0x000fe20000300000 */
.L_x_2098:
[----:B---3--:R-:W-:Y:S05]  /*8ab0*/  @P2 BRA `(.L_x_2099) ;  /* 0x0000000000082947 */ /* 0x008fea0003800000 */
[----:B------:R-:W3:Y:S02]  /*8ac0*/  SYNCS.PHASECHK.TRANS64.TRYWAIT P2, [UR4+0x38850], R0 ;  /* 0x03885000ff0075a7 */ /* 0x000ee40008040144 */
[----:B---3--:R-:W-:Y:S05]  /*8ad0*/  @!P2 BRA `(.L_x_2100) ;  /* 0x000000f40090a947 */ /* 0x008fea0003800000 */
.L_x_2099:
[----:B------:R-:W-:Y:S01]  /*8ae0*/  R2UR UR5, R17 ;  /* 0x00000000110572ca */ /* 0x000fe200000e0000 */
[----:B------:R-:W-:Y:S01]  /*8af0*/  WARPGROUP.ARRIVE ;  /* 0x00000000000079c5 */ /* 0x000fe20000000000 */
[----:B------:R-:W-:Y:S01]  /*8b00*/  R2UR UR6, R228 ;  /* 0x00000000e40672ca */ /* 0x000fe200000e0000 */
[----:B------:R-:W-:Y:S01]  /*8b10*/  UMOV UR7, 0x40000040 ;  /* 0x4000004000077882 */ /* 0x000fe20000000000 */
[----:B------:R-:W-:Y:S01]  /*8b20*/  R2UR UR18, R22 ;  /* 0x00000000161272ca */ /* 0x000fe200000e0000 */
[----:B0-2---:R-:W-:Y:S01]  /*8b30*/  FMUL.FTZ R0, R186, UR61 ;  /* 0x0000003dba007c20 */ /* 0x005fe20008410000 */
[----:B------:R-:W-:Y:S01]  /*8b40*/  R2UR UR11, R229 ;  /* 0x00000000e50b72ca */ /* 0x000fe200000e0000 */
[----:B------:R-:W-:Y:S01]  /*8b50*/  FMUL.FTZ R186, R188, UR61 ;  /* 0x0000003dbcba7c20 */ /* 0x000fe20008410000 */
[----:B------:R-:W-:Y:S01]  /*8b60*/  R2UR UR15, R23 ;  /* 0x00000000170f72ca */ /* 0x000fe200000e0000 */
[----:B------:R-:W-:Y:S01]  /*8b70*/  FMUL.FTZ R188, R189, UR61 ;  /* 0x0000003dbdbc7c20 */ /* 0x000fe20008410000 */
[----:B------:R-:W-:Y:S01]  /*8b80*/  R2UR UR14, R19 ;  /* 0x00000000130e72ca */ /* 0x000fe200000e0000 */
[----:B------:R-:W-:Y:S01]  /*8b90*/  FMUL.FTZ R189, R176, UR61 ;  /* 0x0000003db0bd7c20 */ /* 0x000fe20008410000 */
[----:B------:R-:W-:Y:S01]  /*8ba0*/  FMUL.FTZ R176, R178, UR61 ;  /* 0x0000003db2b07c20 */ /* 0x000fe20008410000 */
[----:B------:R-:W-:Y:S01]  /*8bb0*/  UIADD3 UR5, UR5, 0x400, URZ ;  /* 0x0000040005057890 */ /* 0x000fe2000fffe03f */
[----:B------:R-:W-:Y:S01]  /*8bc0*/  FMUL.FTZ R185, R185, UR61 ;  /* 0x0000003db9b97c20 */ /* 0x000fe20008410000 */
[----:B------:R-:W-:Y:S01]  /*8bd0*/  FMUL.FTZ R178, R182, UR61 ;  /* 0x0000003db6b27c20 */ /* 0x000fe20008410000 */
[----:B------:R-:W-:Y:S01]  /*8be0*/  FMUL.FTZ R182, R169, UR61 ;  /* 0x0000003da9b67c20 */ /* 0x000fe20008410000 */
[----:B------:R-:W-:Y:S01]  /*8bf0*/  USHF.R.U32.HI UR5, URZ, 0x4, UR5 ;  /* 0x000000043f057899 */ /* 0x000fe20008011605 */
[----:B------:R-:W-:Y:S01]  /*8c00*/  IMAD.MOV.U32 R169, RZ, RZ, -0x2 ;  /* 0xfffffffeffa97424 */ /* 0x000fe200078e00ff */
[----:B------:R-:W-:Y:S01]  /*8c10*/  MUFU.TANH R186, R186 ;  /* 0x000000ba00ba7308 */ /* 0x000fe20000002400 */
[----:B-1----:R-:W-:Y:S01]  /*8c20*/  FMUL.FTZ R3, R190, UR61 ;  /* 0x0000003dbe037c20 */ /* 0x002fe20008410000 */
[----:B------:R-:W-:Y:S01]  /*8c30*/  ULOP3.LUT UR5, UR5, 0x3fff, URZ, 0xc0, !UPT ;  /* 0x00003fff05057892 */ /* 0x000fe2000f8ec03f */
[----:B------:R-:W-:Y:S01]  /*8c40*/  FMUL.FTZ R190, R177, UR61 ;  /* 0x0000003db1be7c20 */ /* 0x000fe20008410000 */
[----:B------:R-:W-:Y:S01]  /*8c50*/  FMUL.FTZ R2, R187, UR61 ;  /* 0x0000003dbb027c20 */ /* 0x000fe20008410000 */
[----:B------:R-:W-:Y:S01]  /*8c60*/  FMUL.FTZ R177, R179, UR61 ;  /* 0x0000003db3b17c20 */ /* 0x000fe20008410000 */
[----:B------:R-:W-:Y:S01]  /*8c70*/  ULOP3.LUT UR5, UR5, 0x2800000, URZ, 0xfc, !UPT ;  /* 0x0280000005057892 */ /* 0x000fe2000f8efc3f */
[----:B------:R-:W-:Y:S01]  /*8c80*/  FMUL.FTZ R179, R183, UR61 ;  /* 0x0000003db7b37c20 */ /* 0x000fe20008410000 */
[----:B------:R-:W-:Y:S01]  /*8c90*/  MUFU.TANH R185, R185 ;  /* 0x000000b900b97308 */ /* 0x000fe20000002400 */
[----:B------:R-:W-:Y:S01]  /*8ca0*/  FMUL.FTZ R183, R172, UR61 ;  /* 0x0000003dacb77c20 */ /* 0x000fe20008410000 */
[----:B------:R-:W-:Y:S01]  /*8cb0*/  UIMAD UR10, UR6, 0xa00, UR5 ;  /* 0x00000a00060a78a4 */ /* 0x000fe2000f8e0205 */
[----:B------:R-:W-:Y:S01]  /*8cc0*/  FMUL.FTZ R174, R174, UR61 ;  /* 0x0000003daeae7c20 */ /* 0x000fe20008410000 */
[----:B------:R-:W-:Y:S01]  /*8cd0*/  USHF.L.U32 UR5, UR18, 0x7, URZ ;  /* 0x0000000712057899 */ /* 0x000fe2000800063f */
[----:B------:R-:W-:Y:S01]  /*8ce0*/  FMUL.FTZ R175, R175, UR61 ;  /* 0x0000003dafaf7c20 */ /* 0x000fe20008410000 */
[----:B------:R-:W-:Y:S01]  /*8cf0*/  FMUL.FTZ R162, R162, UR61 ;  /* 0x0000003da2a27c20 */ /* 0x000fe20008410000 */
[----:B------:R-:W-:Y:S01]  /*8d00*/  FMUL.FTZ R163, R163, UR61 ;  /* 0x0000003da3a37c20 */ /* 0x000fe20008410000 */
[----:B------:R-:W-:Y:S01]  /*8d10*/  UIMAD UR5, UR11, -0x50, UR5 ;  /* 0xffffffb00b0578a4 */ /* 0x000fe2000f8e0205 */
[----:B------:R-:W-:Y:S01]  /*8d20*/  MUFU.TANH R188, R188 ;  /* 0x000000bc00bc7308 */ /* 0x000fe20000002400 */
[----:B------:R-:W-:Y:S01]  /*8d30*/  UMOV UR6, UR10 ;  /* 0x0000000a00067c82 */ /* 0x000fe20008000000 */
[----:B------:R-:W-:-:S06]  /*8d40*/  FMUL.FTZ R166, R166, UR61 ;  /* 0x0000003da6a67c20 */ /* 0x000fcc0008410000 */
[----:B------:R-:W-:Y:S01]  /*8d50*/  HGMMA.64x256x16.F32.BF16 R24, R208, gdesc[UR4].tnspB, R24, gsb0 ;  /* 0x43e00004d0187df0 */ /* 0x000fe20008001818 */
[----:B------:R-:W-:Y:S01]  /*8d60*/  UIADD3 UR6, UR10, 0x80, URZ ;  /* 0x000000800a067890 */ /* 0x000fe2000fffe03f */
[----:B------:R-:W-:Y:S01]  /*8d70*/  FMUL.FTZ R167, R167, UR61 ;  /* 0x0000003da7a77c20 */ /* 0x000fe20008410000 */
[----:B------:R-:W-:Y:S01]  /*8d80*/  UMOV UR7, 0x40000040 ;  /* 0x4000004000077882 */ /* 0x000fe20000000000 */
[----:B------:R-:W-:Y:S01]  /*8d90*/  UIADD3 UR5, UR5, 0x1, UR15 ;  /* 0x0000000105057890 */ /* 0x000fe2000fffe00f */
[----:B------:R-:W-:Y:S01]  /*8da0*/  MUFU.TANH R189, R189 ;  /* 0x000000bd00bd7308 */ /* 0x000fe20000002400 */
[----:B------:R-:W-:Y:S01]  /*8db0*/  FMUL.FTZ R154, R154, UR61 ;  /* 0x0000003d9a9a7c20 */ /* 0x000fe20008410000 */
[----:B------:R-:W-:Y:S01]  /*8dc0*/  FMUL.FTZ R155, R155, UR61 ;  /* 0x0000003d9b9b7c20 */ /* 0x000fe20008410000 */
[----:B------:R-:W-:Y:S01]  /*8dd0*/  UIADD3 UR5, UR5, -UR14, URZ ;  /* 0x8000000e05057290 */ /* 0x000fe2000fffe03f */
[----:B------:R-:W-:Y:S01]  /*8de0*/  FMUL.FTZ R158, R158, UR61 ;  /* 0x0000003d9e9e7c20 */ /* 0x000fe20008410000 */
[----:B------:R-:W-:Y:S01]  /*8df0*/  IMAD.U32 R228, RZ, RZ, UR60 ;  /* 0x0000003cffe47e24 */ /* 0x000fe2000f8e00ff */
[----:B------:R-:W-:-:S02]  /*8e00*/  ULDC UR14, c[0x0][0x988] ;  /* 0x00026200000e7ab9 */ /* 0x000fc40000000800 */
[----:B------:R-:W-:Y:S01]  /*8e10*/  MUFU.TANH R190, R190 ;  /* 0x000000be00be7308 */ /* 0x000fe20000002400 */
[----:B------:R-:W-:Y:S01]  /*8e20*/  IMAD R4, R214, R169, UR5 ;  /* 0x00000005d6047e24 */ /* 0x000fe2000f8e02a9 */
[----:B------:R-:W-:Y:S01]  /*8e30*/  UMOV UR5, UR14 ;  /* 0x0000000e00057c82 */ /* 0x000fe20008000000 */
[----:B------:R-:W-:Y:S02]  /*8e40*/  R2UR UR14, R227 ;  /* 0x00000000e30e72ca */ /* 0x000fe400000e0000 */
[----:B------:R-:W-:-:S03]  /*8e50*/  IMAD.IADD R4, R215, 0x1, R4 ;  /* 0x00000001d7047824 */ /* 0x000fc600078e0204 */
[----:B------:R-:W-:Y:S02]  /*8e60*/  MUFU.TANH R182, R182 ;  /* 0x000000b600b67308 */ /* 0x000fe40000002400 */
[C---:B------:R-:W-:Y:S02]  /*8e70*/  ISETP.GT.AND P2, PT, R4.reuse, RZ, PT ;  /* 0x000000ff0400720c */ /* 0x040fe40003f44270 */
[----:B------:R-:W-:-:S04]  /*8e80*/  ISETP.GT.AND P3, PT, R4, 0x1, PT ;  /* 0x000000010400780c */ /* 0x000fc80003f64270 */
        /* <DEDUP_REMOVED lines=31> */
[----:B------:R-:W-:Y:S01]  /*9080*/  UIADD3 UR6, UR10, 0x180, URZ ;  /* 0x000001800a067890 */ /* 0x000fe2000fffe03f */
[----:B------:R-:W0:Y:S01]  /*9090*/  MUFU.TANH R204, R204 ;  /* 0x000000cc00cc7308 */ /* 0x000e220000002400 */
[----:B------:R-:W-:-:S07]  /*90a0*/  UMOV UR7, 0x40000040 ;  /* 0x4000004000077882 */ /* 0x000fce0000000000 */
[----:B------:R-:W1:Y:S08]  /*90b0*/  MUFU.TANH R191, R191 ;  /* 0x000000bf00bf7308 */ /* 0x000e700000002400 */
[----:B------:R-:W2:Y:S01]  /*90c0*/  MUFU.TANH R180, R180 ;  /* 0x000000b400b47308 */ /* 0x000ea20000002400 */
[----:B0-----:R-:W-:Y:S02]  /*90d0*/  FSEL R187, R204, -INF , P2 ;  /* 0xff800000ccbb7808 */ /* 0x001fe40001000000 */
[----:B------:R-:W-:-:S02]  /*90e0*/  ISETP.GT.AND P2, PT, R4, 0x8, PT ;  /* 0x000000080400780c */ /* 0x000fc40003f44270 */
[----:B------:R-:W-:Y:S02]  /*90f0*/  FMNMX.FTZ R169, R187, R20, !PT ;  /* 0x00000014bba97209 */ /* 0x000fe40007810000 */
[----:B------:R-:W-:Y:S01]  /*9100*/  FSEL R168, R186, -INF , P2 ;  /* 0xff800000baa87808 */ /* 0x000fe20001000000 */
[----:B------:R-:W0:Y:S01]  /*9110*/  MUFU.TANH R181, R181 ;  /* 0x000000b500b57308 */ /* 0x000e220000002400 */
[----:B------:R-:W-:Y:S01]  /*9120*/  ISETP.GT.AND P2, PT, R4, 0x10, PT ;  /* 0x000000100400780c */ /* 0x000fe20003f44270 */
[----:B------:R-:W-:-:S06]  /*9130*/  FMUL.FTZ R186, R164, UR61 ;  /* 0x0000003da4ba7c20 */ /* 0x000fcc0008410000 */
[----:B------:R-:W-:Y:S08]  /*9140*/  MUFU.TANH R186, R186 ;  /* 0x000000ba00ba7308 */ /* 0x000ff00000002400 */
[----:B------:R-:W-:Y:S01]  /*9150*/  MUFU.TANH R184, R184 ;  /* 0x000000b800b87308 */ /* 0x000fe20000002400 */
[----:B------:R-:W-:Y:S02]  /*9160*/  WARPGROUP.DEPBAR.LE gsb0, 0x0 ;  /* 0x00008000000079c5 */ /* 0x000fe40000010000 */
[----:B------:R-:W-:Y:S01]  /*9170*/  WARPGROUP.ARRIVE ;  /* 0x00000000000079c5 */ /* 0x000fe20000000000 */
[----:B------:R-:W-:Y:S01]  /*9180*/  FMUL.FTZ R201, R160, UR61 ;  /* 0x0000003da0c97c20 */ /* 0x000fe20008410000 */
[----:B------:R-:W-:Y:S01]  /*9190*/  FSEL R160, R185, -INF , P3 ;  /* 0xff800000b9a07808 */ /* 0x000fe20001800000 */
[----:B------:R-:W-:Y:S01]  /*91a0*/  FMUL.FTZ R185, R161, UR61 ;  /* 0x0000003da1b97c20 */ /* 0x000fe20008410000 */
[----:B------:R-:W-:Y:S01]  /*91b0*/  ISETP.GT.AND P3, PT, R4, 0x9, PT ;  /* 0x000000090400780c */ /* 0x000fe20003f64270 */
[----:B------:R-:W-:Y:S01]  /*91c0*/  FMUL.FTZ R200, R173, UR61 ;  /* 0x0000003dadc87c20 */ /* 0x000fe20008410000 */
[----:B------:R-:W-:Y:S01]  /*91d0*/  HGMMA.64x256x16.F32.BF16 R24, R196, gdesc[UR4].tnspB, R24, gsb0 ;  /* 0x43e00004c4187df0 */ /* 0x000fe20008001818 */
[----:B------:R-:W-:Y:S01]  /*91e0*/  FMNMX.FTZ R169, R160, R169, !PT ;  /* 0x000000a9a0a97209 */ /* 0x000fe20007810000 */
[----:B------:R-:W-:Y:S01]  /*91f0*/  MUFU.TANH R201, R201 ;  /* 0x000000c900c97308 */ /* 0x000fe20000002400 */
[----:B------:R-:W-:Y:S01]  /*9200*/  FSEL R161, R188, -INF , P3 ;  /* 0xff800000bca17808 */ /* 0x000fe20001800000 */
[----:B------:R-:W-:Y:S01]  /*9210*/  FMUL.FTZ R188, R165, UR61 ;  /* 0x0000003da5bc7c20 */ /* 0x000fe20008410000 */
[----:B------:R-:W-:Y:S01]  /*9220*/  FMNMX.FTZ R172, R168, R169, !PT ;  /* 0x000000a9a8ac7209 */ /* 0x000fe20007810000 */
[----:B------:R-:W-:Y:S01]  /*9230*/  UIADD3 UR6, UR10, 0x200, URZ ;  /* 0x000002000a067890 */ /* 0x000fe2000fffe03f */
[----:B------:R-:W-:Y:S01]  /*9240*/  ISETP.GT.AND P3, PT, R4, 0x11, PT ;  /* 0x000000110400780c */ /* 0x000fe20003f64270 */
[----:B------:R-:W-:Y:S01]  /*9250*/  UMOV UR7, 0x40000040 ;  /* 0x4000004000077882 */ /* 0x000fe20000000000 */
[----:B------:R-:W-:Y:S01]  /*9260*/  FSEL R169, R189, -INF , P2 ;  /* 0xff800000bda97808 */ /* 0x000fe20001000000 */
[----:B------:R-:W3:Y:S01]  /*9270*/  MUFU.TANH R200, R200 ;  /* 0x000000c800c87308 */ /* 0x000ee20000002400 */
[----:B------:R-:W-:Y:S01]  /*9280*/  FMNMX.FTZ R172, R161, R172, !PT ;  /* 0x000000aca1ac7209 */ /* 0x000fe20007810000 */
[----:B------:R-:W-:Y:S01]  /*9290*/  FMUL.FTZ R189, R152, UR61 ;  /* 0x0000003d98bd7c20 */ /* 0x000fe20008410000 */
[----:B------:R-:W-:-:S02]  /*92a0*/  ISETP.GT.AND P2, PT, R4, 0x18, PT ;  /* 0x000000180400780c */ /* 0x000fc40003f44270 */
[----:B------:R-:W-:Y:S02]  /*92b0*/  FSEL R164, R190, -INF , P3 ;  /* 0xff800000bea47808 */ /* 0x000fe40001800000 */
[----:B------:R-:W-:Y:S01]  /*92c0*/  FMNMX.FTZ R173, R169, R172, !PT ;  /* 0x000000aca9ad7209 */ /* 0x000fe20007810000 */
[----:B------:R-:W4:Y:S01]  /*92d0*/  MUFU.TANH R185, R185 ;  /* 0x000000b900b97308 */ /* 0x000f220000002400 */
[----:B------:R-:W-:Y:S02]  /*92e0*/  ISETP.GT.AND P3, PT, R4, 0x19, PT ;  /* 0x000000190400780c */ /* 0x000fe40003f64270 */
[----:B-1----:R-:W-:Y:S02]  /*92f0*/  FSEL R165, R191, -INF , P2 ;  /* 0xff800000bfa57808 */ /* 0x002fe40001000000 */
[----:B------:R-:W-:Y:S02]  /*9300*/  FMNMX.FTZ R190, R164, R173, !PT ;  /* 0x000000ada4be7209 */ /* 0x000fe40007810000 */
[----:B------:R-:W-:Y:S01]  /*9310*/  ISETP.GT.AND P2, PT, R4, 0x20, PT ;  /* 0x000000200400780c */ /* 0x000fe20003f44270 */
[----:B------:R-:W1:Y:S01]  /*9320*/  MUFU.TANH R188, R188 ;  /* 0x000000bc00bc7308 */ /* 0x000e620000002400 */
[----:B--2---:R-:W-:-:S02]  /*9330*/  FSEL R172, R180, -INF , P3 ;  /* 0xff800000b4ac7808 */ /* 0x004fc40001800000 */
[----:B------:R-:W-:Y:S02]  /*9340*/  FMNMX.FTZ R173, R165, R190, !PT ;  /* 0x000000bea5ad7209 */ /* 0x000fe40007810000 */
[----:B0-----:R-:W-:Y:S02]  /*9350*/  FSEL R152, R181, -INF , P2 ;  /* 0xff800000b5987808 */ /* 0x001fe40001000000 */
[----:B------:R-:W-:Y:S01]  /*9360*/  ISETP.GT.AND P3, PT, R4, 0x21, PT ;  /* 0x000000210400780c */ /* 0x000fe20003f64270 */
[----:B------:R-:W0:Y:S01]  /*9370*/  MUFU.TANH R189, R189 ;  /* 0x000000bd00bd7308 */ /* 0x000e220000002400 */
[----:B------:R-:W-:Y:S02]  /*9380*/  FMNMX.FTZ R181, R172, R173, !PT ;  /* 0x000000adacb57209 */ /* 0x000fe40007810000 */
[----:B------:R-:W-:Y:S02]  /*9390*/  ISETP.GT.AND P2, PT, R4, 0x28, PT ;  /* 0x000000280400780c */ /* 0x000fe40003f44270 */
[----:B------:R-:W-:Y:S01]  /*93a0*/  FSEL R173, R182, -INF , P3 ;  /* 0xff800000b6ad7808 */ /* 0x000fe20001800000 */
[----:B------:R-:W-:Y:S01]  /*93b0*/  FMUL.FTZ R182, R153, UR61 ;  /* 0x0000003d99b67c20 */ /* 0x000fe20008410000 */
[----:B------:R-:W-:-:S02]  /*93c0*/  FMNMX.FTZ R190, R152, R181, !PT ;  /* 0x000000b598be7209 */ /* 0x000fc40007810000 */
[----:B------:R-:W-:Y:S02]  /*93d0*/  ISETP.GT.AND P3, PT, R4, 0x29, PT ;  /* 0x000000290400780c */ /* 0x000fe40003f64270 */
[----:B------:R-:W-:Y:S02]  /*93e0*/  FSEL R180, R183, -INF , P2 ;  /* 0xff800000b7b47808 */ /* 0x000fe40001000000 */
[----:B------:R-:W-:Y:S01]  /*93f0*/  FMNMX.FTZ R181, R173, R190, !PT ;  /* 0x000000beadb57209 */ /* 0x000fe20007810000 */
[----:B------:R-:W-:Y:S01]  /*9400*/  FMUL.FTZ R190, R156, UR61 ;  /* 0x0000003d9cbe7c20 */ /* 0x000fe20008410000 */
[----:B---3--:R-:W-:Y:S01]  /*9410*/  FSEL R153, R200, -INF , P3 ;  /* 0xff800000c8997808 */ /* 0x008fe20001800000 */
[----:B------:R2:W3:Y:S01]  /*9420*/  MUFU.TANH R183, R182 ;  /* 0x000000b600b77308 */ /* 0x0004e20000002400 */
[----:B------:R-:W-:Y:S02]  /*9430*/  ISETP.GT.AND P2, PT, R4, 0x30, PT ;  /* 0x000000300400780c */ /* 0x000fe40003f44270 */
[----:B------:R-:W-:-:S02]  /*9440*/  FMNMX.FTZ R200, R180, R181, !PT ;  /* 0x000000b5b4c87209 */ /* 0x000fc40007810000 */
[C---:B------:R-:W-:Y:S02]  /*9450*/  ISETP.GT.AND P3, PT, R4.reuse, 0x31, PT ;  /* 0x000000310400780c */ /* 0x040fe40003f64270 */
[----:B------:R-:W-:Y:S01]  /*9460*/  FSEL R156, R201, -INF , P2 ;  /* 0xff800000c99c7808 */ /* 0x000fe20001000000 */
[----:B------:R-:W5:Y:S01]  /*9470*/  MUFU.TANH R190, R190 ;  /* 0x000000be00be7308 */ /* 0x000f620000002400 */
[----:B------:R-:W-:Y:S02]  /*9480*/  FMNMX.FTZ R191, R153, R200, !PT ;  /* 0x000000c899bf7209 */ /* 0x000fe40007810000 */
[----:B------:R-:W-:Y:S02]  /*9490*/  ISETP.GT.AND P2, PT, R4, 0x38, PT ;  /* 0x000000380400780c */ /* 0x000fe40003f44270 */
[----:B----4-:R-:W-:Y:S01]  /*94a0*/  FSEL R181, R185, -INF , P3 ;  /* 0xff800000b9b57808 */ /* 0x010fe20001800000 */
[----:B------:R-:W-:Y:S01]  /*94b0*/  FMUL.FTZ R185, R157, UR61 ;  /* 0x0000003d9db97c20 */ /* 0x000fe20008410000 */
[----:B--2---:R-:W-:-:S02]  /*94c0*/  FMNMX.FTZ R182, R156, R191, !PT ;  /* 0x000000bf9cb67209 */ /* 0x004fc40007810000 */
[----:B------:R-:W-:Y:S02]  /*94d0*/  ISETP.GT.AND P3, PT, R4, 0x39, PT ;  /* 0x000000390400780c */ /* 0x000fe40003f64270 */
[----:B------:R-:W-:Y:S02]  /*94e0*/  FSEL R157, R186, -INF , P2 ;  /* 0xff800000ba9d7808 */ /* 0x000fe40001000000 */
[----:B------:R-:W-:Y:S01]  /*94f0*/  FMNMX.FTZ R200, R181, R182, !PT ;  /* 0x000000b6b5c87209 */ /* 0x000fe20007810000 */
[----:B------:R5:W2:Y:S01]  /*9500*/  MUFU.TANH R186, R185 ;  /* 0x000000b900ba7308 */ /* 0x000aa20000002400 */
[----:B------:R-:W-:Y:S02]  /*9510*/  ISETP.GT.AND P2, PT, R4, 0x40, PT ;  /* 0x000000400400780c */ /* 0x000fe40003f44270 */
[----:B-1----:R-:W-:Y:S01]  /*9520*/  FSEL R182, R188, -INF , P3 ;  /* 0xff800000bcb67808 */ /* 0x002fe20001800000 */
[----:B------:R-:W-:Y:S01]  /*9530*/  FMUL.FTZ R188, R170, UR61 ;  /* 0x0000003daabc7c20 */ /* 0x000fe20008410000 */
[----:B------:R-:W-:-:S02]  /*9540*/  FMNMX.FTZ R191, R157, R200, !PT ;  /* 0x000000c89dbf7209 */ /* 0x000fc40007810000 */
[----:B------:R-:W-:Y:S02]  /*9550*/  ISETP.GT.AND P3, PT, R4, 0x41, PT ;  /* 0x000000410400780c */ /* 0x000fe40003f64270 */
[----:B0-----:R-:W-:Y:S01]  /*9560*/  FSEL R170, R189, -INF , P2 ;  /* 0xff800000bdaa7808 */ /* 0x001fe20001000000 */
[----:B------:R-:W-:Y:S01]  /*9570*/  FMUL.FTZ R189, R171, UR61 ;  /* 0x0000003dabbd7c20 */ /* 0x000fe20008410000 */
[----:B------:R-:W-:Y:S01]  /*9580*/  FMNMX.FTZ R191, R182, R191, !PT ;  /* 0x000000bfb6bf7209 */ /* 0x000fe20007810000 */
[----:B------:R-:W0:Y:S01]  /*9590*/  MUFU.TANH R188, R188 ;  /* 0x000000bc00bc7308 */ /* 0x000e220000002400 */
[----:B------:R-:W-:Y:S02]  /*95a0*/  ISETP.GT.AND P2, PT, R4, 0x48, PT ;  /* 0x000000480400780c */ /* 0x000fe40003f44270 */
[----:B---3--:R-:W-:Y:S02]  /*95b0*/  FSEL R183, R183, -INF , P3 ;  /* 0xff800000b7b77808 */ /* 0x008fe40001800000 */
[----:B------:R-:W-:-:S02]  /*95c0*/  FMNMX.FTZ R200, R170, R191, !PT ;  /* 0x000000bfaac87209 */ /* 0x000fc40007810000 */
[----:B------:R-:W-:Y:S01]  /*95d0*/  ISETP.GT.AND P3, PT, R4, 0x49, PT ;  /* 0x000000490400780c */ /* 0x000fe20003f64270 */
[----:B------:R-:W1:Y:S01]  /*95e0*/  MUFU.TANH R189, R189 ;  /* 0x000000bd00bd7308 */ /* 0x000e620000002400 */
[----:B-----5:R-:W-:Y:S01]  /*95f0*/  FSEL R185, R190, -INF , P2 ;  /* 0xff800000beb97808 */ /* 0x020fe20001000000 */
[----:B------:R-:W-:Y:S01]  /*9600*/  VIADD R190, R4, 0x8 ;  /* 0x0000000804be7836 */ /* 0x000fe20000000000 */
[----:B------:R-:W-:Y:S02]  /*9610*/  FMNMX.FTZ R200, R183, R200, !PT ;  /* 0x000000c8b7c87209 */ /* 0x000fe40007810000 */
[----:B--2---:R-:W-:Y:S02]  /*9620*/  FSEL R171, R186, -INF , P3 ;  /* 0xff800000baab7808 */ /* 0x004fe40001800000 */
[----:B------:R-:W-:Y:S02]  /*9630*/  FMNMX.FTZ R200, R185, R200, !PT ;  /* 0x000000c8b9c87209 */ /* 0x000fe40007810000 */
[----:B------:R-:W-:-:S02]  /*9640*/  ISETP.GT.AND P2, PT, R190, RZ, PT ;  /* 0x000000ffbe00720c */ /* 0x000fc40003f44270 */
[----:B------:R-:W-:Y:S02]  /*9650*/  FMNMX.FTZ R200, R171, R200, !PT ;  /* 0x000000c8abc87209 */ /* 0x000fe40007810000 */
[C---:B------:R-:W-:Y:S02]  /*9660*/  ISETP.GT.AND P3, PT, R190.reuse, 0x1, PT ;  /* 0x00000001be00780c */ /* 0x040fe40003f64270 */
[----:B------:R-:W-:Y:S01]  /*9670*/  ISETP.GT.AND P4, PT, R190, 0x8, PT ;  /* 0x00000008be00780c */ /* 0x000fe20003f84270 */
[----:B------:R-:W2:Y:S01]  /*9680*/  SHFL.BFLY PT, R191, R200, 0x2, 0x1f ;  /* 0x0c401f00c8bf7f89 */ /* 0x000ea200000e0000 */
[----:B------:R-:W-:Y:S02]  /*9690*/  FSEL R2, R2, -INF , P3 ;  /* 0xff80000002027808 */ /* 0x000fe40001800000 */
[C---:B------:R-:W-:Y:S02]  /*96a0*/  ISETP.GT.AND P5, PT, R190.reuse, 0x9, PT ;  /* 0x00000009be00780c */ /* 0x040fe40003fa4270 */
[----:B------:R-:W-:-:S02]  /*96b0*/  ISETP.GT.AND P3, PT, R190, 0x10, PT ;  /* 0x00000010be00780c */ /* 0x000fc40003f64270 */
[----:B------:R-:W-:Y:S02]  /*96c0*/  FSEL R184, R184, -INF , P5 ;  /* 0xff800000b8b87808 */ /* 0x000fe40002800000 */
[----:B------:R-:W-:Y:S02]  /*96d0*/  FSEL R176, R176, -INF , P3 ;  /* 0xff800000b0b07808 */ /* 0x000fe40001800000 */
[----:B------:R-:W-:-:S04]  /*96e0*/  ISETP.GT.AND P3, PT, R190, 0x18, PT ;  /* 0x00000018be00780c */ /* 0x000fc80003f64270 */
[----:B------:R-:W-:Y:S02]  /*96f0*/  FSEL R178, R178, -INF , P3 ;  /* 0xff800000b2b27808 */ /* 0x000fe40001800000 */
[----:B------:R-:W-:Y:S02]  /*9700*/  ISETP.GT.AND P3, PT, R190, 0x20, PT ;  /* 0x00000020be00780c */ /* 0x000fe40003f64270 */
[----:B--2---:R-:W-:Y:S01]  /*9710*/  FMNMX.FTZ R186, R200, R191, !PT ;  /* 0x000000bfc8ba7209 */ /* 0x004fe20007810000 */
[----:B------:R-:W-:Y:S01]  /*9720*/  FMUL.FTZ R191, R159, UR61 ;  /* 0x0000003d9fbf7c20 */ /* 0x000fe20008410000 */
[----:B------:R-:W-:Y:S02]  /*9730*/  FSEL R159, R3, -INF , P4 ;  /* 0xff800000039f7808 */ /* 0x000fe40002000000 */
[----:B------:R-:W-:Y:S01]  /*9740*/  ISETP.GT.AND P4, PT, R190, 0x11, PT ;  /* 0x00000011be00780c */ /* 0x000fe20003f84270 */
[----:B------:R-:W2:Y:S02]  /*9750*/  SHFL.BFLY PT, R201, R186, 0x1, 0x1f ;  /* 0x0c201f00bac97f89 */ /* 0x000ea400000e0000 */
[----:B------:R-:W3:Y:S01]  /*9760*/  MUFU.TANH R191, R191 ;  /* 0x000000bf00bf7308 */ /* 0x000ee20000002400 */
[----:B--2---:R-:W-:-:S02]  /*9770*/  FMNMX.FTZ R4, R186, R201, !PT ;  /* 0x000000c9ba047209 */ /* 0x004fc40007810000 */
[----:B------:R-:W-:Y:S02]  /*9780*/  FSEL R186, R0, -INF , P2 ;  /* 0xff80000000ba7808 */ /* 0x000fe40001000000 */
[C---:B------:R-:W-:Y:S01]  /*9790*/  FSETP.NEU.FTZ.AND P2, PT, R4.reuse, -INF , PT ;  /* 0xff8000000400780b */ /* 0x040fe20003f5d000 */
[----:B------:R-:W-:-:S05]  /*97a0*/  FMUL.FTZ R0, R4, UR5 ;  /* 0x0000000504007c20 */ /* 0x000fca0008410000 */
[----:B------:R-:W-:-:S05]  /*97b0*/  FSEL R0, R0, RZ, P2 ;  /* 0x000000ff00007208 */ /* 0x000fca0001000000 */
[--C-:B------:R-:W-:Y:S01]  /*97c0*/  FFMA.FTZ R208, R160, UR5, -R0.reuse ;  /* 0x00000005a0d07c23 */ /* 0x100fe20008010800 */
[----:B0-----:R-:W-:Y:S01]  /*97d0*/  FSEL R160, R188, -INF , P3 ;  /* 0xff800000bca07808 */ /* 0x001fe20001800000 */
        /* <DEDUP_REMOVED lines=14> */
[----:B------:R-:W-:Y:S01]  /*98c0*/  FFMA.FTZ R171, R171, UR5, -R0 ;  /* 0x00000005abab7c23 */ /* 0x000fe20008010800 */
[----:B------:R-:W-:Y:S02]  /*98d0*/  MUFU.EX2 R208, R208 ;  /* 0x000000d000d07308 */ /* 0x000fe40000000800 */
[----:B------:R-:W-:-:S02]  /*98e0*/  FSEL R166, R166, -INF , P3 ;  /* 0xff800000a6a67808 */ /* 0x000fc40001800000 */
[----:B------:R-:W-:-:S04]  /*98f0*/  ISETP.GT.AND P3, PT, R190, 0x40, PT ;  /* 0x00000040be00780c */ /* 0x000fc80003f64270 */
[----:B------:R-:W-:Y:S01]  /*9900*/  FSEL R154, R154, -INF , P3 ;  /* 0xff8000009a9a7808 */ /* 0x000fe20001800000 */
[----:B------:R-:W-:Y:S01]  /*9910*/  MUFU.EX2 R210, R210 ;  /* 0x000000d200d27308 */ /* 0x000fe20000000800 */
[----:B------:R-:W-:-:S04]  /*9920*/  ISETP.GT.AND P3, PT, R190, 0x48, PT ;  /* 0x00000048be00780c */ /* 0x000fc80003f64270 */
[----:B------:R-:W-:-:S03]  /*9930*/  FSEL R158, R158, -INF , P3 ;  /* 0xff8000009e9e7808 */ /* 0x000fc60001800000 */
        /* <DEDUP_REMOVED lines=14> */
[----:B------:R-:W-:Y:S01]  /*9a20*/  FFMA.FTZ R197, R187, UR5, -R0 ;  /* 0x00000005bbc57c23 */ /* 0x000fe20008010800 */
[----:B------:R-:W-:Y:S01]  /*9a30*/  FSEL R187, R177, -INF , P4 ;  /* 0xff800000b1bb7808 */ /* 0x000fe20002000000 */
[----:B------:R-:W-:Y:S01]  /*9a40*/  HGMMA.64x256x16.F32.BF16 R24, R192, gdesc[UR4].tnspB, R24, gsb0 ;  /* 0x43e00004c0187df0 */ /* 0x000fe20008001818 */
[----:B------:R-:W-:Y:S01]  /*9a50*/  FMNMX.FTZ R3, R159, R196, !PT ;  /* 0x000000c49f037209 */ /* 0x000fe20007810000 */
[----:B------:R-:W-:Y:S01]  /*9a60*/  MUFU.EX2 R177, R197 ;  /* 0x000000c500b17308 */ /* 0x000fe20000000800 */
[----:B------:R-:W-:-:S02]  /*9a70*/  ISETP.GT.AND P4, PT, R190, 0x19, PT ;  /* 0x00000019be00780c */ /* 0x000fc40003f84270 */
[----:B------:R-:W-:Y:S02]  /*9a80*/  FMNMX.FTZ R3, R184, R3, !PT ;  /* 0x00000003b8037209 */ /* 0x000fe40007810000 */
[----:B------:R-:W-:Y:S02]  /*9a90*/  FSEL R179, R179, -INF , P4 ;  /* 0xff800000b3b37808 */ /* 0x000fe40002000000 */
[----:B------:R-:W-:Y:S01]  /*9aa0*/  FMNMX.FTZ R196, R176, R3, !PT ;  /* 0x00000003b0c47209 */ /* 0x000fe20007810000 */
[----:B------:R-:W-:Y:S01]  /*9ab0*/  MUFU.EX2 R198, R198 ;  /* 0x000000c600c67308 */ /* 0x000fe20000000800 */
[----:B------:R-:W-:Y:S02]  /*9ac0*/  ISETP.GT.AND P4, PT, R190, 0x21, PT ;  /* 0x00000021be00780c */ /* 0x000fe40003f84270 */
[----:B------:R-:W-:Y:S02]  /*9ad0*/  FMNMX.FTZ R3, R187, R196, !PT ;  /* 0x000000c4bb037209 */ /* 0x000fe40007810000 */
[----:B-1----:R-:W-:-:S02]  /*9ae0*/  FSEL R168, R189, -INF , P4 ;  /* 0xff800000bda87808 */ /* 0x002fc40002000000 */
[----:B------:R-:W-:Y:S01]  /*9af0*/  FMNMX.FTZ R196, R178, R3, !PT ;  /* 0x00000003b2c47209 */ /* 0x000fe20007810000 */
[----:B------:R-:W-:Y:S01]  /*9b00*/  MUFU.EX2 R157, R157 ;  /* 0x0000009d009d7308 */ /* 0x000fe20000000800 */
[----:B------:R-:W-:Y:S02]  /*9b10*/  ISETP.GT.AND P4, PT, R190, 0x29, PT ;  /* 0x00000029be00780c */ /* 0x000fe40003f84270 */
[----:B------:R-:W-:Y:S01]  /*9b20*/  FMNMX.FTZ R3, R179, R196, !PT ;  /* 0x000000c4b3037209 */ /* 0x000fe20007810000 */
[--C-:B------:R-:W-:Y:S01]  /*9b30*/  FFMA.FTZ R196, R156, UR5, -R0.reuse ;  /* 0x000000059cc47c23 */ /* 0x100fe20008010800 */
[----:B------:R-:W-:Y:S01]  /*9b40*/  FSEL R175, R175, -INF , P4 ;  /* 0xff800000afaf7808 */ /* 0x000fe20002000000 */
[----:B------:R-:W-:Y:S01]  /*9b50*/  FFMA.FTZ R156, R185, UR5, -R0 ;  /* 0x00000005b99c7c23 */ /* 0x000fe20008010800 */
[----:B------:R-:W-:Y:S02]  /*9b60*/  FMNMX.FTZ R3, R160, R3, !PT ;  /* 0x00000003a0037209 */ /* 0x000fe40007810000 */
[----:B------:R-:W-:Y:S01]  /*9b70*/  ISETP.GT.AND P4, PT, R190, 0x31, PT ;  /* 0x00000031be00780c */ /* 0x000fe20003f84270 */
[----:B------:R-:W-:Y:S01]  /*9b80*/  MUFU.EX2 R196, R196 ;  /* 0x000000c400c47308 */ /* 0x000fe20000000800 */
[----:B------:R-:W-:-:S02]  /*9b90*/  FMNMX.FTZ R3, R168, R3, !PT ;  /* 0x00000003a8037209 */ /* 0x000fc40007810000 */
[----:B------:R-:W-:Y:S02]  /*9ba0*/  FSEL R163, R163, -INF , P4 ;  /* 0xff800000a3a37808 */ /* 0x000fe40002000000 */
[----:B------:R-:W-:Y:S02]  /*9bb0*/  FMNMX.FTZ R188, R174, R3, !PT ;  /* 0x00000003aebc7209 */ /* 0x000fe40007810000 */
[----:B------:R-:W-:Y:S01]  /*9bc0*/  ISETP.GT.AND P4, PT, R190, 0x39, PT ;  /* 0x00000039be00780c */ /* 0x000fe20003f84270 */
[----:B------:R-:W-:Y:S01]  /*9bd0*/  MUFU.EX2 R156, R156 ;  /* 0x0000009c009c7308 */ /* 0x000fe20000000800 */
[----:B------:R-:W-:Y:S02]  /*9be0*/  FMNMX.FTZ R3, R175, R188, !PT ;  /* 0x000000bcaf037209 */ /* 0x000fe40007810000 */
[----:B------:R-:W-:Y:S02]  /*9bf0*/  FSEL R164, R167, -INF , P4 ;  /* 0xff800000a7a47808 */ /* 0x000fe40002000000 */
[----:B------:R-:W-:-:S02]  /*9c00*/  FMNMX.FTZ R188, R162, R3, !PT ;  /* 0x00000003a2bc7209 */ /* 0x000fc40007810000 */
[----:B------:R-:W-:Y:S01]  /*9c10*/  ISETP.GT.AND P4, PT, R190, 0x41, PT ;  /* 0x00000041be00780c */ /* 0x000fe20003f84270 */
[----:B------:R0:W-:Y:S01]  /*9c20*/  MUFU.EX2 R167, R169 ;  /* 0x000000a900a77308 */ /* 0x0001e20000000800 */
[----:B------:R-:W-:Y:S02]  /*9c30*/  FMNMX.FTZ R3, R163, R188, !PT ;  /* 0x000000bca3037209 */ /* 0x000fe40007810000 */
[----:B------:R-:W-:Y:S02]  /*9c40*/  FSEL R155, R155, -INF , P4 ;  /* 0xff8000009b9b7808 */ /* 0x000fe40002000000 */
[----:B------:R-:W-:Y:S02]  /*9c50*/  FMNMX.FTZ R3, R166, R3, !PT ;  /* 0x00000003a6037209 */ /* 0x000fe40007810000 */
[----:B------:R-:W-:Y:S02]  /*9c60*/  ISETP.GT.AND P4, PT, R190, 0x49, PT ;  /* 0x00000049be00780c */ /* 0x000fe40003f84270 */
[----:B------:R-:W-:Y:S01]  /*9c70*/  FMNMX.FTZ R3, R164, R3, !PT ;  /* 0x00000003a4037209 */ /* 0x000fe20007810000 */
[--C-:B0-----:R-:W-:Y:S01]  /*9c80*/  FFMA.FTZ R169, R173, UR5, -R0.reuse ;  /* 0x00000005ada97c23 */ /* 0x101fe20008010800 */
[----:B---3--:R-:W-:Y:S01]  /*9c90*/  FSEL R172, R191, -INF , P4 ;  /* 0xff800000bfac7808 */ /* 0x008fe20002000000 */
[--C-:B------:R-:W-:Y:S01]  /*9ca0*/  FFMA.FTZ R173, R181, UR5, -R0.reuse ;  /* 0x00000005b5ad7c23 */ /* 0x100fe20008010800 */
[----:B------:R-:W-:Y:S01]  /*9cb0*/  FMNMX.FTZ R188, R154, R3, !PT ;  /* 0x000000039abc7209 */ /* 0x000fe20007810000 */
[----:B------:R-:W-:Y:S01]  /*9cc0*/  FFMA.FTZ R181, R183, UR5, -R0 ;  /* 0x00000005b7b57c23 */ /* 0x000fe20008010800 */
[----:B------:R-:W-:Y:S01]  /*9cd0*/  FSEL R183, R4, RZ, P2 ;  /* 0x000000ff04b77208 */ /* 0x000fe20001000000 */
[----:B------:R-:W-:Y:S01]  /*9ce0*/  MUFU.EX2 R169, R169 ;  /* 0x000000a900a97308 */ /* 0x000fe20000000800 */
[----:B------:R-:W-:-:S02]  /*9cf0*/  FMNMX.FTZ R3, R155, R188, !PT ;  /* 0x000000bc9b037209 */ /* 0x000fc40007810000 */
[----:B------:R-:W-:Y:S01]  /*9d00*/  R2UR UR6, R226 ;  /* 0x00000000e20672ca */ /* 0x000fe200000e0000 */
[----:B------:R-:W-:Y:S01]  /*9d10*/  FADD.FTZ R183, -R183, R20 ;  /* 0x00000014b7b77221 */ /* 0x000fe20000010100 */
[----:B------:R-:W-:-:S03]  /*9d20*/  FMNMX.FTZ R3, R158, R3, !PT ;  /* 0x000000039e037209 */ /* 0x000fc60007810000 */
[----:B------:R-:W-:Y:S01]  /*9d30*/  MUFU.EX2 R173, R173 ;  /* 0x000000ad00ad7308 */ /* 0x000fe20000000800 */
[----:B------:R-:W-:-:S05]  /*9d40*/  FMNMX.FTZ R3, R172, R3, !PT ;  /* 0x00000003ac037209 */ /* 0x000fca0007810000 */
[----:B------:R-:W0:Y:S02]  /*9d50*/  SHFL.BFLY PT, R152, R3, 0x2, 0x1f ;  /* 0x0c401f0003987f89 */ /* 0x000e2400000e0000 */
[----:B------:R-:W-:Y:S01]  /*9d60*/  MUFU.EX2 R181, R181 ;  /* 0x000000b500b57308 */ /* 0x000fe20000000800 */
[----:B------:R-:W-:Y:S01]  /*9d70*/  UISETP.GT.AND UP0, UPT, UR11, UR6, UPT ;  /* 0x000000060b00728c */ /* 0x000fe2000bf04270 */
[----:B------:R-:W-:-:S13]  /*9d80*/  R2UR UR6, R16 ;  /* 0x00000000100672ca */ /* 0x000fda00000e0000 */
[----:B------:R-:W-:Y:S02]  /*9d90*/  MOV R230, UR6 ;  /* 0x0000000600e67c02 */ /* 0x000fe40008000f00 */
[----:B0-----:R-:W-:Y:S01]  /*9da0*/  FMNMX.FTZ R180, R3, R152, !PT ;  /* 0x0000009803b47209 */ /* 0x001fe20007810000 */
[----:B------:R-:W-:Y:S01]  /*9db0*/  FFMA.FTZ R152, R170, UR5, -R0 ;  /* 0x00000005aa987c23 */ /* 0x000fe20008010800 */
[----:B------:R-:W-:-:S03]  /*9dc0*/  FMUL.FTZ R0, R183, UR5 ;  /* 0x00000005b7007c20 */ /* 0x000fc60008410000 */
[----:B------:R-:W0:Y:S02]  /*9dd0*/  SHFL.BFLY PT, R3, R180, 0x1, 0x1f ;  /* 0x0c201f00b4037f89 */ /* 0x000e2400000e0000 */
[----:B------:R-:W-:Y:S08]  /*9de0*/  MUFU.EX2 R152, R152 ;  /* 0x0000009800987308 */ /* 0x000ff00000000800 */
[----:B------:R-:W1:Y:S01]  /*9df0*/  MUFU.EX2 R0, R0 ;  /* 0x0000000000007308 */ /* 0x000e620000000800 */
[----:B0-----:R-:W-:-:S04]  /*9e00*/  FMNMX.FTZ R3, R180, R3, !PT ;  /* 0x00000003b4037209 */ /* 0x001fc80007810000 */
[C---:B------:R-:W-:Y:S01]  /*9e10*/  FSETP.NEU.FTZ.AND P2, PT, R3.reuse, -INF , PT ;  /* 0xff8000000300780b */ /* 0x040fe20003f5d000 */
[----:B------:R-:W-:-:S05]  /*9e20*/  FMUL.FTZ R20, R3, UR5 ;  /* 0x0000000503147c20 */ /* 0x000fca0008410000 */
[----:B------:R-:W-:-:S05]  /*9e30*/  FSEL R183, R20, RZ, P2 ;  /* 0x000000ff14b77208 */ /* 0x000fca0001000000 */
[--C-:B------:R-:W-:Y:S01]  /*9e40*/  FFMA.FTZ R20, R2, UR5, -R183.reuse ;  /* 0x0000000502147c23 */ /* 0x100fe200080108b7 */
[----:B------:R-:W-:Y:S01]  /*9e50*/  FSEL R2, R3, RZ, P2 ;  /* 0x000000ff03027208 */ /* 0x000fe20001000000 */
[--C-:B------:R-:W-:Y:S01]  /*9e60*/  FFMA.FTZ R209, R186, UR5, -R183.reuse ;  /* 0x00000005bad17c23 */ /* 0x100fe200080108b7 */
[--C-:B------:R-:W-:Y:S01]  /*9e70*/  FFMA.FTZ R211, R159, UR5, -R183.reuse ;  /* 0x000000059fd37c23 */ /* 0x100fe200080108b7 */
[----:B------:R-:W-:Y:S01]  /*9e80*/  FFMA.FTZ R170, R184, UR5, -R183 ;  /* 0x00000005b8aa7c23 */ /* 0x000fe200080108b7 */
[----:B------:R-:W-:Y:S02]  /*9e90*/  IMAD.U32 R159, RZ, RZ, UR14 ;  /* 0x0000000eff9f7e24 */ /* 0x000fe4000f8e00ff */
[----:B------:R-:W-:Y:S01]  /*9ea0*/  FADD.FTZ R2, -R2, R21 ;  /* 0x0000001502027221 */ /* 0x000fe20000010100 */
[----:B-1----:R-:W-:Y:S01]  /*9eb0*/  FFMA.FTZ R21, R0, R14, R177 ;  /* 0x0000000e00157223 */ /* 0x002fe200000100b1 */
[----:B------:R-:W-:Y:S01]  /*9ec0*/  MUFU.EX2 R209, R209 ;  /* 0x000000d100d17308 */ /* 0x000fe20000000800 */
[----:B------:R-:W-:Y:S01]  /*9ed0*/  FFMA.FTZ R205, R176, UR5, -R183 ;  /* 0x00000005b0cd7c23 */ /* 0x000fe200080108b7 */
[----:B------:R-:W-:Y:S01]  /*9ee0*/  FMUL.FTZ R2, R2, UR5 ;  /* 0x0000000502027c20 */ /* 0x000fe20008410000 */
[----:B------:R-:W-:Y:S01]  /*9ef0*/  FADD.FTZ R21, R208, R21 ;  /* 0x00000015d0157221 */ /* 0x000fe20000010000 */
[--C-:B------:R-:W-:Y:S01]  /*9f00*/  FFMA.FTZ R176, R187, UR5, -R183.reuse ;  /* 0x00000005bbb07c23 */ /* 0x100fe200080108b7 */
[--C-:B------:R-:W-:Y:S01]  /*9f10*/  FFMA.FTZ R207, R178, UR5, -R183.reuse ;  /* 0x00000005b2cf7c23 */ /* 0x100fe200080108b7 */
[----:B------:R-:W-:Y:S01]  /*9f20*/  FFMA.FTZ R178, R179, UR5, -R183 ;  /* 0x00000005b3b27c23 */ /* 0x000fe200080108b7 */
[----:B------:R-:W-:Y:S01]  /*9f30*/  FADD.FTZ R14, R210, R21 ;  /* 0x00000015d20e7221 */ /* 0x000fe20000010000 */
[----:B------:R-:W0:Y:S01]  /*9f40*/  MUFU.EX2 R2, R2 ;  /* 0x0000000200027308 */ /* 0x000e220000000800 */
[--C-:B------:R-:W-:Y:S01]  /*9f50*/  FFMA.FTZ R201, R160, UR5, -R183.reuse ;  /* 0x00000005a0c97c23 */ /* 0x100fe200080108b7 */
[--C-:B------:R-:W-:Y:S01]  /*9f60*/  FFMA.FTZ R203, R174, UR5, -R183.reuse ;  /* 0x00000005aecb7c23 */ /* 0x100fe200080108b7 */
[----:B------:R-:W-:Y:S01]  /*9f70*/  FADD.FTZ R21, R161, R14 ;  /* 0x0000000ea1157221 */ /* 0x000fe20000010000 */
[----:B------:R-:W-:Y:S01]  /*9f80*/  @!P1 IADD3 R14, R159, 0x38840, RZ ;  /* 0x000388409f0e9810 */ /* 0x000fe20007ffe0ff */
[--C-:B------:R-:W-:Y:S01]  /*9f90*/  FFMA.FTZ R160, R168, UR5, -R183.reuse ;  /* 0x00000005a8a07c23 */ /* 0x100fe200080108b7 */
[----:B------:R-:W-:Y:S01]  /*9fa0*/  FFMA.FTZ R168, R175, UR5, -R183 ;  /* 0x00000005afa87c23 */ /* 0x000fe200080108b7 */
[----:B------:R-:W-:Y:S01]  /*9fb0*/  FADD.FTZ R174, R204, R21 ;  /* 0x00000015ccae7221 */ /* 0x000fe20000010000 */
[----:B------:R-:W1:Y:S01]  /*9fc0*/  MUFU.EX2 R20, R20 ;  /* 0x0000001400147308 */ /* 0x000e620000000800 */
[----:B------:R-:W-:Y:S01]  /*9fd0*/  @!P1 PRMT R14, RZ, 0x654, R14 ;  /* 0x00000654ff0e9816 */ /* 0x000fe2000000000e */
[--C-:B------:R-:W-:Y:S01]  /*9fe0*/  FFMA.FTZ R197, R162, UR5, -R183.reuse ;  /* 0x00000005a2c57c23 */ /* 0x100fe200080108b7 */
[----:B------:R-:W-:Y:S01]  /*9ff0*/  FADD.FTZ R21, R167, R174 ;  /* 0x000000aea7157221 */ /* 0x000fe20000010000 */
[--C-:B------:R-:W-:Y:S01]  /*a000*/  FFMA.FTZ R162, R163, UR5, -R183.reuse ;  /* 0x00000005a3a27c23 */ /* 0x100fe200080108b7 */
[--C-:B------:R-:W-:Y:S01]  /*a010*/  FFMA.FTZ R199, R166, UR5, -R183.reuse ;  /* 0x00000005a6c77c23 */ /* 0x100fe200080108b7 */
[----:B------:R-:W-:Y:S01]  /*a020*/  FFMA.FTZ R164, R164, UR5, -R183 ;  /* 0x00000005a4a47c23 */ /* 0x000fe200080108b7 */
[----:B------:R-:W-:Y:S01]  /*a030*/  FADD.FTZ R174, R206, R21 ;  /* 0x00000015ceae7221 */ /* 0x000fe20000010000 */
[----:B------:R-:W2:Y:S01]  /*a040*/  MUFU.EX2 R211, R211 ;  /* 0x000000d300d37308 */ /* 0x000ea20000000800 */
[----:B0-----:R-:W-:Y:S01]  /*a050*/  FFMA.FTZ R5, R2, R5, R209 ;  /* 0x0000000502057223 */ /* 0x001fe200000100d1 */
[--C-:B------:R-:W-:Y:S01]  /*a060*/  FFMA.FTZ R155, R155, UR5, -R183.reuse ;  /* 0x000000059b9b7c23 */ /* 0x100fe200080108b7 */
[----:B------:R-:W-:Y:S01]  /*a070*/  FADD.FTZ R21, R165, R174 ;  /* 0x000000aea5157221 */ /* 0x000fe20000010000 */
[--C-:B------:R-:W-:Y:S01]  /*a080*/  FFMA.FTZ R158, R158, UR5, -R183.reuse ;  /* 0x000000059e9e7c23 */ /* 0x100fe200080108b7 */
[----:B------:R-:W-:Y:S01]  /*a090*/  FFMA.FTZ R172, R172, UR5, -R183 ;  /* 0x00000005acac7c23 */ /* 0x000fe200080108b7 */
[----:B------:R-:W-:-:S02]  /*a0a0*/  IMAD.U32 R159, RZ, RZ, UR4 ;  /* 0x00000004ff9f7e24 */ /* 0x000fc4000f8e00ff */
[----:B------:R-:W-:Y:S01]  /*a0b0*/  FADD.FTZ R174, R200, R21 ;  /* 0x00000015c8ae7221 */ /* 0x000fe20000010000 */
[----:B------:R-:W0:Y:S01]  /*a0c0*/  MUFU.EX2 R170, R170 ;  /* 0x000000aa00aa7308 */ /* 0x000e220000000800 */
[----:B------:R-:W-:Y:S01]  /*a0d0*/  PLOP3.LUT P2, PT, PT, PT, UP0, 0x80, 0x0 ;  /* 0x000000000000781c */ /* 0x000fe20003f4f008 */
[----:B------:R-:W-:Y:S02]  /*a0e0*/  @!P1 VIADD R159, R159, 0x38860 ;  /* 0x000388609f9f9836 */ /* 0x000fe40000000000 */
[----:B------:R-:W-:Y:S01]  /*a0f0*/  FADD.FTZ R21, R169, R174 ;  /* 0x000000aea9157221 */ /* 0x000fe20000010000 */
[----:B------:R-:W-:Y:S01]  /*a100*/  UIADD3 UR4, UR11, -0x1, URZ ;  /* 0xffffffff0b047890 */ /* 0x000fe2000fffe03f */
[----:B-1----:R-:W-:Y:S02]  /*a110*/  F2FP.BF16.F32.PACK_AB R209, R20, R209 ;  /* 0x000000d114d1723e */ /* 0x002fe400000010ff */
[----:B------:R-:W-:Y:S01]  /*a120*/  FADD.FTZ R166, R202, R21 ;  /* 0x00000015caa67221 */ /* 0x000fe20000010000 */
[----:B------:R-:W1:Y:S01]  /*a130*/  MUFU.EX2 R205, R205 ;  /* 0x000000cd00cd7308 */ /* 0x000e620000000800 */
[----:B------:R-:W-:Y:S01]  /*a140*/  @!P1 PRMT R159, RZ, 0x654, R159 ;  /* 0x00000654ff9f9816 */ /* 0x000fe2000000009f */
[----:B------:R-:W-:-:S02]  /*a150*/  IMAD.U32 R229, RZ, RZ, UR4 ;  /* 0x00000004ffe57e24 */ /* 0x000fc4000f8e00ff */
[----:B------:R-:W-:Y:S01]  /*a160*/  FADD.FTZ R21, R153, R166 ;  /* 0x000000a699157221 */ /* 0x000fe20000010000 */
[----:B------:R-:W-:Y:S02]  /*a170*/  F2FP.BF16.F32.PACK_AB R208, R208, R177 ;  /* 0x000000b1d0d0723e */ /* 0x000fe400000010ff */
[----:B------:R-:W-:Y:S01]  /*a180*/  F2FP.BF16.F32.PACK_AB R210, R161, R210 ;  /* 0x000000d2a1d2723e */ /* 0x000fe200000010ff */
[----:B------:R-:W-:Y:S01]  /*a190*/  FADD.FTZ R166, R196, R21 ;  /* 0x00000015c4a67221 */ /* 0x000fe20000010000 */
[----:B------:R-:W3:Y:S01]  /*a1a0*/  MUFU.EX2 R176, R176 ;  /* 0x000000b000b07308 */ /* 0x000ee20000000800 */
[----:B------:R-:W-:Y:S02]  /*a1b0*/  F2FP.BF16.F32.PACK_AB R204, R167, R204 ;  /* 0x000000cca7cc723e */ /* 0x000fe400000010ff */
[----:B------:R-:W-:Y:S01]  /*a1c0*/  FADD.FTZ R21, R173, R166 ;  /* 0x000000a6ad157221 */ /* 0x000fe20000010000 */
[----:B------:R-:W-:Y:S02]  /*a1d0*/  F2FP.BF16.F32.PACK_AB R206, R165, R206 ;  /* 0x000000cea5ce723e */ /* 0x000fe400000010ff */
[----:B------:R-:W-:Y:S01]  /*a1e0*/  F2FP.BF16.F32.PACK_AB R200, R169, R200 ;  /* 0x000000c8a9c8723e */ /* 0x000fe200000010ff */
[----:B------:R-:W-:Y:S01]  /*a1f0*/  FADD.FTZ R166, R198, R21 ;  /* 0x00000015c6a67221 */ /* 0x000fe20000010000 */
[----:B------:R-:W4:Y:S01]  /*a200*/  MUFU.EX2 R207, R207 ;  /* 0x000000cf00cf7308 */ /* 0x000f220000000800 */
[----:B------:R-:W-:-:S02]  /*a210*/  F2FP.BF16.F32.PACK_AB R202, R153, R202 ;  /* 0x000000ca99ca723e */ /* 0x000fc400000010ff */
[----:B------:R-:W-:Y:S01]  /*a220*/  FADD.FTZ R21, R157, R166 ;  /* 0x000000a69d157221 */ /* 0x000fe20000010000 */
[----:B------:R-:W-:Y:S02]  /*a230*/  F2FP.BF16.F32.PACK_AB R196, R173, R196 ;  /* 0x000000c4adc4723e */ /* 0x000fe400000010ff */
[----:B------:R-:W-:Y:S02]  /*a240*/  F2FP.BF16.F32.PACK_AB R198, R157, R198 ;  /* 0x000000c69dc6723e */ /* 0x000fe400000010ff */
[----:B------:R-:W5:Y:S08]  /*a250*/  MUFU.EX2 R178, R178 ;  /* 0x000000b200b27308 */ /* 0x000f700000000800 */
[----:B------:R-:W5:Y:S08]  /*a260*/  MUFU.EX2 R201, R201 ;  /* 0x000000c900c97308 */ /* 0x000f700000000800 */
[----:B------:R-:W5:Y:S08]  /*a270*/  MUFU.EX2 R160, R160 ;  /* 0x000000a000a07308 */ /* 0x000f700000000800 */
[----:B------:R-:W5:Y:S08]  /*a280*/  MUFU.EX2 R203, R203 ;  /* 0x000000cb00cb7308 */ /* 0x000f700000000800 */
[----:B------:R-:W5:Y:S08]  /*a290*/  MUFU.EX2 R168, R168 ;  /* 0x000000a800a87308 */ /* 0x000f700000000800 */
[----:B------:R-:W5:Y:S08]  /*a2a0*/  MUFU.EX2 R197, R197 ;  /* 0x000000c500c57308 */ /* 0x000f700000000800 */
[----:B------:R-:W5:Y:S01]  /*a2b0*/  MUFU.EX2 R162, R162 ;  /* 0x000000a200a27308 */ /* 0x000f620000000800 */
[----:B------:R-:W-:-:S02]  /*a2c0*/  WARPGROUP.DEPBAR.LE gsb0, 0x0 ;  /* 0x00008000000079c5 */ /* 0x000fc40000010000 */
[----:B------:R2:W-:Y:S05]  /*a2d0*/  @!P1 SYNCS.ARRIVE.TRANS64.RED.A1T0 RZ, [R14+URZ], RZ ;  /* 0x000000ff0eff99a7 */ /* 0x0005ea000810043f */
[----:B------:R-:W5:Y:S01]  /*a2e0*/  MUFU.EX2 R199, R199 ;  /* 0x000000c700c77308 */ /* 0x000f620000000800 */
[----:B------:R-:W-:Y:S01]  /*a2f0*/  FFMA.FTZ R193, R154, UR5, -R183 ;  /* 0x000000059ac17c23 */ /* 0x000fe200080108b7 */
[----:B------:R-:W-:Y:S02]  /*a300*/  F2FP.BF16.F32.PACK_AB R192, R181, R152 ;  /* 0x00000098b5c0723e */ /* 0x000fe400000010ff */
[----:B------:R-:W-:Y:S01]  /*a310*/  F2FP.BF16.F32.PACK_AB R194, R171, R156 ;  /* 0x0000009cabc2723e */ /* 0x000fe200000010ff */
[----:B--2---:R-:W-:-:S03]  /*a320*/  FADD.FTZ R14, R20, R5 ;  /* 0x00000005140e7221 */ /* 0x004fc60000010000 */
[----:B------:R2:W5:Y:S01]  /*a330*/  MUFU.EX2 R154, R164 ;  /* 0x000000a4009a7308 */ /* 0x0005620000000800 */
[----:B------:R1:W-:Y:S01]  /*a340*/  @!P1 SYNCS.ARRIVE.TRANS64.RED.A1T0 RZ, [R159+URZ], RZ ;  /* 0x000000ff9fff99a7 */ /* 0x0003e2000810043f */
[----:B------:R-:W-:Y:S02]  /*a350*/  IMAD.MOV.U32 R20, RZ, RZ, R4 ;  /* 0x000000ffff147224 */ /* 0x000fe400078e0004 */
[----:B------:R-:W-:Y:S01]  /*a360*/  FADD.FTZ R5, R211, R14 ;  /* 0x0000000ed3057221 */ /* 0x000fe20000010000 */
[----:B0-----:R-:W-:-:S03]  /*a370*/  F2FP.BF16.F32.PACK_AB R211, R170, R211 ;  /* 0x000000d3aad3723e */ /* 0x001fc600000010ff */
[----:B------:R-:W-:Y:S01]  /*a380*/  FADD.FTZ R14, R170, R5 ;  /* 0x00000005aa0e7221 */ /* 0x000fe20000010000 */
[----:B------:R-:W0:Y:S01]  /*a390*/  MUFU.EX2 R193, R193 ;  /* 0x000000c100c17308 */ /* 0x000e220000000800 */
[----:B--2---:R-:W-:Y:S02]  /*a3a0*/  FADD.FTZ R164, R152, R21 ;  /* 0x0000001598a47221 */ /* 0x004fe40000010000 */
[----:B-1----:R-:W-:Y:S01]  /*a3b0*/  FADD.FTZ R5, R205, R14 ;  /* 0x0000000ecd057221 */ /* 0x002fe20000010000 */
[C---:B---3--:R-:W-:Y:S01]  /*a3c0*/  F2FP.BF16.F32.PACK_AB R205, R176.reuse, R205 ;  /* 0x000000cdb0cd723e */ /* 0x048fe200000010ff */
[----:B------:R-:W-:Y:S02]  /*a3d0*/  FADD.FTZ R21, R181, R164 ;  /* 0x000000a4b5157221 */ /* 0x000fe40000010000 */
[----:B------:R-:W-:Y:S01]  /*a3e0*/  FADD.FTZ R14, R176, R5 ;  /* 0x00000005b00e7221 */ /* 0x000fe20000010000 */
[----:B------:R-:W1:Y:S01]  /*a3f0*/  MUFU.EX2 R155, R155 ;  /* 0x0000009b009b7308 */ /* 0x000e620000000800 */
[----:B------:R-:W-:Y:S01]  /*a400*/  FADD.FTZ R164, R156, R21 ;  /* 0x000000159ca47221 */ /* 0x000fe20000010000 */
[----:B------:R-:W-:-:S02]  /*a410*/  IMAD.MOV.U32 R21, RZ, RZ, R3 ;  /* 0x000000ffff157224 */ /* 0x000fc400078e0003 */
[----:B----4-:R-:W-:Y:S01]  /*a420*/  FADD.FTZ R5, R207, R14 ;  /* 0x0000000ecf057221 */ /* 0x010fe20000010000 */
[----:B-----5:R-:W-:-:S03]  /*a430*/  F2FP.BF16.F32.PACK_AB R207, R178, R207 ;  /* 0x000000cfb2cf723e */ /* 0x020fc600000010ff */
[----:B------:R-:W-:Y:S01]  /*a440*/  FADD.FTZ R14, R178, R5 ;  /* 0x00000005b20e7221 */ /* 0x000fe20000010000 */
[----:B------:R-:W2:Y:S03]  /*a450*/  MUFU.EX2 R195, R158 ;  /* 0x0000009e00c37308 */ /* 0x000ea60000000800 */
[----:B------:R-:W-:Y:S01]  /*a460*/  FADD.FTZ R5, R201, R14 ;  /* 0x0000000ec9057221 */ /* 0x000fe20000010000 */
[----:B------:R-:W-:-:S03]  /*a470*/  F2FP.BF16.F32.PACK_AB R201, R160, R201 ;  /* 0x000000c9a0c9723e */ /* 0x000fc600000010ff */
[----:B------:R-:W-:Y:S01]  /*a480*/  FADD.FTZ R14, R160, R5 ;  /* 0x00000005a00e7221 */ /* 0x000fe20000010000 */
[----:B------:R-:W3:Y:S03]  /*a490*/  MUFU.EX2 R172, R172 ;  /* 0x000000ac00ac7308 */ /* 0x000ee60000000800 */
[----:B------:R-:W-:Y:S01]  /*a4a0*/  FADD.FTZ R5, R203, R14 ;  /* 0x0000000ecb057221 */ /* 0x000fe20000010000 */
[----:B------:R-:W-:-:S03]  /*a4b0*/  F2FP.BF16.F32.PACK_AB R203, R168, R203 ;  /* 0x000000cba8cb723e */ /* 0x000fc600000010ff */
[----:B------:R-:W-:-:S04]  /*a4c0*/  FADD.FTZ R14, R168, R5 ;  /* 0x00000005a80e7221 */ /* 0x000fc80000010000 */
[----:B------:R-:W-:Y:S01]  /*a4d0*/  FADD.FTZ R5, R197, R14 ;  /* 0x0000000ec5057221 */ /* 0x000fe20000010000 */
[----:B------:R-:W-:-:S03]  /*a4e0*/  F2FP.BF16.F32.PACK_AB R197, R162, R197 ;  /* 0x000000c5a2c5723e */ /* 0x000fc600000010ff */
[----:B------:R-:W-:-:S04]  /*a4f0*/  FADD.FTZ R14, R162, R5 ;  /* 0x00000005a20e7221 */ /* 0x000fc80000010000 */
[----:B------:R-:W-:Y:S01]  /*a500*/  FADD.FTZ R5, R199, R14 ;  /* 0x0000000ec7057221 */ /* 0x000fe20000010000 */
[----:B------:R-:W-:Y:S01]  /*a510*/  FADD.FTZ R14, R171, R164 ;  /* 0x000000a4ab0e7221 */ /* 0x000fe20000010000 */
[C---:B------:R-:W-:Y:S02]  /*a520*/  F2FP.BF16.F32.PACK_AB R199, R154.reuse, R199 ;  /* 0x000000c79ac7723e */ /* 0x040fe400000010ff */
[----:B------:R-:W-:-:S04]  /*a530*/  FADD.FTZ R152, R154, R5 ;  /* 0x000000059a987221 */ /* 0x000fc80000010000 */
[----:B0-----:R-:W-:Y:S01]  /*a540*/  FADD.FTZ R152, R193, R152 ;  /* 0x00000098c1987221 */ /* 0x001fe20000010000 */
[----:B-1----:R-:W-:-:S03]  /*a550*/  F2FP.BF16.F32.PACK_AB R193, R155, R193 ;  /* 0x000000c19bc1723e */ /* 0x002fc600000010ff */
[----:B------:R-:W-:-:S04]  /*a560*/  FADD.FTZ R152, R155, R152 ;  /* 0x000000989b987221 */ /* 0x000fc80000010000 */
[----:B--2---:R-:W-:Y:S01]  /*a570*/  FADD.FTZ R152, R195, R152 ;  /* 0x00000098c3987221 */ /* 0x004fe20000010000 */
[----:B---3--:R-:W-:-:S03]  /*a580*/  F2FP.BF16.F32.PACK_AB R195, R172, R195 ;  /* 0x000000c3acc3723e */ /* 0x008fc600000010ff */
[----:B------:R-:W-:Y:S01]  /*a590*/  FADD.FTZ R5, R172, R152 ;  /* 0x00000098ac057221 */ /* 0x000fe20000010000 */
[----:B------:R-:W-:Y:S06]  /*a5a0*/  @P2 BRA `(.L_x_2101) ;  /* 0xffffffbc00b02947 */ /* 0x000fec000383ffff */
[----:B------:R-:W-:-:S07]  /*a5b0*/  IMAD.U32 R227, RZ, RZ, UR4 ;  /* 0x00000004ffe37e24 */ /* 0x000fce000f8e00ff */
.L_x_2092:
[----:B------:R-:W-:-:S13]  /*a5c0*/  R2UR UR4, R227 ;  /* 0x00000000e30472ca */ /* 0x000fda00000e0000 */
[----:B------:R-:W-:-:S13]  /*a5d0*/  ISETP.LE.AND P2, PT, RZ, UR4, PT ;  /* 0x00000004ff007c0c */ /* 0x000fda000bf43270 */
[----:B------:R-:W-:Y:S05]  /*a5e0*/  @!P2 BRA `(.L_x_2102) ;  /* 0x0000003c00cca947 */ /* 0x000fea0003800000 */
[----:B------:R-:W-:Y:S01]  /*a5f0*/  R2UR UR4, R16 ;  /* 0x00000000100472ca */ /* 0x000fe200000e0000 */
[----:B------:R-:W-:Y:S01]  /*a600*/  IMAD.MOV.U32 R20, RZ, RZ, R3 ;  /* 0x000000ffff147224 */ /* 0x000fe200078e0003 */
[----:B------:R-:W-:Y:S01]  /*a610*/  MOV R19, R4 ;  /* 0x0000000400137202 */ /* 0x000fe20000000f00 */
[----:B------:R-:W-:Y:S01]  /*a620*/  IMAD.U32 R22, RZ, RZ, UR60 ;  /* 0x0000003cff167e24 */ /* 0x000fe2000f8e00ff */
[----:B------:R-:W-:-:S09]  /*a630*/  ULDC UR61, c[0x0][0x9d8] ;  /* 0x00027600003d7ab9 */ /* 0x000fd20000000800 */
[----:B------:R-:W-:-:S07]  /*a640*/  IMAD.U32 R21, RZ, RZ, UR4 ;  /* 0x00000004ff157e24 */ /* 0x000fce000f8e00ff */
.L_x_2111:
        /* <DEDUP_REMOVED lines=10> */
.L_x_2103:
[----:B------:R-:W-:Y:S02]  /*a6f0*/  R2UR UR4, R17 ;  /* 0x00000000110472ca */ /* 0x000fe400000e0000 */
[----:B------:R-:W-:-:S11]  /*a700*/  R2UR UR5, R16 ;  /* 0x00000000100572ca */ /* 0x000fd600000e0000 */
[----:B------:R-:W-:Y:S02]  /*a710*/  ULEA UR4, UR60, UR4, 0x3 ;  /* 0x000000043c047291 */ /* 0x000fe4000f8e183f */
[----:B------:R-:W-:-:S05]  /*a720*/  IMAD.U32 R3, RZ, RZ, UR5 ;  /* 0x00000005ff037e24 */ /* 0x000fca000f8e00ff */
[----:B------:R-:W-:-:S04]  /*a730*/  SHF.L.U32 R3, R3, 0x1f, RZ ;  /* 0x0000001f03037819 */ /* 0x000fc800000006ff */
[----:B------:R0:W1:Y:S01]  /*a740*/  SYNCS.PHASECHK.TRANS64.TRYWAIT P2, [UR4+0x38830], R3 ;  /* 0x03883003ff0075a7 */ /* 0x0000620008040144 */
[----:B------:R-:W-:Y:S05]  /*a750*/  @!P0 BRA `(.L_x_2104) ;  /* 0x0000000000048947 */ /* 0x000fea0003800000 */
[----:B------:R-:W-:Y:S01]  /*a760*/  BPT.TRAP 0x1 ;  /* 0x000000040000795c */ /* 0x000fe20000300000 */
.L_x_2104:
[----:B-1----:R-:W-:Y:S05]  /*a770*/  @P2 BRA `(.L_x_2105) ;  /* 0x0000000000082947 */ /* 0x002fea0003800000 */
[----:B------:R-:W1:Y:S02]  /*a780*/  SYNCS.PHASECHK.TRANS64.TRYWAIT P2, [UR4+0x38830], R3 ;  /* 0x03883003ff0075a7 */ /* 0x000e640008040144 */
[----:B-1----:R-:W-:Y:S05]  /*a790*/  @!P2 BRA `(.L_x_2106) ;  /* 0x000000d80078a947 */ /* 0x002fea0003800000 */
.L_x_2105:
        /* <DEDUP_REMOVED lines=617> */
[----:B------:R-:W-:-:S03]  /*ce30*/  UIADD3 UR6, UR4, 0x906, URZ ;  /* 0x0000090604067890 */ /* 0x000fc6000fffe03f */
        /* <DEDUP_REMOVED lines=25> */
.L_x_2107:
        /* <DEDUP_REMOVED lines=9> */
.L_x_2108:
[----:B---3--:R-:W-:Y:S05]  /*d060*/  @P2 BRA `(.L_x_2109) ;  /* 0x0000000000082947 */ /* 0x008fea0003800000 */
[----:B------:R-:W3:Y:S02]  /*d070*/  SYNCS.PHASECHK.TRANS64.TRYWAIT P2, [UR4+0x38850], R0 ;  /* 0x03885000ff0075a7 */ /* 0x000ee40008040144 */
[----:B---3--:R-:W-:Y:S05]  /*d080*/  @!P2 BRA `(.L_x_2110) ;  /* 0x000000b00054a947 */ /* 0x008fea0003800000 */
.L_x_2109:
[----:B------:R-:W-:Y:S01]  /*d090*/  R2UR UR11, R17 ;  /* 0x00000000110b72ca */ /* 0x000fe200000e0000 */
[----:B------:R-:W-:Y:S01]  /*d0a0*/  WARPGROUP.ARRIVE ;  /* 0x00000000000079c5 */ /* 0x000fe20000000000 */
[----:B------:R-:W-:Y:S01]  /*d0b0*/  R2UR UR6, R22 ;  /* 0x00000000160672ca */ /* 0x000fe200000e0000 */
[----:B------:R-:W-:Y:S01]  /*d0c0*/  UMOV UR7, 0x40000040 ;  /* 0x4000004000077882 */ /* 0x000fe20000000000 */
[----:B------:R-:W-:Y:S01]  /*d0d0*/  FMUL.FTZ R2, R184, UR61 ;  /* 0x0000003db8027c20 */ /* 0x000fe20008410000 */
[----:B01----:R-:W-:Y:S01]  /*d0e0*/  FMUL.FTZ R3, R185, UR61 ;  /* 0x0000003db9037c20 */ /* 0x003fe20008410000 */
[----:B------:R-:W-:Y:S01]  /*d0f0*/  FMUL.FTZ R184, R188, UR61 ;  /* 0x0000003dbcb87c20 */ /* 0x000fe20008410000 */
[----:B------:R-:W-:Y:S01]  /*d100*/  FMUL.FTZ R185, R189, UR61 ;  /* 0x0000003dbdb97c20 */ /* 0x000fe20008410000 */
[----:B------:R-:W-:Y:S01]  /*d110*/  FMUL.FTZ R176, R176, UR61 ;  /* 0x0000003db0b07c20 */ /* 0x000fe20008410000 */
[----:B------:R-:W-:Y:S01]  /*d120*/  FMUL.FTZ R22, R187, UR61 ;  /* 0x0000003dbb167c20 */ /* 0x000fe20008410000 */
[----:B------:R-:W2:Y:S01]  /*d130*/  MUFU.TANH R2, R2 ;  /* 0x0000000200027308 */ /* 0x000ea20000002400 */
[----:B------:R-:W-:Y:S01]  /*d140*/  FMUL.FTZ R187, R177, UR61 ;  /* 0x0000003db1bb7c20 */ /* 0x000fe20008410000 */
[----:B------:R-:W-:Y:S01]  /*d150*/  FMUL.FTZ R177, R178, UR61 ;  /* 0x0000003db2b17c20 */ /* 0x000fe20008410000 */
[----:B------:R-:W-:Y:S01]  /*d160*/  UIADD3 UR5, UR11, 0x400, URZ ;  /* 0x000004000b057890 */ /* 0x000fe2000fffe03f */
[----:B------:R-:W-:Y:S01]  /*d170*/  FMUL.FTZ R178, R179, UR61 ;  /* 0x0000003db3b27c20 */ /* 0x000fe20008410000 */
[----:B------:R-:W-:Y:S01]  /*d180*/  FMUL.FTZ R179, R182, UR61 ;  /* 0x0000003db6b37c20 */ /* 0x000fe20008410000 */
[----:B------:R-:W-:Y:S01]  /*d190*/  FMUL.FTZ R182, R168, UR61 ;  /* 0x0000003da8b67c20 */ /* 0x000fe20008410000 */
[----:B------:R-:W-:Y:S01]  /*d1a0*/  USHF.R.U32.HI UR5, URZ, 0x4, UR5 ;  /* 0x000000043f057899 */ /* 0x000fe20008011605 */
[----:B------:R-:W0:Y:S01]  /*d1b0*/  MUFU.TANH R3, R3 ;  /* 0x0000000300037308 */ /* 0x000e220000002400 */
[----:B------:R-:W-:Y:S01]  /*d1c0*/  FMUL.FTZ R180, R180, UR61 ;  /* 0x0000003db4b47c20 */ /* 0x000fe20008410000 */
[----:B------:R-:W-:Y:S01]  /*d1d0*/  FMUL.FTZ R168, R169, UR61 ;  /* 0x0000003da9a87c20 */ /* 0x000fe20008410000 */
[----:B------:R-:W-:Y:S01]  /*d1e0*/  ULOP3.LUT UR5, UR5, 0x3fff, URZ, 0xc0, !UPT ;  /* 0x00003fff05057892 */ /* 0x000fe2000f8ec03f */
[----:B------:R-:W-:Y:S01]  /*d1f0*/  FMUL.FTZ R169, R172, UR61 ;  /* 0x0000003daca97c20 */ /* 0x000fe20008410000 */
[----:B------:R-:W-:Y:S01]  /*d200*/  FMUL.FTZ R172, R173, UR61 ;  /* 0x0000003dadac7c20 */ /* 0x000fe20008410000 */
[----:B------:R-:W-:Y:S01]  /*d210*/  FMUL.FTZ R181, R181, UR61 ;  /* 0x0000003db5b57c20 */ /* 0x000fe20008410000 */
[----:B------:R-:W-:Y:S01]  /*d220*/  ULOP3.LUT UR5, UR5, 0x2800000, URZ, 0xfc, !UPT ;  /* 0x0280000005057892 */ /* 0x000fe2000f8efc3f */
[----:B------:R-:W1:Y:S01]  /*d230*/  MUFU.TANH R184, R184 ;  /* 0x000000b800b87308 */ /* 0x000e620000002400 */
[----:B--2---:R-:W-:Y:S01]  /*d240*/  FMNMX.FTZ R0, R2, R19, !PT ;  /* 0x0000001302007209 */ /* 0x004fe20007810000 */
[----:B------:R-:W-:Y:S01]  /*d250*/  FMUL.FTZ R160, R160, UR61 ;  /* 0x0000003da0a07c20 */ /* 0x000fe20008410000 */
[----:B------:R-:W-:Y:S01]  /*d260*/  UIMAD UR10, UR6, 0xa00, UR5 ;  /* 0x00000a00060a78a4 */ /* 0x000fe2000f8e0205 */
[----:B------:R-:W-:Y:S01]  /*d270*/  FMUL.FTZ R161, R161, UR61 ;  /* 0x0000003da1a17c20 */ /* 0x000fe20008410000 */
[----:B------:R-:W-:Y:S01]  /*d280*/  FMUL.FTZ R164, R164, UR61 ;  /* 0x0000003da4a47c20 */ /* 0x000fe20008410000 */
[----:B------:R-:W-:Y:S01]  /*d290*/  FMUL.FTZ R165, R165, UR61 ;  /* 0x0000003da5a57c20 */ /* 0x000fe20008410000 */
[----:B------:R-:W-:Y:S01]  /*d2a0*/  FMUL.FTZ R188, R156, UR61 ;  /* 0x0000003d9cbc7c20 */ /* 0x000fe20008410000 */
[----:B------:R-:W2:Y:S01]  /*d2b0*/  MUFU.TANH R185, R185 ;  /* 0x000000b900b97308 */ /* 0x000ea20000002400 */
[----:B0-----:R-:W-:Y:S01]  /*d2c0*/  FMNMX.FTZ R173, R3, R0, !PT ;  /* 0x0000000003ad7209 */ /* 0x001fe20007810000 */
[----:B------:R-:W-:Y:S01]  /*d2d0*/  UMOV UR6, UR10 ;  /* 0x0000000a00067c82 */ /* 0x000fe20008000000 */
[----:B------:R-:W-:Y:S01]  /*d2e0*/  FMUL.FTZ R156, R157, UR61 ;  /* 0x0000003d9d9c7c20 */ /* 0x000fe20008410000 */
[----:B------:R-:W-:Y:S01]  /*d2f0*/  HGMMA.64x256x16.F32.BF16 R24, R208, gdesc[UR4].tnspB, R24, gsb0 ;  /* 0x43e00004d0187df0 */ /* 0x000fe20008001818 */
[----:B------:R-:W-:Y:S01]  /*d300*/  UIADD3 UR6, UR10, 0x80, URZ ;  /* 0x000000800a067890 */ /* 0x000fe2000fffe03f */
[----:B------:R-:W-:Y:S01]  /*d310*/  FMUL.FTZ R157, R170, UR61 ;  /* 0x0000003daa9d7c20 */ /* 0x000fe20008410000 */
[----:B------:R-:W-:Y:S01]  /*d320*/  UMOV UR7, 0x40000040 ;  /* 0x4000004000077882 */ /* 0x000fe20000000000 */
[----:B------:R-:W0:Y:S01]  /*d330*/  MUFU.TANH R176, R176 ;  /* 0x000000b000b07308 */ /* 0x000e220000002400 */
        /* <DEDUP_REMOVED lines=9> */
[----:B------:R-:W-:Y:S01]  /*d3d0*/  ULDC UR14, c[0x0][0x988] ;  /* 0x00026200000e7ab9 */ /* 0x000fe20000000800 */
[----:B------:R-:W-:Y:S01]  /*d3e0*/  FMUL.FTZ R162, R162, UR61 ;  /* 0x0000003da2a27c20 */ /* 0x000fe20008410000 */
[----:B------:R-:W-:Y:S01]  /*d3f0*/  UMOV UR5, UR14 ;  /* 0x0000000e00057c82 */ /* 0x000fe20008000000 */
[----:B------:R-:W-:Y:S01]  /*d400*/  FMUL.FTZ R163, R163, UR61 ;  /* 0x0000003da3a37c20 */ /* 0x000fe20008410000 */
[----:B------:R-:W-:Y:S01]  /*d410*/  FMUL.FTZ R166, R166, UR61 ;  /* 0x0000003da6a67c20 */ /* 0x000fe20008410000 */
[----:B------:R-:W-:Y:S01]  /*d420*/  FMUL.FTZ R167, R167, UR61 ;  /* 0x0000003da7a77c20 */ /* 0x000fe20008410000 */
[----:B------:R-:W2:Y:S01]  /*d430*/  MUFU.TANH R180, R180 ;  /* 0x000000b400b47308 */ /* 0x000ea20000002400 */
[----:B0-----:R-:W-:Y:S01]  /*d440*/  FMNMX.FTZ R0, R176, R173, !PT ;  /* 0x000000adb0007209 */ /* 0x001fe20007810000 */
[----:B------:R-:W-:Y:S01]  /*d450*/  FMUL.FTZ R154, R154, UR61 ;  /* 0x0000003d9a9a7c20 */ /* 0x000fe20008410000 */
[----:B------:R-:W-:Y:S01]  /*d460*/  FMUL.FTZ R155, R155, UR61 ;  /* 0x0000003d9b9b7c20 */ /* 0x000fe20008410000 */
[----:B------:R-:W-:Y:S01]  /*d470*/  FMUL.FTZ R158, R158, UR61 ;  /* 0x0000003d9e9e7c20 */ /* 0x000fe20008410000 */
[----:B------:R-:W-:-:S03]  /*d480*/  FMUL.FTZ R159, R159, UR61 ;  /* 0x0000003d9f9f7c20 */ /* 0x000fc60008410000 */
[----:B------:R-:W0:Y:S01]  /*d490*/  MUFU.TANH R181, R181 ;  /* 0x000000b500b57308 */ /* 0x000e220000002400 */
[----:B-1----:R-:W-:-:S07]  /*d4a0*/  FMNMX.FTZ R173, R187, R0, !PT ;  /* 0x00000000bbad7209 */ /* 0x002fce0007810000 */
[----:B------:R-:W1:Y:S01]  /*d4b0*/  MUFU.TANH R182, R182 ;  /* 0x000000b600b67308 */ /* 0x000e620000002400 */
[----:B--2---:R-:W-:Y:S01]  /*d4c0*/  FMNMX.FTZ R0, R180, R173, !PT ;  /* 0x000000adb4007209 */ /* 0x004fe20007810000 */
[----:B------:R-:W-:Y:S01]  /*d4d0*/  FMUL.FTZ R173, R152, UR61 ;  /* 0x0000003d98ad7c20 */ /* 0x000fe20008410000 */
[----:B------:R-:W-:-:S05]  /*d4e0*/  FMUL.FTZ R152, R153, UR61 ;  /* 0x0000003d99987c20 */ /* 0x000fca0008410000 */
        /* <DEDUP_REMOVED lines=15> */
[----:B-1----:R-:W-:Y:S01]  /*d5e0*/  FMNMX.FTZ R0, R164, R153, !PT ;  /* 0x00000099a4007209 */ /* 0x002fe20007810000 */
[----:B------:R-:W-:-:S06]  /*d5f0*/  FMUL.FTZ R153, R183, UR61 ;  /* 0x0000003db7997c20 */ /* 0x000fcc0008410000 */
        /* <DEDUP_REMOVED lines=9> */
[----:B0-----:R-:W-:-:S05]  /*d690*/  FMNMX.FTZ R183, R156, R183, !PT ;  /* 0x000000b79cb77209 */ /* 0x001fca0007810000 */
[----:B------:R-:W0:Y:S02]  /*d6a0*/  SHFL.BFLY PT, R0, R183, 0x2, 0x1f ;  /* 0x0c401f00b7007f89 */ /* 0x000e2400000e0000 */
[----:B------:R-:W3:Y:S08]  /*d6b0*/  MUFU.TANH R23, R23 ;  /* 0x0000001700177308 */ /* 0x000ef00000002400 */
[----:B------:R-:W4:Y:S08]  /*d6c0*/  MUFU.TANH R186, R186 ;  /* 0x000000ba00ba7308 */ /* 0x000f300000002400 */
[----:B------:R-:W5:Y:S01]  /*d6d0*/  MUFU.TANH R177, R177 ;  /* 0x000000b100b17308 */ /* 0x000f620000002400 */
[----:B0-----:R-:W-:-:S07]  /*d6e0*/  FMNMX.FTZ R0, R183, R0, !PT ;  /* 0x00000000b7007209 */ /* 0x001fce0007810000 */
[----:B------:R-:W0:Y:S01]  /*d6f0*/  MUFU.TANH R178, R178 ;  /* 0x000000b200b27308 */ /* 0x000e220000002400 */
[----:B------:R-:W1:Y:S07]  /*d700*/  SHFL.BFLY PT, R175, R0, 0x1, 0x1f ;  /* 0x0c201f0000af7f89 */ /* 0x000e6e00000e0000 */
[----:B------:R-:W0:Y:S08]  /*d710*/  MUFU.TANH R179, R179 ;  /* 0x000000b300b37308 */ /* 0x000e300000002400 */
[----:B------:R-:W0:Y:S08]  /*d720*/  MUFU.TANH R153, R153 ;  /* 0x0000009900997308 */ /* 0x000e300000002400 */
[----:B------:R-:W0:Y:S01]  /*d730*/  MUFU.TANH R157, R157 ;  /* 0x0000009d009d7308 */ /* 0x000e220000002400 */
[----:B-1----:R-:W-:-:S02]  /*d740*/  FMNMX.FTZ R4, R0, R175, !PT ;  /* 0x000000af00047209 */ /* 0x002fc40007810000 */
[----:B------:R-:W-:-:S03]  /*d750*/  FMNMX.FTZ R175, R21, R20, !PT ;  /* 0x0000001415af7209 */ /* 0x000fc60007810000 */
[----:B------:R-:W-:Y:S01]  /*d760*/  FADD.FTZ R19, -R4, R19 ;  /* 0x0000001304137221 */ /* 0x000fe20000010100 */
[----:B--2---:R-:W-:Y:S01]  /*d770*/  FMNMX.FTZ R0, R22, R175, !PT ;  /* 0x000000af16007209 */ /* 0x004fe20007810000 */
[----:B------:R-:W-:Y:S01]  /*d780*/  FMUL.FTZ R191, R4, UR5 ;  /* 0x0000000504bf7c20 */ /* 0x000fe20008410000 */
[----:B------:R-:W1:Y:S01]  /*d790*/  MUFU.TANH R170, R170 ;  /* 0x000000aa00aa7308 */ /* 0x000e620000002400 */
[----:B------:R-:W-:Y:S01]  /*d7a0*/  FMUL.FTZ R183, R19, UR5 ;  /* 0x0000000513b77c20 */ /* 0x000fe20008410000 */
[----:B---3--:R-:W-:Y:S01]  /*d7b0*/  FMNMX.FTZ R19, R23, R0, !PT ;  /* 0x0000000017137209 */ /* 0x008fe20007810000 */
[--C-:B------:R-:W-:Y:S01]  /*d7c0*/  FFMA.FTZ R175, R2, UR5, -R191.reuse ;  /* 0x0000000502af7c23 */ /* 0x100fe200080108bf */
[--C-:B------:R-:W-:Y:S01]  /*d7d0*/  FFMA.FTZ R189, R185, UR5, -R191.reuse ;  /* 0x00000005b9bd7c23 */ /* 0x100fe200080108bf */
[--C-:B------:R-:W-:Y:S01]  /*d7e0*/  FFMA.FTZ R185, R161, UR5, -R191.reuse ;  /* 0x00000005a1b97c23 */ /* 0x100fe200080108bf */
[----:B----4-:R-:W-:Y:S01]  /*d7f0*/  FMNMX.FTZ R190, R186, R19, !PT ;  /* 0x00000013babe7209 */ /* 0x010fe20007810000 */
[--C-:B------:R-:W-:Y:S01]  /*d800*/  FFMA.FTZ R161, R165, UR5, -R191.reuse ;  /* 0x00000005a5a17c23 */ /* 0x100fe200080108bf */
[----:B------:R-:W2:Y:S01]  /*d810*/  MUFU.TANH R171, R171 ;  /* 0x000000ab00ab7308 */ /* 0x000ea20000002400 */
[--C-:B------:R-:W-:Y:S01]  /*d820*/  FFMA.FTZ R165, R156, UR5, -R191.reuse ;  /* 0x000000059ca57c23 */ /* 0x100fe200080108bf */
[----:B-----5:R-:W-:Y:S01]  /*d830*/  FMNMX.FTZ R19, R177, R190, !PT ;  /* 0x000000beb1137209 */ /* 0x020fe20007810000 */
[----:B------:R-:W-:-:S03]  /*d840*/  FFMA.FTZ R152, R152, UR5, -R191 ;  /* 0x0000000598987c23 */ /* 0x000fc600080108bf */
[----:B0-----:R-:W-:Y:S01]  /*d850*/  FMNMX.FTZ R2, R178, R19, !PT ;  /* 0x00000013b2027209 */ /* 0x001fe20007810000 */
[----:B------:R-:W-:Y:S01]  /*d860*/  FFMA.FTZ R19, R173, UR5, -R191 ;  /* 0x00000005ad137c23 */ /* 0x000fe200080108bf */
[----:B------:R-:W0:Y:S02]  /*d870*/  MUFU.TANH R174, R174 ;  /* 0x000000ae00ae7308 */ /* 0x000e240000002400 */
[----:B------:R-:W-:-:S04]  /*d880*/  FMNMX.FTZ R2, R179, R2, !PT ;  /* 0x00000002b3027209 */ /* 0x000fc80007810000 */
[----:B------:R-:W-:Y:S02]  /*d890*/  FMNMX.FTZ R2, R153, R2, !PT ;  /* 0x0000000299027209 */ /* 0x000fe40007810000 */
[----:B------:R-:W3:Y:S08]  /*d8a0*/  MUFU.TANH R162, R162 ;  /* 0x000000a200a27308 */ /* 0x000ef00000002400 */
[----:B------:R-:W4:Y:S08]  /*d8b0*/  MUFU.TANH R163, R163 ;  /* 0x000000a300a37308 */ /* 0x000f300000002400 */
[----:B------:R-:W5:Y:S08]  /*d8c0*/  MUFU.TANH R166, R166 ;  /* 0x000000a600a67308 */ /* 0x000f700000002400 */
[----:B------:R-:W5:Y:S08]  /*d8d0*/  MUFU.TANH R167, R167 ;  /* 0x000000a700a77308 */ /* 0x000f700000002400 */
[----:B------:R-:W5:Y:S01]  /*d8e0*/  MUFU.TANH R154, R154 ;  /* 0x0000009a009a7308 */ /* 0x000f620000002400 */
[----:B------:R-:W-:-:S02]  /*d8f0*/  WARPGROUP.DEPBAR.LE gsb0, 0x0 ;  /* 0x00008000000079c5 */ /* 0x000fc40000010000 */
[----:B------:R-:W-:Y:S01]  /*d900*/  WARPGROUP.ARRIVE ;  /* 0x00000000000079c5 */ /* 0x000fe20000000000 */
[----:B------:R-:W-:Y:S01]  /*d910*/  FFMA.FTZ R208, R3, UR5, -R191 ;  /* 0x0000000503d07c23 */ /* 0x000fe200080108bf */
[----:B------:R-:W-:-:S03]  /*d920*/  FMNMX.FTZ R3, R157, R2, !PT ;  /* 0x000000029d037209 */ /* 0x000fc60007810000 */
[----:B------:R-:W5:Y:S01]  /*d930*/  MUFU.TANH R155, R155 ;  /* 0x0000009b009b7308 */ /* 0x000f620000002400 */
[----:B------:R-:W-:Y:S01]  /*d940*/  FFMA.FTZ R210, R184, UR5, -R191 ;  /* 0x00000005b8d27c23 */ /* 0x000fe200080108bf */
[----:B------:R-:W-:Y:S01]  /*d950*/  HGMMA.64x256x16.F32.BF16 R24, R204, gdesc[UR4].tnspB, R24, gsb0 ;  /* 0x43e00004cc187df0 */ /* 0x000fe20008001818 */
[----:B------:R-:W-:Y:S01]  /*d960*/  UIADD3 UR6, UR10, 0x100, URZ ;  /* 0x000001000a067890 */ /* 0x000fe2000fffe03f */
[----:B-1----:R-:W-:Y:S01]  /*d970*/  FMNMX.FTZ R2, R170, R3, !PT ;  /* 0x00000003aa027209 */ /* 0x002fe20007810000 */
[----:B------:R-:W-:-:S03]  /*d980*/  UMOV UR7, 0x40000040 ;  /* 0x4000004000077882 */ /* 0x000fc60000000000 */
[----:B------:R-:W1:Y:S01]  /*d990*/  MUFU.TANH R158, R158 ;  /* 0x0000009e009e7308 */ /* 0x000e620000002400 */
[----:B--2---:R-:W-:-:S04]  /*d9a0*/  FMNMX.FTZ R3, R171, R2, !PT ;  /* 0x00000002ab037209 */ /* 0x004fc80007810000 */
[----:B0-----:R-:W-:-:S03]  /*d9b0*/  FMNMX.FTZ R3, R174, R3, !PT ;  /* 0x00000003ae037209 */ /* 0x001fc60007810000 */
[----:B------:R-:W0:Y:S01]  /*d9c0*/  MUFU.TANH R159, R159 ;  /* 0x0000009f009f7308 */ /* 0x000e220000002400 */
[----:B---3--:R-:W-:-:S04]  /*d9d0*/  FMNMX.FTZ R2, R162, R3, !PT ;  /* 0x00000003a2027209 */ /* 0x008fc80007810000 */
[----:B----4-:R-:W-:-:S03]  /*d9e0*/  FMNMX.FTZ R3, R163, R2, !PT ;  /* 0x00000002a3037209 */ /* 0x010fc60007810000 */
[----:B------:R2:W-:Y:S01]  /*d9f0*/  MUFU.EX2 R0, R183 ;  /* 0x000000b700007308 */ /* 0x0005e20000000800 */
[----:B-----5:R-:W-:-:S04]  /*da00*/  FMNMX.FTZ R2, R166, R3, !PT ;  /* 0x00000003a6027209 */ /* 0x020fc80007810000 */
[----:B------:R-:W-:-:S03]  /*da10*/  FMNMX.FTZ R3, R167, R2, !PT ;  /* 0x00000002a7037209 */ /* 0x000fc60007810000 */
[----:B------:R-:W-:Y:S01]  /*da20*/  MUFU.EX2 R175, R175 ;  /* 0x000000af00af7308 */ /* 0x000fe20000000800 */
[----:B------:R-:W-:Y:S01]  /*da30*/  FMNMX.FTZ R2, R154, R3, !PT ;  /* 0x000000039a027209 */ /* 0x000fe20007810000 */
[--C-:B--2---:R-:W-:Y:S01]  /*da40*/  FFMA.FTZ R183, R187, UR5, -R191.reuse ;  /* 0x00000005bbb77c23 */ /* 0x104fe200080108bf */
[--C-:B------:R-:W-:Y:S01]  /*da50*/  FFMA.FTZ R187, R181, UR5, -R191.reuse ;  /* 0x00000005b5bb7c23 */ /* 0x100fe200080108bf */
[----:B------:R-:W-:Y:S01]  /*da60*/  FFMA.FTZ R181, R168, UR5, -R191 ;  /* 0x00000005a8b57c23 */ /* 0x000fe200080108bf */
[----:B------:R-:W-:-:S03]  /*da70*/  FMNMX.FTZ R3, R155, R2, !PT ;  /* 0x000000029b037209 */ /* 0x000fc60007810000 */
[----:B------:R-:W-:Y:S01]  /*da80*/  MUFU.EX2 R208, R208 ;  /* 0x000000d000d07308 */ /* 0x000fe20000000800 */
[----:B-1----:R-:W-:-:S04]  /*da90*/  FMNMX.FTZ R2, R158, R3, !PT ;  /* 0x000000039e027209 */ /* 0x002fc80007810000 */
[----:B0-----:R-:W-:-:S03]  /*daa0*/  FMNMX.FTZ R2, R159, R2, !PT ;  /* 0x000000029f027209 */ /* 0x001fc60007810000 */
[----:B------:R-:W-:Y:S02]  /*dab0*/  MUFU.EX2 R210, R210 ;  /* 0x000000d200d27308 */ /* 0x000fe40000000800 */
[----:B------:R-:W0:Y:S06]  /*dac0*/  SHFL.BFLY PT, R3, R2, 0x2, 0x1f ;  /* 0x0c401f0002037f89 */ /* 0x000e2c00000e0000 */
        /* <DEDUP_REMOVED lines=14> */
[----:B------:R-:W-:Y:S02]  /*dbb0*/  IMAD.U32 R21, RZ, RZ, UR60 ;  /* 0x0000003cff157e24 */ /* 0x000fe4000f8e00ff */
[--C-:B------:R-:W-:Y:S01]  /*dbc0*/  FFMA.FTZ R22, R22, UR5, -R20.reuse ;  /* 0x0000000516167c23 */ /* 0x100fe20008010814 */
[--C-:B------:R-:W-:Y:S01]  /*dbd0*/  FFMA.FTZ R211, R23, UR5, -R20.reuse ;  /* 0x0000000517d37c23 */ /* 0x100fe20008010814 */
[--C-:B------:R-:W-:Y:S01]  /*dbe0*/  FFMA.FTZ R156, R186, UR5, -R20.reuse ;  /* 0x00000005ba9c7c23 */ /* 0x100fe20008010814 */
[----:B------:R-:W-:Y:S01]  /*dbf0*/  MUFU.EX2 R2, R2 ;  /* 0x0000000200027308 */ /* 0x000fe20000000800 */
[----:B------:R-:W-:Y:S01]  /*dc00*/  @!P1 LEA R21, R21, UR11, 0x3 ;  /* 0x0000000b15159c11 */ /* 0x000fe2000f8e18ff */
[--C-:B------:R-:W-:Y:S01]  /*dc10*/  FFMA.FTZ R168, R153, UR5, -R20.reuse ;  /* 0x0000000599a87c23 */ /* 0x100fe20008010814 */
[--C-:B------:R-:W-:Y:S01]  /*dc20*/  FFMA.FTZ R170, R170, UR5, -R20.reuse ;  /* 0x00000005aaaa7c23 */ /* 0x100fe20008010814 */
[--C-:B------:R-:W-:Y:S01]  /*dc30*/  FFMA.FTZ R167, R167, UR5, -R20.reuse ;  /* 0x00000005a7a77c23 */ /* 0x100fe20008010814 */
[----:B------:R-:W-:Y:S01]  /*dc40*/  FFMA.FTZ R154, R154, UR5, -R20 ;  /* 0x000000059a9a7c23 */ /* 0x000fe20008010814 */
[----:B------:R-:W-:-:S02]  /*dc50*/  @!P1 VIADD R21, R21, 0x38840 ;  /* 0x0003884015159836 */ /* 0x000fc40000000000 */
[--C-:B------:R-:W-:Y:S01]  /*dc60*/  FFMA.FTZ R155, R155, UR5, -R20.reuse ;  /* 0x000000059b9b7c23 */ /* 0x100fe20008010814 */
[----:B------:R-:W0:Y:S01]  /*dc70*/  MUFU.EX2 R209, R209 ;  /* 0x000000d100d17308 */ /* 0x000e220000000800 */
[--C-:B------:R-:W-:Y:S01]  /*dc80*/  FFMA.FTZ R158, R158, UR5, -R20.reuse ;  /* 0x000000059e9e7c23 */ /* 0x100fe20008010814 */
[----:B------:R-:W-:Y:S01]  /*dc90*/  FFMA.FTZ R159, R159, UR5, -R20 ;  /* 0x000000059f9f7c23 */ /* 0x000fe20008010814 */
[----:B------:R-:W-:Y:S01]  /*dca0*/  @!P1 PRMT R21, RZ, 0x654, R21 ;  /* 0x00000654ff159816 */ /* 0x000fe20000000015 */
[----:B------:R-:W-:-:S04]  /*dcb0*/  IMAD.U32 R23, RZ, RZ, UR4 ;  /* 0x00000004ff177e24 */ /* 0x000fc8000f8e00ff */
[----:B------:R-:W1:Y:S01]  /*dcc0*/  MUFU.EX2 R22, R22 ;  /* 0x0000001600167308 */ /* 0x000e620000000800 */
[----:B------:R-:W-:-:S05]  /*dcd0*/  @!P1 VIADD R23, R23, 0x38860 ;  /* 0x0003886017179836 */ /* 0x000fca0000000000 */
[----:B------:R-:W-:Y:S02]  /*dce0*/  @!P1 PRMT R23, RZ, 0x654, R23 ;  /* 0x00000654ff179816 */ /* 0x000fe40000000017 */
[----:B------:R-:W2:Y:S01]  /*dcf0*/  MUFU.EX2 R211, R211 ;  /* 0x000000d300d37308 */ /* 0x000ea20000000800 */
[----:B0-----:R-:W-:-:S07]  /*dd00*/  FFMA.FTZ R5, R2, R5, R209 ;  /* 0x0000000502057223 */ /* 0x001fce00000100d1 */
[----:B------:R-:W0:Y:S01]  /*dd10*/  MUFU.EX2 R156, R156 ;  /* 0x0000009c009c7308 */ /* 0x000e220000000800 */
[----:B-1----:R-:W-:-:S07]  /*dd20*/  F2FP.BF16.F32.PACK_AB R209, R22, R209 ;  /* 0x000000d116d1723e */ /* 0x002fce00000010ff */
        /* <DEDUP_REMOVED lines=8> */
[----:B------:R-:W-:Y:S01]  /*ddb0*/  WARPGROUP.ARRIVE ;  /* 0x00000000000079c5 */ /* 0x000fe20000000000 */
[--C-:B------:R-:W-:Y:S01]  /*ddc0*/  FFMA.FTZ R204, R176, UR5, -R191.reuse ;  /* 0x00000005b0cc7c23 */ /* 0x100fe200080108bf */
[--C-:B------:R-:W-:Y:S01]  /*ddd0*/  FFMA.FTZ R205, R177, UR5, -R20.reuse ;  /* 0x00000005b1cd7c23 */ /* 0x100fe20008010814 */
[----:B------:R-:W-:Y:S01]  /*dde0*/  FFMA.FTZ R206, R180, UR5, -R191 ;  /* 0x00000005b4ce7c23 */ /* 0x000fe200080108bf */
[----:B------:R-:W-:Y:S02]  /*ddf0*/  FFMA.FTZ R207, R179, UR5, -R20 ;  /* 0x00000005b3cf7c23 */ /* 0x000fe40008010814 */
[----:B------:R-:W-:Y:S01]  /*de00*/  HGMMA.64x256x16.F32.BF16 R24, R200, gdesc[UR4].tnspB, R24, gsb0 ;  /* 0x43e00004c8187df0 */ /* 0x000fe20008001818 */
[----:B------:R-:W-:Y:S01]  /*de10*/  UIADD3 UR6, UR10, 0x180, URZ ;  /* 0x000001800a067890 */ /* 0x000fe2000fffe03f */
[----:B------:R-:W-:Y:S01]  /*de20*/  MUFU.EX2 R204, R204 ;  /* 0x000000cc00cc7308 */ /* 0x000fe20000000800 */
[----:B------:R-:W-:-:S07]  /*de30*/  UMOV UR7, 0x40000040 ;  /* 0x4000004000077882 */ /* 0x000fce0000000000 */
[----:B------:R-:W1:Y:S08]  /*de40*/  MUFU.EX2 R205, R205 ;  /* 0x000000cd00cd7308 */ /* 0x000e700000000800 */
[----:B------:R-:W-:Y:S08]  /*de50*/  MUFU.EX2 R206, R206 ;  /* 0x000000ce00ce7308 */ /* 0x000ff00000000800 */
[----:B------:R-:W-:Y:S01]  /*de60*/  MUFU.EX2 R207, R207 ;  /* 0x000000cf00cf7308 */ /* 0x000fe20000000800 */
[----:B------:R-:W-:-:S02]  /*de70*/  WARPGROUP.DEPBAR.LE gsb0, 0x0 ;  /* 0x00008000000079c5 */ /* 0x000fc40000010000 */
[----:B------:R-:W-:Y:S01]  /*de80*/  WARPGROUP.ARRIVE ;  /* 0x00000000000079c5 */ /* 0x000fe20000000000 */
[--C-:B------:R-:W-:Y:S01]  /*de90*/  FFMA.FTZ R202, R169, UR5, -R191.reuse ;  /* 0x00000005a9ca7c23 */ /* 0x100fe200080108bf */
[--C-:B------:R-:W-:Y:S01]  /*dea0*/  FFMA.FTZ R169, R172, UR5, -R191.reuse ;  /* 0x00000005aca97c23 */ /* 0x100fe200080108bf */
[--C-:B------:R-:W-:Y:S01]  /*deb0*/  FFMA.FTZ R172, R174, UR5, -R20.reuse ;  /* 0x00000005aeac7c23 */ /* 0x100fe20008010814 */
[----:B------:R-:W-:Y:S01]  /*dec0*/  FFMA.FTZ R200, R182, UR5, -R191 ;  /* 0x00000005b6c87c23 */ /* 0x000fe200080108bf */
[--C-:B------:R-:W-:Y:S01]  /*ded0*/  FFMA.FTZ R201, R157, UR5, -R20.reuse ;  /* 0x000000059dc97c23 */ /* 0x100fe20008010814 */
[----:B------:R-:W-:Y:S01]  /*dee0*/  HGMMA.64x256x16.F32.BF16 R24, R196, gdesc[UR4].tnspB, R24, gsb0 ;  /* 0x43e00004c4187df0 */ /* 0x000fe20008001818 */
[----:B------:R-:W-:Y:S01]  /*def0*/  UIADD3 UR6, UR10, 0x200, URZ ;  /* 0x000002000a067890 */ /* 0x000fe2000fffe03f */
[----:B------:R-:W-:Y:S01]  /*df00*/  FFMA.FTZ R203, R171, UR5, -R20 ;  /* 0x00000005abcb7c23 */ /* 0x000fe20008010814 */
[----:B------:R-:W-:Y:S01]  /*df10*/  UMOV UR7, 0x40000040 ;  /* 0x4000004000077882 */ /* 0x000fe20000000000 */
        /* <DEDUP_REMOVED lines=8> */
[----:B------:R-:W-:Y:S01]  /*dfa0*/  FFMA.FTZ R198, R164, UR5, -R191 ;  /* 0x00000005a4c67c23 */ /* 0x000fe200080108bf */
[--C-:B------:R-:W-:Y:S01]  /*dfb0*/  FFMA.FTZ R164, R178, UR5, -R20.reuse ;  /* 0x00000005b2a47c23 */ /* 0x100fe20008010814 */
[--C-:B------:R-:W-:Y:S01]  /*dfc0*/  FFMA.FTZ R197, R162, UR5, -R20.reuse ;  /* 0x00000005a2c57c23 */ /* 0x100fe20008010814 */
[----:B------:R-:W-:Y:S01]  /*dfd0*/  FADD.FTZ R162, R22, R5 ;  /* 0x0000000516a27221 */ /* 0x000fe20000010000 */
[----:B------:R-:W-:Y:S01]  /*dfe0*/  FFMA.FTZ R199, R166, UR5, -R20 ;  /* 0x00000005a6c77c23 */ /* 0x000fe20008010814 */
[----:B------:R-:W-:Y:S01]  /*dff0*/  HGMMA.64x256x16.F32.BF16 R24, R192, gdesc[UR4].tnspB, R24, gsb0 ;  /* 0x43e00004c0187df0 */ /* 0x000fe20008001818 */
[--C-:B------:R-:W-:Y:S01]  /*e000*/  FFMA.FTZ R196, R160, UR5, -R191.reuse ;  /* 0x00000005a0c47c23 */ /* 0x100fe200080108bf */
[----:B------:R-:W3:Y:S01]  /*e010*/  MUFU.EX2 R164, R164 ;  /* 0x000000a400a47308 */ /* 0x000ee20000000800 */
[----:B--2---:R-:W-:Y:S01]  /*e020*/  FADD.FTZ R5, R211, R162 ;  /* 0x000000a2d3057221 */ /* 0x004fe20000010000 */
[----:B0-----:R-:W-:Y:S01]  /*e030*/  F2FP.BF16.F32.PACK_AB R211, R156, R211 ;  /* 0x000000d39cd3723e */ /* 0x001fe200000010ff */
[----:B------:R-:W-:Y:S01]  /*e040*/  FFMA.FTZ R160, R188, UR5, -R191 ;  /* 0x00000005bca07c23 */ /* 0x000fe200080108bf */
[----:B------:R-:W-:Y:S01]  /*e050*/  R2UR UR6, R227 ;  /* 0x00000000e30672ca */ /* 0x000fe200000e0000 */
[----:B------:R-:W-:-:S03]  /*e060*/  FADD.FTZ R162, R156, R5 ;  /* 0x000000059ca27221 */ /* 0x000fc60000010000 */
[----:B------:R-:W-:Y:S01]  /*e070*/  MUFU.EX2 R196, R196 ;  /* 0x000000c400c47308 */ /* 0x000fe20000000800 */
[----:B-1----:R-:W-:-:S07]  /*e080*/  FADD.FTZ R5, R205, R162 ;  /* 0x000000a2cd057221 */ /* 0x002fce0000010000 */
[----:B------:R-:W0:Y:S01]  /*e090*/  MUFU.EX2 R197, R197 ;  /* 0x000000c500c57308 */ /* 0x000e220000000800 */
[----:B---3--:R-:W-:Y:S01]  /*e0a0*/  FADD.FTZ R162, R164, R5 ;  /* 0x00000005a4a27221 */ /* 0x008fe20000010000 */
[----:B------:R-:W-:Y:S02]  /*e0b0*/  UIADD3 UR4, UR6, -0x1, URZ ;  /* 0xffffffff06047890 */ /* 0x000fe4000fffe03f */
[----:B------:R-:W-:Y:S01]  /*e0c0*/  ISETP.LT.AND P2, PT, RZ, UR6, PT ;  /* 0x00000006ff007c0c */ /* 0x000fe2000bf41270 */
[----:B------:R-:W-:Y:S01]  /*e0d0*/  FADD.FTZ R5, R207, R162 ;  /* 0x000000a2cf057221 */ /* 0x000fe20000010000 */
[----:B------:R-:W-:Y:S02]  /*e0e0*/  R2UR UR6, R16 ;  /* 0x00000000100672ca */ /* 0x000fe400000e0000 */
[----:B------:R-:W-:Y:S01]  /*e0f0*/  MUFU.EX2 R198, R198 ;  /* 0x000000c600c67308 */ /* 0x000fe20000000800 */
[----:B------:R-:W-:Y:S01]  /*e100*/  FADD.FTZ R162, R168, R5 ;  /* 0x00000005a8a27221 */ /* 0x000fe20000010000 */
[----:B------:R-:W-:Y:S01]  /*e110*/  IMAD.U32 R227, RZ, RZ, UR4 ;  /* 0x00000004ffe37e24 */ /* 0x000fe2000f8e00ff */
[----:B------:R-:W-:-:S02]  /*e120*/  F2FP.BF16.F32.PACK_AB R205, R164, R205 ;  /* 0x000000cda4cd723e */ /* 0x000fc400000010ff */
[----:B------:R-:W-:Y:S01]  /*e130*/  FADD.FTZ R5, R201, R162 ;  /* 0x000000a2c9057221 */ /* 0x000fe20000010000 */
[----:B------:R-:W-:Y:S02]  /*e140*/  F2FP.BF16.F32.PACK_AB R207, R168, R207 ;  /* 0x000000cfa8cf723e */ /* 0x000fe400000010ff */
[----:B------:R-:W-:Y:S01]  /*e150*/  MUFU.EX2 R199, R199 ;  /* 0x000000c700c77308 */ /* 0x000fe20000000800 */
[C---:B------:R-:W-:Y:S01]  /*e160*/  FADD.FTZ R22, R170.reuse, R5 ;  /* 0x00000005aa167221 */ /* 0x040fe20000010000 */
[----:B------:R-:W-:-:S03]  /*e170*/  F2FP.BF16.F32.PACK_AB R201, R170, R201 ;  /* 0x000000c9aac9723e */ /* 0x000fc600000010ff */
[----:B------:R-:W-:Y:S01]  /*e180*/  FADD.FTZ R5, R203, R22 ;  /* 0x00000016cb057221 */ /* 0x000fe20000010000 */
[C---:B------:R-:W-:Y:S02]  /*e190*/  F2FP.BF16.F32.PACK_AB R203, R172.reuse, R203 ;  /* 0x000000cbaccb723e */ /* 0x040fe400000010ff */
[----:B------:R-:W1:Y:S01]  /*e1a0*/  MUFU.EX2 R162, R154 ;  /* 0x0000009a00a27308 */ /* 0x000e620000000800 */
[----:B------:R-:W-:-:S04]  /*e1b0*/  FADD.FTZ R22, R172, R5 ;  /* 0x00000005ac167221 */ /* 0x000fc80000010000 */
[----:B0-----:R-:W-:-:S03]  /*e1c0*/  FADD.FTZ R5, R197, R22 ;  /* 0x00000016c5057221 */ /* 0x001fc60000010000 */
[----:B------:R-:W0:Y:S01]  /*e1d0*/  MUFU.EX2 R160, R160 ;  /* 0x000000a000a07308 */ /* 0x000e220000000800 */
[----:B------:R-:W-:Y:S02]  /*e1e0*/  WARPGROUP.DEPBAR.LE gsb0, 0x0 ;  /* 0x00008000000079c5 */ /* 0x000fe40000010000 */
[----:B------:R2:W-:Y:S01]  /*e1f0*/  @!P1 SYNCS.ARRIVE.TRANS64.RED.A1T0 RZ, [R21+URZ], RZ ;  /* 0x000000ff15ff99a7 */ /* 0x0005e2000810043f */
[----:B------:R-:W-:Y:S02]  /*e200*/  F2FP.BF16.F32.PACK_AB R192, R152, R19 ;  /* 0x0000001398c0723e */ /* 0x000fe400000010ff */
[----:B-1----:R-:W-:Y:S02]  /*e210*/  F2FP.BF16.F32.PACK_AB R193, R155, R162 ;  /* 0x000000a29bc1723e */ /* 0x002fe400000010ff */
[----:B0-----:R-:W-:Y:S02]  /*e220*/  F2FP.BF16.F32.PACK_AB R194, R165, R160 ;  /* 0x000000a0a5c2723e */ /* 0x001fe400000010ff */
[----:B------:R-:W-:Y:S01]  /*e230*/  F2FP.BF16.F32.PACK_AB R195, R159, R158 ;  /* 0x0000009e9fc3723e */ /* 0x000fe200000010ff */
[----:B--2---:R-:W-:Y:S01]  /*e240*/  FFMA.FTZ R21, R0, R14, R175 ;  /* 0x0000000e00157223 */ /* 0x004fe200000100af */
[----:B------:R-:W-:Y:S01]  /*e250*/  FFMA.FTZ R14, R163, UR5, -R20 ;  /* 0x00000005a30e7c23 */ /* 0x000fe20008010814 */
[----:B------:R0:W-:Y:S01]  /*e260*/  @!P1 SYNCS.ARRIVE.TRANS64.RED.A1T0 RZ, [R23+URZ], RZ ;  /* 0x000000ff17ff99a7 */ /* 0x0001e2000810043f */
[----:B------:R-:W-:Y:S01]  /*e270*/  MUFU.EX2 R20, R167 ;  /* 0x000000a700147308 */ /* 0x000fe20000000800 */
[C---:B------:R-:W-:Y:S01]  /*e280*/  FADD.FTZ R21, R208.reuse, R21 ;  /* 0x00000015d0157221 */ /* 0x040fe20000010000 */
[----:B------:R-:W-:-:S03]  /*e290*/  F2FP.BF16.F32.PACK_AB R208, R208, R175 ;  /* 0x000000afd0d0723e */ /* 0x000fc600000010ff */
[----:B------:R-:W-:Y:S01]  /*e2a0*/  FADD.FTZ R174, R210, R21 ;  /* 0x00000015d2ae7221 */ /* 0x000fe20000010000 */
[C---:B------:R-:W-:Y:S02]  /*e2b0*/  F2FP.BF16.F32.PACK_AB R210, R189.reuse, R210 ;  /* 0x000000d2bdd2723e */ /* 0x040fe400000010ff */
[----:B------:R-:W1:Y:S01]  /*e2c0*/  MUFU.EX2 R14, R14 ;  /* 0x0000000e000e7308 */ /* 0x000e620000000800 */
[----:B------:R-:W-:-:S04]  /*e2d0*/  FADD.FTZ R21, R189, R174 ;  /* 0x000000aebd157221 */ /* 0x000fc80000010000 */
[----:B------:R-:W-:Y:S01]  /*e2e0*/  FADD.FTZ R166, R204, R21 ;  /* 0x00000015cca67221 */ /* 0x000fe20000010000 */
[----:B------:R-:W-:-:S03]  /*e2f0*/  F2FP.BF16.F32.PACK_AB R204, R183, R204 ;  /* 0x000000ccb7cc723e */ /* 0x000fc600000010ff */
[----:B------:R-:W-:-:S04]  /*e300*/  FADD.FTZ R21, R183, R166 ;  /* 0x000000a6b7157221 */ /* 0x000fc80000010000 */
[----:B------:R-:W-:Y:S01]  /*e310*/  FADD.FTZ R166, R206, R21 ;  /* 0x00000015cea67221 */ /* 0x000fe20000010000 */
[----:B------:R-:W-:-:S03]  /*e320*/  F2FP.BF16.F32.PACK_AB R206, R187, R206 ;  /* 0x000000cebbce723e */ /* 0x000fc600000010ff */
[----:B------:R-:W-:Y:S01]  /*e330*/  FADD.FTZ R21, R187, R166 ;  /* 0x000000a6bb157221 */ /* 0x000fe20000010000 */
[C---:B-1----:R-:W-:Y:S01]  /*e340*/  FADD.FTZ R22, R14.reuse, R5 ;  /* 0x000000050e167221 */ /* 0x042fe20000010000 */
[----:B------:R-:W-:Y:S02]  /*e350*/  F2FP.BF16.F32.PACK_AB R197, R14, R197 ;  /* 0x000000c50ec5723e */ /* 0x000fe400000010ff */
[----:B------:R-:W-:Y:S01]  /*e360*/  FADD.FTZ R166, R200, R21 ;  /* 0x00000015c8a67221 */ /* 0x000fe20000010000 */
[----:B------:R-:W-:Y:S01]  /*e370*/  FADD.FTZ R5, R199, R22 ;  /* 0x00000016c7057221 */ /* 0x000fe20000010000 */
[C---:B------:R-:W-:Y:S01]  /*e380*/  F2FP.BF16.F32.PACK_AB R199, R20.reuse, R199 ;  /* 0x000000c714c7723e */ /* 0x040fe200000010ff */
[----:B------:R-:W-:Y:S02]  /*e390*/  IMAD.U32 R22, RZ, RZ, UR60 ;  /* 0x0000003cff167e24 */ /* 0x000fe4000f8e00ff */
[C---:B------:R-:W-:Y:S01]  /*e3a0*/  FADD.FTZ R21, R181.reuse, R166 ;  /* 0x000000a6b5157221 */ /* 0x040fe20000010000 */
[----:B------:R-:W-:Y:S01]  /*e3b0*/  FADD.FTZ R5, R20, R5 ;  /* 0x0000000514057221 */ /* 0x000fe20000010000 */
[----:B------:R-:W-:-:S02]  /*e3c0*/  F2FP.BF16.F32.PACK_AB R200, R181, R200 ;  /* 0x000000c8b5c8723e */ /* 0x000fc400000010ff */
[----:B------:R-:W-:Y:S01]  /*e3d0*/  FADD.FTZ R156, R202, R21 ;  /* 0x00000015ca9c7221 */ /* 0x000fe20000010000 */
[----:B------:R-:W-:Y:S01]  /*e3e0*/  FADD.FTZ R5, R162, R5 ;  /* 0x00000005a2057221 */ /* 0x000fe20000010000 */
[C---:B------:R-:W-:Y:S02]  /*e3f0*/  F2FP.BF16.F32.PACK_AB R202, R169.reuse, R202 ;  /* 0x000000caa9ca723e */ /* 0x040fe400000010ff */
[----:B------:R-:W-:Y:S01]  /*e400*/  FADD.FTZ R21, R169, R156 ;  /* 0x0000009ca9157221 */ /* 0x000fe20000010000 */
[----:B------:R-:W-:Y:S01]  /*e410*/  FADD.FTZ R5, R155, R5 ;  /* 0x000000059b057221 */ /* 0x000fe20000010000 */
[----:B------:R-:W-:Y:S02]  /*e420*/  MOV R20, R3 ;  /* 0x0000000300147202 */ /* 0x000fe40000000f00 */
[----:B------:R-:W-:Y:S01]  /*e430*/  FADD.FTZ R154, R196, R21 ;  /* 0x00000015c49a7221 */ /* 0x000fe20000010000 */
[----:B------:R-:W-:Y:S01]  /*e440*/  FADD.FTZ R5, R158, R5 ;  /* 0x000000059e057221 */ /* 0x000fe20000010000 */
[----:B------:R-:W-:-:S02]  /*e450*/  F2FP.BF16.F32.PACK_AB R196, R185, R196 ;  /* 0x000000c4b9c4723e */ /* 0x000fc400000010ff */
[----:B------:R-:W-:Y:S01]  /*e460*/  FADD.FTZ R21, R185, R154 ;  /* 0x0000009ab9157221 */ /* 0x000fe20000010000 */
[----:B------:R-:W-:-:S03]  /*e470*/  FADD.FTZ R5, R159, R5 ;  /* 0x000000059f057221 */ /* 0x000fc60000010000 */
[----:B------:R-:W-:Y:S01]  /*e480*/  FADD.FTZ R154, R198, R21 ;  /* 0x00000015c69a7221 */ /* 0x000fe20000010000 */
[----:B------:R-:W-:-:S03]  /*e490*/  F2FP.BF16.F32.PACK_AB R198, R161, R198 ;  /* 0x000000c6a1c6723e */ /* 0x000fc600000010ff */
[----:B------:R-:W-:-:S04]  /*e4a0*/  FADD.FTZ R154, R161, R154 ;  /* 0x0000009aa19a7221 */ /* 0x000fc80000010000 */
[----:B------:R-:W-:Y:S01]  /*e4b0*/  FADD.FTZ R21, R19, R154 ;  /* 0x0000009a13157221 */ /* 0x000fe20000010000 */
[----:B------:R-:W-:-:S03]  /*e4c0*/  IMAD.MOV.U32 R19, RZ, RZ, R4 ;  /* 0x000000ffff137224 */ /* 0x000fc600078e0004 */
[----:B------:R-:W-:-:S04]  /*e4d0*/  FADD.FTZ R21, R152, R21 ;  /* 0x0000001598157221 */ /* 0x000fc80000010000 */
[----:B------:R-:W-:Y:S01]  /*e4e0*/  FADD.FTZ R14, R160, R21 ;  /* 0x00000015a00e7221 */ /* 0x000fe20000010000 */
[----:B------:R-:W-:-:S03]  /*e4f0*/  IMAD.U32 R21, RZ, RZ, UR6 ;  /* 0x00000006ff157e24 */ /* 0x000fc6000f8e00ff */
[----:B------:R-:W-:Y:S01]  /*e500*/  FADD.FTZ R14, R165, R14 ;  /* 0x0000000ea50e7221 */ /* 0x000fe20000010000 */
[----:B0-----:R-:W-:Y:S06]  /*e510*/  @P2 BRA `(.L_x_2111) ;  /* 0xffffffc0004c2947 */ /* 0x001fec000383ffff */
.L_x_2102:
        /* <DEDUP_REMOVED lines=131> */
.L_x_2112:
[----:B------:R-:W-:Y:S02]  /*ed50*/  R2UR UR6, R17 ;  /* 0x00000000110672ca */ /* 0x000fe400000e0000 */
[----:B------:R-:W-:-:S11]  /*ed60*/  R2UR UR4, R16 ;  /* 0x00000000100472ca */ /* 0x000fd600000e0000 */
[----:B------:R-:W-:Y:S02]  /*ed70*/  ULEA UR7, UR60, UR6, 0x3 ;  /* 0x000000063c077291 */ /* 0x000fe4000f8e183f */
[----:B------:R-:W-:-:S04]  /*ed80*/  MOV R0, UR4 ;  /* 0x0000000400007c02 */ /* 0x000fc80008000f00 */
[----:B------:R-:W-:-:S04]  /*ed90*/  SHF.L.U32 R0, R0, 0x1f, RZ ;  /* 0x0000001f00007819 */ /* 0x000fc800000006ff */
[----:B------:R0:W1:Y:S01]  /*eda0*/  SYNCS.PHASECHK.TRANS64.TRYWAIT P2, [UR7+0x38850], R0 ;  /* 0x03885000ff0075a7 */ /* 0x0000620008040147 */
[----:B------:R-:W-:Y:S05]  /*edb0*/  @!P0 BRA `(.L_x_2113) ;  /* 0x0000000000048947 */ /* 0x000fea0003800000 */
[----:B------:R-:W-:Y:S01]  /*edc0*/  BPT.TRAP 0x1 ;  /* 0x000000040000795c */ /* 0x000fe20000300000 */
.L_x_2113:
[----:B-1----:R-:W-:Y:S05]  /*edd0*/  @P2 BRA `(.L_x_2114) ;  /* 0x0000000000082947 */ /* 0x002fea0003800000 */
[----:B------:R-:W1:Y:S02]  /*ede0*/  SYNCS.PHASECHK.TRANS64.TRYWAIT P0, [UR7+0x38850], R0 ;  /* 0x03885000ff0075a7 */ /* 0x000e640008000147 */
[----:B-1----:R-:W-:Y:S05]  /*edf0*/  @!P0 BRA `(.L_x_2115) ;  /* 0x0000009400108947 */ /* 0x002fea0003800000 */
.L_x_2114:
[----:B------:R-:W-:Y:S01]  /*ee00*/  R2UR UR4, R17 ;  /* 0x00000000110472ca */ /* 0x000fe200000e0000 */
[----:B------:R-:W-:Y:S01]  /*ee10*/  WARPGROUP.ARRIVE ;  /* 0x00000000000079c5 */ /* 0x000fe20000000000 */
[----:B------:R-:W-:Y:S01]  /*ee20*/  UMOV UR11, 0x40000040 ;  /* 0x40000040000b7882 */ /* 0x000fe20000000000 */
[----:B01----:R-:W0:Y:S01]  /*ee30*/  SHFL.BFLY PT, R0, R5, 0x2, 0x1f ;  /* 0x0c401f0005007f89 */ /* 0x003e2200000e0000 */
[----:B------:R-:W-:Y:S01]  /*ee40*/  IMAD.MOV.U32 R6, RZ, RZ, RZ ;  /* 0x000000ffff067224 */ /* 0x000fe200078e00ff */
[----:B------:R-:W-:Y:S01]  /*ee50*/  R2UR UR9, R220 ;  /* 0x00000000dc0972ca */ /* 0x000fe200000e0000 */
[----:B------:R-:W-:Y:S01]  /*ee60*/  IMAD.U32 R12, RZ, RZ, UR7 ;  /* 0x00000007ff0c7e24 */ /* 0x000fe2000f8e00ff */
[----:B------:R-:W1:Y:S01]  /*ee70*/  SHFL.BFLY PT, R7, R14, 0x2, 0x1f ;  /* 0x0c401f000e077f89 */ /* 0x000e6200000e0000 */
[----:B------:R-:W-:Y:S02]  /*ee80*/  R2UR UR8, R16 ;  /* 0x00000000100872ca */ /* 0x000fe400000e0000 */
[----:B------:R-:W-:-:S03]  /*ee90*/  MOV R13, UR5 ;  /* 0x00000005000d7c02 */ /* 0x000fc60008000f00 */
[----:B------:R-:W-:-:S04]  /*eea0*/  UIADD3 UR4, UR4, 0x400, URZ ;  /* 0x0000040004047890 */ /* 0x000fc8000fffe03f */
[----:B------:R-:W-:Y:S02]  /*eeb0*/  USHF.R.U32.HI UR4, URZ, 0x4, UR4 ;  /* 0x000000043f047899 */ /* 0x000fe40008011604 */
[----:B------:R-:W-:Y:S02]  /*eec0*/  UIADD3 UR9, UR9, 0x1, URZ ;  /* 0x0000000109097890 */ /* 0x000fe4000fffe03f */
[----:B------:R-:W-:-:S04]  /*eed0*/  ULOP3.LUT UR4, UR4, 0x3fff, URZ, 0xc0, !UPT ;  /* 0x00003fff04047892 */ /* 0x000fc8000f8ec03f */
[----:B------:R-:W-:Y:S01]  /*eee0*/  ULOP3.LUT UR4, UR4, 0x2800000, URZ, 0xfc, !UPT ;  /* 0x0280000004047892 */ /* 0x000fe2000f8efc3f */
[----:B------:R-:W-:Y:S02]  /*eef0*/  IMAD.U32 R220, RZ, RZ, UR9 ;  /* 0x00000009ffdc7e24 */ /* 0x000fe4000f8e00ff */
[----:B0-----:R-:W-:Y:S01]  /*ef00*/  FADD.FTZ R2, R0, R5 ;  /* 0x0000000500027221 */ /* 0x001fe20000010000 */
[----:B------:R-:W-:Y:S01]  /*ef10*/  IMAD.MOV.U32 R5, RZ, RZ, RZ ;  /* 0x000000ffff057224 */ /* 0x000fe200078e00ff */
[----:B------:R-:W-:Y:S01]  /*ef20*/  UIMAD UR4, UR60, 0xa00, UR4 ;  /* 0x00000a003c0478a4 */ /* 0x000fe2000f8e0204 */
[----:B-1----:R-:W-:Y:S02]  /*ef30*/  FADD.FTZ R7, R7, R14 ;  /* 0x0000000e07077221 */ /* 0x002fe40000010000 */
[----:B------:R-:W0:Y:S01]  /*ef40*/  SHFL.BFLY PT, R9, R2, 0x1, 0x1f ;  /* 0x0c201f0002097f89 */ /* 0x000e2200000e0000 */
[----:B------:R-:W-:Y:S02]  /*ef50*/  UIADD3 UR6, UR4, 0x80, URZ ;  /* 0x0000008004067890 */ /* 0x000fe4000fffe03f */
[----:B------:R-:W-:Y:S01]  /*ef60*/  UIADD3 UR60, UR60, 0x1, URZ ;  /* 0x000000013c3c7890 */ /* 0x000fe2000fffe03f */
[----:B------:R-:W1:Y:S01]  /*ef70*/  SHFL.BFLY PT, R0, R7, 0x1, 0x1f ;  /* 0x0c201f0007007f89 */ /* 0x000e6200000e0000 */
[----:B------:R-:W-:-:S02]  /*ef80*/  UMOV UR10, UR4 ;  /* 0x00000004000a7c82 */ /* 0x000fc40008000000 */
[----:B------:R-:W-:Y:S01]  /*ef90*/  HGMMA.64x256x16.F32.BF16 R24, R208, gdesc[UR8].tnspB, R24, gsb0 ;  /* 0x43e00008d0187df0 */ /* 0x000fe20008001818 */
[----:B------:R-:W-:Y:S01]  /*efa0*/  UMOV UR10, UR6 ;  /* 0x00000006000a7c82 */ /* 0x000fe20008000000 */
[----:B------:R-:W-:Y:S01]  /*efb0*/  UMOV UR11, 0x40000040 ;  /* 0x40000040000b7882 */ /* 0x000fe20000000000 */
[----:B------:R-:W-:Y:S02]  /*efc0*/  UIADD3 UR6, UR4, 0x100, URZ ;  /* 0x0000010004067890 */ /* 0x000fe4000fffe03f */
[----:B------:R-:W-:-:S04]  /*efd0*/  UISETP.NE.AND UP0, UPT, UR60, 0x2, UPT ;  /* 0x000000023c00788c */ /* 0x000fc8000bf05270 */
[----:B------:R-:W-:Y:S01]  /*efe0*/  USEL UR60, UR60, URZ, UP0 ;  /* 0x0000003f3c3c7287 */ /* 0x000fe20008000000 */
[----:B0-----:R-:W-:Y:S01]  /*eff0*/  FADD.FTZ R11, R2, R9 ;  /* 0x00000009020b7221 */ /* 0x001fe20000010000 */
[----:B------:R-:W-:Y:S02]  /*f000*/  IMAD.MOV.U32 R2, RZ, RZ, -0x800000 ;  /* 0xff800000ff027424 */ /* 0x000fe400078e00ff */
[----:B-1----:R-:W-:Y:S02]  /*f010*/  FADD.FTZ R10, R7, R0 ;  /* 0x00000000070a7221 */ /* 0x002fe40000010000 */
[----:B------:R-:W-:Y:S01]  /*f020*/  FSETP.NE.FTZ.AND P2, PT, R11, RZ, PT ;  /* 0x000000ff0b00720b */ /* 0x000fe20003f55000 */
[----:B------:R-:W-:Y:S02]  /*f030*/  IMAD.U32 R7, RZ, RZ, UR5 ;  /* 0x00000005ff077e24 */ /* 0x000fe4000f8e00ff */
[----:B------:R-:W-:Y:S01]  /*f040*/  IMAD.MOV.U32 R0, RZ, RZ, -0x800000 ;  /* 0xff800000ff007424 */ /* 0x000fe200078e00ff */
[----:B------:R-:W-:-:S09]  /*f050*/  FSETP.NE.FTZ.AND P0, PT, R10, RZ, PT ;  /* 0x000000ff0a00720b */ /* 0x000fd20003f15000 */
[----:B------:R-:W0:Y:S01]  /*f060*/  @P2 MUFU.LG2 R9, R11 ;  /* 0x0000000b00092308 */ /* 0x000e220000000c00 */
[----:B------:R-:W-:-:S03]  /*f070*/  @P2 FMUL.FTZ R13, R13, 0.69314718246459960938 ;  /* 0x3f3172180d0d2820 */ /* 0x000fc60000410000 */
[----:B------:R-:W-:-:S04]  /*f080*/  @P0 FMUL.FTZ R7, R7, 0.69314718246459960938 ;  /* 0x3f31721807070820 */ /* 0x000fc80000410000 */
[----:B------:R-:W-:Y:S08]  /*f090*/  @P0 MUFU.RCP R6, R10 ;  /* 0x0000000a00060308 */ /* 0x000ff00000001000 */
[----:B------:R0:W1:Y:S08]  /*f0a0*/  @P0 MUFU.LG2 R8, R10 ;  /* 0x0000000a00080308 */ /* 0x0000700000000c00 */
[----:B------:R-:W2:Y:S01]  /*f0b0*/  @P2 MUFU.RCP R5, R11 ;  /* 0x0000000b00052308 */ /* 0x000ea20000001000 */
[----:B0-----:R-:W-:Y:S01]  /*f0c0*/  @P2 FMUL.FTZ R10, R9, 0.69314718246459960938 ;  /* 0x3f317218090a2820 */ /* 0x001fe20000410000 */
[----:B------:R-:W-:-:S03]  /*f0d0*/  @!P1 VIADD R9, R12, 0x38860 ;  /* 0x000388600c099836 */ /* 0x000fc60000000000 */
[----:B------:R-:W-:Y:S02]  /*f0e0*/  @P2 FFMA.FTZ R0, R13, R3, R10 ;  /* 0x000000030d002223 */ /* 0x000fe4000001000a */
[----:B------:R-:W-:Y:S01]  /*f0f0*/  @!P1 PRMT R9, RZ, 0x654, R9 ;  /* 0x00000654ff099816 */ /* 0x000fe20000000009 */
[----:B-1----:R-:W-:-:S04]  /*f100*/  @P0 FMUL.FTZ R8, R8, 0.69314718246459960938 ;  /* 0x3f31721808080820 */ /* 0x002fc80000410000 */
        /* <DEDUP_REMOVED lines=22> */
[----:B------:R-:W-:-:S06]  /*f270*/  ULOP3.LUT UR8, UR8, UR4, URZ, 0x3c, !UPT ;  /* 0x0000000408087292 */ /* 0x000fcc000f8e3c3f */
[----:B------:R-:W-:Y:S01]  /*f280*/  MOV R16, UR8 ;  /* 0x0000000800107c02 */ /* 0x000fe20008000f00 */
[----:B------:R-:W-:Y:S02]  /*f290*/  WARPGROUP.DEPBAR.LE gsb0, 0x0 ;  /* 0x00008000000079c5 */ /* 0x000fe40000010000 */
[----:B------:R-:W-:-:S12]  /*f2a0*/  WARPGROUP.ARRIVE ;  /* 0x00000000000079c5 */ /* 0x000fd80000000000 */
[----:B------:R-:W-:Y:S03]  /*f2b0*/  HGMMA.64x256x16.F32.BF16 R24, R192, gdesc[UR8].tnspB, R24, gsb0 ;  /* 0x43e00008c0187df0 */ /* 0x000fe60008001818 */
[----:B------:R-:W-:Y:S02]  /*f2c0*/  WARPGROUP.DEPBAR.LE gsb0, 0x0 ;  /* 0x00008000000079c5 */ /* 0x000fe40000010000 */
[----:B------:R0:W-:Y:S01]  /*f2d0*/  @!P1 SYNCS.ARRIVE.TRANS64.RED.A1T0 RZ, [R9+URZ], RZ ;  /* 0x000000ff09ff99a7 */ /* 0x0001e2000810043f */
[-C--:B--2---:R-:W-:Y:S01]  /*f2e0*/  FMUL.FTZ R3, R83, R5.reuse ;  /* 0x0000000553037220 */ /* 0x084fe20000410000 */
        /* <DEDUP_REMOVED lines=127> */
.L_x_2085:
[----:B------:R-:W0:Y:S01]  /*fae0*/  S2R R4, SR_CgaCtaId ;  /* 0x0000000000047919 */ /* 0x000e220000008800 */
[----:B------:R-:W-:Y:S01]  /*faf0*/  MOV R19, 0x400 ;  /* 0x0000040000137802 */ /* 0x000fe20000000f00 */
[----:B------:R-:W-:Y:S01]  /*fb00*/  BSSY B0, `(.L_x_2116) ;  /* 0x00002ce000007945 */ /* 0x000fe20003800000 */
[----:B------:R-:W-:Y:S02]  /*fb10*/  BAR.SYNC.DEFER_BLOCKING 0x5, 0x120 ;  /* 0x0144800000007b1d */ /* 0x000fe40000010000 */
[----:B0-----:R-:W-:-:S05]  /*fb20*/  LEA R19, R4, R19, 0x18 ;  /* 0x0000001304137211 */ /* 0x001fca00078ec0ff */
[----:B------:R-:W0:Y:S02]  /*fb30*/  LDS.128 R4, [R19+0x388d0] ;  /* 0x0388d00013047984 */ /* 0x000e240000000c00 */
[----:B0-----:R-:W-:Y:S02]  /*fb40*/  R2UR UR4, R5 ;  /* 0x00000000050472ca */ /* 0x001fe400000e0000 */
[----:B------:R-:W-:-:S11]  /*fb50*/  R2UR UR5, R6 ;  /* 0x00000000060572ca */ /* 0x000fd600000e0000 */
[----:B------:R-:W-:Y:S01]  /*fb60*/  IMAD.U32 R22, RZ, RZ, UR4 ;  /* 0x00000004ff167e24 */ /* 0x000fe2000f8e00ff */
[----:B------:R-:W-:Y:S06]  /*fb70*/  BAR.ARV 0x4, 0x120 ;  /* 0x0104800000007b1d */ /* 0x000fec0000002000 */
[----:B------:R-:W-:Y:S05]  /*fb80*/  @P0 BRA `(.L_x_2117) ;  /* 0x0000001c00c00947 */ /* 0x000fea0003800000 */
        /* <DEDUP_REMOVED lines=29> */
[----:B------:R-:W-:-:S02]  /*fd60*/  IADD3 R173, P0, R106, 0x40, RZ ;  /* 0x000000406aad7810 */ /* 0x000fc40007f1e0ff */
[C---:B------:R-:W-:Y:S01]  /*fd70*/  IADD3 R175, P4, R106.reuse, 0x60, RZ ;  /* 0x000000606aaf7810 */ /* 0x040fe20007f9e0ff */
[--C-:B------:R-:W-:Y:S01]  /*fd80*/  IMAD.X R11, RZ, RZ, R107.reuse, P1 ;  /* 0x000000ffff0b7224 */ /* 0x100fe200008e066b */
[C---:B------:R-:W-:Y:S01]  /*fd90*/  LOP3.LUT R9, R106.reuse, 0x380, RZ, 0xc0, !PT ;  /* 0x000003806a097812 */ /* 0x040fe200078ec0ff */
[--C-:B------:R-:W-:Y:S01]  /*fda0*/  IMAD.X R13, RZ, RZ, R107.reuse, P0 ;  /* 0x000000ffff0d7224 */ /* 0x100fe200000e066b */
[C---:B------:R-:W-:Y:S01]  /*fdb0*/  IADD3 R177, P3, R106.reuse, 0x4000, RZ ;  /* 0x000040006ab17810 */ /* 0x040fe20007f7e0ff */
[--C-:B------:R-:W-:Y:S01]  /*fdc0*/  IMAD.X R15, RZ, RZ, R107.reuse, P4 ;  /* 0x000000ffff0f7224 */ /* 0x100fe200020e066b */
[C---:B------:R-:W-:Y:S02]  /*fdd0*/  IADD3 R179, P6, R106.reuse, 0x4020, RZ ;  /* 0x000040206ab37810 */ /* 0x040fe40007fde0ff */
[C---:B------:R-:W-:Y:S02]  /*fde0*/  IADD3 R181, P5, R106.reuse, 0x4040, RZ ;  /* 0x000040406ab57810 */ /* 0x040fe40007fbe0ff */
[C---:B------:R-:W-:Y:S01]  /*fdf0*/  IADD3 R183, P2, R106.reuse, 0x4060, RZ ;  /* 0x000040606ab77810 */ /* 0x040fe20007f5e0ff */
[--C-:B------:R-:W-:Y:S01]  /*fe00*/  IMAD.X R31, RZ, RZ, R107.reuse, P6 ;  /* 0x000000ffff1f7224 */ /* 0x100fe200030e066b */
[----:B------:R-:W-:Y:S01]  /*fe10*/  IADD3 R185, P1, R106, 0x8000, RZ ;  /* 0x000080006ab97810 */ /* 0x000fe20007f3e0ff */
[--C-:B------:R-:W-:Y:S01]  /*fe20*/  IMAD.X R39, RZ, RZ, R107.reuse, P5 ;  /* 0x000000ffff277224 */ /* 0x100fe200028e066b */
[----:B------:R-:W-:Y:S01]  /*fe30*/  LOP3.LUT R10, R171, 0x380, RZ, 0xc0, !PT ;  /* 0x00000380ab0a7812 */ /* 0x000fe200078ec0ff */
[--C-:B------:R-:W-:Y:S01]  /*fe40*/  IMAD.X R47, RZ, RZ, R107.reuse, P2 ;  /* 0x000000ffff2f7224 */ /* 0x100fe200010e066b */
[----:B------:R-:W-:Y:S01]  /*fe50*/  LOP3.LUT R12, R173, 0x380, RZ, 0xc0, !PT ;  /* 0x00000380ad0c7812 */ /* 0x000fe200078ec0ff */
[----:B------:R-:W-:Y:S01]  /*fe60*/  IMAD.X R55, RZ, RZ, R107, P1 ;  /* 0x000000ffff377224 */ /* 0x000fe200008e066b */
[----:B------:R-:W-:-:S02]  /*fe70*/  LOP3.LUT R14, R175, 0x380, RZ, 0xc0, !PT ;  /* 0x00000380af0e7812 */ /* 0x000fc400078ec0ff */
[----:B------:R-:W-:Y:S02]  /*fe80*/  SHF.R.U64 R9, R9, 0x3, RZ ;  /* 0x0000000309097819 */ /* 0x000fe400000012ff */
[----:B------:R-:W-:Y:S02]  /*fe90*/  LOP3.LUT R20, R177, 0x380, RZ, 0xc0, !PT ;  /* 0x00000380b1147812 */ /* 0x000fe400078ec0ff */
[----:B------:R-:W-:Y:S02]  /*fea0*/  IADD3 R187, P0, R106, 0x8020, RZ ;  /* 0x000080206abb7810 */ /* 0x000fe40007f1e0ff */
[----:B------:R-:W-:Y:S02]  /*feb0*/  SHF.R.U64 R10, R10, 0x3, RZ ;  /* 0x000000030a0a7819 */ /* 0x000fe400000012ff */
[----:B------:R-:W-:Y:S02]  /*fec0*/  LOP3.LUT R30, R179, 0x380, RZ, 0xc0, !PT ;  /* 0x00000380b31e7812 */ /* 0x000fe400078ec0ff */
[----:B------:R-:W-:-:S02]  /*fed0*/  IADD3 R189, P4, R106, 0x8040, RZ ;  /* 0x000080406abd7810 */ /* 0x000fc40007f9e0ff */
[----:B------:R-:W-:Y:S02]  /*fee0*/  IADD3.X R21, RZ, R107, RZ, P3, !PT ;  /* 0x0000006bff157210 */ /* 0x000fe40001ffe4ff */
[----:B------:R-:W-:Y:S01]  /*fef0*/  SHF.R.U64 R12, R12, 0x3, RZ ;  /* 0x000000030c0c7819 */ /* 0x000fe200000012ff */
[--C-:B------:R-:W-:Y:S01]  /*ff00*/  IMAD.X R71, RZ, RZ, R107.reuse, P4 ;  /* 0x000000ffff477224 */ /* 0x100fe200020e066b */
[----:B------:R-:W-:Y:S02]  /*ff10*/  LOP3.LUT R38, R181, 0x380, RZ, 0xc0, !PT ;  /* 0x00000380b5267812 */ /* 0x000fe400078ec0ff */
[C---:B------:R-:W-:Y:S02]  /*ff20*/  IADD3 R191, P3, R106.reuse, 0x8060, RZ ;  /* 0x000080606abf7810 */ /* 0x040fe40007f7e0ff */
[C---:B------:R-:W-:Y:S02]  /*ff30*/  IADD3 R193, P6, R106.reuse, 0xc000, RZ ;  /* 0x0000c0006ac17810 */ /* 0x040fe40007fde0ff */
[C---:B------:R-:W-:Y:S01]  /*ff40*/  IADD3 R6, P5, R106.reuse, 0xc020, RZ ;  /* 0x0000c0206a067810 */ /* 0x040fe20007fbe0ff */
[--C-:B------:R-:W-:Y:S01]  /*ff50*/  IMAD.X R79, RZ, RZ, R107.reuse, P3 ;  /* 0x000000ffff4f7224 */ /* 0x100fe200018e066b */
[C---:B------:R-:W-:Y:S01]  /*ff60*/  IADD3 R102, P2, R106.reuse, 0xc040, RZ ;  /* 0x0000c0406a667810 */ /* 0x040fe20007f5e0ff */
[--C-:B------:R-:W-:Y:S01]  /*ff70*/  IMAD.X R95, RZ, RZ, R107.reuse, P6 ;  /* 0x000000ffff5f7224 */ /* 0x100fe200030e066b */
[----:B------:R-:W-:Y:S01]  /*ff80*/  IADD3 R23, P1, R106, 0xc060, RZ ;  /* 0x0000c0606a177810 */ /* 0x000fe20007f3e0ff */
[----:B------:R-:W-:Y:S01]  /*ff90*/  IMAD.X R99, RZ, RZ, R107, P5 ;  /* 0x000000ffff637224 */ /* 0x000fe200028e066b */
[----:B------:R-:W-:-:S02]  /*ffa0*/  SHF.R.U64 R14, R14, 0x3, RZ ;  /* 0x000000030e0e7819 */ /* 0x000fc400000012ff */
[----:B------:R-:W-:Y:S02]  /*ffb0*/  LOP3.LUT R46, R183, 0x380, RZ, 0xc0, !PT ;  /* 0x00000380b72e7812 */ /* 0x000fe400078ec0ff */
[----:B------:R-:W-:Y:S01]  /*ffc0*/  LOP3.LUT R106, R9, R106, RZ, 0x3c, !PT ;  /* 0x0000006a096a7212 */ /* 0x000fe200078e3cff */
[----:B------:R-:W-:Y:S01]  /*ffd0*/  IMAD.X R9, RZ, RZ, R107, P1 ;  /* 0x000000ffff097224 */ /* 0x000fe200008e066b */
[----:B------:R-:W-:Y:S02]  /*ffe0*/  SHF.R.U64 R20, R20, 0x3, RZ ;  /* 0x0000000314147819 */ /* 0x000fe400000012ff */
[----:B------:R-:W-:Y:S02]  /*fff0*/  LOP3.LUT R54, R185, 0x380, RZ, 0xc0, !PT ;  /* 0x00000380b9367812 */ /* 0x000fe400078ec0ff */
[----:B------:R-:W-:Y:S02]  /*10000*/  LOP3.LUT R10, R10, R171, RZ, 0x3c, !PT ;  /* 0x000000ab0a0a7212 */ /* 0x000fe400078e3cff */
[----:B------:R-:W-:-:S02]  /*10010*/  SHF.R.U64 R30, R30, 0x3, RZ ;  /* 0x000000031e1e7819 */ /* 0x000fc400000012ff */
[----:B------:R-:W-:Y:S02]  /*10020*/  LOP3.LUT R62, R187, 0x380, RZ, 0xc0, !PT ;  /* 0x00000380bb3e7812 */ /* 0x000fe400078ec0ff */
[----:B------:R-:W-:Y:S02]  /*10030*/  LOP3.LUT R12, R12, R173, RZ, 0x3c, !PT ;  /* 0x000000ad0c0c7212 */ /* 0x000fe400078e3cff */
[----:B------:R-:W-:Y:S02]  /*10040*/  SHF.R.U64 R38, R38, 0x3, RZ ;  /* 0x0000000326267819 */ /* 0x000fe400000012ff */
[----:B------:R-:W-:Y:S02]  /*10050*/  LOP3.LUT R70, R189, 0x380, RZ, 0xc0, !PT ;  /* 0x00000380bd467812 */ /* 0x000fe400078ec0ff */
[----:B------:R-:W-:Y:S02]  /*10060*/  LOP3.LUT R14, R14, R175, RZ, 0x3c, !PT ;  /* 0x000000af0e0e7212 */ /* 0x000fe400078e3cff */
[----:B------:R-:W-:-:S02]  /*10070*/  SHF.R.U64 R46, R46, 0x3, RZ ;  /* 0x000000032e2e7819 */ /* 0x000fc400000012ff */
[----:B------:R-:W-:Y:S02]  /*10080*/  LOP3.LUT R78, R191, 0x380, RZ, 0xc0, !PT ;  /* 0x00000380bf4e7812 */ /* 0x000fe400078ec0ff */
[-C--:B------:R-:W-:Y:S02]  /*10090*/  IADD3.X R63, RZ, R107.reuse, RZ, P0, !PT ;  /* 0x0000006bff3f7210 */ /* 0x080fe400007fe4ff */
[----:B------:R-:W-:Y:S02]  /*100a0*/  IADD3.X R103, RZ, R107, RZ, P2, !PT ;  /* 0x0000006bff677210 */ /* 0x000fe400017fe4ff */
[----:B------:R-:W-:Y:S02]  /*100b0*/  LOP3.LUT R20, R20, R177, RZ, 0x3c, !PT ;  /* 0x000000b114147212 */ /* 0x000fe400078e3cff */
[----:B------:R-:W-:Y:S02]  /*100c0*/  SHF.R.U64 R54, R54, 0x3, RZ ;  /* 0x0000000336367819 */ /* 0x000fe400000012ff */
[----:B------:R-:W-:-:S02]  /*100d0*/  LOP3.LUT R94, R193, 0x380, RZ, 0xc0, !PT ;  /* 0x00000380c15e7812 */ /* 0x000fc400078ec0ff */
[----:B------:R-:W-:Y:S01]  /*100e0*/  MOV R106, R106 ;  /* 0x0000006a006a7202 */ /* 0x000fe20000000f00 */
[----:B------:R-:W-:Y:S01]  /*100f0*/  BAR.SYNC.DEFER_BLOCKING 0x1, 0x100 ;  /* 0x0044000000007b1d */ /* 0x000fe20000010000 */
[----:B------:R-:W-:Y:S02]  /*10100*/  LOP3.LUT R30, R30, R179, RZ, 0x3c, !PT ;  /* 0x000000b31e1e7212 */ /* 0x000fe400078e3cff */
[----:B------:R-:W-:Y:S02]  /*10110*/  SHF.R.U64 R62, R62, 0x3, RZ ;  /* 0x000000033e3e7819 */ /* 0x000fe400000012ff */
[----:B------:R-:W-:Y:S02]  /*10120*/  LOP3.LUT R98, R6, 0x380, RZ, 0xc0, !PT ;  /* 0x0000038006627812 */ /* 0x000fe400078ec0ff */
[----:B------:R-:W-:Y:S02]  /*10130*/  LOP3.LUT R107, R102, 0x380, RZ, 0xc0, !PT ;  /* 0x00000380666b7812 */ /* 0x000fe400078ec0ff */
[----:B------:R-:W-:-:S02]  /*10140*/  MOV R10, R10 ;  /* 0x0000000a000a7202 */ /* 0x000fc40000000f00 */
[----:B------:R-:W-:Y:S02]  /*10150*/  LOP3.LUT R38, R38, R181, RZ, 0x3c, !PT ;  /* 0x000000b526267212 */ /* 0x000fe400078e3cff */
[----:B------:R-:W-:Y:S02]  /*10160*/  SHF.R.U64 R70, R70, 0x3, RZ ;  /* 0x0000000346467819 */ /* 0x000fe400000012ff */
[----:B------:R-:W-:Y:S02]  /*10170*/  MOV R12, R12 ;  /* 0x0000000c000c7202 */ /* 0x000fe40000000f00 */
[----:B------:R-:W-:Y:S02]  /*10180*/  LOP3.LUT R46, R46, R183, RZ, 0x3c, !PT ;  /* 0x000000b72e2e7212 */ /* 0x000fe400078e3cff */
[----:B------:R-:W-:Y:S02]  /*10190*/  SHF.R.U64 R78, R78, 0x3, RZ ;  /* 0x000000034e4e7819 */ /* 0x000fe400000012ff */
[----:B------:R-:W-:-:S02]  /*101a0*/  LOP3.LUT R163, R23, 0x380, RZ, 0xc0, !PT ;  /* 0x0000038017a37812 */ /* 0x000fc400078ec0ff */
[----:B------:R-:W-:Y:S01]  /*101b0*/  MOV R14, R14 ;  /* 0x0000000e000e7202 */ /* 0x000fe20000000f00 */
[----:B------:R0:W-:Y:S01]  /*101c0*/  STSM.16.M88.4 [R106], R24 ;  /* 0x000000186a007844 */ /* 0x0001e20000000200 */
[----:B------:R-:W-:Y:S02]  /*101d0*/  LOP3.LUT R54, R54, R185, RZ, 0x3c, !PT ;  /* 0x000000b936367212 */ /* 0x000fe400078e3cff */
[----:B------:R-:W-:Y:S01]  /*101e0*/  SHF.R.U64 R94, R94, 0x3, RZ ;  /* 0x000000035e5e7819 */ /* 0x000fe200000012ff */
[----:B------:R1:W-:Y:S01]  /*101f0*/  STSM.16.M88.4 [R10], R32 ;  /* 0x000000200a007844 */ /* 0x0003e20000000200 */
[----:B------:R-:W-:Y:S02]  /*10200*/  MOV R20, R20 ;  /* 0x0000001400147202 */ /* 0x000fe40000000f00 */
[----:B------:R-:W-:Y:S01]  /*10210*/  F2FP.BF16.F32.PACK_AB R59, R155, R59 ;  /* 0x0000003b9b3b723e */ /* 0x000fe200000010ff */
[----:B------:R2:W-:Y:S01]  /*10220*/  STSM.16.M88.4 [R12], R40 ;  /* 0x000000280c007844 */ /* 0x0005e20000000200 */
[----:B------:R-:W-:-:S02]  /*10230*/  F2FP.BF16.F32.PACK_AB R65, R154, R66 ;  /* 0x000000429a41723e */ /* 0x000fc400000010ff */
[----:B------:R-:W-:Y:S01]  /*10240*/  F2FP.BF16.F32.PACK_AB R72, R73, R72 ;  /* 0x000000484948723e */ /* 0x000fe200000010ff */
[----:B------:R2:W-:Y:S01]  /*10250*/  STSM.16.M88.4 [R14], R48 ;  /* 0x000000300e007844 */ /* 0x0005e20000000200 */
[----:B------:R-:W-:Y:S02]  /*10260*/  LOP3.LUT R62, R62, R187, RZ, 0x3c, !PT ;  /* 0x000000bb3e3e7212 */ /* 0x000fe400078e3cff */
[----:B------:R-:W-:Y:S01]  /*10270*/  SHF.R.U64 R29, R98, 0x3, RZ ;  /* 0x00000003621d7819 */ /* 0x000fe200000012ff */
[----:B------:R2:W-:Y:S01]  /*10280*/  STSM.16.M88.4 [R20], R56 ;  /* 0x0000003814007844 */ /* 0x0005e20000000200 */
[----:B------:R-:W-:Y:S02]  /*10290*/  SHF.R.U64 R107, R107, 0x3, RZ ;  /* 0x000000036b6b7819 */ /* 0x000fe400000012ff */
[----:B------:R-:W-:Y:S02]  /*102a0*/  MOV R30, R30 ;  /* 0x0000001e001e7202 */ /* 0x000fe40000000f00 */
[----:B------:R-:W-:-:S02]  /*102b0*/  F2FP.BF16.F32.PACK_AB R66, R69, R68 ;  /* 0x000000444542723e */ /* 0x000fc400000010ff */
[----:B------:R-:W-:Y:S02]  /*102c0*/  F2FP.BF16.F32.PACK_AB R67, R153, R67 ;  /* 0x000000439943723e */ /* 0x000fe400000010ff */
[----:B------:R-:W-:Y:S02]  /*102d0*/  F2FP.BF16.F32.PACK_AB R73, R152, R74 ;  /* 0x0000004a9849723e */ /* 0x000fe400000010ff */
[----:B------:R-:W-:Y:S01]  /*102e0*/  F2FP.BF16.F32.PACK_AB R80, R81, R80 ;  /* 0x000000505150723e */ /* 0x000fe200000010ff */
[----:B------:R2:W-:Y:S01]  /*102f0*/  STSM.16.M88.4 [R30], R64 ;  /* 0x000000401e007844 */ /* 0x0005e20000000200 */
[----:B------:R-:W-:Y:S02]  /*10300*/  R2UR UR6, R218 ;  /* 0x00000000da0672ca */ /* 0x000fe400000e0000 */
[----:B------:R-:W-:Y:S02]  /*10310*/  R2UR UR4, R216 ;  /* 0x00000000d80472ca */ /* 0x000fe400000e0000 */
[----:B------:R-:W-:-:S02]  /*10320*/  LOP3.LUT R70, R70, R189, RZ, 0x3c, !PT ;  /* 0x000000bd46467212 */ /* 0x000fc400078e3cff */
[----:B------:R-:W-:Y:S02]  /*10330*/  MOV R38, R38 ;  /* 0x0000002600267202 */ /* 0x000fe40000000f00 */
[----:B------:R-:W-:Y:S02]  /*10340*/  F2FP.BF16.F32.PACK_AB R74, R77, R76 ;  /* 0x0000004c4d4a723e */ /* 0x000fe400000010ff */
[----:B------:R-:W-:Y:S02]  /*10350*/  F2FP.BF16.F32.PACK_AB R75, R17, R75 ;  /* 0x0000004b114b723e */ /* 0x000fe400000010ff */
[----:B------:R-:W-:Y:S02]  /*10360*/  F2FP.BF16.F32.PACK_AB R81, R3, R82 ;  /* 0x000000520351723e */ /* 0x000fe400000010ff */
[----:B------:R-:W-:Y:S01]  /*10370*/  LOP3.LUT R78, R78, R191, RZ, 0x3c, !PT ;  /* 0x000000bf4e4e7212 */ /* 0x000fe200078e3cff */
[----:B------:R2:W-:Y:S01]  /*10380*/  STSM.16.M88.4 [R38], R72 ;  /* 0x0000004826007844 */ /* 0x0005e20000000200 */
[----:B------:R-:W-:Y:S01]  /*10390*/  SHF.R.U64 R28, R163, 0x3, RZ ;  /* 0x00000003a31c7819 */ /* 0x000fe200000012ff */
[----:B------:R-:W-:Y:S01]  /*103a0*/  USHF.L.U64.HI UR11, UR4, 0x2, UR6 ;  /* 0x00000002040b7899 */ /* 0x000fe20008010206 */
[----:B------:R-:W-:Y:S01]  /*103b0*/  MOV R46, R46 ;  /* 0x0000002e002e7202 */ /* 0x000fe20000000f00 */
[----:B------:R-:W-:Y:S01]  /*103c0*/  USHF.L.U32 UR10, UR4, 0x2, URZ ;  /* 0x00000002040a7899 */ /* 0x000fe2000800063f */
[----:B------:R-:W-:Y:S01]  /*103d0*/  F2FP.BF16.F32.PACK_AB R82, R85, R84 ;  /* 0x000000545552723e */ /* 0x000fe200000010ff */
[----:B------:R-:W-:Y:S01]  /*103e0*/  ULDC.64 UR6, c[0x0][0xbd8] ;  /* 0x0002f60000067ab9 */ /* 0x000fe20000000a00 */
[----:B------:R-:W-:Y:S01]  /*103f0*/  F2FP.BF16.F32.PACK_AB R83, R83, R86 ;  /* 0x000000565353723e */ /* 0x000fe200000010ff */
[----:B------:R-:W-:Y:S01]  /*10400*/  UISETP.NE.U32.AND UP1, UPT, UR6, URZ, UPT ;  /* 0x0000003f0600728c */ /* 0x000fe2000bf25070 */
[----:B------:R-:W-:Y:S01]  /*10410*/  LOP3.LUT R94, R94, R193, RZ, 0x3c, !PT ;  /* 0x000000c15e5e7212 */ /* 0x000fe200078e3cff */
[----:B------:R-:W-:Y:S01]  /*10420*/  UIADD3 UR4, UP2, UR10, UR6, URZ ;  /* 0x000000060a047290 */ /* 0x000fe2000ff5e03f */
[----:B------:R-:W-:Y:S01]  /*10430*/  MOV R54, R54 ;  /* 0x0000003600367202 */ /* 0x000fe20000000f00 */
[----:B------:R2:W-:Y:S01]  /*10440*/  STSM.16.M88.4 [R46], R80 ;  /* 0x000000502e007844 */ /* 0x0005e20000000200 */
[----:B------:R-:W-:Y:S01]  /*10450*/  F2FP.BF16.F32.PACK_AB R84, R89, R88 ;  /* 0x000000585954723e */ /* 0x000fe200000010ff */
[----:B------:R-:W-:Y:S01]  /*10460*/  UISETP.NE.AND.EX UP1, UPT, UR7, URZ, UPT, UP1 ;  /* 0x0000003f0700728c */ /* 0x000fe2000bf25310 */
[----:B------:R-:W-:Y:S01]  /*10470*/  F2FP.BF16.F32.PACK_AB R85, R91, R90 ;  /* 0x0000005a5b55723e */ /* 0x000fe200000010ff */
[----:B------:R-:W-:Y:S01]  /*10480*/  @UP0 UIADD3 UR6, UP3, UR10, UR8, URZ ;  /* 0x000000080a060290 */ /* 0x000fe2000ff7e03f */
[----:B------:R-:W-:Y:S01]  /*10490*/  F2FP.BF16.F32.PACK_AB R86, R93, R92 ;  /* 0x0000005c5d56723e */ /* 0x000fe200000010ff */
[----:B------:R-:W-:Y:S01]  /*104a0*/  UIADD3.X UR8, UR11, UR7, URZ, UP2, !UPT ;  /* 0x000000070b087290 */ /* 0x000fe200097fe43f */
[----:B------:R-:W-:Y:S01]  /*104b0*/  F2FP.BF16.F32.PACK_AB R87, R164, R87 ;  /* 0x00000057a457723e */ /* 0x000fe200000010ff */
[----:B------:R-:W-:Y:S01]  /*104c0*/  @UP0 UIADD3.X UR7, UR11, UR9, URZ, UP3, !UPT ;  /* 0x000000090b070290 */ /* 0x000fe20009ffe43f */
[----:B------:R-:W-:-:S02]  /*104d0*/  F2FP.BF16.F32.PACK_AB R165, R166, R165 ;  /* 0x000000a5a6a5723e */ /* 0x000fc400000010ff */
[----:B------:R-:W-:Y:S01]  /*104e0*/  LOP3.LUT R98, R29, R6, RZ, 0x3c, !PT ;  /* 0x000000061d627212 */ /* 0x000fe200078e3cff */
[----:B------:R2:W-:Y:S01]  /*104f0*/  STSM.16.M88.4 [R54], R84 ;  /* 0x0000005436007844 */ /* 0x0005e20000000200 */
[----:B------:R-:W-:Y:S02]  /*10500*/  LOP3.LUT R102, R107, R102, RZ, 0x3c, !PT ;  /* 0x000000666b667212 */ /* 0x000fe400078e3cff */
[----:B------:R-:W-:Y:S02]  /*10510*/  MOV R62, R62 ;  /* 0x0000003e003e7202 */ /* 0x000fe40000000f00 */
[----:B------:R-:W-:Y:S02]  /*10520*/  F2FP.BF16.F32.PACK_AB R164, R97, R96 ;  /* 0x0000006061a4723e */ /* 0x000fe400000010ff */
[----:B------:R-:W-:Y:S02]  /*10530*/  F2FP.BF16.F32.PACK_AB R166, R101, R100 ;  /* 0x0000006465a6723e */ /* 0x000fe400000010ff */
[----:B------:R-:W-:-:S02]  /*10540*/  F2FP.BF16.F32.PACK_AB R167, R168, R167 ;  /* 0x000000a7a8a7723e */ /* 0x000fc400000010ff */
[----:B------:R-:W-:Y:S02]  /*10550*/  F2FP.BF16.F32.PACK_AB R104, R105, R104 ;  /* 0x000000686968723e */ /* 0x000fe400000010ff */
[----:B------:R-:W-:Y:S01]  /*10560*/  F2FP.BF16.F32.PACK_AB R112, R113, R112 ;  /* 0x000000707170723e */ /* 0x000fe200000010ff */
[----:B------:R2:W-:Y:S01]  /*10570*/  STSM.16.M88.4 [R62], R164 ;  /* 0x000000a43e007844 */ /* 0x0005e20000000200 */
[----:B------:R-:W-:Y:S02]  /*10580*/  MOV R70, R70 ;  /* 0x0000004600467202 */ /* 0x000fe40000000f00 */
[----:B------:R-:W-:Y:S02]  /*10590*/  F2FP.BF16.F32.PACK_AB R105, R170, R169 ;  /* 0x000000a9aa69723e */ /* 0x000fe400000010ff */
[----:B0-----:R-:W-:Y:S02]  /*105a0*/  F2FP.BF16.F32.PACK_AB R106, R109, R108 ;  /* 0x0000006c6d6a723e */ /* 0x001fe400000010ff */
[----:B------:R-:W-:-:S02]  /*105b0*/  F2FP.BF16.F32.PACK_AB R107, R111, R110 ;  /* 0x0000006e6f6b723e */ /* 0x000fc400000010ff */
[----:B------:R-:W-:Y:S02]  /*105c0*/  F2FP.BF16.F32.PACK_AB R113, R115, R114 ;  /* 0x000000727371723e */ /* 0x000fe400000010ff */
[----:B------:R-:W-:Y:S01]  /*105d0*/  F2FP.BF16.F32.PACK_AB R120, R121, R120 ;  /* 0x000000787978723e */ /* 0x000fe200000010ff */
[----:B------:R2:W-:Y:S01]  /*105e0*/  STSM.16.M88.4 [R70], R104 ;  /* 0x0000006846007844 */ /* 0x0005e20000000200 */
[----:B------:R-:W-:Y:S02]  /*105f0*/  LOP3.LUT R8, R28, R23, RZ, 0x3c, !PT ;  /* 0x000000171c087212 */ /* 0x000fe400078e3cff */
        /* <DEDUP_REMOVED lines=22> */
[----:B------:R-:W-:Y:S01]  /*10760*/  MOV R6, R8 ;  /* 0x0000000800067202 */ /* 0x000fe20000000f00 */
[----:B------:R2:W-:Y:S01]  /*10770*/  STSM.16.M88.4 [R102], R136 ;  /* 0x0000008866007844 */ /* 0x0005e20000000200 */
[----:B------:R-:W-:Y:S02]  /*10780*/  F2FP.BF16.F32.PACK_AB R146, R149, R148 ;  /* 0x000000949592723e */ /* 0x000fe400000010ff */
[----:B------:R-:W-:-:S02]  /*10790*/  PLOP3.LUT P1, PT, PT, PT, UP1, 0x80, 0x0 ;  /* 0x000000000000781c */ /* 0x000fc40003f2f018 */
[----:B------:R-:W-:Y:S01]  /*107a0*/  PLOP3.LUT P2, PT, PT, PT, UP0, 0x80, 0x0 ;  /* 0x000000000000781c */ /* 0x000fe20003f4f008 */
[----:B-1----:R-:W-:Y:S01]  /*107b0*/  IMAD.U32 R10, RZ, RZ, UR6 ;  /* 0x00000006ff0a7e24 */ /* 0x002fe2000f8e00ff */
[----:B------:R-:W-:Y:S01]  /*107c0*/  F2FP.BF16.F32.PACK_AB R147, R151, R150 ;  /* 0x000000969793723e */ /* 0x000fe200000010ff */
[----:B------:R-:W-:Y:S01]  /*107d0*/  IMAD.U32 R8, RZ, RZ, UR4 ;  /* 0x00000004ff087e24 */ /* 0x000fe2000f8e00ff */
[----:B------:R-:W-:Y:S01]  /*107e0*/  MOV R11, UR7 ;  /* 0x00000007000b7c02 */ /* 0x000fe20008000f00 */
[----:B------:R-:W-:Y:S02]  /*107f0*/  IMAD.U32 R9, RZ, RZ, UR8 ;  /* 0x00000008ff097e24 */ /* 0x000fe4000f8e00ff */
[----:B------:R2:W-:Y:S01]  /*10800*/  STSM.16.M88.4 [R6], R144 ;  /* 0x0000009006007844 */ /* 0x0005e20000000200 */
[----:B------:R-:W-:Y:S06]  /*10810*/  BAR.SYNC.DEFER_BLOCKING 0x1, 0x100 ;  /* 0x0044000000007b1d */ /* 0x000fec0000010000 */
[----:B------:R-:W3:Y:S04]  /*10820*/  @P1 LDG.E R3, desc[UR12][R8.64] ;  /* 0x0000000c08031981 */ /* 0x000ee8000c1e1900 */
[----:B------:R-:W4:Y:S01]  /*10830*/  @P2 LDG.E R10, desc[UR12][R10.64] ;  /* 0x0000000c0a0a2981 */ /* 0x000f22000c1e1900 */
[----:B------:R-:W-:Y:S01]  /*10840*/  IMAD R13, R212, 0x40, R18 ;  /* 0x00000040d40d7824 */ /* 0x000fe200078e0212 */
[----:B------:R-:W-:Y:S01]  /*10850*/  UMOV UR4, URZ ;  /* 0x0000003f00047c82 */ /* 0x000fe20008000000 */
[----:B------:R-:W-:-:S02]  /*10860*/  ULDC UR10, c[0x0][0xa88] ;  /* 0x0002a200000a7ab9 */ /* 0x000fc40000000800 */
[----:B------:R-:W-:-:S03]  /*10870*/  IMAD.WIDE R4, R13, 0x2, R4 ;  /* 0x000000020d047825 */ /* 0x000fc600078e0204 */
[----:B------:R-:W-:Y:S02]  /*10880*/  IADD3 R25, P0, R4, 0x1000, RZ ;  /* 0x0000100004197810 */ /* 0x000fe40007f1e0ff */
[----:B---3--:R-:W-:Y:S02]  /*10890*/  @P1 R2UR UR4, R3 ;  /* 0x00000000030412ca */ /* 0x008fe400000e0000 */
[----:B----4-:R-:W-:Y:S01]  /*108a0*/  @P2 R2UR UR10, R10 ;  /* 0x000000000a0a22ca */ /* 0x010fe200000e0000 */
[----:B--2---:R-:W-:-:S14]  /*108b0*/  @P2 BRA `(.L_x_2118) ;  /* 0x00000000001c2947 */ /* 0x004fdc0003800000 */
[----:B------:R-:W-:Y:S05]  /*108c0*/  @!P1 BRA `(.L_x_2118) ;  /* 0x0000000000189947 */ /* 0x000fea0003800000 */
[----:B------:R-:W-:Y:S02]  /*108d0*/  ULDC.64 UR6, c[0x0][0x208] ;  /* 0x0000820000067ab9 */ /* 0x000fe40000000a00 */
[----:B------:R-:W2:Y:S04]  /*108e0*/  LDG.E R6, desc[UR6][R8.64] ;  /* 0x0000000608067981 */ /* 0x000ea8000c1e1900 */
[----:B------:R-:W3:Y:S01]  /*108f0*/  LDG.E R3, desc[UR6][R8.64+0x4] ;  /* 0x0000040608037981 */ /* 0x000ee2000c1e1900 */
[----:B--2---:R-:W-:Y:S02]  /*10900*/  R2UR UR6, R6 ;  /* 0x00000000060672ca */ /* 0x004fe400000e0000 */
[----:B---3--:R-:W-:-:S13]  /*10910*/  R2UR UR10, R3 ;  /* 0x00000000030a72ca */ /* 0x008fda00000e0000 */
[----:B------:R-:W-:-:S12]  /*10920*/  UIADD3 UR10, -UR6, UR10, URZ ;  /* 0x0000000a060a7290 */ /* 0x000fd8000fffe13f */
.L_x_2118:
[----:B------:R-:W-:Y:S01]  /*10930*/  R2UR UR18, R217 ;  /* 0x00000000d91272ca */ /* 0x000fe200000e0000 */
[----:B------:R-:W-:Y:S01]  /*10940*/  ULDC.64 UR12, c[0x0][0xb70] ;  /* 0x0002dc00000c7ab9 */ /* 0x000fe20000000a00 */
[----:B------:R-:W-:Y:S01]  /*10950*/  R2UR UR16, R218 ;  /* 0x00000000da1072ca */ /* 0x000fe200000e0000 */
[----:B------:R-:W-:Y:S01]  /*10960*/  USHF.R.S32.HI UR9, URZ, 0x1f, UR4 ;  /* 0x0000001f3f097899 */ /* 0x000fe20008011404 */
[----:B------:R-:W-:Y:S01]  /*10970*/  R2UR UR15, R216 ;  /* 0x00000000d80f72ca */ /* 0x000fe200000e0000 */
[----:B------:R-:W-:Y:S01]  /*10980*/  UMOV UR8, UR4 ;  /* 0x0000000400087c82 */ /* 0x000fe20008000000 */
[----:B------:R-:W-:Y:S01]  /*10990*/  R2UR UR17, R219 ;  /* 0x00000000db1172ca */ /* 0x000fe200000e0000 */
[----:B------:R-:W-:Y:S01]  /*109a0*/  ULDC.64 UR20, c[0x0][0x208] ;  /* 0x0000820000147ab9 */ /* 0x000fe20000000a00 */
[----:B------:R-:W-:Y:S02]  /*109b0*/  IADD3 R9, P2, R4, 0x3000, RZ ;  /* 0x0000300004097810 */ /* 0x000fe40007f5e0ff */
[----:B------:R-:W-:-:S02]  /*109c0*/  LOP3.LUT R24, R25, 0x380, RZ, 0xc0, !PT ;  /* 0x0000038019187812 */ /* 0x000fc400078ec0ff */
[----:B------:R-:W-:Y:S01]  /*109d0*/  IADD3 R13, P1, R4, 0x2000, RZ ;  /* 0x00002000040d7810 */ /* 0x000fe20007f3e0ff */
[----:B------:R-:W-:Y:S01]  /*109e0*/  USHF.R.S32.HI UR14, URZ, 0x1f, UR18 ;  /* 0x0000001f3f0e7899 */ /* 0x000fe20008011412 */
[----:B------:R-:W-:Y:S01]  /*109f0*/  LOP3.LUT R8, R9, 0x380, RZ, 0xc0, !PT ;  /* 0x0000038009087812 */ /* 0x000fe200078ec0ff */
[----:B------:R-:W-:Y:S01]  /*10a00*/  USEL UR16, UR16, URZ, !UP1 ;  /* 0x0000003f10107287 */ /* 0x000fe2000c800000 */
[----:B------:R-:W-:Y:S01]  /*10a10*/  SHF.R.U64 R24, R24, 0x3, RZ ;  /* 0x0000000318187819 */ /* 0x000fe200000012ff */
[----:B------:R-:W-:Y:S01]  /*10a20*/  UIMAD UR11, UR14, UR12, URZ ;  /* 0x0000000c0e0b72a4 */ /* 0x000fe2000f8e023f */
[----:B------:R-:W-:Y:S01]  /*10a30*/  LOP3.LUT R12, R13, 0x380, RZ, 0xc0, !PT ;  /* 0x000003800d0c7812 */ /* 0x000fe200078ec0ff */
[----:B------:R-:W-:Y:S01]  /*10a40*/  UIMAD.WIDE.U32 UR6, UR18, UR12, UR8 ;  /* 0x0000000c120672a5 */ /* 0x000fe2000f8e0008 */
[----:B------:R-:W-:Y:S01]  /*10a50*/  IMAD.U32 R10, RZ, RZ, UR17 ;  /* 0x00000011ff0a7e24 */ /* 0x000fe2000f8e00ff */
[----:B------:R-:W-:Y:S01]  /*10a60*/  UIMAD UR11, UR18, UR13, UR11 ;  /* 0x0000000d120b72a4 */ /* 0x000fe2000f8e020b */
[----:B------:R-:W-:Y:S01]  /*10a70*/  SHF.R.U64 R8, R8, 0x3, RZ ;  /* 0x0000000308087819 */ /* 0x000fe200000012ff */
[----:B------:R-:W-:Y:S01]  /*10a80*/  USEL UR15, UR15, URZ, !UP1 ;  /* 0x0000003f0f0f7287 */ /* 0x000fe2000c800000 */
[----:B------:R-:W-:Y:S01]  /*10a90*/  IMAD R10, R10, 0x80, R215 ;  /* 0x000000800a0a7824 */ /* 0x000fe200078e02d7 */
[----:B------:R-:W-:Y:S01]  /*10aa0*/  ULDC.64 UR12, c[0x0][0xb78] ;  /* 0x0002de00000c7ab9 */ /* 0x000fe20000000a00 */
[----:B------:R-:W-:Y:S01]  /*10ab0*/  UIADD3 UR7, UR7, UR11, URZ ;  /* 0x0000000b07077290 */ /* 0x000fe2000fffe03f */
[----:B------:R-:W-:Y:S01]  /*10ac0*/  LOP3.LUT R24, R24, R25, RZ, 0x3c, !PT ;  /* 0x0000001918187212 */ /* 0x000fe200078e3cff */
[----:B------:R-:W-:Y:S01]  /*10ad0*/  UIMAD UR8, UR16, UR12, URZ ;  /* 0x0000000c100872a4 */ /* 0x000fe2000f8e023f */
[----:B------:R-:W-:Y:S01]  /*10ae0*/  SHF.R.S32.HI R3, RZ, 0x1f, R10 ;  /* 0x0000001fff037819 */ /* 0x000fe2000001140a */
[----:B------:R-:W-:Y:S01]  /*10af0*/  UIMAD.WIDE.U32 UR6, UR15, UR12, UR6 ;  /* 0x0000000c0f0672a5 */ /* 0x000fe2000f8e0006 */
[----:B------:R-:W-:Y:S01]  /*10b00*/  SHF.R.U64 R12, R12, 0x3, RZ ;  /* 0x000000030c0c7819 */ /* 0x000fe200000012ff */
[----:B------:R-:W-:Y:S01]  /*10b10*/  UIMAD UR8, UR15, UR13, UR8 ;  /* 0x0000000d0f0872a4 */ /* 0x000fe2000f8e0208 */
[----:B------:R-:W-:-:S02]  /*10b20*/  IADD3.X R25, RZ, R5, RZ, P0, !PT ;  /* 0x00000005ff197210 */ /* 0x000fc400007fe4ff */
[----:B------:R-:W-:Y:S01]  /*10b30*/  IADD3 R73, P0, R4, 0x8000, RZ ;  /* 0x0000800004497810 */ /* 0x000fe20007f1e0ff */
[----:B------:R-:W-:Y:S01]  /*10b40*/  ULDC.64 UR12, c[0x0][0xaa0] ;  /* 0x0002a800000c7ab9 */ /* 0x000fe20000000a00 */
[----:B------:R-:W-:Y:S01]  /*10b50*/  IADD3 R6, P3, R10, UR6, RZ ;  /* 0x000000060a067c10 */ /* 0x000fe2000ff7e0ff */
[----:B------:R-:W-:Y:S01]  /*10b60*/  IMAD.U32 R14, RZ, RZ, UR8 ;  /* 0x00000008ff0e7e24 */ /* 0x000fe2000f8e00ff */
[----:B------:R-:W-:Y:S01]  /*10b70*/  LOP3.LUT R8, R8, R9, RZ, 0x3c, !PT ;  /* 0x0000000908087212 */ /* 0x000fe200078e3cff */
[--C-:B------:R-:W-:Y:S01]  /*10b80*/  IMAD.X R9, RZ, RZ, R5.reuse, P2 ;  /* 0x000000ffff097224 */ /* 0x100fe200010e0605 */
[----:B------:R-:W-:Y:S01]  /*10b90*/  LOP3.LUT R12, R12, R13, RZ, 0x3c, !PT ;  /* 0x0000000d0c0c7212 */ /* 0x000fe200078e3cff */
[----:B------:R-:W-:Y:S01]  /*10ba0*/  IMAD.X R13, RZ, RZ, R5, P1 ;  /* 0x000000ffff0d7224 */ /* 0x000fe200008e0605 */
[----:B------:R-:W-:Y:S01]  /*10bb0*/  IADD3.X R3, R3, UR7, R14, P3, !PT ;  /* 0x0000000703037c10 */ /* 0x000fe20009ffe40e */
[----:B------:R-:W-:Y:S01]  /*10bc0*/  ULDC.64 UR6, c[0x0][0xb40] ;  /* 0x0002d00000067ab9 */ /* 0x000fe20000000a00 */
[----:B------:R-:W-:-:S02]  /*10bd0*/  IADD3 R65, P6, R4, 0x4000, RZ ;  /* 0x0000400004417810 */ /* 0x000fc40007fde0ff */
        /* <DEDUP_REMOVED lines=9> */
[----:B------:R-:W-:Y:S02]  /*10c70*/  LOP3.LUT R64, R65, 0x380, RZ, 0xc0, !PT ;  /* 0x0000038041407812 */ /* 0x000fe400078ec0ff */
        /* <DEDUP_REMOVED lines=17> */
[----:B------:R-:W-:Y:S01]  /*10d90*/  IMAD.X R53, RZ, RZ, R5, P5 ;  /* 0x000000ffff357224 */ /* 0x000fe200028e0605 */
[----:B------:R-:W-:-:S02]  /*10da0*/  LOP3.LUT R36, R36, R37, RZ, 0x3c, !PT ;  /* 0x0000002524247212 */ /* 0x000fc400078e3cff */
[----:B------:R-:W-:Y:S01]  /*10db0*/  LOP3.LUT R28, R28, R29, RZ, 0x3c, !PT ;  /* 0x0000001d1c1c7212 */ /* 0x000fe200078e3cff */
[--C-:B------:R-:W-:Y:S01]  /*10dc0*/  IMAD.X R29, RZ, RZ, R5.reuse, P3 ;  /* 0x000000ffff1d7224 */ /* 0x100fe200018e0605 */
[----:B------:R-:W-:Y:S02]  /*10dd0*/  LOP3.LUT P0, RZ, R221, 0x3, RZ, 0xc0, !PT ;  /* 0x00000003ddff7812 */ /* 0x000fe4000780c0ff */
[----:B------:R-:W-:Y:S02]  /*10de0*/  LOP3.LUT R48, R48, R49, RZ, 0x3c, !PT ;  /* 0x0000003130307212 */ /* 0x000fe400078e3cff */
[----:B------:R-:W-:Y:S02]  /*10df0*/  IADD3.X R37, RZ, R5, RZ, P4, !PT ;  /* 0x00000005ff257210 */ /* 0x000fe400027fe4ff */
[----:B------:R-:W-:Y:S01]  /*10e00*/  LOP3.LUT R60, R60, R61, RZ, 0x3c, !PT ;  /* 0x0000003d3c3c7212 */ /* 0x000fe200078e3cff */
[----:B------:R-:W-:Y:S01]  /*10e10*/  IMAD.X R61, RZ, RZ, R5, P1 ;  /* 0x000000ffff3d7224 */ /* 0x000fe200008e0605 */
[----:B------:R-:W-:-:S02]  /*10e20*/  IADD3 R41, P6, R4, 0xb000, RZ ;  /* 0x0000b00004297810 */ /* 0x000fc40007fde0ff */
[C---:B------:R-:W-:Y:S02]  /*10e30*/  IADD3 R77, P5, R4.reuse, 0xc000, RZ ;  /* 0x0000c000044d7810 */ /* 0x040fe40007fbe0ff */
[C---:B------:R-:W-:Y:S02]  /*10e40*/  IADD3 R69, P4, R4.reuse, 0xd000, RZ ;  /* 0x0000d00004457810 */ /* 0x040fe40007f9e0ff */
[C---:B------:R-:W-:Y:S02]  /*10e50*/  IADD3 R57, P3, R4.reuse, 0xe000, RZ ;  /* 0x0000e00004397810 */ /* 0x040fe40007f7e0ff */
[----:B------:R-:W-:Y:S02]  /*10e60*/  IADD3.X R49, RZ, R5, RZ, P2, !PT ;  /* 0x00000005ff317210 */ /* 0x000fe400017fe4ff */
[----:B------:R-:W-:Y:S02]  /*10e70*/  IADD3 R6, P2, R4, 0xf000, RZ ;  /* 0x0000f00004067810 */ /* 0x000fe40007f5e0ff */
[----:B------:R-:W-:-:S02]  /*10e80*/  ISETP.GE.OR P1, PT, R10, UR10, P0 ;  /* 0x0000000a0a007c0c */ /* 0x000fc40008726670 */
[----:B------:R-:W-:Y:S02]  /*10e90*/  ISETP.GE.OR P0, PT, R3, UR10, P0 ;  /* 0x0000000a03007c0c */ /* 0x000fe40008706670 */
[----:B------:R-:W-:Y:S02]  /*10ea0*/  LOP3.LUT R40, R41, 0x380, RZ, 0xc0, !PT ;  /* 0x0000038029287812 */ /* 0x000fe400078ec0ff */
[----:B------:R-:W-:Y:S02]  /*10eb0*/  LOP3.LUT R76, R77, 0x380, RZ, 0xc0, !PT ;  /* 0x000003804d4c7812 */ /* 0x000fe400078ec0ff */
[----:B------:R-:W-:Y:S02]  /*10ec0*/  LOP3.LUT R68, R69, 0x380, RZ, 0xc0, !PT ;  /* 0x0000038045447812 */ /* 0x000fe400078ec0ff */
[----:B------:R-:W-:Y:S02]  /*10ed0*/  LOP3.LUT R56, R57, 0x380, RZ, 0xc0, !PT ;  /* 0x0000038039387812 */ /* 0x000fe400078ec0ff */
[----:B------:R-:W-:Y:S01]  /*10ee0*/  LOP3.LUT R11, R4, 0x380, RZ, 0xc0, !PT ;  /* 0x00000380040b7812 */ /* 0x000fe200078ec0ff */
[----:B------:R0:W-:Y:S01]  /*10ef0*/  @!P1 STG.E desc[UR20][R20.64], R2 ;  /* 0x0000000214009986 */ /* 0x0001e2000c101914 */
[----:B------:R-:W-:-:S02]  /*10f00*/  LOP3.LUT R3, R6, 0x380, RZ, 0xc0, !PT ;  /* 0x0000038006037812 */ /* 0x000fc400078ec0ff */
[----:B------:R-:W-:Y:S01]  /*10f10*/  SHF.R.U64 R40, R40, 0x3, RZ ;  /* 0x0000000328287819 */ /* 0x000fe200000012ff */
[----:B------:R1:W-:Y:S01]  /*10f20*/  @!P0 STG.E desc[UR20][R20.64+0x20], R0 ;  /* 0x0000200014008986 */ /* 0x0003e2000c101914 */
[----:B------:R-:W-:Y:S02]  /*10f30*/  SHF.R.U64 R76, R76, 0x3, RZ ;  /* 0x000000034c4c7819 */ /* 0x000fe400000012ff */
[----:B------:R-:W-:Y:S01]  /*10f40*/  SHF.R.U64 R68, R68, 0x3, RZ ;  /* 0x0000000344447819 */ /* 0x000fe200000012ff */
[----:B------:R-:W-:Y:S01]  /*10f50*/  UIMAD UR6, UR9, UR12, URZ ;  /* 0x0000000c090672a4 */ /* 0x000fe2000f8e023f */
[----:B------:R-:W-:Y:S01]  /*10f60*/  SHF.R.U64 R56, R56, 0x3, RZ ;  /* 0x0000000338387819 */ /* 0x000fe200000012ff */
[----:B------:R-:W5:Y:S01]  /*10f70*/  LD.E.128 R24, desc[UR20][R24.64] ;  /* 0x0000001418187980 */ /* 0x000f62000c101d00 */
[----:B------:R-:W-:Y:S02]  /*10f80*/  SHF.R.U64 R11, R11, 0x3, RZ ;  /* 0x000000030b0b7819 */ /* 0x000fe400000012ff */
[----:B------:R-:W-:Y:S01]  /*10f90*/  IADD3.X R45, RZ, R5, RZ, P2, !PT ;  /* 0x00000005ff2d7210 */ /* 0x000fe200017fe4ff */
[--C-:B0-----:R-:W-:Y:S01]  /*10fa0*/  IMAD.MOV.U32 R2, RZ, RZ, R18.reuse ;  /* 0x000000ffff027224 */ /* 0x101fe200078e0012 */
[----:B------:R-:W-:Y:S01]  /*10fb0*/  SHF.R.U64 R3, R3, 0x3, RZ ;  /* 0x0000000303037819 */ /* 0x000fe200000012ff */
[----:B------:R-:W5:Y:S01]  /*10fc0*/  LD.E.128 R12, desc[UR20][R12.64] ;  /* 0x000000140c0c7980 */ /* 0x000f62000c101d00 */
        /* <DEDUP_REMOVED lines=9> */
[----:B------:R-:W5:Y:S01]  /*11060*/  LD.E.128 R64, desc[UR20][R64.64] ;  /* 0x0000001440407980 */ /* 0x000f62000c101d00 */
[----:B------:R-:W-:Y:S01]  /*11070*/  LOP3.LUT R44, R3, R6, RZ, 0x3c, !PT ;  /* 0x00000006032c7212 */ /* 0x000fe200078e3cff */
[----:B------:R-:W-:Y:S01]  /*11080*/  ULDC.64 UR8, c[0x0][0xae0] ;  /* 0x0002b80000087ab9 */ /* 0x000fe20000000a00 */
[----:B------:R-:W-:Y:S01]  /*11090*/  SHF.R.S32.HI R3, RZ, 0x1f, R18 ;  /* 0x0000001fff037819 */ /* 0x000fe20000011412 */
[----:B------:R0:W5:Y:S01]  /*110a0*/  LD.E.128 R32, desc[UR20][R4.64] ;  /* 0x0000001404207980 */ /* 0x000162000c101d00 */
[----:B------:R-:W-:-:S03]  /*110b0*/  UIMAD UR6, UR4, UR13, UR6 ;  /* 0x0000000d040672a4 */ /* 0x000fc6000f8e0206 */
[----:B------:R-:W5:Y:S04]  /*110c0*/  LD.E.128 R8, desc[UR20][R8.64] ;  /* 0x0000001408087980 */ /* 0x000f68000c101d00 */
[----:B------:R-:W5:Y:S01]  /*110d0*/  LD.E.128 R52, desc[UR20][R52.64] ;  /* 0x0000001434347980 */ /* 0x000f62000c101d00 */
[----:B0-----:R-:W-:-:S03]  /*110e0*/  IMAD.U32 R5, RZ, RZ, UR12 ;  /* 0x0000000cff057e24 */ /* 0x001fc6000f8e00ff */
[----:B------:R-:W5:Y:S04]  /*110f0*/  LD.E.128 R36, desc[UR20][R36.64] ;  /* 0x0000001424247980 */ /* 0x000f68000c101d00 */
        /* <DEDUP_REMOVED lines=15> */
[----:B0-----:R-:W0:Y:S01]  /*111f0*/  FENCE.VIEW.ASYNC.S ;  /* 0x00000000000073c6 */ /* 0x001e220000000000 */
[----:B------:R-:W-:Y:S01]  /*11200*/  UIMAD UR4, UR14, UR8, URZ ;  /* 0x000000080e0472a4 */ /* 0x000fe2000f8e023f */
[----:B------:R-:W-:Y:S01]  /*11210*/  VIADD R3, R3, UR6 ;  /* 0x0000000603037c36 */ /* 0x000fe20008000000 */
[----:B------:R-:W-:Y:S01]  /*11220*/  UIMAD UR10, UR17, -0x80, UR10 ;  /* 0xffffff80110a78a4 */ /* 0x000fe2000f8e020a */
[----:B------:R-:W-:Y:S01]  /*11230*/  IMAD.U32 R5, RZ, RZ, UR8 ;  /* 0x00000008ff057e24 */ /* 0x000fe2000f8e00ff */
[----:B------:R-:W-:Y:S01]  /*11240*/  UIMAD UR4, UR18, UR9, UR4 ;  /* 0x00000009120472a4 */ /* 0x000fe2000f8e0204 */
[----:B------:R-:W-:-:S02]  /*11250*/  ULDC.64 UR6, c[0x0][0xae8] ;  /* 0x0002ba0000067ab9 */ /* 0x000fc40000000a00 */
[----:B------:R-:W-:Y:S01]  /*11260*/  IMAD.WIDE.U32 R2, R5, UR18, R2 ;  /* 0x0000001205027c25 */ /* 0x000fe2000f8e0002 */
[----:B------:R-:W-:-:S03]  /*11270*/  ISETP.GE.AND P3, PT, R212, UR10, PT ;  /* 0x0000000ad4007c0c */ /* 0x000fc6000bf66270 */
[----:B------:R-:W-:Y:S01]  /*11280*/  VIADD R3, R3, UR4 ;  /* 0x0000000403037c36 */ /* 0x000fe20008000000 */
[----:B------:R-:W-:Y:S01]  /*11290*/  UIMAD UR4, UR16, UR6, URZ ;  /* 0x00000006100472a4 */ /* 0x000fe2000f8e023f */
[----:B------:R-:W-:Y:S01]  /*112a0*/  VIADD R19, R19, 0x38820 ;  /* 0x0003882013137836 */ /* 0x000fe20000000000 */
[----:B-1----:R-:W-:Y:S01]  /*112b0*/  MOV R21, UR6 ;  /* 0x0000000600157c02 */ /* 0x002fe20008000f00 */
[C---:B------:R-:W-:Y:S01]  /*112c0*/  VIADD R5, R212.reuse, 0x60 ;  /* 0x00000060d4057836 */ /* 0x040fe20000000000 */
[----:B------:R-:W-:Y:S02]  /*112d0*/  UIMAD UR4, UR15, UR7, UR4 ;  /* 0x000000070f0472a4 */ /* 0x000fe4000f8e0204 */
[----:B------:R-:W-:Y:S01]  /*112e0*/  PRMT R19, RZ, 0x654, R19 ;  /* 0x00000654ff137816 */ /* 0x000fe20000000013 */
[----:B------:R-:W-:Y:S01]  /*112f0*/  IMAD.WIDE.U32 R20, R21, UR15, R2 ;  /* 0x0000000f15147c25 */ /* 0x000fe2000f8e0002 */
[----:B------:R-:W-:Y:S02]  /*11300*/  ISETP.GE.AND P2, PT, R5, UR10, PT ;  /* 0x0000000a05007c0c */ /* 0x000fe4000bf46270 */
[--C-:B------:R-:W-:Y:S01]  /*11310*/  SHF.R.S32.HI R213, RZ, 0x1f, R212.reuse ;  /* 0x0000001fffd57819 */ /* 0x100fe200000114d4 */
[C---:B------:R-:W-:Y:S01]  /*11320*/  VIADD R4, R212.reuse, 0x40 ;  /* 0x00000040d4047836 */ /* 0x040fe20000000000 */
[----:B------:R-:W-:Y:S01]  /*11330*/  IADD3 R0, R212, 0x20, RZ ;  /* 0x00000020d4007810 */ /* 0x000fe20007ffe0ff */
[----:B------:R-:W-:Y:S01]  /*11340*/  IMAD.U32 R5, RZ, RZ, UR17 ;  /* 0x00000011ff057e24 */ /* 0x000fe2000f8e00ff */
[----:B0-----:R0:W-:Y:S01]  /*11350*/  SYNCS.ARRIVE.TRANS64.RED.A1T0 RZ, [R19+URZ], RZ ;  /* 0x000000ff13ff79a7 */ /* 0x0011e2000810043f */
[----:B------:R-:W-:Y:S01]  /*11360*/  BSSY B1, `(.L_x_2119) ;  /* 0x000001d000017945 */ /* 0x000fe20003800000 */
[----:B------:R-:W-:Y:S01]  /*11370*/  ISETP.GE.AND P1, PT, R4, UR10, PT ;  /* 0x0000000a04007c0c */ /* 0x000fe2000bf26270 */
[----:B------:R-:W-:Y:S01]  /*11380*/  IMAD.WIDE R4, R5, 0x80, R212 ;  /* 0x0000008005047825 */ /* 0x000fe200078e02d4 */
[----:B------:R-:W-:-:S03]  /*11390*/  ISETP.GE.AND P0, PT, R0, UR10, PT ;  /* 0x0000000a00007c0c */ /* 0x000fc6000bf06270 */
[----:B0-----:R-:W-:Y:S01]  /*113a0*/  VIADD R19, R21, UR4 ;  /* 0x0000000415137c36 */ /* 0x001fe20008000000 */
[----:B------:R-:W-:Y:S09]  /*113b0*/  @P3 BRA `(.L_x_2120) ;  /* 0x00000000005c3947 */ /* 0x000ff20003800000 */
        /* <DEDUP_REMOVED lines=23> */
.L_x_2120:
[----:B------:R-:W-:Y:S05]  /*11530*/  BSYNC B1 ;  /* 0x0000000000017941 */ /* 0x000fea0003800000 */
.L_x_2119:
[----:B------:R-:W-:Y:S04]  /*11540*/  BSSY B1, `(.L_x_2121) ;  /* 0x000001b000017945 */ /* 0x000fe80003800000 */
[----:B------:R-:W-:Y:S05]  /*11550*/  @P0 BRA `(.L_x_2122) ;  /* 0x0000000000640947 */ /* 0x000fea0003800000 */
        /* <DEDUP_REMOVED lines=18> */
[----:B0----5:R-:W-:Y:S02]  /*11680*/  LEA R32, P0, R2, UR6, 0x1 ;  /* 0x0000000602207c11 */ /* 0x021fe4000f8008ff */
[----:B------:R-:W-:-:S04]  /*11690*/  IADD3 R3, R3, R17, RZ ;  /* 0x0000001103037210 */ /* 0x000fc80007ffe0ff */
[----:B------:R-:W-:-:S05]  /*116a0*/  LEA.HI.X R33, R2, UR7, R3, 0x1, P0 ;  /* 0x0000000702217c11 */ /* 0x000fca00080f0c03 */
[----:B------:R1:W-:Y:S04]  /*116b0*/  @!P3 STG.E.128 desc[UR8][R32.64], R24 ;  /* 0x000000182000b986 */ /* 0x0003e8000c101d08 */
[----:B------:R1:W-:Y:S04]  /*116c0*/  @!P4 STG.E.128 desc[UR8][R32.64+0x80], R52 ;  /* 0x000080342000c986 */ /* 0x0003e8000c101d08 */
[----:B------:R1:W-:Y:S04]  /*116d0*/  @!P5 STG.E.128 desc[UR8][R32.64+0x100], R60 ;  /* 0x0001003c2000d986 */ /* 0x0003e8000c101d08 */
[----:B------:R1:W-:Y:S02]  /*116e0*/  @!P6 STG.E.128 desc[UR8][R32.64+0x180], R68 ;  /* 0x000180442000e986 */ /* 0x0003e4000c101d08 */
.L_x_2122:
[----:B------:R-:W-:Y:S05]  /*116f0*/  BSYNC B1 ;  /* 0x0000000000017941 */ /* 0x000fea0003800000 */
.L_x_2121:
        /* <DEDUP_REMOVED lines=27> */
.L_x_2124:
[----:B------:R-:W-:Y:S05]  /*118b0*/  BSYNC B1 ;  /* 0x0000000000017941 */ /* 0x000fea0003800000 */
.L_x_2123:
[----:B------:R-:W-:Y:S05]  /*118c0*/  @P2 BRA `(.L_x_2125) ;  /* 0x0000000c00c42947 */ /* 0x000fea0003800000 */
[----:B--2--5:R-:W-:Y:S01]  /*118d0*/  IADD3 R13, P0, R4, 0x60, RZ ;  /* 0x00000060040d7810 */ /* 0x024fe20007f1e0ff */
[----:B------:R-:W-:Y:S01]  /*118e0*/  VIADD R0, R18, 0x40 ;  /* 0x0000004012007836 */ /* 0x000fe20000000000 */
[----:B------:R-:W-:Y:S01]  /*118f0*/  MOV R3, R19 ;  /* 0x0000001300037202 */ /* 0x000fe20000000f00 */
[----:B------:R-:W-:Y:S01]  /*11900*/  ULDC.64 UR6, c[0x0][0xad8] ;  /* 0x0002b60000067ab9 */ /* 0x000fe20000000a00 */
[----:B------:R-:W-:Y:S01]  /*11910*/  IMAD.MOV.U32 R2, RZ, RZ, R20 ;  /* 0x000000ffff027224 */ /* 0x000fe200078e0014 */
[----:B------:R-:W-:Y:S01]  /*11920*/  ULDC UR4, c[0x0][0xa8c] ;  /* 0x0002a30000047ab9 */ /* 0x000fe20000000800 */
[----:B------:R-:W-:Y:S01]  /*11930*/  IMAD.X R4, RZ, RZ, R5, P0 ;  /* 0x000000ffff047224 */ /* 0x000fe200000e0605 */
[----:B------:R-:W-:Y:S01]  /*11940*/  ISETP.GE.AND P2, PT, R0, UR4, PT ;  /* 0x0000000400007c0c */ /* 0x000fe2000bf46270 */
[C---:B------:R-:W-:Y:S01]  /*11950*/  VIADD R0, R18.reuse, 0x80 ;  /* 0x0000008012007836 */ /* 0x040fe20000000000 */
[----:B------:R-:W-:Y:S01]  /*11960*/  ISETP.GE.AND P1, PT, R18, UR4, PT ;  /* 0x0000000412007c0c */ /* 0x000fe2000bf26270 */
[----:B------:R-:W-:Y:S01]  /*11970*/  IMAD R4, R4, UR6, RZ ;  /* 0x0000000604047c24 */ /* 0x000fe2000f8e02ff */
[----:B------:R-:W-:Y:S01]  /*11980*/  ULDC.64 UR8, c[0x0][0x208] ;  /* 0x0000820000087ab9 */ /* 0x000fe20000000a00 */
[----:B------:R-:W-:Y:S01]  /*11990*/  IMAD.WIDE.U32 R2, R13, UR6, R2 ;  /* 0x000000060d027c25 */ /* 0x000fe2000f8e0002 */
[----:B------:R-:W-:-:S03]  /*119a0*/  ISETP.GE.AND P3, PT, R0, UR4, PT ;  /* 0x0000000400007c0c */ /* 0x000fc6000bf66270 */
        /* <DEDUP_REMOVED lines=14> */
.L_x_2117:
[----:B------:R-:W-:Y:S01]  /*11a90*/  R2UR UR8, R218 ;  /* 0x00000000da0872ca */ /* 0x000fe200000e0000 */
[----:B------:R-:W-:Y:S01]  /*11aa0*/  ULDC.64 UR6, c[0x0][0xbe0] ;  /* 0x0002f80000067ab9 */ /* 0x000fe20000000a00 */
[----:B------:R-:W-:Y:S01]  /*11ab0*/  R2UR UR4, R216 ;  /* 0x00000000d80472ca */ /* 0x000fe200000e0000 */
[----:B------:R-:W-:Y:S01]  /*11ac0*/  UISETP.NE.U32.AND UP0, UPT, UR6, URZ, UPT ;  /* 0x0000003f0600728c */ /* 0x000fe2000bf05070 */
[----:B------:R-:W-:-:S03]  /*11ad0*/  ULDC.64 UR12, c[0x0][0x208] ;  /* 0x00008200000c7ab9 */ /* 0x000fc60000000a00 */
[----:B------:R-:W-:-:S06]  /*11ae0*/  UISETP.NE.AND.EX UP1, UPT, UR7, URZ, UPT, UP0 ;  /* 0x0000003f0700728c */ /* 0x000fcc000bf25300 */
[----:B------:R-:W-:Y:S02]  /*11af0*/  PLOP3.LUT P2, PT, PT, PT, UP1, 0x80, 0x0 ;  /* 0x000000000000781c */ /* 0x000fe40003f4f018 */
[----:B------:R-:W-:Y:S02]  /*11b00*/  USHF.L.U64.HI UR10, UR4, 0x2, UR8 ;  /* 0x00000002040a7899 */ /* 0x000fe40008010208 */
[----:B------:R-:W-:Y:S01]  /*11b10*/  USHF.L.U32 UR4, UR4, 0x2, URZ ;  /* 0x0000000204047899 */ /* 0x000fe2000800063f */
[----:B------:R-:W-:-:S03]  /*11b20*/  ULDC.64 UR8, c[0x0][0xbd8] ;  /* 0x0002f60000087ab9 */ /* 0x000fc60000000a00 */
[----:B------:R-:W-:Y:S02]  /*11b30*/  @UP1 UIADD3 UR6, UP2, UR4, UR6, URZ ;  /* 0x0000000604061290 */ /* 0x000fe4000ff5e03f */
[----:B------:R-:W-:Y:S02]  /*11b40*/  UISETP.NE.U32.AND UP0, UPT, UR8, URZ, UPT ;  /* 0x0000003f0800728c */ /* 0x000fe4000bf05070 */
[----:B------:R-:W-:Y:S02]  /*11b50*/  @UP1 UIADD3.X UR7, UR10, UR7, URZ, UP2, !UPT ;  /* 0x000000070a071290 */ /* 0x000fe400097fe43f */
[----:B------:R-:W-:Y:S01]  /*11b60*/  MOV R4, UR6 ;  /* 0x0000000600047c02 */ /* 0x000fe20008000f00 */
[----:B------:R-:W-:Y:S02]  /*11b70*/  UISETP.NE.AND.EX UP0, UPT, UR9, URZ, UPT, UP0 ;  /* 0x0000003f0900728c */ /* 0x000fe4000bf05300 */
[----:B------:R-:W-:Y:S01]  /*11b80*/  UIADD3 UR4, UP1, UR4, UR8, URZ ;  /* 0x0000000804047290 */ /* 0x000fe2000ff3e03f */
[----:B------:R-:W-:-:S03]  /*11b90*/  IMAD.U32 R5, RZ, RZ, UR7 ;  /* 0x00000007ff057e24 */ /* 0x000fc6000f8e00ff */
[----:B------:R-:W-:Y:S01]  /*11ba0*/  PLOP3.LUT P1, PT, PT, PT, UP0, 0x80, 0x0 ;  /* 0x000000000000781c */ /* 0x000fe20003f2f008 */
[----:B------:R-:W-:Y:S01]  /*11bb0*/  UIADD3.X UR6, UR10, UR9, URZ, UP1, !UPT ;  /* 0x000000090a067290 */ /* 0x000fe20008ffe43f */
[----:B------:R-:W2:Y:S01]  /*11bc0*/  @P2 LDG.E R4, desc[UR12][R4.64] ;  /* 0x0000000c04042981 */ /* 0x000ea2000c1e1900 */
[----:B------:R-:W-:Y:S02]  /*11bd0*/  IMAD.MOV.U32 R9, RZ, RZ, RZ ;  /* 0x000000ffff097224 */ /* 0x000fe400078e00ff */
[----:B------:R-:W-:Y:S02]  /*11be0*/  IMAD.U32 R2, RZ, RZ, UR4 ;  /* 0x00000004ff027e24 */ /* 0x000fe4000f8e00ff */
[----:B------:R-:W-:Y:S01]  /*11bf0*/  IMAD.U32 R3, RZ, RZ, UR6 ;  /* 0x00000006ff037e24 */ /* 0x000fe2000f8e00ff */
[----:B------:R-:W-:Y:S01]  /*11c00*/  ULDC UR4, c[0x0][0xa88] ;  /* 0x0002a20000047ab9 */ /* 0x000fe20000000800 */
[----:B------:R-:W-:-:S04]  /*11c10*/  ISETP.GT.AND P0, PT, R225, 0x7f, PT ;  /* 0x0000007fe100780c */ /* 0x000fc80003f04270 */
[----:B------:R0:W5:Y:S01]  /*11c20*/  @P1 LDG.E R9, desc[UR12][R2.64] ;  /* 0x0000000c02091981 */ /* 0x000162000c1e1900 */
[----:B--2---:R-:W-:Y:S01]  /*11c30*/  @P2 R2UR UR4, R4 ;  /* 0x00000000040422ca */ /* 0x004fe200000e0000 */
[----:B0-----:R-:W-:-:S14]  /*11c40*/  @P2 BRA `(.L_x_2126) ;  /* 0x00000000001c2947 */ /* 0x001fdc0003800000 */
[----:B------:R-:W-:Y:S05]  /*11c50*/  @!P1 BRA `(.L_x_2126) ;  /* 0x0000000000189947 */ /* 0x000fea0003800000 */
[----:B------:R-:W-:Y:S02]  /*11c60*/  ULDC.64 UR6, c[0x0][0x208] ;  /* 0x0000820000067ab9 */ /* 0x000fe40000000a00 */
[----:B------:R-:W2:Y:S04]  /*11c70*/  LDG.E R4, desc[UR6][R2.64] ;  /* 0x0000000602047981 */ /* 0x000ea8000c1e1900 */
[----:B------:R-:W3:Y:S01]  /*11c80*/  LDG.E R0, desc[UR6][R2.64+0x4] ;  /* 0x0000040602007981 */ /* 0x000ee2000c1e1900 */
[----:B--2---:R-:W-:Y:S02]  /*11c90*/  R2UR UR6, R4 ;  /* 0x00000000040672ca */ /* 0x004fe400000e0000 */
[----:B---3--:R-:W-:-:S13]  /*11ca0*/  R2UR UR4, R0 ;  /* 0x00000000000472ca */ /* 0x008fda00000e0000 */
[----:B------:R-:W-:-:S12]  /*11cb0*/  UIADD3 UR4, -UR6, UR4, URZ ;  /* 0x0000000406047290 */ /* 0x000fd8000fffe13f */
.L_x_2126:
        /* <DEDUP_REMOVED lines=10> */
[----:B------:R-:W0:Y:S01]  /*11d60*/  S2R R2, SR_TID.X ;  /* 0x0000000000027919 */ /* 0x000e220000002100 */
[----:B------:R-:W-:-:S13]  /*11d70*/  R2UR UR6, R219 ;  /* 0x00000000db0672ca */ /* 0x000fda00000e0000 */
[----:B------:R-:W-:-:S05]  /*11d80*/  MOV R0, UR6 ;  /* 0x0000000600007c02 */ /* 0x000fca0008000f00 */
[----:B0-----:R-:W-:-:S04]  /*11d90*/  IMAD R0, R0, 0x80, R2 ;  /* 0x0000008000007824 */ /* 0x001fc800078e0202 */
[----:B------:R-:W-:-:S05]  /*11da0*/  VIADD R0, R0, 0xffffff80 ;  /* 0xffffff8000007836 */ /* 0x000fca0000000000 */
[----:B------:R-:W-:-:S13]  /*11db0*/  ISETP.GE.AND P0, PT, R0, UR4, PT ;  /* 0x0000000400007c0c */ /* 0x000fda000bf06270 */
[----:B------:R-:W-:Y:S05]  /*11dc0*/  @P0 BRA `(.L_x_2128) ;  /* 0x0000000000540947 */ /* 0x000fea0003800000 */
[----:B------:R-:W-:Y:S01]  /*11dd0*/  R2UR UR7, R217 ;  /* 0x00000000d90772ca */ /* 0x000fe200000e0000 */
[----:B------:R-:W-:Y:S01]  /*11de0*/  ULDC.64 UR12, c[0x0][0xb70] ;  /* 0x0002dc00000c7ab9 */ /* 0x000fe20000000a00 */
[C---:B------:R-:W-:Y:S01]  /*11df0*/  IADD3 R2, P0, R0.reuse, R9, RZ ;  /* 0x0000000900027210 */ /* 0x040fe20007f1e0ff */
        /* <DEDUP_REMOVED lines=18> */
.L_x_2128:
[----:B------:R-:W-:Y:S05]  /*11f20*/  BSYNC B1 ;  /* 0x0000000000017941 */ /* 0x000fea0003800000 */
.L_x_2127:
[----:B------:R-:W-:Y:S01]  /*11f30*/  R2UR UR11, R219 ;  /* 0x00000000db0b72ca */ /* 0x000fe200000e0000 */
[----:B------:R-:W-:Y:S01]  /*11f40*/  ULDC.64 UR6, c[0x0][0xaa0] ;  /* 0x0002a80000067ab9 */ /* 0x000fe20000000a00 */
[----:B------:R-:W-:Y:S01]  /*11f50*/  R2UR UR14, R217 ;  /* 0x00000000d90e72ca */ /* 0x000fe200000e0000 */
[----:B------:R-:W-:Y:S01]  /*11f60*/  IMAD R0, R6, UR6, RZ ;  /* 0x0000000606007c24 */ /* 0x000fe2000f8e02ff */
[----:B------:R-:W-:Y:S01]  /*11f70*/  ULDC.64 UR12, c[0x0][0xae0] ;  /* 0x0002b800000c7ab9 */ /* 0x000fe20000000a00 */
[C---:B0-----:R-:W-:Y:S01]  /*11f80*/  IMAD.WIDE.U32 R2, R9.reuse, UR6, R18 ;  /* 0x0000000609027c25 */ /* 0x041fe2000f8e0012 */
[----:B------:R-:W-:Y:S01]  /*11f90*/  UIMAD UR6, UR8, UR12, URZ ;  /* 0x0000000c080672a4 */ /* 0x000fe2000f8e023f */
[----:B------:R-:W-:Y:S01]  /*11fa0*/  MOV R8, R212 ;  /* 0x000000d400087202 */ /* 0x000fe20000000f00 */
[----:B------:R-:W-:Y:S01]  /*11fb0*/  BSSY B1, `(.L_x_2129) ;  /* 0x000002f000017945 */ /* 0x000fe20003800000 */
[----:B------:R-:W-:Y:S01]  /*11fc0*/  IMAD R9, R9, UR7, R0 ;  /* 0x0000000709097c24 */ /* 0x000fe2000f8e0200 */
[----:B------:R-:W-:Y:S01]  /*11fd0*/  IADD3 R0, R212, 0x20, RZ ;  /* 0x00000020d4007810 */ /* 0x000fe20007ffe0ff */
[----:B------:R-:W-:-:S02]  /*11fe0*/  IMAD.U32 R5, RZ, RZ, UR12 ;  /* 0x0000000cff057e24 */ /* 0x000fc4000f8e00ff */
[----:B------:R-:W-:Y:S01]  /*11ff0*/  UIMAD UR7, UR11, -0x80, UR4 ;  /* 0xffffff800b0778a4 */ /* 0x000fe2000f8e0204 */
[----:B------:R-:W-:Y:S01]  /*12000*/  IMAD.IADD R3, R3, 0x1, R9 ;  /* 0x0000000103037824 */ /* 0x000fe200078e0209 */
[----:B------:R-:W-:Y:S01]  /*12010*/  UIMAD UR6, UR14, UR13, UR6 ;  /* 0x0000000d0e0672a4 */ /* 0x000fe2000f8e0206 */
[C---:B------:R-:W-:Y:S01]  /*12020*/  VIADD R4, R212.reuse, 0x40 ;  /* 0x00000040d4047836 */ /* 0x040fe20000000000 */
[----:B------:R-:W-:Y:S01]  /*12030*/  SHF.R.S32.HI R9, RZ, 0x1f, R212 ;  /* 0x0000001fff097819 */ /* 0x000fe200000114d4 */
[----:B------:R-:W-:Y:S01]  /*12040*/  IMAD.WIDE.U32 R2, R5, UR14, R2 ;  /* 0x0000000e05027c25 */ /* 0x000fe2000f8e0002 */
[----:B------:R-:W-:Y:S01]  /*12050*/  ULDC.64 UR12, c[0x0][0xae8] ;  /* 0x0002ba00000c7ab9 */ /* 0x000fe20000000a00 */
[----:B------:R-:W-:Y:S01]  /*12060*/  ISETP.GE.AND P2, PT, R212, UR7, PT ;  /* 0x00000007d4007c0c */ /* 0x000fe2000bf46270 */
[----:B------:R-:W-:Y:S01]  /*12070*/  UIMAD UR4, UR10, UR12, URZ ;  /* 0x0000000c0a0472a4 */ /* 0x000fe2000f8e023f */
[----:B------:R-:W-:Y:S01]  /*12080*/  VIADD R3, R3, UR6 ;  /* 0x0000000603037c36 */ /* 0x000fe20008000000 */
[----:B------:R-:W-:Y:S01]  /*12090*/  ISETP.GE.AND P0, PT, R4, UR7, PT ;  /* 0x0000000704007c0c */ /* 0x000fe2000bf06270 */
[----:B------:R-:W-:Y:S01]  /*120a0*/  IMAD.U32 R5, RZ, RZ, UR12 ;  /* 0x0000000cff057e24 */ /* 0x000fe2000f8e00ff */
[----:B------:R-:W-:Y:S01]  /*120b0*/  UIMAD UR4, UR9, UR13, UR4 ;  /* 0x0000000d090472a4 */ /* 0x000fe2000f8e0204 */
[----:B------:R-:W-:Y:S01]  /*120c0*/  IMAD.U32 R11, RZ, RZ, UR11 ;  /* 0x0000000bff0b7e24 */ /* 0x000fe2000f8e00ff */
[----:B------:R-:W-:Y:S01]  /*120d0*/  ISETP.GE.AND P1, PT, R0, UR7, PT ;  /* 0x0000000700007c0c */ /* 0x000fe2000bf26270 */
[----:B------:R-:W-:-:S04]  /*120e0*/  IMAD.WIDE.U32 R4, R5, UR9, R2 ;  /* 0x0000000905047c25 */ /* 0x000fc8000f8e0002 */
[----:B------:R-:W-:Y:S02]  /*120f0*/  VIADD R13, R5, UR4 ;  /* 0x00000004050d7c36 */ /* 0x000fe40008000000 */
[----:B------:R-:W-:-:S04]  /*12100*/  IMAD.WIDE R8, R11, 0x80, R8 ;  /* 0x000000800b087825 */ /* 0x000fc800078e0208 */
[----:B------:R-:W-:Y:S01]  /*12110*/  VIADD R6, R212, 0x60 ;  /* 0x00000060d4067836 */ /* 0x000fe20000000000 */
[----:B------:R-:W-:Y:S06]  /*12120*/  @P2 BRA `(.L_x_2130) ;  /* 0x00000000005c2947 */ /* 0x000fec0003800000 */
[C---:B------:R-:W-:Y:S01]  /*12130*/  VIADD R2, R18.reuse, 0x80 ;  /* 0x0000008012027836 */ /* 0x040fe20000000000 */
[----:B------:R-:W-:Y:S01]  /*12140*/  ULDC UR4, c[0x0][0xa8c] ;  /* 0x0002a30000047ab9 */ /* 0x000fe20000000800 */
[----:B------:R-:W-:Y:S01]  /*12150*/  VIADD R0, R18, 0x40 ;  /* 0x0000004012007836 */ /* 0x000fe20000000000 */
[----:B------:R-:W-:Y:S01]  /*12160*/  ULDC.64 UR8, c[0x0][0xad8] ;  /* 0x0002b60000087ab9 */ /* 0x000fe20000000a00 */
[----:B------:R-:W-:Y:S01]  /*12170*/  IMAD.MOV.U32 R3, RZ, RZ, R13 ;  /* 0x000000ffff037224 */ /* 0x000fe200078e000d */
[----:B------:R-:W-:Y:S01]  /*12180*/  ISETP.GE.AND P5, PT, R2, UR4, PT ;  /* 0x0000000402007c0c */ /* 0x000fe2000bfa6270 */
[----:B------:R-:W-:Y:S01]  /*12190*/  IMAD R11, R9, UR8, RZ ;  /* 0x00000008090b7c24 */ /* 0x000fe2000f8e02ff */
[----:B------:R-:W-:Y:S01]  /*121a0*/  ISETP.GE.AND P4, PT, R0, UR4, PT ;  /* 0x0000000400007c0c */ /* 0x000fe2000bf86270 */
[----:B------:R-:W-:Y:S01]  /*121b0*/  IMAD.MOV.U32 R2, RZ, RZ, R4 ;  /* 0x000000ffff027224 */ /* 0x000fe200078e0004 */
[----:B------:R-:W-:Y:S01]  /*121c0*/  IADD3 R0, R18, 0xc0, RZ ;  /* 0x000000c012007810 */ /* 0x000fe20007ffe0ff */
[----:B------:R-:W-:Y:S01]  /*121d0*/  IMAD R11, R8, UR9, R11 ;  /* 0x00000009080b7c24 */ /* 0x000fe2000f8e020b */
        /* <DEDUP_REMOVED lines=12> */
.L_x_2130:
[----:B------:R-:W-:Y:S05]  /*122a0*/  BSYNC B1 ;  /* 0x0000000000017941 */ /* 0x000fea0003800000 */
.L_x_2129:
[----:B------:R-:W-:Y:S01]  /*122b0*/  BSSY B1, `(.L_x_2131) ;  /* 0x000001c000017945 */ /* 0x000fe20003800000 */
[----:B------:R-:W-:-:S03]  /*122c0*/  ISETP.GE.AND P2, PT, R6, UR7, PT ;  /* 0x0000000706007c0c */ /* 0x000fc6000bf46270 */
[----:B------:R-:W-:Y:S10]  /*122d0*/  @P1 BRA `(.L_x_2132) ;  /* 0x0000000000641947 */ /* 0x000ff40003800000 */
        /* <DEDUP_REMOVED lines=25> */
.L_x_2132:
[----:B------:R-:W-:Y:S05]  /*12470*/  BSYNC B1 ;  /* 0x0000000000017941 */ /* 0x000fea0003800000 */
.L_x_2131:
        /* <DEDUP_REMOVED lines=27> */
.L_x_2134:
[----:B------:R-:W-:Y:S05]  /*12630*/  BSYNC B1 ;  /* 0x0000000000017941 */ /* 0x000fea0003800000 */
.L_x_2133:
[----:B------:R-:W-:Y:S05]  /*12640*/  @P2 BRA `(.L_x_2125) ;  /* 0x0000000000642947 */ /* 0x000fea0003800000 */
[----:B------:R-:W-:Y:S01]  /*12650*/  IADD3 R5, P0, R8, 0x60, RZ ;  /* 0x0000006008057810 */ /* 0x000fe20007f1e0ff */
[----:B------:R-:W-:Y:S01]  /*12660*/  ULDC UR4, c[0x0][0xa8c] ;  /* 0x0002a30000047ab9 */ /* 0x000fe20000000800 */
[C---:B------:R-:W-:Y:S01]  /*12670*/  IADD3 R0, R18.reuse, 0x40, RZ ;  /* 0x0000004012007810 */ /* 0x040fe20007ffe0ff */
[----:B------:R-:W-:Y:S01]  /*12680*/  ULDC.64 UR6, c[0x0][0xad8] ;  /* 0x0002b60000067ab9 */ /* 0x000fe20000000a00 */
[----:B------:R-:W-:Y:S01]  /*12690*/  IMAD.MOV.U32 R2, RZ, RZ, R4 ;  /* 0x000000ffff027224 */ /* 0x000fe200078e0004 */
[----:B------:R-:W-:Y:S01]  /*126a0*/  ISETP.GE.AND P1, PT, R18, UR4, PT ;  /* 0x0000000412007c0c */ /* 0x000fe2000bf26270 */
        /* <DEDUP_REMOVED lines=19> */
.L_x_2125:
[----:B------:R-:W-:Y:S05]  /*127e0*/  BSYNC B0 ;  /* 0x0000000000007941 */ /* 0x000fea0003800000 */
.L_x_2116:
[----:B------:R-:W-:Y:S02]  /*127f0*/  ULDC UR4, c[0x0][0xc14] ;  /* 0x0003050000047ab9 */ /* 0x000fe40000000800 */
[----:B------:R-:W-:-:S13]  /*12800*/  ISETP.GE.AND P0, PT, R7, UR4, PT ;  /* 0x0000000407007c0c */ /* 0x000fda000bf06270 */
[----:B------:R-:W-:Y:S05]  /*12810*/  @!P0 BRA `(.L_x_2135) ;  /* 0xfffffee4006c8947 */ /* 0x000fea000383ffff */
[----:B------:R-:W-:Y:S05]  /*12820*/  EXIT ;  /* 0x000000000000794d */ /* 0x000fea0003800000 */
.L_x_2080:
        /* <DEDUP_REMOVED lines=50> */
[----:B-1----:R-:W-:-:S04]  /*12b50*/  SEL R5, R5, RZ, P0 ;  /* 0x000000ff05057207 */ /* 0x002fc80000000000 */
[----:B------:R-:W-:-:S05]  /*12b60*/  IADD3 R4, R2, R5, RZ ;  /* 0x0000000502047210 */ /* 0x000fca0007ffe0ff */
        /* <DEDUP_REMOVED lines=10> */
.L_x_2140:
        /* <DEDUP_REMOVED lines=16> */
.L_x_2139:
[----:B------:R-:W-:Y:S05]  /*12d10*/  BSYNC B0 ;  /* 0x0000000000007941 */ /* 0x000fea0003800000 */
.L_x_2138:
[----:B0----5:R-:W0:Y:S01]  /*12d20*/  SHFL.UP PT, R2, R10, 0x1, RZ ;  /* 0x042000000a027989 */ /* 0x021e2200000e00ff */
[C---:B------:R-:W-:Y:S02]  /*12d30*/  ISETP.NE.AND P0, PT, R8.reuse, RZ, PT ;  /* 0x000000ff0800720c */ /* 0x040fe40003f05270 */
[----:B------:R-:W-:Y:S02]  /*12d40*/  ISETP.GE.U32.AND P1, PT, R8, 0x2, PT ;  /* 0x000000020800780c */ /* 0x000fe40003f26070 */
[----:B0-----:R-:W-:Y:S02]  /*12d50*/  SEL R3, R2, RZ, P0 ;  /* 0x000000ff02037207 */ /* 0x001fe40000000000 */
        /* <DEDUP_REMOVED lines=17> */
[----:B0-----:R-:W-:-:S05]  /*12e70*/  IMAD R2, R3, UR4, RZ ;  /* 0x0000000403027c24 */ /* 0x001fca000f8e02ff */
[----:B------:R-:W-:-:S04]  /*12e80*/  IADD3 R5, R2, R5, RZ ;  /* 0x0000000502057210 */ /* 0x000fc80007ffe0ff */
[----:B------:R-:W-:-:S13]  /*12e90*/  ISETP.GT.AND P0, PT, R5, UR6, PT ;  /* 0x0000000605007c0c */ /* 0x000fda000bf04270 */
[----:B------:R-:W-:Y:S05]  /*12ea0*/  @!P0 BRA `(.L_x_2140) ;  /* 0xfffffffc00588947 */ /* 0x000fea000383ffff */
.L_x_2136:
        /* <DEDUP_REMOVED lines=21> */
.L_x_2141:
[----:B-1----:R-:W-:Y:S01]  /*13000*/  IADD3 R2, RZ, -R3, RZ ;  /* 0x80000003ff027210 */ /* 0x002fe20007ffe0ff */
[----:B---3--:R-:W-:Y:S01]  /*13010*/  IMAD R16, R16, UR4, R7 ;  /* 0x0000000410107c24 */ /* 0x008fe2000f8e0207 */
[----:B--2---:R-:W-:-:S03]  /*13020*/  IABS R4, R6 ;  /* 0x0000000600047213 */ /* 0x004fc60000000000 */
        /* <DEDUP_REMOVED lines=13> */
[----:B------:R-:W-:Y:S02]  /*13100*/  @P0 IADD3 R9, R9, 0x1, RZ ;  /* 0x0000000109090810 */ /* 0x000fe40007ffe0ff */
        /* <DEDUP_REMOVED lines=15> */
[----:B-1----:R-:W-:Y:S01]  /*13200*/  IMAD.MOV.U32 R2, RZ, RZ, RZ ;  /* 0x000000ffff027224 */ /* 0x002fe200078e00ff */
[----:B--2---:R-:W-:-:S05]  /*13210*/  IADD3 R6, RZ, -R3, RZ ;  /* 0x80000003ff067210 */ /* 0x004fca0007ffe0ff */
        /* <DEDUP_REMOVED lines=22> */
.L_x_2137:
[----:B------:R-:W-:Y:S01]  /*13380*/  MOV R17, RZ ;  /* 0x000000ff00117202 */ /* 0x000fe20000000f00 */
[----:B------:R-:W-:Y:S02]  /*13390*/  IMAD.U32 R16, RZ, RZ, UR6 ;  /* 0x00000006ff107e24 */ /* 0x000fe4000f8e00ff */
[----:B------:R-:W-:-:S07]  /*133a0*/  IMAD.MOV.U32 R18, RZ, RZ, RZ ;  /* 0x000000ffff127224 */ /* 0x000fce00078e00ff */
.L_x_2142:
[----:B------:R-:W1:Y:S01]  /*133b0*/  S2R R2, SR_TID.X ;  /* 0x0000000000027919 */ /* 0x000e620000002100 */
[----:B------:R-:W-:Y:S01]  /*133c0*/  STL [R1+0x20], RZ ;  /* 0x000020ff01007387 */ /* 0x000fe20000100800 */
        /* <DEDUP_REMOVED lines=10> */
[----:B------:R1:W-:Y:S03]  /*13470*/  STL [R1], RZ ;  /* 0x000000ff01007387 */ /* 0x0003e60000100800 */
[----:B------:R-:W-:Y:S05]  /*13480*/  @P0 BRA `(.L_x_2143) ;  /* 0x0000004400dc0947 */ /* 0x000fea0003800000 */
[----:B-1----:R-:W-:Y:S01]  /*13490*/  IMAD.MOV.U32 R0, RZ, RZ, 0x1 ;  /* 0x00000001ff007424 */ /* 0x002fe200078e00ff */
[----:B------:R1:W-:Y:S01]  /*134a0*/  STL [R1], RZ ;  /* 0x000000ff01007387 */ /* 0x0003e20000100800 */
[----:B------:R-:W-:Y:S01]  /*134b0*/  ULDC UR38, c[0x0][0xc] ;  /* 0x0000030000267ab9 */ /* 0x000fe20000000800 */
[----:B------:R-:W-:Y:S02]  /*134c0*/  ULDC.64 UR36, c[0x0][0x198] ;  /* 0x0000660000247ab9 */ /* 0x000fe40000000a00 */
[----:B------:R1:W-:Y:S04]  /*134d0*/  STL [R1+0x8], R0 ;  /* 0x0000080001007387 */ /* 0x0003e80000100800 */
[----:B------:R1:W-:Y:S02]  /*134e0*/  STL [R1+0x20], RZ ;  /* 0x000020ff01007387 */ /* 0x0003e40000100800 */
.L_x_2211:
[----:B--2---:R-:W2:Y:S01]  /*134f0*/  LDC.64 R2, c[0x0][0xc60] ;  /* 0x00031800ff027b82 */ /* 0x004ea20000000a00 */
[----:B------:R-:W-:Y:S01]  /*13500*/  ULDC.64 UR4, c[0x0][0x208] ;  /* 0x0000820000047ab9 */ /* 0x000fe20000000a00 */
[----:B--2---:R-:W-:-:S05]  /*13510*/  IMAD.WIDE R2, R19, 0x4, R2 ;  /* 0x0000000413027825 */ /* 0x004fca00078e0202 */
[----:B------:R-:W2:Y:S01]  /*13520*/  LDG.E R5, desc[UR4][R2.64] ;  /* 0x0000000402057981 */ /* 0x000ea2000c1e1900 */
[----:B------:R-:W-:Y:S05]  /*13530*/  YIELD ;  /* 0x0000000000007946 */ /* 0x000fea0003800000 */
[----:B------:R-:W-:Y:S01]  /*13540*/  ULDC.64 UR4, c[0x0][0xa28] ;  /* 0x00028a0000047ab9 */ /* 0x000fe20000000a00 */
[----:B-1----:R-:W-:Y:S01]  /*13550*/  MOV R0, RZ ;  /* 0x000000ff00007202 */ /* 0x002fe20000000f00 */
[----:B------:R-:W-:Y:S01]  /*13560*/  ULDC.64 UR8, c[0x0][0x208] ;  /* 0x0000820000087ab9 */ /* 0x000fe20000000a00 */
[----:B------:R-:W-:Y:S01]  /*13570*/  ISETP.NE.U32.AND P0, PT, RZ, UR4, PT ;  /* 0x00000004ff007c0c */ /* 0x000fe2000bf05070 */
[----:B------:R-:W-:Y:S01]  /*13580*/  IMAD.MOV.U32 R6, RZ, RZ, RZ ;  /* 0x000000ffff067224 */ /* 0x000fe200078e00ff */
[----:B------:R-:W-:-:S02]  /*13590*/  ULDC.64 UR6, c[0x0][0xa08] ;  /* 0x0002820000067ab9 */ /* 0x000fc40000000a00 */
[----:B------:R-:W-:Y:S02]  /*135a0*/  ISETP.NE.AND.EX P0, PT, RZ, UR5, PT, P0 ;  /* 0x00000005ff007c0c */ /* 0x000fe4000bf05300 */
[----:B--2---:R-:W-:Y:S01]  /*135b0*/  SHF.R.S32.HI R4, RZ, 0x1f, R5 ;  /* 0x0000001fff047819 */ /* 0x004fe20000011405 */
[----:B------:R-:W-:-:S10]  /*135c0*/  IMAD.SHL.U32 R11, R5, 0x4, RZ ;  /* 0x00000004050b7824 */ /* 0x000fd400078e00ff */
[C---:B------:R-:W-:Y:S01]  /*135d0*/  @P0 LEA R2, P1, R5.reuse, UR4, 0x2 ;  /* 0x0000000405020c11 */ /* 0x040fe2000f8210ff */
[----:B------:R1:W-:Y:S03]  /*135e0*/  STL [R1+0x10], R5 ;  /* 0x0000100501007387 */ /* 0x0003e60000100800 */
[C-C-:B------:R-:W-:Y:S01]  /*135f0*/  @P0 LEA.HI.X R3, R5.reuse, UR5, R4.reuse, 0x2, P1 ;  /* 0x0000000505030c11 */ /* 0x140fe200088f1404 */
[----:B------:R-:W-:Y:S02]  /*13600*/  ULDC.64 UR4, c[0x0][0xa18] ;  /* 0x0002860000047ab9 */ /* 0x000fe40000000a00 */
[----:B------:R-:W-:Y:S02]  /*13610*/  ISETP.NE.U32.AND P1, PT, RZ, UR4, PT ;  /* 0x00000004ff007c0c */ /* 0x000fe4000bf25070 */
[----:B------:R2:W5:Y:S01]  /*13620*/  @P0 LDG.E R0, desc[UR8][R2.64] ;  /* 0x0000000802000981 */ /* 0x000562000c1e1900 */
[----:B------:R-:W-:-:S02]  /*13630*/  SHF.L.U64.HI R10, R5, 0x2, R4 ;  /* 0x00000002050a7819 */ /* 0x000fc40000010204 */
[----:B------:R-:W-:Y:S01]  /*13640*/  ISETP.NE.AND.EX P1, PT, RZ, UR5, PT, P1 ;  /* 0x00000005ff007c0c */ /* 0x000fe2000bf25310 */
[----:B------:R-:W-:Y:S04]  /*13650*/  STL [R1+0x18], R11 ;  /* 0x0000180b01007387 */ /* 0x000fe80000100800 */
[----:B------:R-:W-:Y:S08]  /*13660*/  STL [R1+0x1c], R10 ;  /* 0x00001c0a01007387 */ /* 0x000ff00000100800 */
[----:B------:R-:W-:-:S04]  /*13670*/  @P1 IADD3 R8, P0, R11, UR4, RZ ;  /* 0x000000040b081c10 */ /* 0x000fc8000ff1e0ff */
[C---:B------:R-:W-:Y:S01]  /*13680*/  @P1 IADD3.X R9, R10.reuse, UR5, RZ, P0, !PT ;  /* 0x000000050a091c10 */ /* 0x040fe200087fe4ff */
[----:B------:R-:W-:Y:S02]  /*13690*/  ULDC.64 UR4, c[0x0][0xa00] ;  /* 0x0002800000047ab9 */ /* 0x000fe40000000a00 */
[----:B------:R-:W-:Y:S02]  /*136a0*/  ISETP.NE.U32.AND P2, PT, RZ, UR4, PT ;  /* 0x00000004ff007c0c */ /* 0x000fe4000bf45070 */
[C---:B--2---:R-:W-:Y:S02]  /*136b0*/  IADD3 R2, P0, R11.reuse, UR4, RZ ;  /* 0x000000040b027c10 */ /* 0x044fe4000ff1e0ff */
[----:B------:R-:W-:Y:S02]  /*136c0*/  ISETP.NE.AND.EX P2, PT, RZ, UR5, PT, P2 ;  /* 0x00000005ff007c0c */ /* 0x000fe4000bf45320 */
[----:B------:R-:W-:Y:S01]  /*136d0*/  IADD3.X R3, R10, UR5, RZ, P0, !PT ;  /* 0x000000050a037c10 */ /* 0x000fe200087fe4ff */
[----:B------:R-:W-:Y:S01]  /*136e0*/  ULDC UR4, c[0x0][0x288] ;  /* 0x0000a20000047ab9 */ /* 0x000fe20000000800 */
[----:B------:R-:W-:-:S04]  /*136f0*/  IADD3 R4, P0, R11, UR6, RZ ;  /* 0x000000060b047c10 */ /* 0x000fc8000ff1e0ff */
[----:B-1----:R-:W-:-:S05]  /*13700*/  IADD3.X R5, R10, UR7, RZ, P0, !PT ;  /* 0x000000070a057c10 */ /* 0x002fca00087fe4ff */
[----:B------:R-:W2:Y:S01]  /*13710*/  @P2 LDG.E R6, desc[UR8][R2.64] ;  /* 0x0000000802062981 */ /* 0x000ea2000c1e1900 */
[----:B------:R-:W-:-:S04]  /*13720*/  ISETP.NE.U32.AND P0, PT, RZ, UR6, PT ;  /* 0x00000006ff007c0c */ /* 0x000fc8000bf05070 */
[----:B------:R-:W-:Y:S01]  /*13730*/  ISETP.NE.AND.EX P0, PT, RZ, UR7, PT, P0 ;  /* 0x00000007ff007c0c */ /* 0x000fe2000bf05300 */
[----:B--2---:R1:W-:Y:S02]  /*13740*/  STL [R1+0x24], R6 ;  /* 0x0000240601007387 */ /* 0x0043e40000100800 */
[----:B-1----:R-:W-:Y:S01]  /*13750*/  IMAD.U32 R6, RZ, RZ, UR4 ;  /* 0x00000004ff067e24 */ /* 0x002fe2000f8e00ff */
[----:B------:R-:W-:Y:S02]  /*13760*/  ULDC.64 UR4, c[0x0][0x3f8] ;  /* 0x0000fe0000047ab9 */ /* 0x000fe40000000a00 */
[----:B------:R-:W-:-:S03]  /*13770*/  UISETP.NE.U32.AND UP0, UPT, UR4, URZ, UPT ;  /* 0x0000003f0400728c */ /* 0x000fc6000bf05070 */
[----:B------:R-:W-:Y:S01]  /*13780*/  ULDC UR4, c[0x0][0x404] ;  /* 0x0001010000047ab9 */ /* 0x000fe20000000800 */
[----:B------:R-:W-:Y:S01]  /*13790*/  UISETP.NE.AND.EX UP0, UPT, UR5, URZ, UPT, UP0 ;  /* 0x0000003f0500728c */ /* 0x000fe2000bf05300 */
[----:B------:R1:W5:Y:S02]  /*137a0*/  @P1 LDG.E R6, desc[UR8][R8.64] ;  /* 0x0000000808061981 */ /* 0x000364000c1e1900 */
[----:B------:R-:W-:Y:S01]  /*137b0*/  ULDC UR5, c[0x0][0x2e0] ;  /* 0x0000b80000057ab9 */ /* 0x000fe20000000800 */
[----:B------:R-:W-:-:S04]  /*137c0*/  USEL UR4, UR4, 0x1, UP0 ;  /* 0x0000000104047887 */ /* 0x000fc80008000000 */
[----:B------:R-:W-:-:S06]  /*137d0*/  UIMAD UR4, UR4, UR5, URZ ;  /* 0x00000005040472a4 */ /* 0x000fcc000f8e023f */
[----:B------:R-:W-:Y:S01]  /*137e0*/  IMAD.U32 R7, RZ, RZ, UR4 ;  /* 0x00000004ff077e24 */ /* 0x000fe2000f8e00ff */
[----:B-1----:R-:W-:Y:S06]  /*137f0*/  @P1 BRA `(.L_x_2144) ;  /* 0x0000000000141947 */ /* 0x002fec0003800000 */
[----:B------:R-:W-:Y:S05]  /*13800*/  @!P2 BRA `(.L_x_2144) ;  /* 0x000000000010a947 */ /* 0x000fea0003800000 */
[----:B------:R-:W-:Y:S02]  /*13810*/  ULDC.64 UR4, c[0x0][0x208] ;  /* 0x0000820000047ab9 */ /* 0x000fe40000000a00 */
[----:B-----5:R-:W2:Y:S04]  /*13820*/  LDG.E R6, desc[UR4][R2.64] ;  /* 0x0000000402067981 */ /* 0x020ea8000c1e1900 */
[----:B------:R-:W2:Y:S02]  /*13830*/  LDG.E R9, desc[UR4][R2.64+0x4] ;  /* 0x0000040402097981 */ /* 0x000ea4000c1e1900 */
[----:B--2---:R-:W-:-:S07]  /*13840*/  IADD3 R6, -R6, R9, RZ ;  /* 0x0000000906067210 */ /* 0x004fce0007ffe1ff */
.L_x_2144:
[----:B------:R-:W-:Y:S01]  /*13850*/  IMAD.MOV.U32 R3, RZ, RZ, RZ ;  /* 0x000000ffff037224 */ /* 0x000fe200078e00ff */
[----:B------:R-:W-:-:S05]  /*13860*/  ULDC.64 UR4, c[0x0][0x208] ;  /* 0x0000820000047ab9 */ /* 0x000fca0000000a00 */
[----:B------:R-:W2:Y:S01]  /*13870*/  @P0 LDG.E R3, desc[UR4][R4.64] ;  /* 0x0000000404030981 */ /* 0x000ea2000c1e1900 */
[----:B------:R-:W-:Y:S02]  /*13880*/  ULDC.64 UR4, c[0x0][0xa20] ;  /* 0x0002880000047ab9 */ /* 0x000fe40000000a00 */
[----:B------:R-:W-:-:S04]  /*13890*/  ISETP.NE.U32.AND P1, PT, RZ, UR4, PT ;  /* 0x00000004ff007c0c */ /* 0x000fc8000bf25070 */
[----:B------:R-:W-:Y:S01]  /*138a0*/  ISETP.NE.AND.EX P1, PT, RZ, UR5, PT, P1 ;  /* 0x00000005ff007c0c */ /* 0x000fe2000bf25310 */
[----:B--2--5:R-:W-:-:S05]  /*138b0*/  IMAD.IADD R2, R3, 0x1, R0 ;  /* 0x0000000103027824 */ /* 0x024fca00078e0200 */
[----:B------:R1:W-:Y:S07]  /*138c0*/  STL [R1+0x4], R2 ;  /* 0x0000040201007387 */ /* 0x0003ee0000100800 */
[----:B------:R-:W-:Y:S05]  /*138d0*/  @!P1 BRA `(.L_x_2145) ;  /* 0x0000000000149947 */ /* 0x000fea0003800000 */
[----:B-1----:R-:W-:Y:S01]  /*138e0*/  IADD3 R2, P0, R11, UR4, RZ ;  /* 0x000000040b027c10 */ /* 0x002fe2000ff1e0ff */
[----:B------:R-:W-:-:S03]  /*138f0*/  ULDC.64 UR6, c[0x0][0x208] ;  /* 0x0000820000067ab9 */ /* 0x000fc60000000a00 */
[----:B------:R-:W-:-:S05]  /*13900*/  IADD3.X R3, R10, UR5, RZ, P0, !PT ;  /* 0x000000050a037c10 */ /* 0x000fca00087fe4ff */
[----:B------:R2:W5:Y:S01]  /*13910*/  LDG.E R7, desc[UR6][R2.64] ;  /* 0x0000000602077981 */ /* 0x000562000c1e1900 */
[----:B------:R-:W-:Y:S05]  /*13920*/  BRA `(.L_x_2146) ;  /* 0x0000000000147947 */ /* 0x000fea0003800000 */
.L_x_2145:
[----:B------:R-:W-:Y:S05]  /*13930*/  @!P0 BRA `(.L_x_2146) ;  /* 0x0000000000108947 */ /* 0x000fea0003800000 */
[----:B------:R-:W-:Y:S02]  /*13940*/  ULDC.64 UR4, c[0x0][0x208] ;  /* 0x0000820000047ab9 */ /* 0x000fe40000000a00 */
[----:B------:R-:W2:Y:S04]  /*13950*/  LDG.E R7, desc[UR4][R4.64] ;  /* 0x0000000404077981 */ /* 0x000ea8000c1e1900 */
[----:B-1----:R-:W2:Y:S02]  /*13960*/  LDG.E R2, desc[UR4][R4.64+0x4] ;  /* 0x0000040404027981 */ /* 0x002ea4000c1e1900 */
[----:B--2---:R-:W-:-:S07]  /*13970*/  IMAD.IADD R7, R2, 0x1, -R7 ;  /* 0x0000000102077824 */ /* 0x004fce00078e0a07 */
.L_x_2146:
[----:B-----5:R-:W-:Y:S01]  /*13980*/  IMAD.IADD R7, R7, 0x1, -R0 ;  /* 0x0000000107077824 */ /* 0x020fe200078e0a00 */
[----:B------:R-:W-:Y:S01]  /*13990*/  LEA R0, R17, 0xcf, 0x7 ;  /* 0x000000cf11007811 */ /* 0x000fe200078e38ff */
[----:B------:R-:W-:Y:S03]  /*139a0*/  BSSY B6, `(.L_x_2147) ;  /* 0x0000361000067945 */ /* 0x000fe60003800000 */
[C---:B------:R-:W-:Y:S02]  /*139b0*/  IADD3 R0, R7.reuse, R0, -R6 ;  /* 0x0000000007007210 */ /* 0x040fe40007ffe806 */
[----:B------:R-:W-:-:S03]  /*139c0*/  IADD3 R7, R7, 0x4f, RZ ;  /* 0x0000004f07077810 */ /* 0x000fc60007ffe0ff */
[----:B-12---:R-:W-:-:S04]  /*139d0*/  IMAD.HI R2, R0, 0x66666667, RZ ;  /* 0x6666666700027827 */ /* 0x006fc800078e02ff */
[----:B------:R-:W-:Y:S01]  /*139e0*/  IMAD.HI R7, R7, 0x66666667, RZ ;  /* 0x6666666707077827 */ /* 0x000fe200078e02ff */
[----:B------:R-:W-:-:S04]  /*139f0*/  SHF.R.U32.HI R3, RZ, 0x1f, R2 ;  /* 0x0000001fff037819 */ /* 0x000fc80000011602 */
[----:B------:R-:W-:Y:S02]  /*13a00*/  SHF.R.U32.HI R0, RZ, 0x1f, R7 ;  /* 0x0000001fff007819 */ /* 0x000fe40000011607 */
[----:B------:R-:W-:Y:S02]  /*13a10*/  LEA.HI.SX32 R3, R2, R3, 0x1b ;  /* 0x0000000302037211 */ /* 0x000fe400078fdaff */
[----:B------:R-:W-:-:S04]  /*13a20*/  LEA.HI.SX32 R0, R7, R0, 0x1b ;  /* 0x0000000007007211 */ /* 0x000fc800078fdaff */
[----:B------:R-:W-:-:S04]  /*13a30*/  VIMNMX R4, R0, R3, PT ;  /* 0x0000000300047248 */ /* 0x000fc80003fe0100 */
[----:B------:R-:W-:Y:S01]  /*13a40*/  ISETP.GT.AND P0, PT, R4, RZ, PT ;  /* 0x000000ff0400720c */ /* 0x000fe20003f04270 */
[----:B------:R1:W-:-:S12]  /*13a50*/  STL [R1+0x14], R4 ;  /* 0x0000140401007387 */ /* 0x0003d80000100800 */
[----:B-1----:R-:W-:Y:S05]  /*13a60*/  @P0 BRA `(.L_x_2148) ;  /* 0x0000000000480947 */ /* 0x002fea0003800000 */
[----:B------:R-:W1:Y:S02]  /*13a70*/  S2R R4, SR_TID.X ;  /* 0x0000000000047919 */ /* 0x000e640000002100 */
        /* <DEDUP_REMOVED lines=15> */
[----:B-1----:R-:W-:Y:S01]  /*13b70*/  IADD3 R16, R0, UR38, R7 ;  /* 0x0000002600107c10 */ /* 0x002fe2000fffe007 */
[----:B------:R-:W-:Y:S06]  /*13b80*/  BRA `(.L_x_2149) ;  /* 0x0000003400087947 */ /* 0x000fec0003800000 */
.L_x_2148:
        /* <DEDUP_REMOVED lines=15> */
[----:B0-----:R-:W-:Y:S01]  /*13c80*/  MOV R13, RZ ;  /* 0x000000ff000d7202 */ /* 0x001fe20000000f00 */
[----:B------:R-:W-:Y:S02]  /*13c90*/  IMAD.U32 R6, RZ, RZ, UR8 ;  /* 0x00000008ff067e24 */ /* 0x000fe4000f8e00ff */
[----:B------:R-:W-:-:S02]  /*13ca0*/  IMAD.U32 R10, RZ, RZ, UR4 ;  /* 0x00000004ff0a7e24 */ /* 0x000fc4000f8e00ff */
[----:B------:R-:W-:Y:S02]  /*13cb0*/  IMAD.U32 R11, RZ, RZ, UR5 ;  /* 0x00000005ff0b7e24 */ /* 0x000fe4000f8e00ff */
[----:B------:R-:W-:Y:S02]  /*13cc0*/  IMAD.MOV.U32 R8, RZ, RZ, 0x70 ;  /* 0x00000070ff087424 */ /* 0x000fe400078e00ff */
[----:B------:R-:W-:-:S07]  /*13cd0*/  IMAD.MOV.U32 R12, RZ, RZ, 0x1 ;  /* 0x00000001ff0c7424 */ /* 0x000fce00078e00ff */
[----:B------:R-:W-:-:S07]  /*13ce0*/  LEPC R20, `(.L_x_2150) ;  /* 0x000000001014794e */ /* 0x000fce0000000000 */
[----:B-1----:R-:W-:Y:S05]  /*13cf0*/  CALL.ABS.NOINC R2 ;  /* 0x0000000002007343 */ /* 0x002fea0003c00000 */
.L_x_2150:
        /* <DEDUP_REMOVED lines=12> */
[----:B0-----:R-:W-:Y:S01]  /*13dc0*/  MOV R13, RZ ;  /* 0x000000ff000d7202 */ /* 0x001fe20000000f00 */
[----:B------:R-:W-:Y:S02]  /*13dd0*/  IMAD.U32 R6, RZ, RZ, UR8 ;  /* 0x00000008ff067e24 */ /* 0x000fe4000f8e00ff */
[----:B------:R-:W-:-:S02]  /*13de0*/  IMAD.U32 R10, RZ, RZ, UR4 ;  /* 0x00000004ff0a7e24 */ /* 0x000fc4000f8e00ff */
[----:B------:R-:W-:Y:S02]  /*13df0*/  IMAD.U32 R11, RZ, RZ, UR5 ;  /* 0x00000005ff0b7e24 */ /* 0x000fe4000f8e00ff */
[----:B------:R-:W-:Y:S02]  /*13e00*/  IMAD.MOV.U32 R8, RZ, RZ, 0x70 ;  /* 0x00000070ff087424 */ /* 0x000fe400078e00ff */
[----:B-1----:R-:W-:-:S07]  /*13e10*/  IMAD.MOV.U32 R12, RZ, RZ, 0x1 ;  /* 0x00000001ff0c7424 */ /* 0x002fce00078e00ff */
[----:B------:R-:W-:-:S07]  /*13e20*/  LEPC R20, `(.L_x_2152) ;  /* 0x000000001014794e */ /* 0x000fce0000000000 */
[----:B--2---:R-:W-:Y:S05]  /*13e30*/  CALL.ABS.NOINC R2 ;  /* 0x0000000002007343 */ /* 0x004fea0003c00000 */
.L_x_2152:
        /* <DEDUP_REMOVED lines=16> */
.L_x_2151:
        /* <DEDUP_REMOVED lines=18> */
[----:B------:R-:W1:Y:S01]  /*14060*/  LDC R0, c[0x0][0x428] ;  /* 0x00010a00ff007b82 */ /* 0x000e620000000800 */
[----:B----4-:R-:W-:-:S06]  /*14070*/  MOV R4, R7 ;  /* 0x0000000700047202 */ /* 0x010fcc0000000f00 */
[----:B------:R2:W5:Y:S01]  /*14080*/  @P0 LDG.E R4, desc[UR6][R2.64] ;  /* 0x0000000602040981 */ /* 0x000562000c1e1900 */
[----:B------:R-:W-:Y:S01]  /*14090*/  IMAD R17, R17, 0x80, R8 ;  /* 0x0000008011117824 */ /* 0x000fe200078e0208 */
[----:B------:R-:W-:Y:S02]  /*140a0*/  PLOP3.LUT P1, PT, P6, PT, PT, 0x8, 0x0 ;  /* 0x000000000000781c */ /* 0x000fe4000372e170 */
[----:B-1----:R-:W-:Y:S01]  /*140b0*/  ISETP.NE.AND P0, PT, R0, 0x1, PT ;  /* 0x000000010000780c */ /* 0x002fe20003f05270 */
[----:B------:R-:W-:-:S12]  /*140c0*/  IMAD.MOV.U32 R0, RZ, RZ, R18 ;  /* 0x000000ffff007224 */ /* 0x000fd800078e0012 */
[----:B------:R-:W1:Y:S08]  /*140d0*/  @P0 LDC R5, c[0x0][0x42c] ;  /* 0x00010b00ff050b82 */ /* 0x000e700000000800 */
[----:B------:R-:W3:Y:S01]  /*140e0*/  @P0 LDC R6, c[0x0][0x430] ;  /* 0x00010c00ff060b82 */ /* 0x000ee20000000800 */
[----:B-1----:R-:W-:-:S05]  /*140f0*/  @P0 IMAD.HI.U32 R5, R18, R5, RZ ;  /* 0x0000000512050227 */ /* 0x002fca00078e00ff */
[----:B---3--:R-:W-:Y:S02]  /*14100*/  @P0 SHF.R.U32.HI R0, RZ, R6, R5 ;  /* 0x00000006ff000219 */ /* 0x008fe40000011605 */
[----:B------:R-:W-:-:S04]  /*14110*/  ISETP.NE.U32.AND P0, PT, RZ, UR4, PT ;  /* 0x00000004ff007c0c */ /* 0x000fc8000bf05070 */
[----:B------:R-:W-:-:S04]  /*14120*/  ISETP.NE.AND.EX P0, PT, RZ, UR5, PT, P0 ;  /* 0x00000005ff007c0c */ /* 0x000fc8000bf05300 */
[----:B--2---:R-:W-:-:S09]  /*14130*/  SEL R7, R7, RZ, !P0 ;  /* 0x000000ff07077207 */ /* 0x004fd20004000000 */
.L_x_2153:
        /* <DEDUP_REMOVED lines=16> */
.L_x_2154:
        /* <DEDUP_REMOVED lines=15> */
.L_x_2155:
        /* <DEDUP_REMOVED lines=15> */
.L_x_2156:
        /* <DEDUP_REMOVED lines=18> */
.L_x_2227:
[----:B------:R-:W-:Y:S01]  /*14540*/  UMOV UR4, 0xffffffff ;  /* 0xffffffff00047882 */ /* 0x000fe20000000000 */
[----:B0-----:R-:W-:Y:S02]  /*14550*/  SHF.R.S32.HI R13, RZ, 0x1f, R4 ;  /* 0x0000001fff0d7819 */ /* 0x001fe40000011404 */
[----:B------:R-:W-:Y:S05]  /*14560*/  BRA.DIV UR4, `(.L_x_2158) ;  /* 0x0000003e04807947 */ /* 0x000fea000b800000 */
[----:B------:R-:W-:-:S13]  /*14570*/  ELECT P6, URZ, PT ;  /* 0x00000000003f782f */ /* 0x000fda00038c0000 */
.L_x_2230:
[----:B------:R-:W-:Y:S05]  /*14580*/  @!P6 BRA `(.L_x_2159) ;  /* 0x00000004003ce947 */ /* 0x000fea0003800000 */
[----:B------:R-:W-:-:S04]  /*14590*/  ISETP.NE.U32.AND P0, PT, R2, RZ, PT ;  /* 0x000000ff0200720c */ /* 0x000fc80003f05070 */
        /* <DEDUP_REMOVED lines=10> */
[----:B------:R-:W-:Y:S02]  /*14640*/  IADD3 R8, -R6, RZ, RZ ;  /* 0x000000ff06087210 */ /* 0x000fe40007ffe1ff */
[----:B------:R-:W-:-:S03]  /*14650*/  SHF.R.S32.HI R9, RZ, 0x1f, R6 ;  /* 0x0000001fff097819 */ /* 0x000fc60000011406 */
[----:B------:R-:W-:Y:S02]  /*14660*/  IMAD R5, R10, R8, R5 ;  /* 0x000000080a057224 */ /* 0x000fe400078e0205 */
[----:B------:R-:W-:-:S04]  /*14670*/  IMAD R8, R13, UR4, RZ ;  /* 0x000000040d087c24 */ /* 0x000fc8000f8e02ff */
[----:B------:R-:W-:Y:S02]  /*14680*/  IMAD R10, R4, UR5, R8 ;  /* 0x00000005040a7c24 */ /* 0x000fe4000f8e0208 */
[----:B------:R-:W-:-:S04]  /*14690*/  IMAD.MOV.U32 R8, RZ, RZ, R6 ;  /* 0x000000ffff087224 */ /* 0x000fc800078e0006 */
[----:B------:R-:W-:-:S04]  /*146a0*/  IMAD.WIDE.U32 R8, R4, UR4, R8 ;  /* 0x0000000404087c25 */ /* 0x000fc8000f8e0008 */
[----:B------:R-:W-:Y:S01]  /*146b0*/  IMAD.IADD R6, R9, 0x1, R10 ;  /* 0x0000000109067824 */ /* 0x000fe200078e020a */
[----:B------:R-:W-:-:S04]  /*146c0*/  LEA R10, P0, R8, R2, 0x2 ;  /* 0x00000002080a7211 */ /* 0x000fc800078010ff */
[----:B------:R-:W-:-:S05]  /*146d0*/  LEA.HI.X R11, R8, R3, R6, 0x2, P0 ;  /* 0x00000003080b7211 */ /* 0x000fca00000f1406 */
[----:B------:R0:W5:Y:S04]  /*146e0*/  LDG.E R6, desc[UR6][R10.64] ;  /* 0x000000060a067981 */ /* 0x000168000c1e1900 */
.L_x_2160:
        /* <DEDUP_REMOVED lines=9> */
.L_x_2231:
        /* <DEDUP_REMOVED lines=11> */
.L_x_2162:
        /* <DEDUP_REMOVED lines=18> */
[----:B------:R-:W-:-:S04]  /*14950*/  UIMAD UR11, UR11, 0x50, UR5 ;  /* 0x000000500b0b78a4 */ /* 0x000fc8000f8e0205 */
        /* <DEDUP_REMOVED lines=18> */
.L_x_2159:
[----:B------:R-:W2:Y:S01]  /*14a80*/  LDL.LU R11, [R1+0x20] ;  /* 0x00002000010b7983 */ /* 0x000ea20000300800 */
[----:B------:R-:W-:Y:S01]  /*14a90*/  MOV R9, 0x400 ;  /* 0x0000040000097802 */ /* 0x000fe20000000f00 */
[----:B------:R-:W-:Y:S05]  /*14aa0*/  WARPSYNC.ALL ;  /* 0x0000000000007948 */ /* 0x000fea0003800000 */
[----:B------:R-:W0:Y:S01]  /*14ab0*/  S2R R10, SR_CgaCtaId ;  /* 0x00000000000a7919 */ /* 0x000e220000008800 */
[----:B------:R-:W-:-:S13]  /*14ac0*/  ELECT P0, URZ, PT ;  /* 0x00000000003f782f */ /* 0x000fda0003800000 */
[----:B------:R-:W-:Y:S01]  /*14ad0*/  @P0 R2UR UR13, R7 ;  /* 0x00000000070d02ca */ /* 0x000fe200000e0000 */
[----:B------:R-:W-:Y:S01]  /*14ae0*/  UIADD3 UR4, UP0, UR36, 0x270, URZ ;  /* 0x0000027024047890 */ /* 0x000fe2000ff1e03f */
[C---:B------:R-:W-:Y:S01]  /*14af0*/  @P0 R2UR UR12, R18.reuse ;  /* 0x00000000120c02ca */ /* 0x040fe200000e0000 */
        /* <DEDUP_REMOVED lines=9> */
[----:B------:R-:W-:Y:S01]  /*14b90*/  UMOV UR15, 0x12f00000 ;  /* 0x12f00000000f7882 */ /* 0x000fe20000000000 */
[----:B------:R-:W-:Y:S01]  /*14ba0*/  @P0 MOV R8, 0x10000 ;  /* 0x0001000000080802 */ /* 0x000fe20000000f00 */
        /* <DEDUP_REMOVED lines=36> */
.L_x_2232:
[----:B------:R-:W-:Y:S05]  /*14df0*/  BSYNC B0 ;  /* 0x0000000000007941 */ /* 0x000fea0003800000 */
.L_x_2163:
[----:B0-----:R-:W2:Y:S01]  /*14e00*/  LDL R8, [R1+0x14] ;  /* 0x0000140001087983 */ /* 0x001ea20000100800 */
[----:B------:R-:W-:Y:S01]  /*14e10*/  BSSY B0, `(.L_x_2165) ;  /* 0x00001c1000007945 */ /* 0x000fe20003800000 */
[----:B--2---:R-:W-:-:S13]  /*14e20*/  ISETP.GE.AND P0, PT, R8, 0x2, PT ;  /* 0x000000020800780c */ /* 0x004fda0003f06270 */
[----:B------:R-:W-:Y:S05]  /*14e30*/  @!P0 BRA `(.L_x_2166) ;  /* 0x0000001800f88947 */ /* 0x000fea0003800000 */
[C---:B------:R-:W-:Y:S01]  /*14e40*/  LOP3.LUT R7, R8.reuse, 0x1, RZ, 0xc0, !PT ;  /* 0x0000000108077812 */ /* 0x040fe200078ec0ff */
[----:B------:R-:W-:Y:S01]  /*14e50*/  VIADD R10, R8, 0xfffffffe ;  /* 0xfffffffe080a7836 */ /* 0x000fe20000000000 */
[----:B------:R-:W-:Y:S02]  /*14e60*/  BSSY B1, `(.L_x_2167) ;  /* 0x000009c000017945 */ /* 0x000fe40003800000 */
[----:B------:R-:W-:Y:S01]  /*14e70*/  ISETP.NE.U32.AND P0, PT, R7, 0x1, PT ;  /* 0x000000010700780c */ /* 0x000fe20003f05070 */
[----:B------:R-:W-:-:S12]  /*14e80*/  IMAD.MOV.U32 R7, RZ, RZ, R10 ;  /* 0x000000ffff077224 */ /* 0x000fd800078e000a */
[----:B------:R-:W-:Y:S05]  /*14e90*/  @!P0 BRA `(.L_x_2168) ;  /* 0x0000000800608947 */ /* 0x000fea0003800000 */
        /* <DEDUP_REMOVED lines=10> */
[----:B------:R-:W-:Y:S02]  /*14f40*/  IMAD.MOV.U32 R8, RZ, RZ, R6 ;  /* 0x000000ffff087224 */ /* 0x000fe400078e0006 */
[----:B------:R-:W-:Y:S01]  /*14f50*/  IMAD.MOV.U32 R7, RZ, RZ, R10 ;  /* 0x000000ffff077224 */ /* 0x000fe200078e000a */
        /* <DEDUP_REMOVED lines=11> */
[--C-:B------:R-:W-:Y:S01]  /*15010*/  SHF.R.S32.HI R9, RZ, 0x1f, R7.reuse ;  /* 0x0000001fff097819 */ /* 0x100fe20000011407 */
[C---:B------:R-:W-:Y:S02]  /*15020*/  IMAD R14, R4.reuse, UR5, R8 ;  /* 0x00000005040e7c24 */ /* 0x040fe4000f8e0208 */
[--C-:B------:R-:W-:Y:S02]  /*15030*/  IMAD.MOV.U32 R8, RZ, RZ, R7.reuse ;  /* 0x000000ffff087224 */ /* 0x100fe400078e0007 */
[----:B------:R-:W-:Y:S02]  /*15040*/  IMAD.MOV R7, RZ, RZ, -R7 ;  /* 0x000000ffff077224 */ /* 0x000fe400078e0a07 */
[----:B------:R-:W-:-:S04]  /*15050*/  IMAD.WIDE.U32 R8, R4, UR4, R8 ;  /* 0x0000000404087c25 */ /* 0x000fc8000f8e0008 */
[----:B------:R-:W-:Y:S01]  /*15060*/  IMAD R7, R15, R7, R10 ;  /* 0x000000070f077224 */ /* 0x000fe200078e020a */
[----:B------:R-:W-:Y:S02]  /*15070*/  IADD3 R14, R14, R9, RZ ;  /* 0x000000090e0e7210 */ /* 0x000fe40007ffe0ff */
[----:B------:R-:W-:-:S04]  /*15080*/  LEA R2, P0, R8, R2, 0x2 ;  /* 0x0000000208027211 */ /* 0x000fc800078010ff */
[----:B------:R-:W-:-:S05]  /*15090*/  LEA.HI.X R3, R8, R3, R14, 0x2, P0 ;  /* 0x0000000308037211 */ /* 0x000fca00000f140e */
[----:B------:R0:W5:Y:S04]  /*150a0*/  LDG.E R8, desc[UR6][R2.64] ;  /* 0x0000000602087981 */ /* 0x000168000c1e1900 */
.L_x_2171:
[----:B0-----:R-:W0:Y:S01]  /*150b0*/  S2R R3, SR_CgaCtaId ;  /* 0x0000000000037919 */ /* 0x001e220000008800 */
[----:B------:R-:W-:-:S04]  /*150c0*/  MOV R2, 0x400 ;  /* 0x0000040000027802 */ /* 0x000fc80000000f00 */
[----:B0-----:R-:W-:Y:S02]  /*150d0*/  LEA R2, R3, R2, 0x18 ;  /* 0x0000000203027211 */ /* 0x001fe400078ec0ff */
[----:B------:R-:W-:-:S03]  /*150e0*/  SHF.L.U32 R3, R12, 0x1f, RZ ;  /* 0x0000001f0c037819 */ /* 0x000fc600000006ff */
[----:B------:R-:W-:-:S04]  /*150f0*/  IMAD R2, R11, 0x8, R2 ;  /* 0x000000080b027824 */ /* 0x000fc800078e0202 */
[----:B------:R-:W0:Y:S02]  /*15100*/  SYNCS.PHASECHK.TRANS64.TRYWAIT P0, [R2+URZ+0x38840], R3 ;  /* 0x03884003020075a7 */ /* 0x000e24000800017f */
[----:B0-----:R-:W-:Y:S05]  /*15110*/  @!P0 BRA `(.L_x_2172) ;  /* 0x0000003000e88947 */ /* 0x001fea0003800000 */
.L_x_2233:
        /* <DEDUP_REMOVED lines=11> */
.L_x_2173:
        /* <DEDUP_REMOVED lines=42> */
.L_x_2234:
        /* <DEDUP_REMOVED lines=13> */
.L_x_2175:
        /* <DEDUP_REMOVED lines=13> */
[----:B------:R-:W-:Y:S01]  /*15610*/  MOV R6, R8 ;  /* 0x0000000800067202 */ /* 0x000fe20000000f00 */
[----:B------:R-:W-:-:S02]  /*15620*/  IMAD.MOV.U32 R5, RZ, RZ, R7 ;  /* 0x000000ffff057224 */ /* 0x000fc400078e0007 */
[----:B--2---:R-:W-:-:S04]  /*15630*/  IMAD.MOV.U32 R9, RZ, RZ, R2 ;  /* 0x000000ffff097224 */ /* 0x004fc800078e0002 */
[----:B------:R-:W-:-:S05]  /*15640*/  IMAD R2, R9, 0x8, R14 ;  /* 0x0000000809027824 */ /* 0x000fca00078e020e */
[----:B------:R-:W-:Y:S01]  /*15650*/  R2UR UR9, R2 ;  /* 0x00000000020972ca */ /* 0x000fe200000e0000 */
[----:B------:R-:W-:Y:S01]  /*15660*/  IMAD R2, R9, 0xa000, R14 ;  /* 0x0000a00009027824 */ /* 0x000fe200078e020e */
[----:B---3--:R-:W-:-:S04]  /*15670*/  R2UR UR5, R3 ;  /* 0x00000000030572ca */ /* 0x008fc800000e0000 */
        /* <DEDUP_REMOVED lines=21> */
.L_x_2170:
[----:B------:R-:W-:Y:S05]  /*157d0*/  BSYNC B2 ;  /* 0x0000000000027941 */ /* 0x000fea0003800000 */
.L_x_2169:
[----:B------:R-:W2:Y:S04]  /*157e0*/  LDL.LU R2, [R1+0x14] ;  /* 0x0000140001027983 */ /* 0x000ea80000300800 */
[----:B------:R0:W-:Y:S04]  /*157f0*/  STL [R1], R11 ;  /* 0x0000000b01007387 */ /* 0x0001e80000100800 */
[----:B------:R0:W-:Y:S02]  /*15800*/  STL [R1+0x8], R12 ;  /* 0x0000080c01007387 */ /* 0x0001e40000100800 */
[----:B0-2---:R-:W-:-:S07]  /*15810*/  VIADD R7, R2, 0xfffffffd ;  /* 0xfffffffd02077836 */ /* 0x005fce0000000000 */
.L_x_2168:
[----:B------:R-:W-:Y:S05]  /*15820*/  BSYNC B1 ;  /* 0x0000000000017941 */ /* 0x000fea0003800000 */
.L_x_2167:
[----:B------:R-:W-:-:S13]  /*15830*/  ISETP.NE.AND P0, PT, R10, RZ, PT ;  /* 0x000000ff0a00720c */ /* 0x000fda0003f05270 */
[----:B------:R-:W-:Y:S05]  /*15840*/  @!P0 BRA `(.L_x_2166) ;  /* 0x0000001000748947 */ /* 0x000fea0003800000 */
[----:B------:R-:W-:-:S07]  /*15850*/  IMAD.MOV.U32 R10, RZ, RZ, R6 ;  /* 0x000000ffff0a7224 */ /* 0x000fce00078e0006 */
.L_x_2190:
        /* <DEDUP_REMOVED lines=11> */
[----:B------:R-:W-:Y:S02]  /*15910*/  MOV R12, R7 ;  /* 0x00000007000c7202 */ /* 0x000fe40000000f00 */
        /* <DEDUP_REMOVED lines=21> */
.L_x_2178:
[----:B------:R-:W1:Y:S01]  /*15a70*/  S2R R3, SR_CgaCtaId ;  /* 0x0000000000037919 */ /* 0x000e620000008800 */
[----:B------:R-:W-:-:S04]  /*15a80*/  MOV R2, 0x400 ;  /* 0x0000040000027802 */ /* 0x000fc80000000f00 */
[----:B-1----:R-:W-:Y:S02]  /*15a90*/  LEA R2, R3, R2, 0x18 ;  /* 0x0000000203027211 */ /* 0x002fe400078ec0ff */
[----:B------:R-:W-:-:S03]  /*15aa0*/  SHF.L.U32 R3, R9, 0x1f, RZ ;  /* 0x0000001f09037819 */ /* 0x000fc600000006ff */
[----:B------:R-:W-:-:S04]  /*15ab0*/  IMAD R2, R8, 0x8, R2 ;  /* 0x0000000808027824 */ /* 0x000fc800078e0202 */
[----:B------:R-:W1:Y:S02]  /*15ac0*/  SYNCS.PHASECHK.TRANS64.TRYWAIT P0, [R2+URZ+0x38840], R3 ;  /* 0x03884003020075a7 */ /* 0x000e64000800017f */
[----:B-1----:R-:W-:Y:S05]  /*15ad0*/  @!P0 BRA `(.L_x_2179) ;  /* 0x0000002800a08947 */ /* 0x002fea0003800000 */
.L_x_2235:
[----:B0-----:R-:W0:Y:S02]  /*15ae0*/  S2R R11, SR_TID.X ;  /* 0x00000000000b7919 */ /* 0x001e240000002100 */
[----:B0-----:R-:W-:-:S04]  /*15af0*/  LOP3.LUT R11, R11, 0x7f, RZ, 0xc0, !PT ;  /* 0x0000007f0b0b7812 */ /* 0x001fc800078ec0ff */
[----:B------:R-:W-:-:S13]  /*15b00*/  ISETP.NE.AND P0, PT, R11, RZ, PT ;  /* 0x000000ff0b00720c */ /* 0x000fda0003f05270 */
[----:B------:R-:W-:Y:S05]  /*15b10*/  @P0 BRA `(.L_x_2180) ;  /* 0x00000000001c0947 */ /* 0x000fea0003800000 */
[----:B------:R-:W0:Y:S01]  /*15b20*/  S2R R11, SR_TID.X ;  /* 0x00000000000b7919 */ /* 0x000e220000002100 */
[----:B-1----:R-:W-:-:S04]  /*15b30*/  MOV R3, 0xa000 ;  /* 0x0000a00000037802 */ /* 0x002fc80000000f00 */
[----:B------:R2:W-:Y:S01]  /*15b40*/  SYNCS.ARRIVE.TRANS64 RZ, [R2+URZ+0x38830], R3 ;  /* 0x0388300302ff79a7 */ /* 0x0005e2000800003f */
[----:B0-----:R-:W-:-:S04]  /*15b50*/  LOP3.LUT R11, R11, 0x1f, RZ, 0xc0, !PT ;  /* 0x0000001f0b0b7812 */ /* 0x001fc800078ec0ff */
[----:B------:R-:W-:-:S13]  /*15b60*/  ISETP.NE.AND P1, PT, R11, RZ, PT ;  /* 0x000000ff0b00720c */ /* 0x000fda0003f25270 */
[----:B--2---:R-:W-:Y:S05]  /*15b70*/  @!P1 BRA `(.L_x_2180) ;  /* 0x0000000000049947 */ /* 0x004fea0003800000 */
[----:B------:R-:W-:Y:S01]  /*15b80*/  BPT.TRAP 0x1 ;  /* 0x000000040000795c */ /* 0x000fe20000300000 */
.L_x_2180:
        /* <DEDUP_REMOVED lines=42> */
.L_x_2236:
        /* <DEDUP_REMOVED lines=8> */
.L_x_2182:
        /* <DEDUP_REMOVED lines=15> */
[----:B------:R-:W-:Y:S01]  /*15fa0*/  IMAD.MOV.U32 R5, RZ, RZ, R12 ;  /* 0x000000ffff057224 */ /* 0x000fe200078e000c */
[----:B------:R-:W-:Y:S01]  /*15fb0*/  MOV R6, R10 ;  /* 0x0000000a00067202 */ /* 0x000fe20000000f00 */
        /* <DEDUP_REMOVED lines=22> */
.L_x_2177:
[----:B------:R-:W-:Y:S05]  /*16120*/  BSYNC B1 ;  /* 0x0000000000017941 */ /* 0x000fea0003800000 */
.L_x_2176:
        /* <DEDUP_REMOVED lines=27> */
[----:B------:R-:W-:-:S05]  /*162e0*/  IMAD.WIDE.U32 R2, R4, UR6, R2 ;  /* 0x0000000604027c25 */ /* 0x000fca000f8e0002 */
[----:B------:R-:W-:Y:S02]  /*162f0*/  IADD3 R3, R10, R3, RZ ;  /* 0x000000030a037210 */ /* 0x000fe40007ffe0ff */
[----:B------:R-:W-:-:S04]  /*16300*/  LEA R10, P0, R2, UR4, 0x2 ;  /* 0x00000004020a7c11 */ /* 0x000fc8000f8010ff */
[----:B------:R-:W-:-:S05]  /*16310*/  LEA.HI.X R11, R2, UR5, R3, 0x2, P0 ;  /* 0x00000005020b7c11 */ /* 0x000fca00080f1403 */
[----:B------:R1:W5:Y:S04]  /*16320*/  LDG.E R10, desc[UR8][R10.64] ;  /* 0x000000080a0a7981 */ /* 0x000368000c1e1900 */
.L_x_2185:
[----:B------:R-:W2:Y:S01]  /*16330*/  S2R R3, SR_CgaCtaId ;  /* 0x0000000000037919 */ /* 0x000ea20000008800 */
[----:B------:R-:W-:-:S04]  /*16340*/  MOV R2, 0x400 ;  /* 0x0000040000027802 */ /* 0x000fc80000000f00 */
[----:B--2---:R-:W-:Y:S02]  /*16350*/  LEA R2, R3, R2, 0x18 ;  /* 0x0000000203027211 */ /* 0x004fe400078ec0ff */
[----:B------:R-:W-:-:S03]  /*16360*/  SHF.L.U32 R3, R14, 0x1f, RZ ;  /* 0x0000001f0e037819 */ /* 0x000fc600000006ff */
[----:B------:R-:W-:-:S04]  /*16370*/  IMAD R2, R15, 0x8, R2 ;  /* 0x000000080f027824 */ /* 0x000fc800078e0202 */
[----:B------:R-:W2:Y:S02]  /*16380*/  SYNCS.PHASECHK.TRANS64.TRYWAIT P0, [R2+URZ+0x38840], R3 ;  /* 0x03884003020075a7 */ /* 0x000ea4000800017f */
[----:B--2---:R-:W-:Y:S05]  /*16390*/  @!P0 BRA `(.L_x_2186) ;  /* 0x0000002000988947 */ /* 0x004fea0003800000 */
.L_x_2237:
        /* <DEDUP_REMOVED lines=11> */
.L_x_2187:
        /* <DEDUP_REMOVED lines=42> */
.L_x_2238:
        /* <DEDUP_REMOVED lines=8> */
.L_x_2189:
        /* <DEDUP_REMOVED lines=38> */
.L_x_2184:
[----:B------:R-:W-:Y:S05]  /*169d0*/  BSYNC B1 ;  /* 0x0000000000017941 */ /* 0x000fea0003800000 */
.L_x_2183:
[C---:B------:R-:W-:Y:S01]  /*169e0*/  ISETP.GT.AND P0, PT, R7.reuse, 0x1, PT ;  /* 0x000000010700780c */ /* 0x040fe20003f04270 */
[----:B------:R-:W-:-:S05]  /*169f0*/  VIADD R2, R7, 0xfffffffe ;  /* 0xfffffffe07027836 */ /* 0x000fca0000000000 */
[----:B------:R-:W-:-:S07]  /*16a00*/  MOV R7, R2 ;  /* 0x0000000200077202 */ /* 0x000fce0000000f00 */
[----:B------:R-:W-:Y:S05]  /*16a10*/  @P0 BRA `(.L_x_2190) ;  /* 0xffffffec00900947 */ /* 0x000fea000383ffff */
.L_x_2166:
[----:B------:R-:W-:Y:S05]  /*16a20*/  BSYNC B0 ;  /* 0x0000000000007941 */ /* 0x000fea0003800000 */
.L_x_2165:
        /* <DEDUP_REMOVED lines=18> */
.L_x_2192:
[----:B------:R-:W-:Y:S05]  /*16b50*/  BSYNC B0 ;  /* 0x0000000000007941 */ /* 0x000fea0003800000 */
.L_x_2191:
        /* <DEDUP_REMOVED lines=11> */
.L_x_2239:
        /* <DEDUP_REMOVED lines=11> */
.L_x_2196:
[----:B-1----:R-:W2:Y:S01]  /*16cc0*/  LDL R2, [R1] ;  /* 0x0000000001027983 */ /* 0x002ea20000100800 */
[----:B------:R-:W-:-:S03]  /*16cd0*/  MOV R7, 0x400 ;  /* 0x0000040000077802 */ /* 0x000fc60000000f00 */
[----:B------:R-:W3:Y:S01]  /*16ce0*/  LDL.LU R4, [R1+0x4] ;  /* 0x0000040001047983 */ /* 0x000ee20000300800 */
        /* <DEDUP_REMOVED lines=34> */
.L_x_2194:
[----:B------:R-:W-:Y:S05]  /*16f10*/  BSYNC B0 ;  /* 0x0000000000007941 */ /* 0x000fea0003800000 */
.L_x_2193:
        /* <DEDUP_REMOVED lines=9> */
.L_x_2149:
[----:B------:R-:W-:Y:S05]  /*16fb0*/  BSYNC B6 ;  /* 0x0000000000067941 */ /* 0x000fea0003800000 */
.L_x_2147:
[----:B------:R-:W-:-:S03]  /*16fc0*/  UMOV UR4, 0xffffffff ;  /* 0xffffffff00047882 */ /* 0x000fc60000000000 */
[----:B------:R-:W-:Y:S05]  /*16fd0*/  BRA.DIV UR4, `(.L_x_2197) ;  /* 0x0000001604c47947 */ /* 0x000fea000b800000 */
[----:B------:R2:W3:Y:S04]  /*16fe0*/  SHFL.IDX PT, R4, R16, RZ, 0x1f ;  /* 0x00001fff10047589 */ /* 0x0004e800000e0000 */
[----:B------:R-:W4:Y:S02]  /*16ff0*/  SHFL.IDX PT, R16, R16, 0x1, 0x1f ;  /* 0x00201f0010107f89 */ /* 0x000f2400000e0000 */
.L_x_2243:
[----:B-1----:R-:W1:Y:S01]  /*17000*/  S2R R0, SR_TID.X ;  /* 0x0000000000007919 */ /* 0x002e620000002100 */
[----:B------:R-:W-:Y:S01]  /*17010*/  ULDC UR4, c[0x0][0xc14] ;  /* 0x0003050000047ab9 */ /* 0x000fe20000000800 */
[----:B------:R-:W-:Y:S01]  /*17020*/  BSSY B0, `(.L_x_2198) ;  /* 0x000000c000007945 */ /* 0x000fe20003800000 */
[----:B------:R-:W-:Y:S01]  /*17030*/  IMAD.MOV.U32 R17, RZ, RZ, RZ ;  /* 0x000000ffff117224 */ /* 0x000fe200078e00ff */
[----:B-1----:R-:W-:Y:S02]  /*17040*/  LOP3.LUT R6, R0, 0x1f, RZ, 0xc0, !PT ;  /* 0x0000001f00067812 */ /* 0x002fe400078ec0ff */
[----:B------:R-:W-:Y:S02]  /*17050*/  MOV R0, UR4 ;  /* 0x0000000400007c02 */ /* 0x000fe40008000f00 */
        /* <DEDUP_REMOVED lines=8> */
.L_x_2199:
[----:B------:R-:W-:Y:S05]  /*170e0*/  BSYNC B0 ;  /* 0x0000000000007941 */ /* 0x000fea0003800000 */
.L_x_2198:
        /* <DEDUP_REMOVED lines=23> */
.L_x_2251:
[----:B------:R-:W-:Y:S02]  /*17260*/  ULDC UR4, c[0x0][0xc10] ;  /* 0x0003040000047ab9 */ /* 0x000fe40000000800 */
[----:B------:R-:W-:-:S04]  /*17270*/  IMAD.U32 R5, RZ, RZ, UR4 ;  /* 0x00000004ff057e24 */ /* 0x000fc8000f8e00ff */
[----:B-1----:R-:W-:-:S04]  /*17280*/  IMAD R3, R14, R5, RZ ;  /* 0x000000050e037224 */ /* 0x002fc800078e02ff */
[----:B--2-4-:R-:W-:-:S05]  /*17290*/  IMAD.IADD R16, R16, 0x1, R3 ;  /* 0x0000000110107824 */ /* 0x014fca00078e0203 */
[----:B---3--:R-:W-:-:S13]  /*172a0*/  ISETP.GT.AND P0, PT, R16, R4, PT ;  /* 0x000000041000720c */ /* 0x008fda0003f04270 */
[----:B------:R-:W-:Y:S05]  /*172b0*/  @P0 BRA `(.L_x_2201) ;  /* 0x0000000000b80947 */ /* 0x000fea0003800000 */
[----:B------:R-:W1:Y:S02]  /*172c0*/  LDC R0, c[0x0][0xc14] ;  /* 0x00030500ff007b82 */ /* 0x000e640000000800 */
.L_x_2206:
[----:B------:R-:W-:-:S05]  /*172d0*/  VIADD R19, R19, 0x1f ;  /* 0x0000001f13137836 */ /* 0x000fca0000000000 */
[----:B-1----:R-:W-:-:S13]  /*172e0*/  ISETP.GE.AND P0, PT, R19, R0, PT ;  /* 0x000000001300720c */ /* 0x002fda0003f06270 */
[----:B------:R-:W-:Y:S05]  /*172f0*/  @P0 BRA `(.L_x_2202) ;  /* 0x0000000400f40947 */ /* 0x000fea0003800000 */
[----:B0-----:R-:W0:Y:S01]  /*17300*/  S2R R2, SR_TID.X ;  /* 0x0000000000027919 */ /* 0x001e220000002100 */
[----:B------:R-:W-:Y:S01]  /*17310*/  BSSY B0, `(.L_x_2203) ;  /* 0x000000b000007945 */ /* 0x000fe20003800000 */
[----:B------:R-:W-:Y:S01]  /*17320*/  IMAD.MOV.U32 R17, RZ, RZ, RZ ;  /* 0x000000ffff117224 */ /* 0x000fe200078e00ff */
[----:B0-----:R-:W-:-:S04]  /*17330*/  LOP3.LUT R6, R2, 0x1f, RZ, 0xc0, !PT ;  /* 0x0000001f02067812 */ /* 0x001fc800078ec0ff */
[C---:B------:R-:W-:Y:S02]  /*17340*/  ISETP.NE.AND P1, PT, R6.reuse, 0x1f, PT ;  /* 0x0000001f0600780c */ /* 0x040fe40003f25270 */
[----:B------:R-:W-:-:S04]  /*17350*/  IADD3 R5, R6, R19, RZ ;  /* 0x0000001306057210 */ /* 0x000fc80007ffe0ff */
[----:B------:R-:W-:-:S13]  /*17360*/  ISETP.GE.OR P0, PT, R5, R0, !P1 ;  /* 0x000000000500720c */ /* 0x000fda0004f06670 */
[----:B------:R-:W-:Y:S05]  /*17370*/  @P0 BRA `(.L_x_2204) ;  /* 0x0000000000100947 */ /* 0x000fea0003800000 */
[----:B------:R-:W0:Y:S01]  /*17380*/  LDC.64 R2, c[0x0][0xc58] ;  /* 0x00031600ff027b82 */ /* 0x000e220000000a00 */
[----:B------:R-:W-:Y:S01]  /*17390*/  ULDC.64 UR4, c[0x0][0x208] ;  /* 0x0000820000047ab9 */ /* 0x000fe20000000a00 */
[----:B0-----:R-:W-:-:S05]  /*173a0*/  IMAD.WIDE R2, R5, 0x4, R2 ;  /* 0x0000000405027825 */ /* 0x001fca00078e0202 */
[----:B------:R0:W5:Y:S02]  /*173b0*/  LDG.E R17, desc[UR4][R2.64] ;  /* 0x0000000402117981 */ /* 0x000164000c1e1900 */
.L_x_2204:
[----:B------:R-:W-:Y:S05]  /*173c0*/  BSYNC B0 ;  /* 0x0000000000007941 */ /* 0x000fea0003800000 */
.L_x_2203:
        /* <DEDUP_REMOVED lines=23> */
.L_x_2259:
[----:B------:R-:W-:Y:S02]  /*17540*/  ULDC UR4, c[0x0][0xc10] ;  /* 0x0003040000047ab9 */ /* 0x000fe40000000800 */
[----:B------:R-:W-:-:S04]  /*17550*/  IMAD.U32 R5, RZ, RZ, UR4 ;  /* 0x00000004ff057e24 */ /* 0x000fc8000f8e00ff */
[----:B-1----:R-:W-:-:S04]  /*17560*/  IMAD R3, R14, R5, RZ ;  /* 0x000000050e037224 */ /* 0x002fc800078e02ff */
[----:B------:R-:W-:-:S05]  /*17570*/  IMAD.IADD R16, R3, 0x1, R16 ;  /* 0x0000000103107824 */ /* 0x000fca00078e0210 */
[----:B------:R-:W-:-:S13]  /*17580*/  ISETP.GT.AND P0, PT, R16, R4, PT ;  /* 0x000000041000720c */ /* 0x000fda0003f04270 */
[----:B------:R-:W-:Y:S05]  /*17590*/  @!P0 BRA `(.L_x_2206) ;  /* 0xfffffffc004c8947 */ /* 0x000fea000383ffff */
.L_x_2201:
        /* <DEDUP_REMOVED lines=8> */
.L_x_2263:
[----:B------:R-:W-:Y:S02]  /*17620*/  ISETP.NE.AND P0, PT, R3, RZ, PT ;  /* 0x000000ff0300720c */ /* 0x000fe40003f05270 */
[----:B------:R-:W-:-:S11]  /*17630*/  MOV R7, RZ ;  /* 0x000000ff00077202 */ /* 0x000fd60000000f00 */
[----:B------:R-:W-:Y:S05]  /*17640*/  @!P0 BRA `(.L_x_2208) ;  /* 0x0000000000108947 */ /* 0x000fea0003800000 */
[----:B------:R-:W-:Y:S01]  /*17650*/  UMOV UR4, 0xffffffff ;  /* 0xffffffff00047882 */ /* 0x000fe20000000000 */
[----:B------:R-:W-:Y:S02]  /*17660*/  VIADD R12, R6, 0xffffffff ;  /* 0xffffffff060c7836 */ /* 0x000fe40000000000 */
[----:B------:R-:W-:Y:S05]  /*17670*/  BRA.DIV UR4, `(.L_x_2209) ;  /* 0x0000001a04507947 */ /* 0x000fea000b800000 */
[----:B------:R3:W4:Y:S02]  /*17680*/  SHFL.IDX PT, R7, R2, R12, 0x1f ;  /* 0x00001f0c02077589 */ /* 0x00072400000e0000 */
.L_x_2208:
[----:B0--3--:R-:W0:Y:S01]  /*17690*/  LDC.64 R2, c[0x0][0xc68] ;  /* 0x00031a00ff027b82 */ /* 0x009e220000000a00 */
[----:B------:R-:W-:Y:S01]  /*176a0*/  IMAD.IADD R19, R6, 0x1, R19 ;  /* 0x0000000106137824 */ /* 0x000fe200078e0213 */
[----:B------:R-:W-:-:S03]  /*176b0*/  ULDC.64 UR4, c[0x0][0x208] ;  /* 0x0000820000047ab9 */ /* 0x000fc60000000a00 */
[----:B0-----:R-:W-:-:S05]  /*176c0*/  IMAD.WIDE R2, R19, 0x4, R2 ;  /* 0x0000000413027825 */ /* 0x001fca00078e0202 */
[----:B------:R0:W1:Y:S01]  /*176d0*/  LDG.E R8, desc[UR4][R2.64] ;  /* 0x0000000402087981 */ /* 0x000062000c1e1900 */
[----:B----4-:R-:W-:-:S04]  /*176e0*/  IMAD R16, R7, R5, R16 ;  /* 0x0000000507107224 */ /* 0x010fc800078e0210 */
[----:B------:R-:W-:Y:S01]  /*176f0*/  IMAD.IADD R7, R4, 0x1, -R16 ;  /* 0x0000000104077824 */ /* 0x000fe200078e0a10 */
[----:B0-----:R-:W-:Y:S01]  /*17700*/  MOV R2, RZ ;  /* 0x000000ff00027202 */ /* 0x001fe20000000f00 */
        /* <DEDUP_REMOVED lines=25> */
[----:B------:R-:W-:Y:S01]  /*178a0*/  IMAD R4, R8, R9, RZ ;  /* 0x0000000908047224 */ /* 0x000fe200078e02ff */
[----:B------:R-:W-:-:S03]  /*178b0*/  IADD3 R9, -R9, RZ, RZ ;  /* 0x000000ff09097210 */ /* 0x000fc60007ffe1ff */
        /* <DEDUP_REMOVED lines=30> */
[----:B------:R-:W-:-:S03]  /*17aa0*/  IMAD R18, R3, R8, R4 ;  /* 0x0000000803127224 */ /* 0x000fc600078e0204 */
[----:B------:R-:W-:Y:S01]  /*17ab0*/  IADD3 R17, R17, R2, RZ ;  /* 0x0000000211117210 */ /* 0x000fe20007ffe0ff */
[----:B------:R-:W-:Y:S06]  /*17ac0*/  BRA `(.L_x_2210) ;  /* 0x00000000001c7947 */ /* 0x000fec0003800000 */
.L_x_2202:
[----:B------:R-:W-:Y:S01]  /*17ad0*/  UMOV UR4, URZ ;  /* 0x0000003f00047c82 */ /* 0x000fe20008000000 */
[----:B------:R-:W-:Y:S01]  /*17ae0*/  UMOV UR5, URZ ;  /* 0x0000003f00057c82 */ /* 0x000fe20008000000 */
[----:B------:R-:W-:Y:S01]  /*17af0*/  ULDC UR6, c[0x0][0xc14] ;  /* 0x0003050000067ab9 */ /* 0x000fe20000000800 */
[----:B------:R-:W-:Y:S02]  /*17b00*/  IMAD.MOV.U32 R16, RZ, RZ, R4 ;  /* 0x000000ffff107224 */ /* 0x000fe400078e0004 */
[----:B------:R-:W-:Y:S02]  /*17b10*/  IMAD.U32 R17, RZ, RZ, UR4 ;  /* 0x00000004ff117e24 */ /* 0x000fe4000f8e00ff */
[----:B------:R-:W-:Y:S02]  /*17b20*/  IMAD.U32 R18, RZ, RZ, UR5 ;  /* 0x00000005ff127e24 */ /* 0x000fe4000f8e00ff */
[----:B------:R-:W-:-:S07]  /*17b30*/  IMAD.U32 R19, RZ, RZ, UR6 ;  /* 0x00000006ff137e24 */ /* 0x000fce000f8e00ff */
.L_x_2210:
        /* <DEDUP_REMOVED lines=12> */
.L_x_2143:
[----:B-1----:R-:W3:Y:S01]  /*17c00*/  LDL.LU R0, [R1+0x20] ;  /* 0x0000200001007983 */ /* 0x002ee20000300800 */
[----:B------:R-:W-:Y:S01]  /*17c10*/  BSSY B0, `(.L_x_2212) ;  /* 0x000000b000007945 */ /* 0x000fe20003800000 */
[----:B------:R-:W1:Y:S01]  /*17c20*/  S2R R5, SR_CgaCtaId ;  /* 0x0000000000057919 */ /* 0x000e620000008800 */
[----:B---3--:R-:W-:-:S04]  /*17c30*/  IADD3 R0, R0, 0x1, RZ ;  /* 0x0000000100007810 */ /* 0x008fc80007ffe0ff */
        /* <DEDUP_REMOVED lines=8> */
.L_x_2266:
[----:B------:R-:W-:Y:S05]  /*17cc0*/  BSYNC B0 ;  /* 0x0000000000007941 */ /* 0x000fea0003800000 */
.L_x_2212:
[----:B------:R-:W-:-:S03]  /*17cd0*/  UMOV UR4, 0xffffffff ;  /* 0xffffffff00047882 */ /* 0x000fc60000000000 */
[----:B------:R-:W-:Y:S05]  /*17ce0*/  BRA.DIV UR4, `(.L_x_2214) ;  /* 0x0000001204f07947 */ /* 0x000fea000b800000 */
[----:B------:R-:W2:Y:S02]  /*17cf0*/  S2R R2, SR_TID.X ;  /* 0x0000000000027919 */ /* 0x000ea40000002100 */
[----:B--2---:R-:W-:-:S04]  /*17d00*/  SHF.R.U32.HI R2, RZ, 0x5, R2 ;  /* 0x00000005ff027819 */ /* 0x004fc80000011602 */
[----:B------:R-:W-:-:S05]  /*17d10*/  LOP3.LUT R2, R2, 0x3, RZ, 0xc0, !PT ;  /* 0x0000000302027812 */ /* 0x000fca00078ec0ff */
[----:B------:R2:W3:Y:S02]  /*17d20*/  SHFL.IDX PT, R14, R2, RZ, 0x1f ;  /* 0x00001fff020e7589 */ /* 0x0004e400000e0000 */
.L_x_2269:
[----:B---3--:R-:W-:Y:S01]  /*17d30*/  ISETP.NE.AND P0, PT, R14, RZ, PT ;  /* 0x000000ff0e00720c */ /* 0x008fe20003f05270 */
[----:B------:R-:W-:-:S12]  /*17d40*/  BSSY B0, `(.L_x_2215) ;  /* 0x0000029000007945 */ /* 0x000fd80003800000 */
[----:B------:R-:W-:Y:S05]  /*17d50*/  @P0 BRA `(.L_x_2216) ;  /* 0x00000000009c0947 */ /* 0x000fea0003800000 */
[----:B------:R-:W-:-:S03]  /*17d60*/  UMOV UR4, 0xffffffff ;  /* 0xffffffff00047882 */ /* 0x000fc60000000000 */
[----:B------:R-:W-:Y:S05]  /*17d70*/  BRA.DIV UR4, `(.L_x_2217) ;  /* 0x0000001604007947 */ /* 0x000fea000b800000 */
[----:B------:R-:W-:-:S13]  /*17d80*/  ELECT P6, URZ, PT ;  /* 0x00000000003f782f */ /* 0x000fda00038c0000 */
.L_x_2272:
        /* <DEDUP_REMOVED lines=8> */
.L_x_2218:
[----:B-1----:R-:W2:Y:S04]  /*17e10*/  LDL R3, [R1] ;  /* 0x0000000001037983 */ /* 0x002ea80000100800 */
[----:B------:R-:W3:Y:S01]  /*17e20*/  LDL.LU R7, [R1+0x8] ;  /* 0x0000080001077983 */ /* 0x000ee20000300800 */
[----:B------:R-:W-:-:S04]  /*17e30*/  VIADD R2, R0, 0x38840 ;  /* 0x0003884000027836 */ /* 0x000fc80000000000 */
[C---:B--2---:R-:W-:Y:S01]  /*17e40*/  IMAD R6, R3.reuse, 0x8, R2 ;  /* 0x0000000803067824 */ /* 0x044fe200078e0202 */
[----:B------:R-:W-:Y:S02]  /*17e50*/  IADD3 R3, R3, 0x1, RZ ;  /* 0x0000000103037810 */ /* 0x000fe40007ffe0ff */
[----:B---3--:R-:W-:Y:S02]  /*17e60*/  SHF.L.U32 R5, R7, 0x1f, RZ ;  /* 0x0000001f07057819 */ /* 0x008fe400000006ff */
[C---:B------:R-:W-:Y:S02]  /*17e70*/  ISETP.NE.AND P1, PT, R3.reuse, 0x2, PT ;  /* 0x000000020300780c */ /* 0x040fe40003f25270 */
[----:B------:R-:W1:Y:S02]  /*17e80*/  SYNCS.PHASECHK.TRANS64.TRYWAIT P0, [R6+URZ], R5 ;  /* 0x00000005060075a7 */ /* 0x000e64000800017f */
[----:B------:R-:W-:Y:S02]  /*17e90*/  SEL R4, RZ, 0x1, P1 ;  /* 0x00000001ff047807 */ /* 0x000fe40000800000 */
[----:B------:R-:W-:-:S02]  /*17ea0*/  SEL R3, R3, RZ, P1 ;  /* 0x000000ff03037207 */ /* 0x000fc40000800000 */
[----:B------:R-:W-:-:S03]  /*17eb0*/  LOP3.LUT R4, R7, R4, RZ, 0x3c, !PT ;  /* 0x0000000407047212 */ /* 0x000fc600078e3cff */
[----:B------:R-:W-:Y:S01]  /*17ec0*/  IMAD R7, R3, 0x8, R2 ;  /* 0x0000000803077824 */ /* 0x000fe200078e0202 */
[----:B------:R-:W-:Y:S01]  /*17ed0*/  SHF.L.U32 R2, R4, 0x1f, RZ ;  /* 0x0000001f04027819 */ /* 0x000fe200000006ff */
[----:B-1----:R-:W-:Y:S06]  /*17ee0*/  @!P0 BRA `(.L_x_2219) ;  /* 0x0000001000c48947 */ /* 0x002fec0003800000 */
.L_x_2273:
[----:B------:R-:W2:Y:S02]  /*17ef0*/  SYNCS.PHASECHK.TRANS64.TRYWAIT P0, [R7+URZ], R2 ;  /* 0x00000002070075a7 */ /* 0x000ea4000800017f */
[----:B--2---:R-:W-:Y:S05]  /*17f00*/  @!P0 BRA `(.L_x_2220) ;  /* 0x0000001000d08947 */ /* 0x004fea0003800000 */
.L_x_2274:
[----:B------:R-:W-:Y:S05]  /*17f10*/  @!P2 BRA `(.L_x_2221) ;  /* 0x000000000004a947 */ /* 0x000fea0003800000 */
[----:B------:R-:W-:Y:S01]  /*17f20*/  BPT.TRAP 0x1 ;  /* 0x000000040000795c */ /* 0x000fe20000300000 */
.L_x_2221:
[----:B------:R-:W3:Y:S01]  /*17f30*/  LDL.LU R4, [R1] ;  /* 0x0000000001047983 */ /* 0x000ee20000300800 */
[----:B------:R-:W-:-:S04]  /*17f40*/  VIADD R0, R0, 0x38860 ;  /* 0x0003886000007836 */ /* 0x000fc80000000000 */
[----:B---3--:R-:W-:-:S04]  /*17f50*/  IMAD R4, R4, 0x8, R0 ;  /* 0x0000000804047824 */ /* 0x008fc800078e0200 */
[----:B------:R-:W3:Y:S02]  /*17f60*/  SYNCS.PHASECHK.TRANS64.TRYWAIT P0, [R4+URZ], R5 ;  /* 0x00000005040075a7 */ /* 0x000ee4000800017f */
[----:B---3--:R-:W-:Y:S05]  /*17f70*/  @!P0 BRA `(.L_x_2222) ;  /* 0x0000001000c88947 */ /* 0x008fea0003800000 */
.L_x_2275:
[----:B------:R-:W-:-:S07]  /*17f80*/  IMAD R3, R3, 0x8, R0 ;  /* 0x0000000803037824 */ /* 0x000fce00078e0200 */
.L_x_2223:
[----:B----4-:R4:W0:Y:S02]  /*17f90*/  SYNCS.PHASECHK.TRANS64.TRYWAIT P0, [R3+URZ], R2 ;  /* 0x00000002030075a7 */ /* 0x010824000800017f */
[----:B0-----:R-:W-:Y:S05]  /*17fa0*/  @!P0 NANOSLEEP.SYNCS 0x989680 ;  /* 0x009896800000895d */ /* 0x001fea0003900000 */
[----:B------:R-:W0:Y:S02]  /*17fb0*/  @!P0 SYNCS.PHASECHK.TRANS64 P0, [R3+URZ], R2 ;  /* 0x00000002030085a7 */ /* 0x000e24000800007f */
[----:B0-----:R-:W-:Y:S05]  /*17fc0*/  @!P0 BRA `(.L_x_2223) ;  /* 0xfffffffc00f08947 */ /* 0x001fea000383ffff */
.L_x_2216:
[----:B------:R-:W-:Y:S05]  /*17fd0*/  BSYNC B0 ;  /* 0x0000000000007941 */ /* 0x000fea0003800000 */
.L_x_2215:
[----:B------:R-:W-:Y:S05]  /*17fe0*/  EXIT ;  /* 0x000000000000794d */ /* 0x000fea0003800000 */
.L_x_2087:
[----:B------:R-:W-:-:S13]  /*17ff0*/  R2UR UR4, R17 ;  /* 0x00000000110472ca */ /* 0x000fda00000e0000 */
[----:B0-----:R-:W-:-:S04]  /*18000*/  MOV R3, UR4 ;  /* 0x0000000400037c02 */ /* 0x001fc80008000f00 */
[----:B------:R0:W1:Y:S03]  /*18010*/  SYNCS.PHASECHK.TRANS64.TRYWAIT P1, [R3+URZ+0x38800], R0 ;  /* 0x03880000030075a7 */ /* 0x000066000802017f */
[----:B-1----:R-:W-:Y:S05]  /*18020*/  @!P1 NANOSLEEP.SYNCS 0x989680 ;  /* 0x009896800000995d */ /* 0x002fea0003900000 */
[----:B------:R-:W1:Y:S02]  /*18030*/  @!P1 SYNCS.PHASECHK.TRANS64 P1, [R3+URZ+0x38800], R0 ;  /* 0x03880000030095a7 */ /* 0x000e64000802007f */
[----:B-1----:R-:W-:Y:S05]  /*18040*/  @!P1 BRA `(.L_x_2087) ;  /* 0xfffffffc00e89947 */ /* 0x002fea000383ffff */
[----:B------:R-:W-:Y:S05]  /*18050*/  BRA `(.L_x_2224) ;  /* 0xfffffe9800c07947 */ /* 0x000fea000383ffff */
.L_x_2091:
[----:B-1----:R1:W2:Y:S02]  /*18060*/  SYNCS.PHASECHK.TRANS64.TRYWAIT P2, [R0+URZ+0x38830], R3 ;  /* 0x03883003000075a7 */ /* 0x0022a4000804017f */
[----:B--2---:R-:W-:Y:S05]  /*18070*/  @!P2 NANOSLEEP.SYNCS 0x989680 ;  /* 0x009896800000a95d */ /* 0x004fea0003900000 */
[----:B------:R-:W2:Y:S02]  /*18080*/  @!P2 SYNCS.PHASECHK.TRANS64 P2, [R0+URZ+0x38830], R3 ;  /* 0x038830030000a5a7 */ /* 0x000ea4000804007f */
[----:B--2---:R-:W-:Y:S05]  /*18090*/  @!P2 BRA `(.L_x_2091) ;  /* 0xfffffffc00f0a947 */ /* 0x004fea000383ffff */
[----:B------:R-:W-:Y:S05]  /*180a0*/  BRA `(.L_x_2090) ;  /* 0xfffffe9800f07947 */ /* 0x000fea000383ffff */
.L_x_2096:
[----:B------:R-:W-:-:S13]  /*180b0*/  R2UR UR4, R227 ;  /* 0x00000000e30472ca */ /* 0x000fda00000e0000 */
[----:B-1----:R-:W-:-:S04]  /*180c0*/  IMAD.U32 R4, RZ, RZ, UR4 ;  /* 0x00000004ff047e24 */ /* 0x002fc8000f8e00ff */
[----:B------:R1:W2:Y:S03]  /*180d0*/  SYNCS.PHASECHK.TRANS64.TRYWAIT P2, [R4+URZ+0x38830], R3 ;  /* 0x03883003040075a7 */ /* 0x0002a6000804017f */
[----:B--2---:R-:W-:Y:S05]  /*180e0*/  @!P2 NANOSLEEP.SYNCS 0x989680 ;  /* 0x009896800000a95d */ /* 0x004fea0003900000 */
[----:B------:R-:W2:Y:S02]  /*180f0*/  @!P2 SYNCS.PHASECHK.TRANS64 P2, [R4+URZ+0x38830], R3 ;  /* 0x038830030400a5a7 */ /* 0x000ea4000804007f */
[----:B--2---:R-:W-:Y:S05]  /*18100*/  @!P2 BRA `(.L_x_2096) ;  /* 0xfffffffc00e8a947 */ /* 0x004fea000383ffff */
[----:B------:R-:W-:Y:S05]  /*18110*/  BRA `(.L_x_2095) ;  /* 0xfffffee400307947 */ /* 0x000fea000383ffff */
.L_x_2100:
[----:B01----:R-:W-:-:S04]  /*18120*/  IMAD.U32 R3, RZ, RZ, UR4 ;  /* 0x00000004ff037e24 */ /* 0x003fc8000f8e00ff */
[----:B------:R0:W1:Y:S03]  /*18130*/  SYNCS.PHASECHK.TRANS64.TRYWAIT P2, [R3+URZ+0x38850], R0 ;  /* 0x03885000030075a7 */ /* 0x000066000804017f */
[----:B-1----:R-:W-:Y:S05]  /*18140*/  @!P2 NANOSLEEP.SYNCS 0x989680 ;  /* 0x009896800000a95d */ /* 0x002fea0003900000 */
[----:B------:R-:W1:Y:S02]  /*18150*/  @!P2 SYNCS.PHASECHK.TRANS64 P2, [R3+URZ+0x38850], R0 ;  /* 0x038850000300a5a7 */ /* 0x000e64000804007f */
[----:B-1----:R-:W-:Y:S05]  /*18160*/  @!P2 BRA `(.L_x_2100) ;  /* 0xfffffffc00eca947 */ /* 0x002fea000383ffff */
[----:B------:R-:W-:Y:S05]  /*18170*/  BRA `(.L_x_2099) ;  /* 0xffffff0800587947 */ /* 0x000fea000383ffff */
.L_x_2106:
[----:B-1----:R-:W-:-:S04]  /*18180*/  IMAD.U32 R4, RZ, RZ, UR4 ;  /* 0x00000004ff047e24 */ /* 0x002fc8000f8e00ff */
[----:B------:R1:W2:Y:S03]  /*18190*/  SYNCS.PHASECHK.TRANS64.TRYWAIT P2, [R4+URZ+0x38830], R3 ;  /* 0x03883003040075a7 */ /* 0x0002a6000804017f */
[----:B--2---:R-:W-:Y:S05]  /*181a0*/  @!P2 NANOSLEEP.SYNCS 0x989680 ;  /* 0x009896800000a95d */ /* 0x004fea0003900000 */
[----:B------:R-:W2:Y:S02]  /*181b0*/  @!P2 SYNCS.PHASECHK.TRANS64 P2, [R4+URZ+0x38830], R3 ;  /* 0x038830030400a5a7 */ /* 0x000ea4000804007f */
[----:B--2---:R-:W-:Y:S05]  /*181c0*/  @!P2 BRA `(.L_x_2106) ;  /* 0xfffffffc00eca947 */ /* 0x004fea000383ffff */
[----:B------:R-:W-:Y:S05]  /*181d0*/  BRA `(.L_x_2105) ;  /* 0xffffff2400707947 */ /* 0x000fea000383ffff */
.L_x_2110:
[----:B01----:R-:W-:-:S04]  /*181e0*/  IMAD.U32 R3, RZ, RZ, UR4 ;  /* 0x00000004ff037e24 */ /* 0x003fc8000f8e00ff */
[----:B------:R0:W1:Y:S03]  /*181f0*/  SYNCS.PHASECHK.TRANS64.TRYWAIT P2, [R3+URZ+0x38850], R0 ;  /* 0x03885000030075a7 */ /* 0x000066000804017f */
[----:B-1----:R-:W-:Y:S05]  /*18200*/  @!P2 NANOSLEEP.SYNCS 0x989680 ;  /* 0x009896800000a95d */ /* 0x002fea0003900000 */
[----:B------:R-:W1:Y:S02]  /*18210*/  @!P2 SYNCS.PHASECHK.TRANS64 P2, [R3+URZ+0x38850], R0 ;  /* 0x038850000300a5a7 */ /* 0x000e64000804007f */
[----:B-1----:R-:W-:Y:S05]  /*18220*/  @!P2 BRA `(.L_x_2110) ;  /* 0xfffffffc00eca947 */ /* 0x002fea000383ffff */
[----:B------:R-:W-:Y:S05]  /*18230*/  BRA `(.L_x_2109) ;  /* 0xffffff4c00947947 */ /* 0x000fea000383ffff */
.L_x_2115:
[----:B-1----:R-:W-:-:S04]  /*18240*/  MOV R7, UR7 ;  /* 0x0000000700077c02 */ /* 0x002fc80008000f00 */
[----:B------:R1:W2:Y:S03]  /*18250*/  SYNCS.PHASECHK.TRANS64.TRYWAIT P0, [R7+URZ+0x38850], R0 ;  /* 0x03885000070075a7 */ /* 0x0002a6000800017f */
[----:B--2---:R-:W-:Y:S05]  /*18260*/  @!P0 NANOSLEEP.SYNCS 0x989680 ;  /* 0x009896800000895d */ /* 0x004fea0003900000 */
[----:B------:R-:W2:Y:S02]  /*18270*/  @!P0 SYNCS.PHASECHK.TRANS64 P0, [R7+URZ+0x38850], R0 ;  /* 0x03885000070085a7 */ /* 0x000ea4000800007f */
[----:B--2---:R-:W-:Y:S05]  /*18280*/  @!P0 BRA `(.L_x_2115) ;  /* 0xfffffffc00ec8947 */ /* 0x004fea000383ffff */
[----:B------:R-:W-:Y:S05]  /*18290*/  BRA `(.L_x_2114) ;  /* 0xffffff6800d87947 */ /* 0x000fea000383ffff */
.L_x_2157:
        /* <DEDUP_REMOVED lines=11> */
.L_x_2226:
[----:B------:R-:W-:Y:S05]  /*18350*/  BSYNC B0 ;  /* 0x0000000000007941 */ /* 0x000fea0003800000 */
.L_x_2225:
[----:B------:R-:W-:Y:S05]  /*18360*/  BRA `(.L_x_2227) ;  /* 0xffffffc000747947 */ /* 0x000fea000383ffff */
.L_x_2158:
[----:B------:R-:W-:Y:S01]  /*18370*/  BSSY B0, `(.L_x_2228) ;  /* 0x0000006000007945 */ /* 0x000fe20003800000 */
[----:B------:R-:W-:-:S07]  /*18380*/  MOV R15, 0xffffffff ;  /* 0xffffffff000f7802 */ /* 0x000fce0000000f00 */
[----:B------:R-:W-:Y:S05]  /*18390*/  WARPSYNC.COLLECTIVE R15, `(.L_x_2229) ;  /* 0x000000000f0c7348 */ /* 0x000fea0003c00000 */
[----:B------:R-:W-:Y:S02]  /*183a0*/  ELECT P6, UR62, PT ;  /* 0x00000000003e782f */ /* 0x000fe400038c0000 */
[----:B------:R-:W-:Y:S01]  /*183b0*/  MOV R14, UR62 ;  /* 0x0000003e000e7c02 */ /* 0x000fe20008000f00 */
[----:B------:R-:W-:Y:S10]  /*183c0*/  ENDCOLLECTIVE ;  /* 0x000000000000791b */ /* 0x000ff40003800000 */
.L_x_2229:
[----:B------:R-:W-:Y:S05]  /*183d0*/  BSYNC B0 ;  /* 0x0000000000007941 */ /* 0x000fea0003800000 */
.L_x_2228:
[----:B------:R-:W-:Y:S05]  /*183e0*/  BRA `(.L_x_2230) ;  /* 0xffffffc000647947 */ /* 0x000fea000383ffff */
.L_x_2161:
[----:B0-----:R0:W1:Y:S02]  /*183f0*/  SYNCS.PHASECHK.TRANS64.TRYWAIT P0, [R8+URZ+0x38840], R9 ;  /* 0x03884009080075a7 */ /* 0x001064000800017f */
[----:B-1----:R-:W-:Y:S05]  /*18400*/  @!P0 NANOSLEEP.SYNCS 0x989680 ;  /* 0x009896800000895d */ /* 0x002fea0003900000 */
[----:B------:R-:W1:Y:S02]  /*18410*/  @!P0 SYNCS.PHASECHK.TRANS64 P0, [R8+URZ+0x38840], R9 ;  /* 0x03884009080085a7 */ /* 0x000e64000800007f */
[----:B-1----:R-:W-:Y:S05]  /*18420*/  @!P0 BRA `(.L_x_2161) ;  /* 0xfffffffc00f08947 */ /* 0x002fea000383ffff */
[----:B------:R-:W-:Y:S05]  /*18430*/  BRA `(.L_x_2231) ;  /* 0xffffffc000d07947 */ /* 0x000fea000383ffff */
.L_x_2164:
        /* <DEDUP_REMOVED lines=8> */
.L_x_2172:
[----:B0-----:R0:W1:Y:S02]  /*184c0*/  SYNCS.PHASECHK.TRANS64.TRYWAIT P0, [R2+URZ+0x38840], R3 ;  /* 0x03884003020075a7 */ /* 0x001064000800017f */
[----:B-1----:R-:W-:Y:S05]  /*184d0*/  @!P0 NANOSLEEP.SYNCS 0x989680 ;  /* 0x009896800000895d */ /* 0x002fea0003900000 */
[----:B------:R-:W1:Y:S02]  /*184e0*/  @!P0 SYNCS.PHASECHK.TRANS64 P0, [R2+URZ+0x38840], R3 ;  /* 0x03884003020085a7 */ /* 0x000e64000800007f */
[----:B-1----:R-:W-:Y:S05]  /*184f0*/  @!P0 BRA `(.L_x_2172) ;  /* 0xfffffffc00f08947 */ /* 0x002fea000383ffff */
[----:B------:R-:W-:Y:S05]  /*18500*/  BRA `(.L_x_2233) ;  /* 0xffffffcc00047947 */ /* 0x000fea000383ffff */
.L_x_2174:
[----:B0-----:R0:W1:Y:S02]  /*18510*/  SYNCS.PHASECHK.TRANS64.TRYWAIT P0, [R3+URZ+0x60], R2 ;  /* 0x00006002030075a7 */ /* 0x001064000800017f */
[----:B-1----:R-:W-:Y:S05]  /*18520*/  @!P0 NANOSLEEP.SYNCS 0x989680 ;  /* 0x009896800000895d */ /* 0x002fea0003900000 */
[----:B------:R-:W1:Y:S02]  /*18530*/  @!P0 SYNCS.PHASECHK.TRANS64 P0, [R3+URZ+0x60], R2 ;  /* 0x00006002030085a7 */ /* 0x000e64000800007f */
[----:B-1----:R-:W-:Y:S05]  /*18540*/  @!P0 BRA `(.L_x_2174) ;  /* 0xfffffffc00f08947 */ /* 0x002fea000383ffff */
[----:B------:R-:W-:Y:S05]  /*18550*/  BRA `(.L_x_2234) ;  /* 0xffffffcc00c47947 */ /* 0x000fea000383ffff */
.L_x_2179:
[----:B-1----:R1:W2:Y:S02]  /*18560*/  SYNCS.PHASECHK.TRANS64.TRYWAIT P0, [R2+URZ+0x38840], R3 ;  /* 0x03884003020075a7 */ /* 0x0022a4000800017f */
[----:B--2---:R-:W-:Y:S05]  /*18570*/  @!P0 NANOSLEEP.SYNCS 0x989680 ;  /* 0x009896800000895d */ /* 0x004fea0003900000 */
[----:B------:R-:W2:Y:S02]  /*18580*/  @!P0 SYNCS.PHASECHK.TRANS64 P0, [R2+URZ+0x38840], R3 ;  /* 0x03884003020085a7 */ /* 0x000ea4000800007f */
[----:B--2---:R-:W-:Y:S05]  /*18590*/  @!P0 BRA `(.L_x_2179) ;  /* 0xfffffffc00f08947 */ /* 0x004fea000383ffff */
[----:B------:R-:W-:Y:S05]  /*185a0*/  BRA `(.L_x_2235) ;  /* 0xffffffd4004c7947 */ /* 0x000fea000383ffff */
.L_x_2181:
[----:B0-----:R0:W1:Y:S02]  /*185b0*/  SYNCS.PHASECHK.TRANS64.TRYWAIT P1, [R3+URZ+0x60], R2 ;  /* 0x00006002030075a7 */ /* 0x001064000802017f */
[----:B-1----:R-:W-:Y:S05]  /*185c0*/  @!P1 NANOSLEEP.SYNCS 0x989680 ;  /* 0x009896800000995d */ /* 0x002fea0003900000 */
[----:B------:R-:W1:Y:S02]  /*185d0*/  @!P1 SYNCS.PHASECHK.TRANS64 P1, [R3+URZ+0x60], R2 ;  /* 0x00006002030095a7 */ /* 0x000e64000802007f */
[----:B-1----:R-:W-:Y:S05]  /*185e0*/  @!P1 BRA `(.L_x_2181) ;  /* 0xfffffffc00f09947 */ /* 0x002fea000383ffff */
[----:B------:R-:W-:Y:S05]  /*185f0*/  BRA `(.L_x_2236) ;  /* 0xffffffd8000c7947 */ /* 0x000fea000383ffff */
.L_x_2186:
[----:B--2---:R2:W3:Y:S02]  /*18600*/  SYNCS.PHASECHK.TRANS64.TRYWAIT P0, [R2+URZ+0x38840], R3 ;  /* 0x03884003020075a7 */ /* 0x0044e4000800017f */
[----:B---3--:R-:W-:Y:S05]  /*18610*/  @!P0 NANOSLEEP.SYNCS 0x989680 ;  /* 0x009896800000895d */ /* 0x008fea0003900000 */
[----:B------:R-:W3:Y:S02]  /*18620*/  @!P0 SYNCS.PHASECHK.TRANS64 P0, [R2+URZ+0x38840], R3 ;  /* 0x03884003020085a7 */ /* 0x000ee4000800007f */
[----:B---3--:R-:W-:Y:S05]  /*18630*/  @!P0 BRA `(.L_x_2186) ;  /* 0xfffffffc00f08947 */ /* 0x008fea000383ffff */
[----:B------:R-:W-:Y:S05]  /*18640*/  BRA `(.L_x_2237) ;  /* 0xffffffdc00547947 */ /* 0x000fea000383ffff */
.L_x_2188:
[----:B0-----:R0:W1:Y:S02]  /*18650*/  SYNCS.PHASECHK.TRANS64.TRYWAIT P1, [R2+URZ+0x60], R9 ;  /* 0x00006009020075a7 */ /* 0x001064000802017f */
[----:B-1----:R-:W-:Y:S05]  /*18660*/  @!P1 NANOSLEEP.SYNCS 0x989680 ;  /* 0x009896800000995d */ /* 0x002fea0003900000 */
[----:B------:R-:W1:Y:S02]  /*18670*/  @!P1 SYNCS.PHASECHK.TRANS64 P1, [R2+URZ+0x60], R9 ;  /* 0x00006009020095a7 */ /* 0x000e64000802007f */
[----:B-1----:R-:W-:Y:S05]  /*18680*/  @!P1 BRA `(.L_x_2188) ;  /* 0xfffffffc00f09947 */ /* 0x002fea000383ffff */
[----:B------:R-:W-:Y:S05]  /*18690*/  BRA `(.L_x_2238) ;  /* 0xffffffe000147947 */ /* 0x000fea000383ffff */
.L_x_2195:
[----:B-1----:R1:W2:Y:S02]  /*186a0*/  SYNCS.PHASECHK.TRANS64.TRYWAIT P0, [R3+URZ+0x38860], R2 ;  /* 0x03886002030075a7 */ /* 0x0022a4000800017f */
[----:B--2---:R-:W-:Y:S05]  /*186b0*/  @!P0 NANOSLEEP.SYNCS 0x989680 ;  /* 0x009896800000895d */ /* 0x004fea0003900000 */
[----:B------:R-:W2:Y:S02]  /*186c0*/  @!P0 SYNCS.PHASECHK.TRANS64 P0, [R3+URZ+0x38860], R2 ;  /* 0x03886002030085a7 */ /* 0x000ea4000800007f */
[----:B--2---:R-:W-:Y:S05]  /*186d0*/  @!P0 BRA `(.L_x_2195) ;  /* 0xfffffffc00f08947 */ /* 0x004fea000383ffff */
[----:B------:R-:W-:Y:S05]  /*186e0*/  BRA `(.L_x_2239) ;  /* 0xffffffe400487947 */ /* 0x000fea000383ffff */
.L_x_2197:
[----:B------:R-:W-:Y:S01]  /*186f0*/  BSSY B0, `(.L_x_2240) ;  /* 0x0000008000007945 */ /* 0x000fe20003800000 */
[----:B0-----:R-:W-:Y:S02]  /*18700*/  IMAD.MOV.U32 R13, RZ, RZ, R16 ;  /* 0x000000ffff0d7224 */ /* 0x001fe400078e0010 */
[----:B------:R-:W-:Y:S02]  /*18710*/  IMAD.MOV.U32 R12, RZ, RZ, RZ ;  /* 0x000000ffff0c7224 */ /* 0x000fe400078e00ff */
[----:B------:R-:W-:Y:S02]  /*18720*/  IMAD.MOV.U32 R11, RZ, RZ, 0x1f ;  /* 0x0000001fff0b7424 */ /* 0x000fe400078e00ff */
[----:B------:R-:W-:-:S07]  /*18730*/  IMAD.MOV.U32 R15, RZ, RZ, -0x1 ;  /* 0xffffffffff0f7424 */ /* 0x000fce00078e00ff */
[----:B-1----:R-:W-:Y:S05]  /*18740*/  WARPSYNC.COLLECTIVE R15, `(.L_x_2241) ;  /* 0x000000000f087348 */ /* 0x002fea0003c00000 */
[----:B------:R0:W2:Y:S02]  /*18750*/  SHFL.IDX P6, R14, R13, R12, R11 ;  /* 0x0000000c0d0e7389 */ /* 0x0000a400000c000b */
[----:B012---:R-:W-:Y:S01]  /*18760*/  ENDCOLLECTIVE ;  /* 0x000000000000791b */ /* 0x007fe20003800000 */
.L_x_2241:
[----:B------:R-:W-:Y:S05]  /*18770*/  BSYNC B0 ;  /* 0x0000000000007941 */ /* 0x000fea0003800000 */
.L_x_2240:
[----:B------:R-:W-:Y:S01]  /*18780*/  IMAD.MOV.U32 R13, RZ, RZ, R16 ;  /* 0x000000ffff0d7224 */ /* 0x000fe200078e0010 */
[----:B------:R-:W-:Y:S01]  /*18790*/  MOV R4, R14 ;  /* 0x0000000e00047202 */ /* 0x000fe20000000f00 */
[----:B------:R-:W-:Y:S02]  /*187a0*/  IMAD.MOV.U32 R12, RZ, RZ, 0x1 ;  /* 0x00000001ff0c7424 */ /* 0x000fe400078e00ff */
[----:B------:R-:W-:Y:S02]  /*187b0*/  IMAD.MOV.U32 R11, RZ, RZ, 0x1f ;  /* 0x0000001fff0b7424 */ /* 0x000fe400078e00ff */
[----:B------:R-:W-:-:S07]  /*187c0*/  IMAD.MOV.U32 R15, RZ, RZ, -0x1 ;  /* 0xffffffffff0f7424 */ /* 0x000fce00078e00ff */
[----:B------:R-:W-:Y:S05]  /*187d0*/  WARPSYNC.COLLECTIVE R15, `(.L_x_2242) ;  /* 0x000000000f087348 */ /* 0x000fea0003c00000 */
[----:B------:R0:W1:Y:S02]  /*187e0*/  SHFL.IDX P6, R14, R13, R12, R11 ;  /* 0x0000000c0d0e7389 */ /* 0x00006400000c000b */
[----:B01----:R-:W-:Y:S01]  /*187f0*/  ENDCOLLECTIVE ;  /* 0x000000000000791b */ /* 0x003fe20003800000 */
.L_x_2242:
[----:B------:R-:W-:Y:S01]  /*18800*/  MOV R16, R14 ;  /* 0x0000000e00107202 */ /* 0x000fe20000000f00 */
[----:B------:R-:W-:Y:S06]  /*18810*/  BRA `(.L_x_2243) ;  /* 0xffffffe400f87947 */ /* 0x000fec000383ffff */
.L_x_2200:
[----:B------:R-:W-:Y:S01]  /*18820*/  BSSY B0, `(.L_x_2244) ;  /* 0x0000008000007945 */ /* 0x000fe20003800000 */
[----:B0----5:R-:W-:Y:S02]  /*18830*/  IMAD.MOV.U32 R13, RZ, RZ, R17 ;  /* 0x000000ffff0d7224 */ /* 0x021fe400078e0011 */
[----:B------:R-:W-:Y:S02]  /*18840*/  IMAD.MOV.U32 R12, RZ, RZ, 0x1 ;  /* 0x00000001ff0c7424 */ /* 0x000fe400078e00ff */
[----:B------:R-:W-:Y:S02]  /*18850*/  IMAD.MOV.U32 R11, RZ, RZ, RZ ;  /* 0x000000ffff0b7224 */ /* 0x000fe400078e00ff */
[----:B------:R-:W-:-:S07]  /*18860*/  IMAD.MOV.U32 R15, RZ, RZ, -0x1 ;  /* 0xffffffffff0f7424 */ /* 0x000fce00078e00ff */
[----:B-1234-:R-:W-:Y:S05]  /*18870*/  WARPSYNC.COLLECTIVE R15, `(.L_x_2245) ;  /* 0x000000000f087348 */ /* 0x01efea0003c00000 */
[----:B------:R0:W0:Y:S02]  /*18880*/  SHFL.UP P6, R14, R13, R12, R11 ;  /* 0x0400000c0d0e7389 */ /* 0x00002400000c000b */
[----:B01234-:R-:W-:Y:S01]  /*18890*/  ENDCOLLECTIVE ;  /* 0x000000000000791b */ /* 0x01ffe20003800000 */
.L_x_2245:
[----:B------:R-:W-:Y:S05]  /*188a0*/  BSYNC B0 ;  /* 0x0000000000007941 */ /* 0x000fea0003800000 */
.L_x_2244:
[----:B------:R-:W-:Y:S01]  /*188b0*/  ISETP.NE.AND P0, PT, R6, RZ, PT ;  /* 0x000000ff0600720c */ /* 0x000fe20003f05270 */
        /* <DEDUP_REMOVED lines=9> */
.L_x_2246:
[----:B------:R-:W-:Y:S01]  /*18950*/  IMAD.MOV.U32 R12, RZ, RZ, 0x4 ;  /* 0x00000004ff0c7424 */ /* 0x000fe200078e00ff */
[----:B------:R-:W-:Y:S02]  /*18960*/  SEL R2, R14, RZ, P0 ;  /* 0x000000ff0e027207 */ /* 0x000fe40000000000 */
[----:B------:R-:W-:-:S03]  /*18970*/  ISETP.GE.U32.AND P0, PT, R6, 0x4, PT ;  /* 0x000000040600780c */ /* 0x000fc60003f06070 */
[----:B------:R-:W-:-:S05]  /*18980*/  IMAD.IADD R2, R13, 0x1, R2 ;  /* 0x000000010d027824 */ /* 0x000fca00078e0202 */
[----:B------:R-:W-:-:S07]  /*18990*/  MOV R13, R2 ;  /* 0x00000002000d7202 */ /* 0x000fce0000000f00 */
[----:B------:R-:W-:Y:S05]  /*189a0*/  WARPSYNC.COLLECTIVE R15, `(.L_x_2247) ;  /* 0x000000000f087348 */ /* 0x000fea0003c00000 */
[----:B------:R0:W1:Y:S02]  /*189b0*/  SHFL.UP P6, R14, R13, R12, R11 ;  /* 0x0400000c0d0e7389 */ /* 0x00006400000c000b */
[----:B01----:R-:W-:Y:S01]  /*189c0*/  ENDCOLLECTIVE ;  /* 0x000000000000791b */ /* 0x003fe20003800000 */
.L_x_2247:
        /* <DEDUP_REMOVED lines=8> */
.L_x_2248:
        /* <DEDUP_REMOVED lines=8> */
.L_x_2249:
        /* <DEDUP_REMOVED lines=8> */
.L_x_2250:
[----:B------:R-:W-:Y:S05]  /*18b50*/  BRA `(.L_x_2251) ;  /* 0xffffffe400c07947 */ /* 0x000fea000383ffff */
.L_x_2205:
[----:B------:R-:W-:Y:S01]  /*18b60*/  BSSY B0, `(.L_x_2252) ;  /* 0x0000008000007945 */ /* 0x000fe20003800000 */
[----:B-----5:R-:W-:Y:S01]  /*18b70*/  IMAD.MOV.U32 R13, RZ, RZ, R17 ;  /* 0x000000ffff0d7224 */ /* 0x020fe200078e0011 */
[----:B------:R-:W-:Y:S01]  /*18b80*/  MOV R15, 0xffffffff ;  /* 0xffffffff000f7802 */ /* 0x000fe20000000f00 */
[----:B------:R-:W-:Y:S02]  /*18b90*/  IMAD.MOV.U32 R12, RZ, RZ, 0x1 ;  /* 0x00000001ff0c7424 */ /* 0x000fe400078e00ff */
[----:B------:R-:W-:-:S07]  /*18ba0*/  IMAD.MOV.U32 R11, RZ, RZ, RZ ;  /* 0x000000ffff0b7224 */ /* 0x000fce00078e00ff */
[----:B0-----:R-:W-:Y:S05]  /*18bb0*/  WARPSYNC.COLLECTIVE R15, `(.L_x_2253) ;  /* 0x000000000f087348 */ /* 0x001fea0003c00000 */
[----:B------:R1:W2:Y:S02]  /*18bc0*/  SHFL.UP P6, R14, R13, R12, R11 ;  /* 0x0400000c0d0e7389 */ /* 0x0002a400000c000b */
[----:B012---:R-:W-:Y:S01]  /*18bd0*/  ENDCOLLECTIVE ;  /* 0x000000000000791b */ /* 0x007fe20003800000 */
.L_x_2253:
[----:B------:R-:W-:Y:S05]  /*18be0*/  BSYNC B0 ;  /* 0x0000000000007941 */ /* 0x000fea0003800000 */
.L_x_2252:
        /* <DEDUP_REMOVED lines=10> */
.L_x_2254:
        /* <DEDUP_REMOVED lines=8> */
.L_x_2255:
        /* <DEDUP_REMOVED lines=8> */
.L_x_2256:
        /* <DEDUP_REMOVED lines=8> */
.L_x_2257:
[----:B------:R-:W-:Y:S02]  /*18e10*/  IMAD.MOV.U32 R12, RZ, RZ, 0x1f ;  /* 0x0000001fff0c7424 */ /* 0x000fe400078e00ff */
[----:B------:R-:W-:Y:S01]  /*18e20*/  IMAD.MOV.U32 R11, RZ, RZ, 0x1f ;  /* 0x0000001fff0b7424 */ /* 0x000fe200078e00ff */
[----:B------:R-:W-:-:S05]  /*18e30*/  SEL R2, R14, RZ, P0 ;  /* 0x000000ff0e027207 */ /* 0x000fca0000000000 */
[----:B------:R-:W-:-:S05]  /*18e40*/  IMAD.IADD R2, R5, 0x1, R2 ;  /* 0x0000000105027824 */ /* 0x000fca00078e0202 */
[----:B------:R-:W-:-:S07]  /*18e50*/  MOV R13, R2 ;  /* 0x00000002000d7202 */ /* 0x000fce0000000f00 */
[----:B------:R-:W-:Y:S05]  /*18e60*/  WARPSYNC.COLLECTIVE R15, `(.L_x_2258) ;  /* 0x000000000f087348 */ /* 0x000fea0003c00000 */
[----:B------:R0:W1:Y:S02]  /*18e70*/  SHFL.IDX P6, R14, R13, R12, R11 ;  /* 0x0000000c0d0e7389 */ /* 0x00006400000c000b */
[----:B01----:R-:W-:Y:S01]  /*18e80*/  ENDCOLLECTIVE ;  /* 0x000000000000791b */ /* 0x003fe20003800000 */
.L_x_2258:
[----:B------:R-:W-:Y:S05]  /*18e90*/  BRA `(.L_x_2259) ;  /* 0xffffffe400a87947 */ /* 0x000fea000383ffff */
.L_x_2207:
[----:B------:R-:W-:Y:S01]  /*18ea0*/  BSSY B0, `(.L_x_2260) ;  /* 0x0000006000007945 */ /* 0x000fe20003800000 */
[----:B------:R-:W-:Y:S01]  /*18eb0*/  PLOP3.LUT P6, PT, P6, PT, PT, 0x8, 0x0 ;  /* 0x000000000000781c */ /* 0x000fe200037ce170 */
[----:B------:R-:W-:-:S12]  /*18ec0*/  IMAD.MOV.U32 R15, RZ, RZ, -0x1 ;  /* 0xffffffffff0f7424 */ /* 0x000fd800078e00ff */
[----:B0-----:R-:W-:Y:S05]  /*18ed0*/  WARPSYNC.COLLECTIVE R15, `(.L_x_2261) ;  /* 0x000000000f087348 */ /* 0x001fea0003c00000 */
[----:B------:R-:W-:Y:S01]  /*18ee0*/  VOTE.ANY R14, PT, P6 ;  /* 0x00000000000e7806 */ /* 0x000fe200030e0100 */
[----:B0-----:R-:W-:Y:S06]  /*18ef0*/  ENDCOLLECTIVE ;  /* 0x000000000000791b */ /* 0x001fec0003800000 */
.L_x_2261:
[----:B------:R-:W-:Y:S05]  /*18f00*/  BSYNC B0 ;  /* 0x0000000000007941 */ /* 0x000fea0003800000 */
.L_x_2260:
[----:B------:R-:W-:Y:S01]  /*18f10*/  IMAD.MOV.U32 R3, RZ, RZ, R14 ;  /* 0x000000ffff037224 */ /* 0x000fe200078e000e */
[----:B------:R-:W-:Y:S01]  /*18f20*/  MOV R13, R17 ;  /* 0x00000011000d7202 */ /* 0x000fe20000000f00 */
[----:B------:R-:W-:Y:S02]  /*18f30*/  IMAD.MOV.U32 R11, RZ, RZ, 0x1f ;  /* 0x0000001fff0b7424 */ /* 0x000fe400078e00ff */
[----:B------:R-:W0:Y:S01]  /*18f40*/  POPC R6, R3 ;  /* 0x0000000300067309 */ /* 0x000e220000000000 */
[----:B------:R-:W-:Y:S02]  /*18f50*/  IMAD.MOV.U32 R15, RZ, RZ, -0x1 ;  /* 0xffffffffff0f7424 */ /* 0x000fe400078e00ff */
[----:B0-----:R-:W-:-:S07]  /*18f60*/  IMAD.MOV.U32 R12, RZ, RZ, R6 ;  /* 0x000000ffff0c7224 */ /* 0x001fce00078e0006 */
[----:B------:R-:W-:Y:S05]  /*18f70*/  WARPSYNC.COLLECTIVE R15, `(.L_x_2262) ;  /* 0x000000000f087348 */ /* 0x000fea0003c00000 */
[----:B------:R0:W1:Y:S02]  /*18f80*/  SHFL.IDX P6, R14, R13, R12, R11 ;  /* 0x0000000c0d0e7389 */ /* 0x00006400000c000b */
[----:B01----:R-:W-:Y:S01]  /*18f90*/  ENDCOLLECTIVE ;  /* 0x000000000000791b */ /* 0x003fe20003800000 */
.L_x_2262:
[----:B------:R-:W-:Y:S01]  /*18fa0*/  IMAD.MOV.U32 R17, RZ, RZ, R14 ;  /* 0x000000ffff117224 */ /* 0x000fe200078e000e */
[----:B------:R-:W-:Y:S06]  /*18fb0*/  BRA `(.L_x_2263) ;  /* 0xffffffe400987947 */ /* 0x000fec000383ffff */
.L_x_2209:
[----:B------:R-:W-:Y:S01]  /*18fc0*/  BSSY B0, `(.L_x_2264) ;  /* 0x0000007000007945 */ /* 0x000fe20003800000 */
[----:B------:R-:W-:Y:S01]  /*18fd0*/  MOV R13, R2 ;  /* 0x00000002000d7202 */ /* 0x000fe20000000f00 */
[----:B------:R-:W-:Y:S02]  /*18fe0*/  IMAD.MOV.U32 R11, RZ, RZ, 0x1f ;  /* 0x0000001fff0b7424 */ /* 0x000fe400078e00ff */
[----:B------:R-:W-:-:S07]  /*18ff0*/  IMAD.MOV.U32 R15, RZ, RZ, -0x1 ;  /* 0xffffffffff0f7424 */ /* 0x000fce00078e00ff */
[----:B012---:R-:W-:Y:S05]  /*19000*/  WARPSYNC.COLLECTIVE R15, `(.L_x_2265) ;  /* 0x000000000f087348 */ /* 0x007fea0003c00000 */
[----:B------:R3:W4:Y:S02]  /*19010*/  SHFL.IDX P6, R14, R13, R12, R11 ;  /* 0x0000000c0d0e7389 */ /* 0x00072400000c000b */
[----:B01234-:R-:W-:Y:S01]  /*19020*/  ENDCOLLECTIVE ;  /* 0x000000000000791b */ /* 0x01ffe20003800000 */
.L_x_2265:
[----:B------:R-:W-:Y:S05]  /*19030*/  BSYNC B0 ;  /* 0x0000000000007941 */ /* 0x000fea0003800000 */
.L_x_2264:
[----:B------:R-:W-:Y:S01]  /*19040*/  IMAD.MOV.U32 R7, RZ, RZ, R14 ;  /* 0x000000ffff077224 */ /* 0x000fe200078e000e */
[----:B------:R-:W-:Y:S06]  /*19050*/  BRA `(.L_x_2208) ;  /* 0xffffffe4008c7947 */ /* 0x000fec000383ffff */
.L_x_2213:
[----:B-1----:R1:W2:Y:S02]  /*19060*/  SYNCS.PHASECHK.TRANS64.TRYWAIT P0, [R0+URZ+0x38820], R3 ;  /* 0x03882003000075a7 */ /* 0x0022a4000800017f */
[----:B--2---:R-:W-:Y:S05]  /*19070*/  @!P0 NANOSLEEP.SYNCS 0x989680 ;  /* 0x009896800000895d */ /* 0x004fea0003900000 */
[----:B------:R-:W2:Y:S02]  /*19080*/  @!P0 SYNCS.PHASECHK.TRANS64 P0, [R0+URZ+0x38820], R3 ;  /* 0x03882003000085a7 */ /* 0x000ea4000800007f */
[----:B--2---:R-:W-:Y:S05]  /*19090*/  @!P0 BRA `(.L_x_2213) ;  /* 0xfffffffc00f08947 */ /* 0x004fea000383ffff */
[----:B------:R-:W-:Y:S05]  /*190a0*/  BRA `(.L_x_2266) ;  /* 0xffffffec00047947 */ /* 0x000fea000383ffff */
.L_x_2214:
[----:B------:R-:W2:Y:S01]  /*190b0*/  S2R R2, SR_TID.X ;  /* 0x0000000000027919 */ /* 0x000ea20000002100 */
[----:B------:R-:W-:Y:S01]  /*190c0*/  BSSY B0, `(.L_x_2267) ;  /* 0x000000a000007945 */ /* 0x000fe20003800000 */
[----:B------:R-:W-:Y:S01]  /*190d0*/  MOV R12, RZ ;  /* 0x000000ff000c7202 */ /* 0x000fe20000000f00 */
        /* <DEDUP_REMOVED lines=8> */
.L_x_2268:
[----:B------:R-:W-:Y:S05]  /*19160*/  BSYNC B0 ;  /* 0x0000000000007941 */ /* 0x000fea0003800000 */
.L_x_2267:
[----:B------:R-:W-:Y:S05]  /*19170*/  BRA `(.L_x_2269) ;  /* 0xffffffe800ec7947 */ /* 0x000fea000383ffff */
.L_x_2217:
[----:B------:R-:W-:Y:S01]  /*19180*/  BSSY B1, `(.L_x_2270) ;  /* 0x0000006000017945 */ /* 0x000fe20003800000 */
[----:B------:R-:W-:-:S07]  /*19190*/  IMAD.MOV.U32 R15, RZ, RZ, -0x1 ;  /* 0xffffffffff0f7424 */ /* 0x000fce00078e00ff */
[----:B012---:R-:W-:Y:S05]  /*191a0*/  WARPSYNC.COLLECTIVE R15, `(.L_x_2271) ;  /* 0x000000000f0c7348 */ /* 0x007fea0003c00000 */
[----:B------:R-:W-:Y:S02]  /*191b0*/  ELECT P6, UR62, PT ;  /* 0x00000000003e782f */ /* 0x000fe400038c0000 */
[----:B------:R-:W-:Y:S01]  /*191c0*/  MOV R14, UR62 ;  /* 0x0000003e000e7c02 */ /* 0x000fe20008000f00 */
[----:B012---:R-:W-:Y:S10]  /*191d0*/  ENDCOLLECTIVE ;  /* 0x000000000000791b */ /* 0x007ff40003800000 */
.L_x_2271:
[----:B------:R-:W-:Y:S05]  /*191e0*/  BSYNC B1 ;  /* 0x0000000000017941 */ /* 0x000fea0003800000 */
.L_x_2270:
[----:B------:R-:W-:Y:S05]  /*191f0*/  BRA `(.L_x_2272) ;  /* 0xffffffe800e47947 */ /* 0x000fea000383ffff */
.L_x_2219:
[----:B-1----:R1:W2:Y:S02]  /*19200*/  SYNCS.PHASECHK.TRANS64.TRYWAIT P0, [R6+URZ], R5 ;  /* 0x00000005060075a7 */ /* 0x0022a4000800017f */
[----:B--2---:R-:W-:Y:S05]  /*19210*/  @!P0 NANOSLEEP.SYNCS 0x989680 ;  /* 0x009896800000895d */ /* 0x004fea0003900000 */
[----:B------:R-:W2:Y:S02]  /*19220*/  @!P0 SYNCS.PHASECHK.TRANS64 P0, [R6+URZ], R5 ;  /* 0x00000005060085a7 */ /* 0x000ea4000800007f */
[----:B--2---:R-:W-:Y:S05]  /*19230*/  @!P0 BRA `(.L_x_2219) ;  /* 0xfffffffc00f08947 */ /* 0x004fea000383ffff */
[----:B------:R-:W-:Y:S05]  /*19240*/  BRA `(.L_x_2273) ;  /* 0xffffffec00287947 */ /* 0x000fea000383ffff */
.L_x_2220:
[----:B--2---:R2:W3:Y:S02]  /*19250*/  SYNCS.PHASECHK.TRANS64.TRYWAIT P0, [R7+URZ], R2 ;  /* 0x00000002070075a7 */ /* 0x0044e4000800017f */
[----:B---3--:R-:W-:Y:S05]  /*19260*/  @!P0 NANOSLEEP.SYNCS 0x989680 ;  /* 0x009896800000895d */ /* 0x008fea0003900000 */
[----:B------:R-:W3:Y:S02]  /*19270*/  @!P0 SYNCS.PHASECHK.TRANS64 P0, [R7+URZ], R2 ;  /* 0x00000002070085a7 */ /* 0x000ee4000800007f */
[----:B---3--:R-:W-:Y:S05]  /*19280*/  @!P0 BRA `(.L_x_2220) ;  /* 0xfffffffc00f08947 */ /* 0x008fea000383ffff */
[----:B------:R-:W-:Y:S05]  /*19290*/  BRA `(.L_x_2274) ;  /* 0xffffffec001c7947 */ /* 0x000fea000383ffff */
.L_x_2222:
[----:B---3--:R3:W4:Y:S02]  /*192a0*/  SYNCS.PHASECHK.TRANS64.TRYWAIT P0, [R4+URZ], R5 ;  /* 0x00000005040075a7 */ /* 0x008724000800017f */
[----:B----4-:R-:W-:Y:S05]  /*192b0*/  @!P0 NANOSLEEP.SYNCS 0x989680 ;  /* 0x009896800000895d */ /* 0x010fea0003900000 */
[----:B------:R-:W4:Y:S02]  /*192c0*/  @!P0 SYNCS.PHASECHK.TRANS64 P0, [R4+URZ], R5 ;  /* 0x00000005040085a7 */ /* 0x000f24000800007f */
[----:B----4-:R-:W-:Y:S05]  /*192d0*/  @!P0 BRA `(.L_x_2222) ;  /* 0xfffffffc00f08947 */ /* 0x010fea000383ffff */
[----:B------:R-:W-:Y:S05]  /*192e0*/  BRA `(.L_x_2275) ;  /* 0xffffffec00247947 */ /* 0x000fea000383ffff */
.L_x_2276:
        /* <DEDUP_REMOVED lines=9> */
.L_x_2846:


//--------------------- .text._ZN7cutlass13device_kernelIN5flash11enable_sm90INS1_16FlashAttnFwdSm90INS1_25CollectiveMainloopFwdSm90ILi2EN4cute5tupleIJNS5_1CILi1EEES8_S8_EEENS6_IJNS7_ILi128EEENS7_ILi80EEENS7_ILi256EEEEEELi256ENS_10bfloat16_tEfNS_4arch4Sm90ELb1ELb0ELb1ELb1ELb0ELb1ELb0ELb1ELb1ELb0ELb0ELb0EEENS1_21CollectiveEpilogueFwdINS6_IJSA_SC_SB_EEES9_SE_SG_Li256ELb1ELb0ELb0ELb0EEENS1_36VarlenDynamicPersistentTileSchedulerILi128ELi80ELi256ELi32ELb0ELb0ELb1ELb1ELb1ELb1EEEEEEEEEvNT_6ParamsE --------------------------
	.section	.text._ZN7cutlass13device_kernelIN5flash11enable_sm90INS1_16FlashAttnFwdSm90INS1_25CollectiveMainloopFwdSm90ILi2EN4cute5tupleIJNS5_1CILi1EEES8_S8_EEENS6_IJNS7_ILi128EEENS7_ILi80EEENS7_ILi256EEEEEELi256ENS_10bfloat16_tEfNS_4arch4Sm90ELb1ELb0ELb1ELb1ELb0ELb1ELb0ELb1ELb1ELb0ELb0ELb0EEENS1_21CollectiveEpilogueFwdINS6_IJSA_SC_SB_EEES9_SE_SG_Li256ELb1ELb0ELb0ELb0EEENS1_36VarlenDynamicPersistentTileSchedulerILi128ELi80ELi256ELi32ELb0ELb0ELb1ELb1ELb1ELb1EEEEEEEEEvNT_6ParamsE,"ax",@progbits
	.align	128
.text._ZN7cutlass13device_kernelIN5flash11enable_sm90INS1_16FlashAttnFwdSm90INS1_25CollectiveMainloopFwdSm90ILi2EN4cute5tupleIJNS5_1CILi1EEES8_S8_EEENS6_IJNS7_ILi128EEENS7_ILi80EEENS7_ILi256EEEEEELi256ENS_10bfloat16_tEfNS_4arch4Sm90ELb1ELb0ELb1ELb1ELb0ELb1ELb0ELb1ELb1ELb0ELb0ELb0EEENS1_21CollectiveEpilogueFwdINS6_IJSA_SC_SB_EEES9_SE_SG_Li256ELb1ELb0ELb0ELb0EEENS1_36VarlenDynamicPersistentTileSchedulerILi128ELi80ELi256ELi32ELb0ELb0ELb1ELb1ELb1ELb1EEEEEEEEEvNT_6ParamsE:
        .type           _ZN7cutlass13device_kernelIN5flash11enable_sm90INS1_16FlashAttnFwdSm90INS1_25CollectiveMainloopFwdSm90ILi2EN4cute5tupleIJNS5_1CILi1EEES8_S8_EEENS6_IJNS7_ILi128EEENS7_ILi80EEENS7_ILi256EEEEEELi256ENS_10bfloat16_tEfNS_4arch4Sm90ELb1ELb0ELb1ELb1ELb0ELb1ELb0ELb1ELb1ELb0ELb0ELb0EEENS1_21CollectiveEpilogueFwdINS6_IJSA_SC_SB_EEES9_SE_SG_Li256ELb1ELb0ELb0ELb0EEENS1_36VarlenDynamicPersistentTileSchedulerILi128ELi80ELi256ELi32ELb0ELb0ELb1ELb1ELb1ELb1EEEEEEEEEvNT_6ParamsE,@function
        .size           _ZN7cutlass13device_kernelIN5flash11enable_sm90INS1_16FlashAttnFwdSm90INS1_25CollectiveMainloopFwdSm90ILi2EN4cute5tupleIJNS5_1CILi1EEES8_S8_EEENS6_IJNS7_ILi128EEENS7_ILi80EEENS7_ILi256EEEEEELi256ENS_10bfloat16_tEfNS_4arch4Sm90ELb1ELb0ELb1ELb1ELb0ELb1ELb0ELb1ELb1ELb0ELb0ELb0EEENS1_21CollectiveEpilogueFwdINS6_IJSA_SC_SB_EEES9_SE_SG_Li256ELb1ELb0ELb0ELb0EEENS1_36VarlenDynamicPersistentTileSchedulerILi128ELi80ELi256ELi32ELb0ELb0ELb1ELb1ELb1ELb1EEEEEEEEEvNT_6ParamsE,(.L_x_2847 - _ZN7cutlass13device_kernelIN5flash11enable_sm90INS1_16FlashAttnFwdSm90INS1_25CollectiveMainloopFwdSm90ILi2EN4cute5tupleIJNS5_1CILi1EEES8_S8_EEENS6_IJNS7_ILi128EEENS7_ILi80EEENS7_ILi256EEEEEELi256ENS_10bfloat16_tEfNS_4arch4Sm90ELb1ELb0ELb1ELb1ELb0ELb1ELb0ELb1ELb1ELb0ELb0ELb0EEENS1_21CollectiveEpilogueFwdINS6_IJSA_SC_SB_EEES9_SE_SG_Li256ELb1ELb0ELb0ELb0EEENS1_36VarlenDynamicPersistentTileSchedulerILi128ELi80ELi256ELi32ELb0ELb0ELb1ELb1ELb1ELb1EEEEEEEEEvNT_6ParamsE)
        .other          _ZN7cutlass13device_kernelIN5flash11enable_sm90INS1_16FlashAttnFwdSm90INS1_25CollectiveMainloopFwdSm90ILi2EN4cute5tupleIJNS5_1CILi1EEES8_S8_EEENS6_IJNS7_ILi128EEENS7_ILi80EEENS7_ILi256EEEEEELi256ENS_10bfloat16_tEfNS_4arch4Sm90ELb1ELb0ELb1ELb1ELb0ELb1ELb0ELb1ELb1ELb0ELb0ELb0EEENS1_21CollectiveEpilogueFwdINS6_IJSA_SC_SB_EEES9_SE_SG_Li256ELb1ELb0ELb0ELb0EEENS1_36VarlenDynamicPersistentTileSchedulerILi128ELi80ELi256ELi32ELb0ELb0ELb1ELb1ELb1ELb1EEEEEEEEEvNT_6ParamsE,@"STO_CUDA_ENTRY STV_DEFAULT"
_ZN7cutlass13device_kernelIN5flash11enable_sm90INS1_16FlashAttnFwdSm90INS1_25CollectiveMainloopFwdSm90ILi2EN4cute5tupleIJNS5_1CILi1EEES8_S8_EEENS6_IJNS7_ILi128EEENS7_ILi80EEENS7_ILi256EEEEEELi256ENS_10bfloat16_tEfNS_4arch4Sm90ELb1ELb0ELb1ELb1ELb0ELb1ELb0ELb1ELb1ELb0ELb0ELb0EEENS1_21CollectiveEpilogueFwdINS6_IJSA_SC_SB_EEES9_SE_SG_Li256ELb1ELb0ELb0ELb0EEENS1_36VarlenDynamicPersistentTileSchedulerILi128ELi80ELi256ELi32ELb0ELb0ELb1ELb1ELb1ELb1EEEEEEEEEvNT_6ParamsE:
        /* <DEDUP_REMOVED lines=27> */
.L_x_2278:
[----:B------:R-:W-:Y:S05]  /*01b0*/  BSYNC B0 ;  /* 0x0000000000007941 */ /* 0x000fea0003800000 */
.L_x_2277:
        /* <DEDUP_REMOVED lines=41> */
.L_x_2279:
        /* <DEDUP_REMOVED lines=22> */
.L_x_2280:
        /* <DEDUP_REMOVED lines=18> */
.L_x_2281:
        /* <DEDUP_REMOVED lines=22> */
.L_x_2282:
        /* <DEDUP_REMOVED lines=22> */
.L_x_2283:
[----:B0-----:R-:W-:Y:S01]  /*0990*/  UMOV UR4, 0x1 ;  /* 0x0000000100047882 */ /* 0x001fe20000000000 */
[----:B------:R-:W-:Y:S01]  /*09a0*/  PLOP3.LUT P0, PT, PT, PT, UP0, 0x80, 0x0 ;  /* 0x000000000000781c */ /* 0x000fe20003f0f008 */
[----:B------:R-:W-:Y:S01]  /*09b0*/  USEL UR4, UR4, 0x2, !UP0 ;  /* 0x0000000204047887 */ /* 0x000fe2000c000000 */
[----:B------:R-:W-:Y:S01]  /*09c0*/  NOP ;  /* 0x0000000000007918 */ /* 0x000fe20000000000 */
[----:B------:R-:W-:Y:S01]  /*09d0*/  ULDC.64 UR60, c[0x0][0x208] ;  /* 0x00008200003c7ab9 */ /* 0x000fe20000000a00 */
[----:B------:R-:W-:Y:S03]  /*09e0*/  BSSY B7, `(.L_x_2284) ;  /* 0x0002e62000077945 */ /* 0x000fe60003800000 */
[----:B------:R-:W-:-:S05]  /*09f0*/  IMAD.U32 R2, RZ, RZ, UR4 ;  /* 0x00000004ff027e24 */ /* 0x000fca000f8e00ff */
[----:B------:R0:W-:Y:S01]  /*0a00*/  STL [R1+0x90], R2 ;  /* 0x0000900201007387 */ /* 0x0001e20000100800 */
[----:B-12-4-:R-:W-:Y:S06]  /*0a10*/  BAR.SYNC.DEFER_BLOCKING 0x0 ;  /* 0x0000000000007b1d */ /* 0x016fec0000010000 */
[----:B------:R-:W-:Y:S05]  /*0a20*/  @!P0 BRA `(.L_x_2285) ;  /* 0x0000027c00b08947 */ /* 0x000fea0003800000 */
.L_x_2286:
        /* <DEDUP_REMOVED lines=16> */
[----:B------:R-:W-:Y:S01]  /*0b30*/  R2UR UR4, R16 ;  /* 0x00000000100472ca */ /* 0x000fe200000e0000 */
[----:B------:R-:W-:Y:S01]  /*0b40*/  IMAD.MOV.U32 R18, RZ, RZ, RZ ;  /* 0x000000ffff127224 */ /* 0x000fe200078e00ff */
[----:B------:R-:W0:Y:S01]  /*0b50*/  S2R R0, SR_TID.X ;  /* 0x0000000000007919 */ /* 0x000e220000002100 */
[----:B------:R-:W-:Y:S02]  /*0b60*/  IMAD.MOV.U32 R221, RZ, RZ, RZ ;  /* 0x000000ffffdd7224 */ /* 0x000fe400078e00ff */
[----:B------:R-:W-:Y:S02]  /*0b70*/  IMAD.MOV.U32 R219, RZ, RZ, RZ ;  /* 0x000000ffffdb7224 */ /* 0x000fe400078e00ff */
[----:B------:R-:W-:-:S06]  /*0b80*/  IMAD.MOV.U32 R214, RZ, RZ, RZ ;  /* 0x000000ffffd67224 */ /* 0x000fcc00078e00ff */
[----:B------:R-:W-:Y:S01]  /*0b90*/  UIADD3 UR4, UR4, 0x14400, URZ ;  /* 0x0001440004047890 */ /* 0x000fe2000fffe03f */
[----:B0-----:R-:W-:-:S05]  /*0ba0*/  VIADD R0, R0, 0xffffff80 ;  /* 0xffffff8000007836 */ /* 0x001fca0000000000 */
[----:B------:R-:W-:-:S04]  /*0bb0*/  SHF.R.S32.HI R3, RZ, 0x1f, R0 ;  /* 0x0000001fff037819 */ /* 0x000fc80000011400 */
[CC--:B------:R-:W-:Y:S02]  /*0bc0*/  LEA.HI R5, R3.reuse, R0.reuse, RZ, 0x5 ;  /* 0x0000000003057211 */ /* 0x0c0fe400078f28ff */
[CC--:B------:R-:W-:Y:S02]  /*0bd0*/  LEA.HI R4, R3.reuse, R0.reuse, RZ, 0x4 ;  /* 0x0000000003047211 */ /* 0x0c0fe400078f20ff */
[-C--:B------:R-:W-:Y:S01]  /*0be0*/  LEA.HI R22, R3, R0.reuse, RZ, 0x3 ;  /* 0x0000000003167211 */ /* 0x080fe200078f18ff */
[----:B------:R-:W-:Y:S01]  /*0bf0*/  IMAD.SHL.U32 R6, R5, 0x20, RZ ;  /* 0x0000002005067824 */ /* 0x000fe200078e00ff */
[----:B------:R-:W-:Y:S02]  /*0c00*/  LEA.HI R12, R3, R0, RZ, 0x6 ;  /* 0x00000000030c7211 */ /* 0x000fe400078f30ff */
[----:B------:R-:W-:Y:S02]  /*0c10*/  LOP3.LUT R7, R22, 0xfffffff8, RZ, 0xc0, !PT ;  /* 0xfffffff816077812 */ /* 0x000fe400078ec0ff */
[----:B------:R-:W-:Y:S01]  /*0c20*/  LOP3.LUT R6, R6, 0xfffffc00, RZ, 0xc0, !PT ;  /* 0xfffffc0006067812 */ /* 0x000fe200078ec0ff */
[----:B------:R-:W-:Y:S01]  /*0c30*/  IMAD.SHL.U32 R12, R12, 0x8, RZ ;  /* 0x000000080c0c7824 */ /* 0x000fe200078e00ff */
[----:B------:R-:W-:-:S04]  /*0c40*/  SHF.R.S32.HI R22, RZ, 0x3, R22 ;  /* 0x00000003ff167819 */ /* 0x000fc80000011416 */
[----:B------:R-:W-:Y:S01]  /*0c50*/  LOP3.LUT R236, R12, 0xfffffe00, RZ, 0xc0, !PT ;  /* 0xfffffe000cec7812 */ /* 0x000fe200078ec0ff */
[C---:B------:R-:W-:Y:S01]  /*0c60*/  IMAD.SHL.U32 R234, R22.reuse, 0x40, RZ ;  /* 0x0000004016ea7824 */ /* 0x040fe200078e00ff */
[----:B------:R-:W-:Y:S01]  /*0c70*/  SHF.R.S32.HI R23, RZ, 0x1f, R22 ;  /* 0x0000001fff177819 */ /* 0x000fe20000011416 */
[C---:B------:R-:W-:Y:S02]  /*0c80*/  VIADD R218, R22.reuse, 0x20 ;  /* 0x0000002016da7836 */ /* 0x040fe40000000000 */
[----:B------:R-:W-:Y:S02]  /*0c90*/  VIADD R220, R22, 0x40 ;  /* 0x0000004016dc7836 */ /* 0x000fe40000000000 */
[----:B------:R-:W-:Y:S02]  /*0ca0*/  IMAD.SHL.U32 R229, R218, 0x40, RZ ;  /* 0x00000040dae57824 */ /* 0x000fe400078e00ff */
[----:B------:R-:W-:-:S03]  /*0cb0*/  IMAD.SHL.U32 R228, R220, 0x40, RZ ;  /* 0x00000040dce47824 */ /* 0x000fc600078e00ff */
[----:B------:R-:W-:Y:S02]  /*0cc0*/  LOP3.LUT R229, R229, 0x1c0, RZ, 0xc0, !PT ;  /* 0x000001c0e5e57812 */ /* 0x000fe400078ec0ff */
[----:B------:R-:W-:Y:S02]  /*0cd0*/  LOP3.LUT R228, R228, 0x1c0, RZ, 0xc0, !PT ;  /* 0x000001c0e4e47812 */ /* 0x000fe400078ec0ff */
[----:B------:R-:W-:Y:S02]  /*0ce0*/  SHF.R.U32.HI R233, RZ, 0x3, R229 ;  /* 0x00000003ffe97819 */ /* 0x000fe400000116e5 */
[----:B------:R-:W-:Y:S02]  /*0cf0*/  SHF.R.U32.HI R232, RZ, 0x3, R228 ;  /* 0x00000003ffe87819 */ /* 0x000fe400000116e4 */
[----:B--2---:R-:W-:Y:S02]  /*0d00*/  R2UR UR5, R2 ;  /* 0x00000000020572ca */ /* 0x004fe400000e0000 */
[----:B------:R-:W-:-:S02]  /*0d10*/  LEA.HI R2, R3, R0, RZ, 0x7 ;  /* 0x0000000003027211 */ /* 0x000fc400078f38ff */
[----:B------:R-:W-:Y:S02]  /*0d20*/  LOP3.LUT R3, R4, 0x3fffff0, RZ, 0xc0, !PT ;  /* 0x03fffff004037812 */ /* 0x000fe400078ec0ff */
[----:B------:R-:W-:-:S03]  /*0d30*/  LOP3.LUT R9, R2, 0xffffff80, RZ, 0xc0, !PT ;  /* 0xffffff8002097812 */ /* 0x000fc600078ec0ff */
[C---:B------:R-:W-:Y:S01]  /*0d40*/  IMAD.IADD R5, R0.reuse, 0x1, -R3 ;  /* 0x0000000100057824 */ /* 0x040fe200078e0a03 */
[----:B------:R-:W-:Y:S01]  /*0d50*/  SHF.R.S32.HI R3, RZ, 0x7, R2 ;  /* 0x00000007ff037819 */ /* 0x000fe20000011402 */
[C---:B------:R-:W-:Y:S02]  /*0d60*/  IMAD.IADD R9, R0.reuse, 0x1, -R9 ;  /* 0x0000000100097824 */ /* 0x040fe400078e0a09 */
[----:B------:R-:W-:Y:S01]  /*0d70*/  IMAD.IADD R0, R0, 0x1, -R7 ;  /* 0x0000000100007824 */ /* 0x000fe200078e0a07 */
[----:B------:R-:W-:Y:S01]  /*0d80*/  SHF.R.S32.HI R7, RZ, 0x4, R4 ;  /* 0x00000004ff077819 */ /* 0x000fe20000011404 */
[----:B------:R-:W-:Y:S01]  /*0d90*/  IMAD R5, R5, 0x40, R6 ;  /* 0x0000004005057824 */ /* 0x000fe200078e0206 */
[----:B------:R-:W-:Y:S01]  /*0da0*/  SHF.R.S32.HI R8, RZ, 0x1f, R9 ;  /* 0x0000001fff087819 */ /* 0x000fe20000011409 */
[----:B------:R-:W-:Y:S01]  /*0db0*/  IMAD.SHL.U32 R212, R0, 0x4, RZ ;  /* 0x0000000400d47824 */ /* 0x000fe200078e00ff */
[----:B------:R-:W-:Y:S01]  /*0dc0*/  LEA.HI R2, R2, R3, RZ, 0x1 ;  /* 0x0000000302027211 */ /* 0x000fe200078f08ff */
[----:B------:R-:W-:Y:S01]  /*0dd0*/  ULOP3.LUT UR5, UR5, 0x1, URZ, 0xfc, !UPT ;  /* 0x0000000105057892 */ /* 0x000fe2000f8efc3f */
[----:B------:R-:W-:Y:S01]  /*0de0*/  LEA.HI R10, R8, R9, RZ, 0x2 ;  /* 0x00000009080a7211 */ /* 0x000fe200078f10ff */
[----:B------:R-:W-:Y:S01]  /*0df0*/  VIADD R215, R212, 0x40 ;  /* 0x00000040d4d77836 */ /* 0x000fe20000000000 */
[----:B------:R-:W-:Y:S01]  /*0e00*/  LEA.HI R4, R4, R7, RZ, 0x1 ;  /* 0x0000000704047211 */ /* 0x000fe200078f08ff */
[----:B------:R-:W-:Y:S01]  /*0e10*/  IMAD.SHL.U32 R17, R0, 0x8, RZ ;  /* 0x0000000800117824 */ /* 0x000fe200078e00ff */
[--C-:B------:R-:W-:Y:S01]  /*0e20*/  SHF.R.S32.HI R6, RZ, 0x2, R10.reuse ;  /* 0x00000002ff067819 */ /* 0x100fe2000001140a */
[C---:B------:R-:W-:Y:S01]  /*0e30*/  IMAD.IADD R19, R212.reuse, 0x1, R215 ;  /* 0x00000001d4137824 */ /* 0x040fe200078e02d7 */
[----:B------:R-:W-:Y:S01]  /*0e40*/  SHF.R.S32.HI R11, RZ, 0x1f, R10 ;  /* 0x0000001fff0b7819 */ /* 0x000fe2000001140a */
[----:B------:R-:W-:Y:S01]  /*0e50*/  VIADD R216, R212, 0x20 ;  /* 0x00000020d4d87836 */ /* 0x000fe20000000000 */
[----:B------:R-:W-:Y:S01]  /*0e60*/  LOP3.LUT R2, R2, 0x3fffffe, RZ, 0xc0, !PT ;  /* 0x03fffffe02027812 */ /* 0x000fe200078ec0ff */
[----:B------:R-:W-:Y:S01]  /*0e70*/  VIADD R217, R212, 0x60 ;  /* 0x00000060d4d97836 */ /* 0x000fe20000000000 */
[----:B------:R-:W-:-:S02]  /*0e80*/  LEA.HI R11, R11, R6, RZ, 0x3 ;  /* 0x000000060b0b7211 */ /* 0x000fc400078f18ff */
[----:B------:R-:W-:Y:S01]  /*0e90*/  LOP3.LUT R4, R4, 0x1ffffffe, RZ, 0xc0, !PT ;  /* 0x1ffffffe04047812 */ /* 0x000fe200078ec0ff */
[----:B------:R-:W-:Y:S01]  /*0ea0*/  IMAD.IADD R2, R3, 0x1, -R2 ;  /* 0x0000000103027824 */ /* 0x000fe200078e0a02 */
[----:B------:R-:W-:Y:S02]  /*0eb0*/  LOP3.LUT R11, R11, 0xfffffff8, RZ, 0xc0, !PT ;  /* 0xfffffff80b0b7812 */ /* 0x000fe400078ec0ff */
[----:B------:R-:W-:Y:S01]  /*0ec0*/  LEA.HI R8, R8, R9, RZ, 0x5 ;  /* 0x0000000908087211 */ /* 0x000fe200078f28ff */
[----:B------:R-:W-:Y:S01]  /*0ed0*/  IMAD.IADD R4, R7, 0x1, -R4 ;  /* 0x0000000107047824 */ /* 0x000fe200078e0a04 */
[----:B------:R-:W-:Y:S01]  /*0ee0*/  LOP3.LUT R10, R10, 0x7ffffffc, RZ, 0xc0, !PT ;  /* 0x7ffffffc0a0a7812 */ /* 0x000fe200078ec0ff */
[----:B------:R-:W-:Y:S01]  /*0ef0*/  IMAD.IADD R11, R6, 0x1, -R11 ;  /* 0x00000001060b7824 */ /* 0x000fe200078e0a0b */
[----:B------:R-:W-:Y:S01]  /*0f00*/  SHF.R.S32.HI R6, RZ, 0x1f, R19 ;  /* 0x0000001fff067819 */ /* 0x000fe20000011413 */
[----:B------:R-:W-:Y:S01]  /*0f10*/  IMAD R4, R4, 0x8, R5 ;  /* 0x0000000804047824 */ /* 0x000fe200078e0205 */
[----:B------:R-:W-:-:S02]  /*0f20*/  SHF.R.S32.HI R8, RZ, 0x5, R8 ;  /* 0x00000005ff087819 */ /* 0x000fc40000011408 */
[CC--:B------:R-:W-:Y:S02]  /*0f30*/  LEA.HI R3, R6.reuse, R19.reuse, RZ, 0x3 ;  /* 0x0000001306037211 */ /* 0x0c0fe400078f18ff */
[----:B------:R-:W-:Y:S01]  /*0f40*/  LEA.HI R6, R6, R19, RZ, 0x6 ;  /* 0x0000001306067211 */ /* 0x000fe200078f30ff */
[----:B------:R-:W-:Y:S01]  /*0f50*/  IMAD R11, R8, 0x10, R11 ;  /* 0x00000010080b7824 */ /* 0x000fe200078e020b */
[----:B------:R-:W-:Y:S01]  /*0f60*/  LOP3.LUT R3, R3, 0x38, RZ, 0xc0, !PT ;  /* 0x0000003803037812 */ /* 0x000fe200078ec0ff */
[----:B------:R0:W-:Y:S01]  /*0f70*/  STL [R1+0x8c], R4 ;  /* 0x00008c0401007387 */ /* 0x0001e20000100800 */
[----:B------:R-:W-:Y:S01]  /*0f80*/  SHF.R.S32.HI R0, RZ, 0x1f, R220 ;  /* 0x0000001fff007819 */ /* 0x000fe200000114dc */
[----:B------:R-:W-:Y:S01]  /*0f90*/  IMAD.SHL.U32 R5, R6, 0x80, RZ ;  /* 0x0000008006057824 */ /* 0x000fe200078e00ff */
[----:B------:R-:W-:Y:S01]  /*0fa0*/  LOP3.LUT R6, R3, 0x1c0, R234, 0xf8, !PT ;  /* 0x000001c003067812 */ /* 0x000fe200078ef8ea */
[----:B------:R-:W-:Y:S02]  /*0fb0*/  IMAD.IADD R3, R9, 0x1, -R10 ;  /* 0x0000000109037824 */ /* 0x000fe400078e0a0a */
[----:B------:R-:W-:Y:S01]  /*0fc0*/  IMAD R2, R2, 0x40, R11 ;  /* 0x0000004002027824 */ /* 0x000fe200078e020b */
[----:B------:R-:W-:-:S02]  /*0fd0*/  LOP3.LUT R5, R5, 0xffffe000, RZ, 0xc0, !PT ;  /* 0xffffe00005057812 */ /* 0x000fc400078ec0ff */
[----:B------:R1:W-:Y:S01]  /*0fe0*/  STL [R1+0x64], R3 ;  /* 0x0000640301007387 */ /* 0x0003e20000100800 */
[----:B0-----:R-:W-:-:S03]  /*0ff0*/  LOP3.LUT R4, R234, 0x1c0, RZ, 0xc0, !PT ;  /* 0x000001c0ea047812 */ /* 0x001fc600078ec0ff */
[----:B------:R0:W-:Y:S01]  /*1000*/  STL [R1+0x68], R2 ;  /* 0x0000680201007387 */ /* 0x0001e20000100800 */
[----:B------:R-:W-:Y:S02]  /*1010*/  SHF.R.U32.HI R235, RZ, 0x3, R4 ;  /* 0x00000003ffeb7819 */ /* 0x000fe40000011604 */
[----:B------:R-:W-:Y:S01]  /*1020*/  LOP3.LUT R237, R4, 0x38, R17, 0xf8, !PT ;  /* 0x0000003804ed7812 */ /* 0x000fe200078ef811 */
[----:B------:R-:W-:Y:S01]  /*1030*/  STL [R1+0x80], RZ ;  /* 0x000080ff01007387 */ /* 0x000fe20000100800 */
[----:B------:R-:W-:Y:S02]  /*1040*/  LOP3.LUT R6, R6, R235, RZ, 0x3c, !PT ;  /* 0x000000eb06067212 */ /* 0x000fe400078e3cff */
[----:B-1----:R-:W-:Y:S02]  /*1050*/  SHF.R.S32.HI R3, RZ, 0x1f, R218 ;  /* 0x0000001fff037819 */ /* 0x002fe400000114da */
[----:B------:R-:W-:Y:S01]  /*1060*/  IADD3 R6, R6, R5, R236 ;  /* 0x0000000506067210 */ /* 0x000fe20007ffe0ec */
[----:B0-----:R-:W-:Y:S01]  /*1070*/  IMAD.U32 R2, RZ, RZ, UR5 ;  /* 0x00000005ff027e24 */ /* 0x001fe2000f8e00ff */
[----:B------:R-:W-:-:S02]  /*1080*/  SHF.R.S32.HI R5, RZ, 0x1f, R220 ;  /* 0x0000001fff057819 */ /* 0x000fc400000114dc */
[----:B------:R-:W-:Y:S02]  /*1090*/  LEA.HI R3, R3, R218, RZ, 0x3 ;  /* 0x000000da03037211 */ /* 0x000fe400078f18ff */
[----:B------:R0:W-:Y:S01]  /*10a0*/  STL [R1+0x60], R2 ;  /* 0x0000600201007387 */ /* 0x0001e20000100800 */
[----:B------:R-:W-:Y:S02]  /*10b0*/  LEA.HI R5, R5, R220, RZ, 0x3 ;  /* 0x000000dc05057211 */ /* 0x000fe400078f18ff */
[----:B------:R-:W-:Y:S01]  /*10c0*/  IMAD.SHL.U32 R3, R3, 0x40, RZ ;  /* 0x0000004003037824 */ /* 0x000fe200078e00ff */
[----:B------:R-:W-:Y:S02]  /*10d0*/  LOP3.LUT R237, R236, R237, R235, 0xf6, !PT ;  /* 0x000000edeced7212 */ /* 0x000fe400078ef6eb */
[----:B------:R-:W-:Y:S02]  /*10e0*/  IMAD.SHL.U32 R5, R5, 0x40, RZ ;  /* 0x0000004005057824 */ /* 0x000fe400078e00ff */
[----:B------:R-:W-:Y:S01]  /*10f0*/  LOP3.LUT R230, R3, 0xfffffe00, RZ, 0xc0, !PT ;  /* 0xfffffe0003e67812 */ /* 0x000fe200078ec0ff */
[----:B0-----:R-:W-:-:S02]  /*1100*/  IMAD.U32 R2, RZ, RZ, UR4 ;  /* 0x00000004ff027e24 */ /* 0x001fc4000f8e00ff */
[----:B------:R-:W-:-:S03]  /*1110*/  LOP3.LUT R231, R5, 0xfffffe00, RZ, 0xc0, !PT ;  /* 0xfffffe0005e77812 */ /* 0x000fc600078ec0ff */
[----:B------:R0:W-:Y:S02]  /*1120*/  STL [R1+0x7c], R2 ;  /* 0x00007c0201007387 */ /* 0x0001e40000100800 */
[----:B0-----:R-:W-:-:S05]  /*1130*/  SHF.R.S32.HI R2, RZ, 0x1f, R218 ;  /* 0x0000001fff027819 */ /* 0x001fca00000114da */
[----:B------:R0:W-:Y:S04]  /*1140*/  STL [R1+0x70], R2 ;  /* 0x0000700201007387 */ /* 0x0001e80000100800 */
[----:B------:R1:W-:Y:S01]  /*1150*/  STL [R1+0x6c], R0 ;  /* 0x00006c0001007387 */ /* 0x0003e20000100800 */
[C---:B0-----:R-:W-:Y:S02]  /*1160*/  VIADD R2, R17.reuse, 0x80 ;  /* 0x0000008011027836 */ /* 0x041fe40000000000 */
[----:B-1----:R-:W-:Y:S01]  /*1170*/  VIADD R0, R17, 0xc0 ;  /* 0x000000c011007836 */ /* 0x002fe20000000000 */
[----:B------:R-:W-:-:S05]  /*1180*/  LEA R0, R6, UR4, 0x1 ;  /* 0x0000000406007c11 */ /* 0x000fca000f8e08ff */
[----:B------:R0:W-:Y:S02]  /*1190*/  STL [R1+0x88], R0 ;  /* 0x0000880001007387 */ /* 0x0001e40000100800 */
.L_x_2567:
[----:B------:R-:W1:Y:S01]  /*11a0*/  LDC.64 R2, c[0x0][0xc60] ;  /* 0x00031800ff027b82 */ /* 0x000e620000000a00 */
[----:B------:R-:W-:Y:S01]  /*11b0*/  ULDC.64 UR4, c[0x0][0xa28] ;  /* 0x00028a0000047ab9 */ /* 0x000fe20000000a00 */
[----:B------:R-:W-:Y:S01]  /*11c0*/  ULDC.64 UR6, c[0x0][0xa18] ;  /* 0x0002860000067ab9 */ /* 0x000fe20000000a00 */
[----:B------:R-:W-:Y:S01]  /*11d0*/  ULDC.64 UR8, c[0x0][0xa08] ;  /* 0x0002820000087ab9 */ /* 0x000fe20000000a00 */
[----:B-1----:R-:W-:-:S05]  /*11e0*/  IMAD.WIDE R2, R227, 0x4, R2 ;  /* 0x00000004e3027825 */ /* 0x002fca00078e0202 */
[----:B0-2345:R-:W0:Y:S01]  /*11f0*/  LDG.E R8, desc[UR60][R2.64] ;  /* 0x0000003c02087981 */ /* 0x03de22000c1e1900 */
[----:B------:R-:W-:Y:S01]  /*1200*/  ISETP.NE.U32.AND P2, PT, RZ, UR4, PT ;  /* 0x00000004ff007c0c */ /* 0x000fe2000bf45070 */
[----:B------:R-:W-:Y:S01]  /*1210*/  IMAD.MOV.U32 R26, RZ, RZ, RZ ;  /* 0x000000ffff1a7224 */ /* 0x000fe200078e00ff */
[----:B------:R-:W-:Y:S02]  /*1220*/  ISETP.NE.U32.AND P1, PT, RZ, UR6, PT ;  /* 0x00000006ff007c0c */ /* 0x000fe4000bf25070 */
[----:B------:R-:W-:Y:S02]  /*1230*/  ISETP.NE.AND.EX P2, PT, RZ, UR5, PT, P2 ;  /* 0x00000005ff007c0c */ /* 0x000fe4000bf45320 */
[----:B------:R-:W-:Y:S02]  /*1240*/  ISETP.NE.AND.EX P1, PT, RZ, UR7, PT, P1 ;  /* 0x00000007ff007c0c */ /* 0x000fe4000bf25310 */
[----:B------:R-:W-:-:S04]  /*1250*/  ISETP.NE.U32.AND P0, PT, RZ, UR8, PT ;  /* 0x00000008ff007c0c */ /* 0x000fc8000bf05070 */
[----:B------:R-:W-:Y:S02]  /*1260*/  ISETP.NE.AND.EX P0, PT, RZ, UR9, PT, P0 ;  /* 0x00000009ff007c0c */ /* 0x000fe4000bf05300 */
[----:B0-----:R-:W-:Y:S01]  /*1270*/  SHF.R.S32.HI R0, RZ, 0x1f, R8 ;  /* 0x0000001fff007819 */ /* 0x001fe20000011408 */
[C---:B------:R-:W-:Y:S02]  /*1280*/  IMAD.SHL.U32 R28, R8.reuse, 0x4, RZ ;  /* 0x00000004081c7824 */ /* 0x040fe400078e00ff */
[C---:B------:R-:W-:Y:S01]  /*1290*/  @P2 LEA R2, P3, R8.reuse, UR4, 0x2 ;  /* 0x0000000408022c11 */ /* 0x040fe2000f8610ff */
[----:B------:R0:W-:Y:S01]  /*12a0*/  STL [R1+0x74], R8 ;  /* 0x0000740801007387 */ /* 0x0001e20000100800 */
[C-C-:B------:R-:W-:Y:S02]  /*12b0*/  SHF.L.U64.HI R29, R8.reuse, 0x2, R0.reuse ;  /* 0x00000002081d7819 */ /* 0x140fe40000010200 */
[----:B------:R-:W-:Y:S01]  /*12c0*/  @P2 LEA.HI.X R3, R8, UR5, R0, 0x2, P3 ;  /* 0x0000000508032c11 */ /* 0x000fe200098f1400 */
[----:B------:R-:W-:Y:S01]  /*12d0*/  IMAD.MOV.U32 R0, RZ, RZ, RZ ;  /* 0x000000ffff007224 */ /* 0x000fe200078e00ff */
[C---:B------:R-:W-:Y:S01]  /*12e0*/  IADD3 R6, P4, R28.reuse, UR8, RZ ;  /* 0x000000081c067c10 */ /* 0x040fe2000ff9e0ff */
[----:B------:R-:W-:Y:S01]  /*12f0*/  ULDC UR4, c[0x0][0x288] ;  /* 0x0000a20000047ab9 */ /* 0x000fe20000000800 */
[----:B------:R0:W-:Y:S04]  /*1300*/  STL [R1+0x84], R225 ;  /* 0x000084e101007387 */ /* 0x0001e80000100800 */
[----:B------:R0:W5:Y:S01]  /*1310*/  @P2 LDG.E R0, desc[UR60][R2.64] ;  /* 0x0000003c02002981 */ /* 0x000162000c1e1900 */
[----:B------:R-:W-:Y:S01]  /*1320*/  @P1 IADD3 R4, P2, R28, UR6, RZ ;  /* 0x000000061c041c10 */ /* 0x000fe2000ff5e0ff */
[----:B------:R-:W-:Y:S01]  /*1330*/  IMAD.U32 R224, RZ, RZ, UR4 ;  /* 0x00000004ffe07e24 */ /* 0x000fe2000f8e00ff */
[C---:B------:R-:W-:Y:S01]  /*1340*/  IADD3.X R7, R29.reuse, UR9, RZ, P4, !PT ;  /* 0x000000091d077c10 */ /* 0x040fe2000a7fe4ff */
[----:B------:R0:W-:Y:S01]  /*1350*/  STL [R1+0x78], R226 ;  /* 0x000078e201007387 */ /* 0x0001e20000100800 */
[----:B------:R-:W-:Y:S01]  /*1360*/  @P1 IADD3.X R5, R29, UR7, RZ, P2, !PT ;  /* 0x000000071d051c10 */ /* 0x000fe200097fe4ff */
[----:B------:R-:W-:Y:S01]  /*1370*/  ULDC.64 UR4, c[0x0][0x3f8] ;  /* 0x0000fe0000047ab9 */ /* 0x000fe20000000a00 */
[----:B------:R-:W-:Y:S01]  /*1380*/  ULDC.64 UR6, c[0x0][0xa20] ;  /* 0x0002880000067ab9 */ /* 0x000fe20000000a00 */
[----:B------:R0:W5:Y:S01]  /*1390*/  @P0 LDG.E R26, desc[UR60][R6.64] ;  /* 0x0000003c061a0981 */ /* 0x000162000c1e1900 */
[----:B------:R-:W-:-:S03]  /*13a0*/  ULDC UR8, c[0x0][0x2e0] ;  /* 0x0000b80000087ab9 */ /* 0x000fc60000000800 */
[----:B------:R0:W5:Y:S01]  /*13b0*/  @P1 LDG.E R224, desc[UR60][R4.64] ;  /* 0x0000003c04e01981 */ /* 0x000162000c1e1900 */
[----:B------:R-:W-:Y:S01]  /*13c0*/  UISETP.NE.U32.AND UP0, UPT, UR4, URZ, UPT ;  /* 0x0000003f0400728c */ /* 0x000fe2000bf05070 */
[----:B------:R-:W-:Y:S02]  /*13d0*/  ISETP.NE.U32.AND P2, PT, RZ, UR6, PT ;  /* 0x00000006ff007c0c */ /* 0x000fe4000bf45070 */
[----:B------:R-:W-:Y:S01]  /*13e0*/  ULDC UR4, c[0x0][0x404] ;  /* 0x0001010000047ab9 */ /* 0x000fe20000000800 */
[----:B------:R-:W-:-:S04]  /*13f0*/  UISETP.NE.AND.EX UP0, UPT, UR5, URZ, UPT, UP0 ;  /* 0x0000003f0500728c */ /* 0x000fc8000bf05300 */
[----:B------:R-:W-:Y:S01]  /*1400*/  USEL UR4, UR4, 0x1, UP0 ;  /* 0x0000000104047887 */ /* 0x000fe20008000000 */
[----:B------:R-:W-:Y:S01]  /*1410*/  ISETP.NE.AND.EX P2, PT, RZ, UR7, PT, P2 ;  /* 0x00000007ff007c0c */ /* 0x000fe2000bf45320 */
[----:B------:R-:W-:Y:S02]  /*1420*/  ULDC UR9, c[0x0][0x338] ;  /* 0x0000ce0000097ab9 */ /* 0x000fe40000000800 */
[----:B------:R-:W-:Y:S01]  /*1430*/  UIMAD UR8, UR4, UR8, URZ ;  /* 0x00000008040872a4 */ /* 0x000fe2000f8e023f */
[----:B------:R-:W-:Y:S01]  /*1440*/  IMAD.MOV.U32 R25, RZ, RZ, R8 ;  /* 0x000000ffff197224 */ /* 0x000fe200078e0008 */
[----:B0-----:R-:W-:Y:S10]  /*1450*/  @P1 BRA `(.L_x_2288) ;  /* 0x0000000000241947 */ /* 0x001ff40003800000 */
[----:B------:R-:W-:Y:S02]  /*1460*/  ULDC.64 UR4, c[0x0][0xa00] ;  /* 0x0002800000047ab9 */ /* 0x000fe40000000a00 */
[----:B------:R-:W-:-:S04]  /*1470*/  ISETP.NE.U32.AND P1, PT, RZ, UR4, PT ;  /* 0x00000004ff007c0c */ /* 0x000fc8000bf25070 */
[----:B------:R-:W-:-:S13]  /*1480*/  ISETP.NE.AND.EX P1, PT, RZ, UR5, PT, P1 ;  /* 0x00000005ff007c0c */ /* 0x000fda000bf25310 */
[----:B------:R-:W-:Y:S05]  /*1490*/  @!P1 BRA `(.L_x_2288) ;  /* 0x0000000000149947 */ /* 0x000fea0003800000 */
[----:B------:R-:W0:Y:S02]  /*14a0*/  LDC.64 R2, c[0x0][0xa00] ;  /* 0x00028000ff027b82 */ /* 0x000e240000000a00 */
[----:B0-----:R-:W-:-:S05]  /*14b0*/  IMAD.WIDE R2, R25, 0x4, R2 ;  /* 0x0000000419027825 */ /* 0x001fca00078e0202 */
[----:B-----5:R-:W2:Y:S04]  /*14c0*/  LDG.E R224, desc[UR60][R2.64] ;  /* 0x0000003c02e07981 */ /* 0x020ea8000c1e1900 */
[----:B------:R-:W2:Y:S02]  /*14d0*/  LDG.E R5, desc[UR60][R2.64+0x4] ;  /* 0x0000043c02057981 */ /* 0x000ea4000c1e1900 */
[----:B--2---:R-:W-:-:S07]  /*14e0*/  IMAD.IADD R224, R5, 0x1, -R224 ;  /* 0x0000000105e07824 */ /* 0x004fce00078e0ae0 */
.L_x_2288:
[----:B------:R-:W-:Y:S02]  /*14f0*/  IMAD.U32 R2, RZ, RZ, UR9 ;  /* 0x00000009ff027e24 */ /* 0x000fe4000f8e00ff */
[----:B------:R-:W-:Y:S01]  /*1500*/  IMAD.U32 R27, RZ, RZ, UR8 ;  /* 0x00000008ff1b7e24 */ /* 0x000fe2000f8e00ff */
[----:B------:R-:W-:Y:S06]  /*1510*/  @!P2 BRA `(.L_x_2289) ;  /* 0x000000000010a947 */ /* 0x000fec0003800000 */
[----:B------:R-:W-:-:S04]  /*1520*/  IADD3 R4, P0, R28, UR6, RZ ;  /* 0x000000061c047c10 */ /* 0x000fc8000ff1e0ff */
[----:B------:R-:W-:-:S05]  /*1530*/  IADD3.X R5, R29, UR7, RZ, P0, !PT ;  /* 0x000000071d057c10 */ /* 0x000fca00087fe4ff */
[----:B------:R0:W5:Y:S01]  /*1540*/  LDG.E R27, desc[UR60][R4.64] ;  /* 0x0000003c041b7981 */ /* 0x000162000c1e1900 */
[----:B------:R-:W-:Y:S05]  /*1550*/  BRA `(.L_x_2290) ;  /* 0x0000000000107947 */ /* 0x000fea0003800000 */
.L_x_2289:
[----:B------:R-:W-:Y:S05]  /*1560*/  @!P0 BRA `(.L_x_2290) ;  /* 0x00000000000c8947 */ /* 0x000fea0003800000 */
[----:B------:R-:W2:Y:S04]  /*1570*/  LDG.E R4, desc[UR60][R6.64] ;  /* 0x0000003c06047981 */ /* 0x000ea8000c1e1900 */
[----:B------:R-:W2:Y:S02]  /*1580*/  LDG.E R27, desc[UR60][R6.64+0x4] ;  /* 0x0000043c061b7981 */ /* 0x000ea4000c1e1900 */
[----:B--2---:R-:W-:-:S07]  /*1590*/  IMAD.IADD R27, R27, 0x1, -R4 ;  /* 0x000000011b1b7824 */ /* 0x004fce00078e0a04 */
.L_x_2290:
[----:B------:R-:W-:Y:S02]  /*15a0*/  ULDC.64 UR4, c[0x0][0xa10] ;  /* 0x0002840000047ab9 */ /* 0x000fe40000000a00 */
[----:B------:R-:W-:-:S04]  /*15b0*/  ISETP.NE.U32.AND P0, PT, RZ, UR4, PT ;  /* 0x00000004ff007c0c */ /* 0x000fc8000bf05070 */
[----:B------:R-:W-:Y:S01]  /*15c0*/  ISETP.NE.AND.EX P0, PT, RZ, UR5, PT, P0 ;  /* 0x00000005ff007c0c */ /* 0x000fe2000bf05300 */
[----:B------:R-:W-:-:S12]  /*15d0*/  ULDC.64 UR4, c[0x0][0xa30] ;  /* 0x00028c0000047ab9 */ /* 0x000fd80000000a00 */
[----:B0-----:R-:W0:Y:S02]  /*15e0*/  @P0 LDC.64 R4, c[0x0][0xa10] ;  /* 0x00028400ff040b82 */ /* 0x001e240000000a00 */
[----:B0-----:R-:W-:-:S05]  /*15f0*/  @P0 IMAD.WIDE R4, R25, 0x4, R4 ;  /* 0x0000000419040825 */ /* 0x001fca00078e0204 */
[----:B------:R-:W2:Y:S04]  /*1600*/  @P0 LDG.E R3, desc[UR60][R4.64] ;  /* 0x0000003c04030981 */ /* 0x000ea8000c1e1900 */
[----:B------:R-:W2:Y:S01]  /*1610*/  @P0 LDG.E R8, desc[UR60][R4.64+0x4] ;  /* 0x0000043c04080981 */ /* 0x000ea2000c1e1900 */
[----:B------:R-:W-:Y:S01]  /*1620*/  ISETP.NE.U32.AND P1, PT, RZ, UR4, PT ;  /* 0x00000004ff007c0c */ /* 0x000fe2000bf25070 */
[----:B-----5:R-:W-:-:S03]  /*1630*/  IMAD.MOV.U32 R144, RZ, RZ, R27 ;  /* 0x000000ffff907224 */ /* 0x020fc600078e001b */
[----:B------:R-:W-:-:S13]  /*1640*/  ISETP.NE.AND.EX P1, PT, RZ, UR5, PT, P1 ;  /* 0x00000005ff007c0c */ /* 0x000fda000bf25310 */
[----:B------:R-:W-:-:S04]  /*1650*/  @P1 IADD3 R6, P2, R28, UR4, RZ ;  /* 0x000000041c061c10 */ /* 0x000fc8000ff5e0ff */
[----:B------:R-:W-:-:S05]  /*1660*/  @P1 IADD3.X R7, R29, UR5, RZ, P2, !PT ;  /* 0x000000051d071c10 */ /* 0x000fca00097fe4ff */
[----:B------:R0:W5:Y:S01]  /*1670*/  @P1 LDG.E R144, desc[UR60][R6.64] ;  /* 0x0000003c06901981 */ /* 0x000162000c1e1900 */
[----:B------:R-:W-:Y:S01]  /*1680*/  IMAD.IADD R9, R27, 0x1, -R0 ;  /* 0x000000011b097824 */ /* 0x000fe200078e0a00 */
[----:B------:R-:W-:-:S03]  /*1690*/  PLOP3.LUT P2, PT, PT, PT, PT, 0x80, 0x0 ;  /* 0x000000000000781c */ /* 0x000fc60003f4f070 */
[----:B------:R-:W-:-:S05]  /*16a0*/  IMAD.MOV R120, RZ, RZ, -R9 ;  /* 0x000000ffff787224 */ /* 0x000fca00078e0a09 */
[----:B------:R-:W-:Y:S01]  /*16b0*/  VIMNMX R120, RZ, R120, !PT ;  /* 0x00000078ff787248 */ /* 0x000fe20007fe0100 */
[----:B--2---:R-:W-:Y:S01]  /*16c0*/  @P0 IMAD.IADD R2, R8, 0x1, -R3 ;  /* 0x0000000108020824 */ /* 0x004fe200078e0a03 */
[----:B------:R-:W-:-:S03]  /*16d0*/  LEA R3, R225, 0xcf, 0x7 ;  /* 0x000000cfe1037811 */ /* 0x000fc600078e38ff */
[----:B------:R-:W-:-:S04]  /*16e0*/  IMAD.IADD R227, R9, 0x1, R2 ;  /* 0x0000000109e37824 */ /* 0x000fc800078e0202 */
[C---:B------:R-:W-:Y:S01]  /*16f0*/  VIADD R0, R227.reuse, 0x4f ;  /* 0x0000004fe3007836 */ /* 0x040fe20000000000 */
[----:B------:R-:W-:-:S03]  /*1700*/  IADD3 R3, R227, R3, -R224 ;  /* 0x00000003e3037210 */ /* 0x000fc60007ffe8e0 */
[----:B------:R-:W-:-:S04]  /*1710*/  IMAD.HI R0, R0, 0x66666667, RZ ;  /* 0x6666666700007827 */ /* 0x000fc800078e02ff */
[----:B------:R-:W-:Y:S01]  /*1720*/  IMAD.HI R4, R3, 0x66666667, RZ ;  /* 0x6666666703047827 */ /* 0x000fe200078e02ff */
[----:B------:R-:W-:-:S04]  /*1730*/  SHF.R.U32.HI R3, RZ, 0x1f, R0 ;  /* 0x0000001fff037819 */ /* 0x000fc80000011600 */
[----:B------:R-:W-:Y:S02]  /*1740*/  SHF.R.U32.HI R5, RZ, 0x1f, R4 ;  /* 0x0000001fff057819 */ /* 0x000fe40000011604 */
[----:B------:R-:W-:Y:S02]  /*1750*/  LEA.HI.SX32 R3, R0, R3, 0x1b ;  /* 0x0000000300037211 */ /* 0x000fe400078fdaff */
[----:B------:R-:W-:-:S04]  /*1760*/  LEA.HI.SX32 R4, R4, R5, 0x1b ;  /* 0x0000000504047211 */ /* 0x000fc800078fdaff */
[----:B------:R-:W-:-:S05]  /*1770*/  VIMNMX R177, R3, R4, PT ;  /* 0x0000000403b17248 */ /* 0x000fca0003fe0100 */
        /* <DEDUP_REMOVED lines=32> */
.L_x_2293:
[----:B------:R-:W-:Y:S05]  /*1980*/  BSYNC B6 ;  /* 0x0000000000067941 */ /* 0x000fea0003800000 */
.L_x_2292:
        /* <DEDUP_REMOVED lines=19> */
[----:B-1---5:R-:W-:Y:S05]  /*1ac0*/  CALL.ABS.NOINC R14 ;  /* 0x000000000e007343 */ /* 0x022fea0003c00000 */
.L_x_2295:
[----:B------:R-:W-:Y:S05]  /*1ad0*/  BSYNC B6 ;  /* 0x0000000000067941 */ /* 0x000fea0003800000 */
.L_x_2294:
[----:B------:R-:W-:Y:S01]  /*1ae0*/  ULDC.64 UR4, c[0x0][0x9f8] ;  /* 0x00027e0000047ab9 */ /* 0x000fe20000000a00 */
[----:B------:R-:W0:Y:S01]  /*1af0*/  LDC R0, c[0x0][0x428] ;  /* 0x00010a00ff007b82 */ /* 0x000e220000000800 */
[----:B------:R-:W-:-:S07]  /*1b00*/  ISETP.NE.U32.AND P0, PT, RZ, UR4, PT ;  /* 0x00000004ff007c0c */ /* 0x000fce000bf05070 */
[----:B------:R-:W1:Y:S01]  /*1b10*/  LDC.64 R98, c[0x0][0x2f0] ;  /* 0x0000bc00ff627b82 */ /* 0x000e620000000a00 */
[----:B------:R-:W-:Y:S01]  /*1b20*/  ISETP.NE.AND.EX P0, PT, RZ, UR5, PT, P0 ;  /* 0x00000005ff007c0c */ /* 0x000fe2000bf05300 */
[----:B------:R-:W-:Y:S01]  /*1b30*/  IMAD.IADD R113, R26, 0x1, R27 ;  /* 0x000000011a717824 */ /* 0x000fe200078e021b */
[----:B------:R-:W-:Y:S01]  /*1b40*/  ULDC UR8, c[0x0][0x2e4] ;  /* 0x0000b90000087ab9 */ /* 0x000fe20000000800 */
[----:B------:R-:W-:Y:S01]  /*1b50*/  VIADD R20, R17, 0x80 ;  /* 0x0000008011147836 */ /* 0x000fe20000000000 */
[----:B------:R-:W-:-:S03]  /*1b60*/  ULDC.64 UR6, c[0x0][0x320] ;  /* 0x0000c80000067ab9 */ /* 0x000fc60000000a00 */
[----:B------:R-:W2:Y:S06]  /*1b70*/  LDC.64 R104, c[0x0][0x3e8] ;  /* 0x0000fa00ff687b82 */ /* 0x000eac0000000a00 */
[----:B------:R-:W-:Y:S02]  /*1b80*/  @P0 IADD3 R4, P1, R28, UR4, RZ ;  /* 0x000000041c040c10 */ /* 0x000fe4000ff3e0ff */
[----:B------:R-:W3:Y:S02]  /*1b90*/  LDC.64 R110, c[0x0][0x3d8] ;  /* 0x0000f600ff6e7b82 */ /* 0x000ee40000000a00 */
[----:B------:R-:W-:Y:S01]  /*1ba0*/  @P0 IADD3.X R5, R29, UR5, RZ, P1, !PT ;  /* 0x000000051d050c10 */ /* 0x000fe20008ffe4ff */
[----:B------:R-:W-:-:S04]  /*1bb0*/  ULDC.64 UR4, c[0x0][0x2f8] ;  /* 0x0000be0000047ab9 */ /* 0x000fc80000000a00 */
[----:B------:R4:W3:Y:S01]  /*1bc0*/  @P0 LDG.E R25, desc[UR60][R4.64] ;  /* 0x0000003c04190981 */ /* 0x0008e2000c1e1900 */
[----:B0-----:R-:W-:Y:S01]  /*1bd0*/  ISETP.NE.AND P0, PT, R0, 0x1, PT ;  /* 0x000000010000780c */ /* 0x001fe20003f05270 */
[----:B------:R-:W0:Y:S01]  /*1be0*/  LDC R12, c[0x0][0x3d4] ;  /* 0x0000f500ff0c7b82 */ /* 0x000e220000000800 */
[----:B------:R-:W-:Y:S01]  /*1bf0*/  SHF.R.S32.HI R21, RZ, 0x1f, R113 ;  /* 0x0000001fff157819 */ /* 0x000fe20000011471 */
[----:B------:R-:W0:Y:S01]  /*1c00*/  S2R R147, SR_TID.X ;  /* 0x0000000000937919 */ /* 0x000e220000002100 */
[----:B------:R-:W-:Y:S01]  /*1c10*/  ISETP.GE.AND P1, PT, R19, UR8, PT ;  /* 0x0000000813007c0c */ /* 0x000fe2000bf26270 */
[----:B------:R-:W-:Y:S01]  /*1c20*/  VIADD R14, R17, 0xc0 ;  /* 0x000000c0110e7836 */ /* 0x000fe20000000000 */
[----:B------:R-:W-:Y:S01]  /*1c30*/  SHF.R.S32.HI R213, RZ, 0x1f, R212 ;  /* 0x0000001fffd57819 */ /* 0x000fe200000114d4 */
[-C--:B-1----:R-:W-:Y:S01]  /*1c40*/  IMAD R6, R21, R98.reuse, RZ ;  /* 0x0000006215067224 */ /* 0x082fe200078e02ff */
[----:B------:R-:W-:Y:S01]  /*1c50*/  IADD3 R112, P3, R22, R113, RZ ;  /* 0x0000007116707210 */ /* 0x000fe20007f7e0ff */
[----:B----4-:R-:W-:Y:S01]  /*1c60*/  IMAD.WIDE.U32 R4, R113, R98, RZ ;  /* 0x0000006271047225 */ /* 0x010fe200078e00ff */
[----:B------:R-:W-:-:S02]  /*1c70*/  ISETP.GE.AND P2, PT, R14, UR8, PT ;  /* 0x000000080e007c0c */ /* 0x000fc4000bf46270 */
[----:B------:R-:W-:Y:S01]  /*1c80*/  SHF.L.U64.HI R128, R98, 0x5, R99 ;  /* 0x0000000562807819 */ /* 0x000fe20000010263 */
[----:B------:R-:W1:Y:S01]  /*1c90*/  @P0 LDC R3, c[0x0][0x42c] ;  /* 0x00010b00ff030b82 */ /* 0x000e620000000800 */
[----:B--2---:R-:W-:Y:S01]  /*1ca0*/  IMAD.WIDE.U32 R100, R22, R104, R212 ;  /* 0x0000006816647225 */ /* 0x004fe200078e00d4 */
[----:B------:R-:W-:Y:S02]  /*1cb0*/  SHF.L.U64.HI R130, R98, 0x6, R99 ;  /* 0x0000000662827819 */ /* 0x000fe40000010263 */
[----:B---3--:R-:W-:Y:S01]  /*1cc0*/  SHF.L.U64.HI R30, R110, 0x5, R111 ;  /* 0x000000056e1e7819 */ /* 0x008fe2000001026f */
[----:B------:R-:W-:Y:S01]  /*1cd0*/  IMAD.WIDE.U32 R106, R22, R110, R212 ;  /* 0x0000006e166a7225 */ /* 0x000fe200078e00d4 */
[C---:B------:R-:W-:Y:S02]  /*1ce0*/  SHF.L.U64.HI R29, R110.reuse, 0x6, R111 ;  /* 0x000000066e1d7819 */ /* 0x040fe4000001026f */
[----:B------:R-:W2:Y:S01]  /*1cf0*/  @P0 LDC R7, c[0x0][0x430] ;  /* 0x00010c00ff070b82 */ /* 0x000ea20000000800 */
[----:B------:R-:W-:Y:S01]  /*1d00*/  IMAD.SHL.U32 R28, R110, 0x20, RZ ;  /* 0x000000206e1c7824 */ /* 0x000fe200078e00ff */
[--C-:B------:R-:W-:Y:S01]  /*1d10*/  SHF.L.U64.HI R34, R104, 0x5, R105.reuse ;  /* 0x0000000568227819 */ /* 0x100fe20000010269 */
[----:B------:R-:W-:Y:S01]  /*1d20*/  IMAD.SHL.U32 R27, R110, 0x40, RZ ;  /* 0x000000406e1b7824 */ /* 0x000fe200078e00ff */
[----:B------:R-:W-:Y:S01]  /*1d30*/  SHF.L.U64.HI R33, R104, 0x6, R105 ;  /* 0x0000000668217819 */ /* 0x000fe20000010269 */
[----:B------:R-:W-:-:S02]  /*1d40*/  IMAD R121, R99, 0x50, RZ ;  /* 0x0000005063797824 */ /* 0x000fc400078e02ff */
[C---:B------:R-:W-:Y:S02]  /*1d50*/  IMAD.SHL.U32 R129, R98.reuse, 0x20, RZ ;  /* 0x0000002062817824 */ /* 0x040fe400078e00ff */
[----:B------:R-:W-:Y:S02]  /*1d60*/  IMAD.SHL.U32 R131, R98, 0x40, RZ ;  /* 0x0000004062837824 */ /* 0x000fe400078e00ff */
[----:B------:R-:W-:Y:S02]  /*1d70*/  IMAD R127, R105, 0x50, RZ ;  /* 0x00000050697f7824 */ /* 0x000fe400078e02ff */
[C---:B------:R-:W-:Y:S01]  /*1d80*/  IMAD.SHL.U32 R32, R104.reuse, 0x20, RZ ;  /* 0x0000002068207824 */ /* 0x040fe200078e00ff */
[----:B0-----:R-:W-:Y:S01]  /*1d90*/  LEA.HI R147, R147, 0x8, RZ, 0x19 ;  /* 0x0000000893937811 */ /* 0x001fe200078fc8ff */
[----:B------:R-:W-:Y:S02]  /*1da0*/  IMAD.SHL.U32 R31, R104, 0x40, RZ ;  /* 0x00000040681f7824 */ /* 0x000fe400078e00ff */
[----:B-1----:R-:W-:-:S04]  /*1db0*/  @P0 IMAD.HI.U32 R0, R226, R3, RZ ;  /* 0x00000003e2000227 */ /* 0x002fc800078e00ff */
[----:B------:R-:W-:Y:S02]  /*1dc0*/  IMAD R3, R113, R99, R6 ;  /* 0x0000006371037224 */ /* 0x000fe400078e0206 */
[----:B------:R-:W-:Y:S01]  /*1dd0*/  IMAD.SHL.U32 R117, R12, 0x2, RZ ;  /* 0x000000020c757824 */ /* 0x000fe200078e00ff */
[----:B--2---:R-:W-:Y:S01]  /*1de0*/  @P0 SHF.R.U32.HI R226, RZ, R7, R0 ;  /* 0x00000007ffe20219 */ /* 0x004fe20000011600 */
[----:B------:R-:W-:Y:S01]  /*1df0*/  IMAD.IADD R5, R5, 0x1, R3 ;  /* 0x0000000105057824 */ /* 0x000fe200078e0203 */
[----:B------:R-:W-:Y:S01]  /*1e00*/  SEL R3, RZ, 0xffffffff, P1 ;  /* 0xffffffffff037807 */ /* 0x000fe20000800000 */
[----:B------:R-:W-:Y:S01]  /*1e10*/  IMAD.X R113, R23, 0x1, R21, P3 ;  /* 0x0000000117717824 */ /* 0x000fe200018e0615 */
[----:B------:R-:W-:Y:S01]  /*1e20*/  SHF.R.S32.HI R6, RZ, 0x1f, R226 ;  /* 0x0000001fff067819 */ /* 0x000fe200000114e2 */
[----:B------:R-:W-:Y:S01]  /*1e30*/  IMAD.WIDE.U32 R4, R226, UR4, R4 ;  /* 0x00000004e2047c25 */ /* 0x000fe2000f8e0004 */
[----:B------:R-:W-:Y:S02]  /*1e40*/  ISETP.GE.AND P0, PT, R17, UR8, PT ;  /* 0x0000000811007c0c */ /* 0x000fe4000bf06270 */
[----:B------:R-:W-:Y:S01]  /*1e50*/  ISETP.GE.AND P1, PT, R19, R12, PT ;  /* 0x0000000c1300720c */ /* 0x000fe20003f26270 */
        /* <DEDUP_REMOVED lines=24> */
[----:B------:R-:W-:-:S04]  /*1fe0*/  IMAD.WIDE.U32 R8, R226, UR6, R4 ;  /* 0x00000006e2087c25 */ /* 0x000fc8000f8e0004 */
[----:B------:R-:W-:-:S04]  /*1ff0*/  IMAD.WIDE.U32 R102, R22, R104, R4 ;  /* 0x0000006816667225 */ /* 0x000fc800078e0004 */
[----:B------:R-:W-:Y:S01]  /*2000*/  IMAD.WIDE.U32 R108, R22, R110, R4 ;  /* 0x0000006e166c7225 */ /* 0x000fe200078e0004 */
[----:B------:R-:W-:-:S03]  /*2010*/  SEL R4, R12, RZ, P1 ;  /* 0x000000ff0c047207 */ /* 0x000fc60000800000 */
[----:B------:R-:W-:Y:S02]  /*2020*/  IMAD.IADD R9, R9, 0x1, R15 ;  /* 0x0000000109097824 */ /* 0x000fe400078e020f */
[----:B------:R-:W-:Y:S02]  /*2030*/  IMAD.IADD R101, R101, 0x1, R13 ;  /* 0x0000000165657824 */ /* 0x000fe400078e020d */
[----:B------:R-:W-:Y:S02]  /*2040*/  IMAD.IADD R103, R13, 0x1, R103 ;  /* 0x000000010d677824 */ /* 0x000fe400078e0267 */
[----:B-----5:R-:W-:-:S04]  /*2050*/  IMAD.WIDE.U32 R100, R144, R104, R100 ;  /* 0x0000006890647225 */ /* 0x020fc800078e0064 */
[----:B------:R-:W-:-:S04]  /*2060*/  IMAD.WIDE.U32 R102, R144, R104, R102 ;  /* 0x0000006890667225 */ /* 0x000fc800078e0066 */
[----:B------:R-:W-:-:S04]  /*2070*/  IMAD.WIDE.U32 R98, R98, 0x50, RZ ;  /* 0x0000005062627825 */ /* 0x000fc800078e00ff */
[----:B------:R-:W-:Y:S01]  /*2080*/  IMAD.IADD R121, R99, 0x1, R121 ;  /* 0x0000000163797824 */ /* 0x000fe200078e0279 */
[----:B------:R-:W-:Y:S02]  /*2090*/  SHF.R.S32.HI R0, RZ, 0x1f, R25 ;  /* 0x0000001fff007819 */ /* 0x000fe40000011419 */
[----:B------:R-:W-:Y:S02]  /*20a0*/  SEL R11, R25, RZ, !P0 ;  /* 0x000000ff190b7207 */ /* 0x000fe40004000000 */
[----:B------:R-:W-:-:S03]  /*20b0*/  SEL R0, R0, RZ, !P0 ;  /* 0x000000ff00007207 */ /* 0x000fc60004000000 */
[----:B------:R-:W-:-:S04]  /*20c0*/  IMAD.WIDE.U32 R38, R11, UR4, R38 ;  /* 0x000000040b267c25 */ /* 0x000fc8000f8e0026 */
[----:B------:R-:W-:Y:S01]  /*20d0*/  IMAD R10, R0, UR4, RZ ;  /* 0x00000004000a7c24 */ /* 0x000fe2000f8e02ff */
[----:B------:R-:W-:Y:S01]  /*20e0*/  IADD3 R36, P0, R38, R6, RZ ;  /* 0x0000000626247210 */ /* 0x000fe20007f1e0ff */
[----:B------:R-:W-:Y:S02]  /*20f0*/  IMAD.IADD R6, R19, 0x1, R4 ;  /* 0x0000000113067824 */ /* 0x000fe400078e0204 */
        /* <DEDUP_REMOVED lines=8> */
[----:B------:R-:W-:-:S03]  /*2180*/  ISETP.GE.AND P0, PT, R17, R12, PT ;  /* 0x0000000c1100720c */ /* 0x000fc60003f06270 */
[----:B------:R-:W-:Y:S01]  /*2190*/  IMAD R7, R22, R111, R0 ;  /* 0x0000006f16077224 */ /* 0x000fe200078e0200 */
[----:B------:R-:W-:-:S03]  /*21a0*/  SEL R0, R12, RZ, P0 ;  /* 0x000000ff0c007207 */ /* 0x000fc60000000000 */
[----:B------:R-:W-:Y:S02]  /*21b0*/  IMAD.IADD R107, R107, 0x1, R7 ;  /* 0x000000016b6b7824 */ /* 0x000fe400078e0207 */
[----:B------:R-:W-:Y:S02]  /*21c0*/  IMAD.IADD R0, R17, 0x1, R0 ;  /* 0x0000000111007824 */ /* 0x000fe400078e0200 */
[----:B------:R-:W-:Y:S01]  /*21d0*/  IMAD.IADD R109, R7, 0x1, R109 ;  /* 0x00000001076d7824 */ /* 0x000fe200078e026d */
[----:B------:R-:W-:Y:S01]  /*21e0*/  SHF.R.S32.HI R7, RZ, 0x1f, R6 ;  /* 0x0000001fff077819 */ /* 0x000fe20000011406 */
[----:B------:R-:W-:Y:S01]  /*21f0*/  IMAD.WIDE.U32 R106, R144, R110, R106 ;  /* 0x0000006e906a7225 */ /* 0x000fe200078e006a */
[----:B------:R-:W-:-:S03]  /*2200*/  SHF.R.S32.HI R5, RZ, 0x1f, R0 ;  /* 0x0000001fff057819 */ /* 0x000fc60000011400 */
[----:B------:R-:W-:Y:S01]  /*2210*/  IMAD.WIDE.U32 R108, R144, R110, R108 ;  /* 0x0000006e906c7225 */ /* 0x000fe200078e006c */
[CC--:B------:R-:W-:Y:S02]  /*2220*/  LEA.HI R4, R5.reuse, R0.reuse, RZ, 0x6 ;  /* 0x0000000005047211 */ /* 0x0c0fe400078f30ff */
[----:B------:R-:W-:Y:S02]  /*2230*/  LEA.HI R5, R5, R0, RZ, 0x3 ;  /* 0x0000000005057211 */ /* 0x000fe400078f18ff */
[CC--:B------:R-:W-:Y:S02]  /*2240*/  LEA.HI R0, R7.reuse, R6.reuse, RZ, 0x6 ;  /* 0x0000000607007211 */ /* 0x0c0fe400078f30ff */
[----:B------:R-:W-:Y:S02]  /*2250*/  LEA.HI R6, R7, R6, RZ, 0x3 ;  /* 0x0000000607067211 */ /* 0x000fe400078f18ff */
[----:B------:R-:W-:Y:S02]  /*2260*/  SHF.R.S32.HI R13, RZ, 0x6, R0 ;  /* 0x00000006ff0d7819 */ /* 0x000fe40000011400 */
[----:B------:R-:W-:-:S02]  /*2270*/  LOP3.LUT R0, R229, 0x38, R6, 0xf8, !PT ;  /* 0x00000038e5007812 */ /* 0x000fc400078ef806 */
[----:B------:R-:W-:Y:S01]  /*2280*/  SHF.R.S32.HI R9, RZ, 0x6, R4 ;  /* 0x00000006ff097819 */ /* 0x000fe20000011404 */
[----:B------:R-:W-:Y:S01]  /*2290*/  IMAD R140, R13, 0x1400, R230 ;  /* 0x000014000d8c7824 */ /* 0x000fe200078e02e6 */
[--C-:B------:R-:W-:Y:S01]  /*22a0*/  LOP3.LUT R4, R229, 0x38, R5.reuse, 0xf8, !PT ;  /* 0x00000038e5047812 */ /* 0x100fe200078ef805 */
[----:B------:R-:W-:Y:S01]  /*22b0*/  IMAD R142, R13, 0x1400, R236 ;  /* 0x000014000d8e7824 */ /* 0x000fe200078e02ec */
[-C--:B------:R-:W-:Y:S01]  /*22c0*/  LOP3.LUT R11, R0, R233.reuse, RZ, 0x3c, !PT ;  /* 0x000000e9000b7212 */ /* 0x080fe200078e3cff */
[C---:B------:R-:W-:Y:S01]  /*22d0*/  IMAD R141, R9.reuse, 0x1400, R230 ;  /* 0x00001400098d7824 */ /* 0x040fe200078e02e6 */
[----:B------:R-:W-:Y:S01]  /*22e0*/  LOP3.LUT R7, R228, 0x38, R5, 0xf8, !PT ;  /* 0x00000038e4077812 */ /* 0x000fe200078ef805 */
[C---:B------:R-:W-:Y:S01]  /*22f0*/  IMAD R143, R9.reuse, 0x1400, R236 ;  /* 0x00001400098f7824 */ /* 0x040fe200078e02ec */
[----:B------:R-:W-:Y:S01]  /*2300*/  LOP3.LUT R4, R4, R233, RZ, 0x3c, !PT ;  /* 0x000000e904047212 */ /* 0x000fe200078e3cff */
[----:B------:R-:W-:Y:S01]  /*2310*/  IMAD.IADD R140, R140, 0x1, R11 ;  /* 0x000000018c8c7824 */ /* 0x000fe200078e020b */
[----:B------:R-:W-:Y:S01]  /*2320*/  LOP3.LUT R11, R6, 0x38, RZ, 0xc0, !PT ;  /* 0x00000038060b7812 */ /* 0x000fe200078ec0ff */
[--C-:B------:R-:W-:Y:S01]  /*2330*/  IMAD R133, R9, 0x1400, R231.reuse ;  /* 0x0000140009857824 */ /* 0x100fe200078e02e7 */
[----:B------:R-:W-:Y:S01]  /*2340*/  LOP3.LUT R8, R7, R232, RZ, 0x3c, !PT ;  /* 0x000000e807087212 */ /* 0x000fe200078e3cff */
[----:B------:R-:W-:Y:S01]  /*2350*/  IMAD.IADD R141, R141, 0x1, R4 ;  /* 0x000000018d8d7824 */ /* 0x000fe200078e0204 */
[----:B------:R-:W-:Y:S01]  /*2360*/  LOP3.LUT R7, R5, 0x38, RZ, 0xc0, !PT ;  /* 0x0000003805077812 */ /* 0x000fe200078ec0ff */
[----:B------:R-:W-:Y:S01]  /*2370*/  IMAD R132, R13, 0x1400, R231 ;  /* 0x000014000d847824 */ /* 0x000fe200078e02e7 */
[----:B------:R-:W-:Y:S01]  /*2380*/  LOP3.LUT R4, R11, 0x1c0, R234, 0xf8, !PT ;  /* 0x000001c00b047812 */ /* 0x000fe200078ef8ea */
[----:B------:R-:W-:Y:S01]  /*2390*/  IMAD.IADD R133, R133, 0x1, R8 ;  /* 0x0000000185857824 */ /* 0x000fe200078e0208 */
[----:B------:R-:W-:-:S02]  /*23a0*/  LOP3.LUT R0, R7, 0x1c0, R234, 0xf8, !PT ;  /* 0x000001c007007812 */ /* 0x000fc400078ef8ea */
[-C--:B------:R-:W-:Y:S02]  /*23b0*/  LOP3.LUT R7, R4, R235.reuse, RZ, 0x3c, !PT ;  /* 0x000000eb04077212 */ /* 0x080fe400078e3cff */
[----:B------:R-:W-:Y:S02]  /*23c0*/  LOP3.LUT R0, R0, R235, RZ, 0x3c, !PT ;  /* 0x000000eb00007212 */ /* 0x000fe400078e3cff */
[----:B------:R-:W-:Y:S01]  /*23d0*/  LOP3.LUT R15, R228, 0x38, R6, 0xf8, !PT ;  /* 0x00000038e40f7812 */ /* 0x000fe200078ef806 */
[----:B------:R-:W-:Y:S01]  /*23e0*/  IMAD.IADD R142, R142, 0x1, R7 ;  /* 0x000000018e8e7824 */ /* 0x000fe200078e0207 */
[----:B------:R-:W-:Y:S01]  /*23f0*/  SHF.R.S32.HI R7, RZ, 0x1f, R144 ;  /* 0x0000001fff077819 */ /* 0x000fe20000011490 */
[----:B------:R-:W-:Y:S01]  /*2400*/  IMAD.IADD R143, R143, 0x1, R0 ;  /* 0x000000018f8f7824 */ /* 0x000fe200078e0200 */
[----:B------:R-:W-:Y:S02]  /*2410*/  LOP3.LUT R15, R15, R232, RZ, 0x3c, !PT ;  /* 0x000000e80f0f7212 */ /* 0x000fe400078e3cff */
[----:B------:R-:W-:Y:S01]  /*2420*/  LOP3.LUT R13, R5, 0xfffffff8, RZ, 0xc0, !PT ;  /* 0xfffffff8050d7812 */ /* 0x000fe200078ec0ff */
[C---:B------:R-:W-:Y:S01]  /*2430*/  IMAD R0, R7.reuse, R104, RZ ;  /* 0x0000006807007224 */ /* 0x040fe200078e02ff */
[----:B------:R-:W-:Y:S01]  /*2440*/  LOP3.LUT R11, R6, 0xfffffff8, RZ, 0xc0, !PT ;  /* 0xfffffff8060b7812 */ /* 0x000fe200078ec0ff */
[----:B------:R-:W-:Y:S01]  /*2450*/  IMAD.IADD R132, R132, 0x1, R15 ;  /* 0x0000000184847824 */ /* 0x000fe200078e020f */
[----:B------:R-:W-:Y:S01]  /*2460*/  SHF.R.S32.HI R14, RZ, 0x3, R5 ;  /* 0x00000003ff0e7819 */ /* 0x000fe20000011405 */
[----:B------:R-:W-:Y:S01]  /*2470*/  IMAD R9, R144, R105, R0 ;  /* 0x0000006990097224 */ /* 0x000fe200078e0200 */
[----:B------:R-:W-:Y:S01]  /*2480*/  SHF.R.S32.HI R12, RZ, 0x3, R6 ;  /* 0x00000003ff0c7819 */ /* 0x000fe20000011406 */
[----:B------:R-:W-:Y:S01]  /*2490*/  IMAD R0, R7, R110, RZ ;  /* 0x0000006e07007224 */ /* 0x000fe200078e02ff */
[----:B------:R-:W-:Y:S01]  /*24a0*/  SHF.R.S32.HI R6, RZ, 0x1f, R11 ;  /* 0x0000001fff067819 */ /* 0x000fe2000001140b */
[----:B------:R-:W-:-:S02]  /*24b0*/  IMAD R7, R111, 0x50, RZ ;  /* 0x000000506f077824 */ /* 0x000fc400078e02ff */
[----:B------:R-:W-:Y:S01]  /*24c0*/  IMAD R15, R144, R111, R0 ;  /* 0x0000006f900f7224 */ /* 0x000fe200078e0200 */
[----:B------:R-:W-:Y:S01]  /*24d0*/  SEL R0, RZ, 0x8, P2 ;  /* 0x00000008ff007807 */ /* 0x000fe20001000000 */
[----:B------:R-:W-:-:S03]  /*24e0*/  IMAD.WIDE.U32 R110, R110, 0x50, RZ ;  /* 0x000000506e6e7825 */ /* 0x000fc600078e00ff */
[----:B------:R-:W-:Y:S01]  /*24f0*/  LOP3.LUT R0, R3, R0, RZ, 0xfc, !PT ;  /* 0x0000000003007212 */ /* 0x000fe200078efcff */
[----:B------:R-:W-:-:S03]  /*2500*/  IMAD.WIDE.U32 R104, R104, 0x50, RZ ;  /* 0x0000005068687825 */ /* 0x000fc600078e00ff */
[C---:B------:R-:W-:Y:S01]  /*2510*/  LOP3.LUT R10, R0.reuse, 0x2, RZ, 0xc0, !PT ;  /* 0x00000002000a7812 */ /* 0x040fe200078ec0ff */
[----:B------:R-:W-:Y:S01]  /*2520*/  IMAD.IADD R126, R111, 0x1, R7 ;  /* 0x000000016f7e7824 */ /* 0x000fe200078e0207 */
[C---:B------:R-:W-:Y:S01]  /*2530*/  LOP3.LUT R8, R0.reuse, 0x8, RZ, 0xc0, !PT ;  /* 0x0000000800087812 */ /* 0x040fe200078ec0ff */
[----:B------:R-:W-:Y:S01]  /*2540*/  IMAD.IADD R25, R101, 0x1, R9 ;  /* 0x0000000165197824 */ /* 0x000fe200078e0209 */
[----:B------:R-:W-:Y:S01]  /*2550*/  SHF.R.S32.HI R7, RZ, 0x1f, R13 ;  /* 0x0000001fff077819 */ /* 0x000fe2000001140d */
[----:B------:R-:W-:Y:S01]  /*2560*/  IMAD.IADD R21, R9, 0x1, R103 ;  /* 0x0000000109157824 */ /* 0x000fe200078e0267 */
[----:B------:R-:W-:Y:S01]  /*2570*/  LOP3.LUT R9, R0, 0x4, RZ, 0xc0, !PT ;  /* 0x0000000400097812 */ /* 0x000fe200078ec0ff */
[----:B------:R-:W-:Y:S02]  /*2580*/  IMAD.IADD R20, R107, 0x1, R15 ;  /* 0x000000016b147824 */ /* 0x000fe400078e020f */
[----:B------:R-:W-:Y:S02]  /*2590*/  IMAD.IADD R127, R105, 0x1, R127 ;  /* 0x00000001697f7824 */ /* 0x000fe400078e027f */
[----:B------:R-:W-:-:S02]  /*25a0*/  IMAD.IADD R15, R15, 0x1, R109 ;  /* 0x000000010f0f7824 */ /* 0x000fc400078e026d */
[----:B------:R-:W-:-:S07]  /*25b0*/  IMAD.IADD R5, R97, 0x1, R41 ;  /* 0x0000000161057824 */ /* 0x000fce00078e0229 */
.L_x_2403:
[----:B------:R-:W0:Y:S01]  /*25c0*/  LDC.64 R118, c[0x0][0x2d8] ;  /* 0x0000b600ff767b82 */ /* 0x000e220000000a00 */
[----:B--23--:R-:W-:Y:S01]  /*25d0*/  VIADD R45, R24, 0xffffffff ;  /* 0xffffffff182d7836 */ /* 0x00cfe20000000000 */
[----:B------:R-:W-:Y:S05]  /*25e0*/  YIELD ;  /* 0x0000000000007946 */ /* 0x000fea0003800000 */
[----:B------:R-:W-:Y:S01]  /*25f0*/  SHF.R.S32.HI R42, RZ, 0x1f, R45 ;  /* 0x0000001fff2a7819 */ /* 0x000fe2000001142d */
[----:B------:R-:W1:Y:S01]  /*2600*/  LDC R116, c[0x0][0x3d4] ;  /* 0x0000f500ff747b82 */ /* 0x000e620000000800 */
        /* <DEDUP_REMOVED lines=16> */
[----:B-----5:R-:W-:Y:S02]  /*2710*/  LEA R60, P6, R40, R118, 0x1 ;  /* 0x00000076283c7211 */ /* 0x020fe400078c08ff */
[----:B------:R-:W-:Y:S02]  /*2720*/  ISETP.GT.AND P3, PT, R45, R120, PT ;  /* 0x000000782d00720c */ /* 0x000fe40003f64270 */
[-C--:B------:R-:W-:Y:S01]  /*2730*/  LEA.HI.X R55, R4, R119.reuse, R24, 0x1, P5 ;  /* 0x0000007704377211 */ /* 0x080fe200028f0c18 */
[----:B------:R-:W-:Y:S01]  /*2740*/  IMAD R4, R3, 0x2, R16 ;  /* 0x0000000203047824 */ /* 0x000fe200078e0210 */
[----:B------:R-:W-:Y:S01]  /*2750*/  LEA.HI.X R61, R40, R119, R41, 0x1, P6 ;  /* 0x00000077283d7211 */ /* 0x000fe200030f0c29 */
[----:B------:R-:W-:Y:S01]  /*2760*/  IMAD.MOV.U32 R24, RZ, RZ, R45 ;  /* 0x000000ffff187224 */ /* 0x000fe200078e002d */
[----:B------:R-:W-:Y:S01]  /*2770*/  P2R R114, PR, RZ, 0x8 ;  /* 0x00000008ff727803 */ /* 0x000fe20000000000 */
        /* <DEDUP_REMOVED lines=30> */
[----:B------:R-:W-:Y:S01]  /*2960*/  ISETP.GE.AND P5, PT, R212, R116, PT ;  /* 0x00000074d400720c */ /* 0x000fe20003fa6270 */
[----:B------:R-:W-:Y:S01]  /*2970*/  IMAD.X R42, R0, 0x1, R20, P2 ;  /* 0x00000001002a7824 */ /* 0x000fe200010e0614 */
[----:B------:R-:W-:Y:S01]  /*2980*/  LEA R40, P2, R41, UR4, 0x1 ;  /* 0x0000000429287c11 */ /* 0x000fe2000f8408ff */
[----:B------:R-:W-:Y:S01]  /*2990*/  IMAD.X R44, R115, 0x1, R25, P4 ;  /* 0x00000001732c7824 */ /* 0x000fe200020e0619 */
[----:B------:R-:W-:-:S02]  /*29a0*/  CS2R R124, SRZ ;  /* 0x00000000007c7805 */ /* 0x000fc4000001ff00 */
[-C--:B------:R-:W-:Y:S02]  /*29b0*/  ISETP.GE.AND P4, PT, R216, R116.reuse, PT ;  /* 0x00000074d800720c */ /* 0x080fe40003f86270 */
[----:B------:R-:W-:Y:S01]  /*29c0*/  LEA.HI.X R41, R41, UR5, R42, 0x1, P2 ;  /* 0x0000000529297c11 */ /* 0x000fe200090f0c2a */
[----:B------:R-:W-:Y:S02]  /*29d0*/  ULDC.64 UR4, c[0x0][0x3e0] ;  /* 0x0000f80000047ab9 */ /* 0x000fe40000000a00 */
[C---:B------:R-:W-:Y:S02]  /*29e0*/  LEA R42, P2, R43.reuse, UR4, 0x1 ;  /* 0x000000042b2a7c11 */ /* 0x040fe4000f8408ff */
[----:B------:R0:W5:Y:S02]  /*29f0*/  @!P5 LDG.E.64 R122, desc[UR60][R40.64] ;  /* 0x0000003c287ad981 */ /* 0x000164000c1e1b00 */
        /* <DEDUP_REMOVED lines=16> */
.L_x_2300:
[----:B------:R-:W-:Y:S05]  /*2b00*/  BSYNC B1 ;  /* 0x0000000000017941 */ /* 0x000fea0003800000 */
.L_x_2299:
        /* <DEDUP_REMOVED lines=29> */
[----:B------:R-:W-:Y:S01]  /*2ce0*/  PRMT R182, R40, 0x7610, R182 ;  /* 0x0000761028b67816 */ /* 0x000fe200000000b6 */
[----:B------:R-:W-:Y:S01]  /*2cf0*/  IMAD.MOV.U32 R40, RZ, RZ, R119 ;  /* 0x000000ffff287224 */ /* 0x000fe200078e0077 */
[----:B------:R-:W-:Y:S01]  /*2d00*/  PRMT R136, R136, 0x5410, R41 ;  /* 0x0000541088887816 */ /* 0x000fe20000000029 */
[----:B------:R-:W-:Y:S01]  /*2d10*/  IMAD.MOV.U32 R41, RZ, RZ, R125 ;  /* 0x000000ffff297224 */ /* 0x000fe200078e007d */
[----:B------:R-:W-:Y:S02]  /*2d20*/  CS2R R74, SRZ ;  /* 0x00000000004a7805 */ /* 0x000fe4000001ff00 */
[----:B------:R-:W-:Y:S02]  /*2d30*/  CS2R R78, SRZ ;  /* 0x00000000004e7805 */ /* 0x000fe4000001ff00 */
[----:B------:R-:W-:-:S02]  /*2d40*/  PRMT R183, R40, 0x7610, R183 ;  /* 0x0000761028b77816 */ /* 0x000fc400000000b7 */
[----:B------:R-:W-:Y:S02]  /*2d50*/  CS2R R68, SRZ ;  /* 0x0000000000447805 */ /* 0x000fe4000001ff00 */
[----:B------:R-:W-:Y:S02]  /*2d60*/  PRMT R156, R41, 0x7610, R156 ;  /* 0x00007610299c7816 */ /* 0x000fe4000000009c */
        /* <DEDUP_REMOVED lines=34> */
.L_x_2302:
[----:B------:R-:W-:Y:S05]  /*2f90*/  BSYNC B1 ;  /* 0x0000000000017941 */ /* 0x000fea0003800000 */
.L_x_2301:
        /* <DEDUP_REMOVED lines=8> */
[----:B------:R-:W-:Y:S01]  /*3020*/  CS2R R58, SRZ ;  /* 0x00000000003a7805 */ /* 0x000fe2000001ff00 */
[----:B-----5:R-:W-:Y:S01]  /*3030*/  IMAD.MOV.U32 R139, RZ, RZ, R66 ;  /* 0x000000ffff8b7224 */ /* 0x020fe200078e0042 */
        /* <DEDUP_REMOVED lines=32> */
.L_x_2304:
[----:B------:R-:W-:Y:S05]  /*3240*/  BSYNC B1 ;  /* 0x0000000000017941 */ /* 0x000fea0003800000 */
.L_x_2303:
[----:B------:R-:W2:Y:S01]  /*3250*/  LDL R0, [R1+0x60] ;  /* 0x0000600001007983 */ /* 0x000ea20000100800 */
[----:B01----:R-:W-:Y:S01]  /*3260*/  IMAD.MOV.U32 R40, RZ, RZ, R70 ;  /* 0x000000ffff287224 */ /* 0x003fe200078e0046 */
[----:B------:R-:W-:Y:S01]  /*3270*/  MOV R41, R71 ;  /* 0x0000004700297202 */ /* 0x000fe20000000f00 */
[----:B------:R-:W-:Y:S01]  /*3280*/  IMAD.MOV.U32 R42, RZ, RZ, R74 ;  /* 0x000000ffff2a7224 */ /* 0x000fe200078e004a */
[----:B------:R-:W-:Y:S02]  /*3290*/  PRMT R162, R139, 0x7610, R162 ;  /* 0x000076108ba27816 */ /* 0x000fe400000000a2 */
        /* <DEDUP_REMOVED lines=64> */
.L_x_2305:
[----:B------:R-:W-:Y:S01]  /*36a0*/  IMAD R0, R18, 0x8, R16 ;  /* 0x0000000812007824 */ /* 0x000fe200078e0210 */
[----:B------:R-:W-:Y:S01]  /*36b0*/  SHF.L.U32 R115, R221, 0x1f, RZ ;  /* 0x0000001fdd737819 */ /* 0x000fe200000006ff */
[----:B------:R-:W-:Y:S03]  /*36c0*/  BSSY B1, `(.L_x_2306) ;  /* 0x0000003000017945 */ /* 0x000fe60003800000 */
[----:B------:R-:W0:Y:S02]  /*36d0*/  SYNCS.PHASECHK.TRANS64.TRYWAIT P6, [R0+URZ+0x38890], R115 ;  /* 0x03889073000075a7 */ /* 0x000e2400080c017f */
[----:B0-----:R-:W-:Y:S05]  /*36e0*/  @!P6 BRA `(.L_x_2307) ;  /* 0x000002b8004ce947 */ /* 0x001fea0003800000 */
.L_x_2673:
[----:B------:R-:W-:Y:S05]  /*36f0*/  BSYNC B1 ;  /* 0x0000000000017941 */ /* 0x000fea0003800000 */
.L_x_2306:
        /* <DEDUP_REMOVED lines=10> */
[--C-:B------:R-:W-:Y:S02]  /*37a0*/  SHF.R.U64 R153, R124, 0x10, R125.reuse ;  /* 0x000000107c997819 */ /* 0x100fe4000000127d */
[----:B------:R-:W-:Y:S02]  /*37b0*/  SHF.R.U32.HI R155, RZ, 0x10, R125 ;  /* 0x00000010ff9b7819 */ /* 0x000fe4000001167d */
[----:B------:R-:W-:Y:S01]  /*37c0*/  SHF.R.U32.HI R154, RZ, 0x10, R123 ;  /* 0x00000010ff9a7819 */ /* 0x000fe2000001167b */
[----:B--2---:R-:W-:Y:S01]  /*37d0*/  IMAD.U32 R123, R42, 0x10000, RZ ;  /* 0x000100002a7b7824 */ /* 0x004fe200078e00ff */
[----:B------:R-:W-:Y:S02]  /*37e0*/  PRMT R124, R138, 0x5432, R152 ;  /* 0x000054328a7c7816 */ /* 0x000fe40000000098 */
[----:B------:R-:W-:-:S02]  /*37f0*/  PRMT R152, R157, 0x5410, R153 ;  /* 0x000054109d987816 */ /* 0x000fc40000000099 */
[----:B------:R-:W-:Y:S01]  /*3800*/  PRMT R153, R156, 0x5410, R155 ;  /* 0x000054109c997816 */ /* 0x000fe2000000009b */
[----:B------:R-:W-:Y:S01]  /*3810*/  IMAD.U32 R155, R40, 0x10000, RZ ;  /* 0x00010000289b7824 */ /* 0x000fe200078e00ff */
[----:B------:R-:W-:Y:S01]  /*3820*/  PRMT R125, R137, 0x5432, R154 ;  /* 0x00005432897d7816 */ /* 0x000fe2000000009a */
[C---:B------:R-:W-:Y:S01]  /*3830*/  IMAD.U32 R154, R41.reuse, 0x10000, RZ ;  /* 0x00010000299a7824 */ /* 0x040fe200078e00ff */
[----:B------:R-:W-:Y:S01]  /*3840*/  LOP3.LUT R158, R41, 0xffff0000, RZ, 0xc0, !PT ;  /* 0xffff0000299e7812 */ /* 0x000fe200078ec0ff */
[----:B------:R-:W-:Y:S01]  /*3850*/  IMAD.U32 R156, R153, 0x10000, RZ ;  /* 0x00010000999c7824 */ /* 0x000fe200078e00ff */
[----:B------:R-:W-:Y:S01]  /*3860*/  LOP3.LUT R42, R42, 0xffff0000, RZ, 0xc0, !PT ;  /* 0xffff00002a2a7812 */ /* 0x000fe200078ec0ff */
[----:B------:R-:W-:Y:S01]  /*3870*/  IMAD.U32 R157, R125, 0x10000, RZ ;  /* 0x000100007d9d7824 */ /* 0x000fe200078e00ff */
[C---:B------:R-:W-:Y:S01]  /*3880*/  LOP3.LUT R41, R152.reuse, 0xffff0000, RZ, 0xc0, !PT ;  /* 0xffff000098297812 */ /* 0x040fe200078ec0ff */
[----:B------:R-:W-:Y:S01]  /*3890*/  IMAD.U32 R152, R152, 0x10000, RZ ;  /* 0x0001000098987824 */ /* 0x000fe200078e00ff */
[----:B------:R-:W-:Y:S01]  /*38a0*/  LOP3.LUT R159, R124, 0xffff0000, RZ, 0xc0, !PT ;  /* 0xffff00007c9f7812 */ /* 0x000fe200078ec0ff */
[-C--:B------:R-:W-:Y:S01]  /*38b0*/  FMUL.FTZ R166, R42, R156.reuse ;  /* 0x0000009c2aa67220 */ /* 0x080fe20000410000 */
[----:B------:R-:W-:Y:S01]  /*38c0*/  LOP3.LUT R122, R43, 0xffff0000, RZ, 0xc0, !PT ;  /* 0xffff00002b7a7812 */ /* 0x000fe200078ec0ff */
[----:B------:R-:W-:Y:S01]  /*38d0*/  FMUL.FTZ R161, R158, R41 ;  /* 0x000000299ea17220 */ /* 0x000fe20000410000 */
[----:B------:R-:W-:Y:S01]  /*38e0*/  FMUL.FTZ R42, R42, R157 ;  /* 0x0000009d2a2a7220 */ /* 0x000fe20000410000 */
[----:B------:R-:W-:Y:S01]  /*38f0*/  FMUL.FTZ R158, R158, R159 ;  /* 0x0000009f9e9e7220 */ /* 0x000fe20000410000 */
[----:B------:R-:W-:Y:S01]  /*3900*/  LOP3.LUT R153, R153, 0xffff0000, RZ, 0xc0, !PT ;  /* 0xffff000099997812 */ /* 0x000fe200078ec0ff */
[----:B------:R-:W-:Y:S01]  /*3910*/  IMAD.U32 R124, R124, 0x10000, RZ ;  /* 0x000100007c7c7824 */ /* 0x000fe200078e00ff */
[----:B------:R-:W-:Y:S01]  /*3920*/  LOP3.LUT R125, R125, 0xffff0000, RZ, 0xc0, !PT ;  /* 0xffff00007d7d7812 */ /* 0x000fe200078ec0ff */
[C---:B------:R-:W-:Y:S01]  /*3930*/  FFMA.FTZ R166, R123.reuse, R157, -R166 ;  /* 0x0000009d7ba67223 */ /* 0x040fe200000108a6 */
[----:B------:R-:W-:Y:S01]  /*3940*/  LOP3.LUT R40, R40, 0xffff0000, RZ, 0xc0, !PT ;  /* 0xffff000028287812 */ /* 0x000fe200078ec0ff */
[C---:B------:R-:W-:Y:S01]  /*3950*/  FFMA.FTZ R161, R154.reuse, R159, -R161 ;  /* 0x0000009f9aa17223 */ /* 0x040fe200000108a1 */
[----:B------:R-:W-:Y:S01]  /*3960*/  FFMA.FTZ R158, R154, R41, R158 ;  /* 0x000000299a9e7223 */ /* 0x000fe2000001009e */
[----:B------:R-:W-:Y:S01]  /*3970*/  FFMA.FTZ R123, R123, R156, R42 ;  /* 0x0000009c7b7b7223 */ /* 0x000fe2000001002a */
[----:B------:R-:W-:-:S02]  /*3980*/  IMAD.U32 R43, R43, 0x10000, RZ ;  /* 0x000100002b2b7824 */ /* 0x000fc400078e00ff */
        /* <DEDUP_REMOVED lines=10> */
[----:B------:R-:W-:Y:S01]  /*3a30*/  F2FP.BF16.F32.PACK_AB R40, R41, R122 ;  /* 0x0000007a2928723e */ /* 0x000fe200000010ff */
[----:B------:R-:W-:Y:S01]  /*3a40*/  IMAD.MOV.U32 R41, RZ, RZ, R158 ;  /* 0x000000ffff297224 */ /* 0x000fe200078e009e */
[----:B------:R-:W-:-:S07]  /*3a50*/  F2FP.BF16.F32.PACK_AB R42, R123, R166 ;  /* 0x000000a67b2a723e */ /* 0x000fce00000010ff */
.L_x_2313:
[----:B------:R-:W-:Y:S05]  /*3a60*/  BSYNC B3 ;  /* 0x0000000000037941 */ /* 0x000fea0003800000 */
.L_x_2312:
[----:B--2---:R1:W-:Y:S02]  /*3a70*/  STG.E.128 desc[UR60][R60.64], R40 ;  /* 0x000000283c007986 */ /* 0x0043e4000c101d3c */
.L_x_2311:
[----:B------:R-:W-:Y:S05]  /*3a80*/  BSYNC B2 ;  /* 0x0000000000027941 */ /* 0x000fea0003800000 */
.L_x_2310:
        /* <DEDUP_REMOVED lines=9> */
[--C-:B------:R-:W-:Y:S02]  /*3b20*/  SHF.R.U64 R123, R94, 0x10, R95.reuse ;  /* 0x000000105e7b7819 */ /* 0x100fe4000000125f */
[----:B------:R-:W-:Y:S01]  /*3b30*/  SHF.R.U32.HI R152, RZ, 0x10, R95 ;  /* 0x00000010ff987819 */ /* 0x000fe2000001165f */
[----:B------:R-:W-:Y:S01]  /*3b40*/  IMAD.U32 R95, R42, 0x10000, RZ ;  /* 0x000100002a5f7824 */ /* 0x000fe200078e00ff */
[----:B------:R-:W-:Y:S02]  /*3b50*/  SHF.R.U32.HI R119, RZ, 0x10, R119 ;  /* 0x00000010ff777819 */ /* 0x000fe40000011677 */
[----:B------:R-:W-:Y:S02]  /*3b60*/  PRMT R122, R136, 0x5432, R122 ;  /* 0x00005432887a7816 */ /* 0x000fe4000000007a */
[----:B------:R-:W-:-:S02]  /*3b70*/  PRMT R123, R134, 0x5432, R123 ;  /* 0x00005432867b7816 */ /* 0x000fc4000000007b */
[----:B------:R-:W-:Y:S02]  /*3b80*/  PRMT R118, R135, 0x5432, R152 ;  /* 0x0000543287767816 */ /* 0x000fe40000000098 */
[----:B------:R-:W-:Y:S02]  /*3b90*/  PRMT R119, R183, 0x5410, R119 ;  /* 0x00005410b7777816 */ /* 0x000fe40000000077 */
[----:B------:R-:W-:Y:S01]  /*3ba0*/  LOP3.LUT R155, R41, 0xffff0000, RZ, 0xc0, !PT ;  /* 0xffff0000299b7812 */ /* 0x000fe200078ec0ff */
[----:B------:R-:W-:Y:S01]  /*3bb0*/  IMAD.U32 R153, R118, 0x10000, RZ ;  /* 0x0001000076997824 */ /* 0x000fe200078e00ff */
[C---:B------:R-:W-:Y:S01]  /*3bc0*/  LOP3.LUT R152, R122.reuse, 0xffff0000, RZ, 0xc0, !PT ;  /* 0xffff00007a987812 */ /* 0x040fe200078ec0ff */
[----:B------:R-:W-:Y:S01]  /*3bd0*/  IMAD.U32 R125, R119, 0x10000, RZ ;  /* 0x00010000777d7824 */ /* 0x000fe200078e00ff */
[----:B------:R-:W-:Y:S01]  /*3be0*/  LOP3.LUT R154, R123, 0xffff0000, RZ, 0xc0, !PT ;  /* 0xffff00007b9a7812 */ /* 0x000fe200078ec0ff */
[----:B------:R-:W-:Y:S01]  /*3bf0*/  IMAD.U32 R122, R122, 0x10000, RZ ;  /* 0x000100007a7a7824 */ /* 0x000fe200078e00ff */
[----:B------:R-:W-:Y:S01]  /*3c00*/  LOP3.LUT R42, R42, 0xffff0000, RZ, 0xc0, !PT ;  /* 0xffff00002a2a7812 */ /* 0x000fe200078ec0ff */
[----:B------:R-:W-:Y:S01]  /*3c10*/  FMUL.FTZ R156, R155, R152 ;  /* 0x000000989b9c7220 */ /* 0x000fe20000410000 */
[----:B------:R-:W-:Y:S01]  /*3c20*/  LOP3.LUT R94, R43, 0xffff0000, RZ, 0xc0, !PT ;  /* 0xffff00002b5e7812 */ /* 0x000fe200078ec0ff */
[----:B------:R-:W-:-:S02]  /*3c30*/  IMAD.U32 R43, R41, 0x10000, RZ ;  /* 0x00010000292b7824 */ /* 0x000fc400078e00ff */
[-C--:B------:R-:W-:Y:S01]  /*3c40*/  FMUL.FTZ R155, R155, R154.reuse ;  /* 0x0000009a9b9b7220 */ /* 0x080fe20000410000 */
[----:B------:R-:W-:Y:S02]  /*3c50*/  IMAD.U32 R41, R40, 0x10000, RZ ;  /* 0x0001000028297824 */ /* 0x000fe400078e00ff */
        /* <DEDUP_REMOVED lines=23> */
.L_x_2317:
[----:B------:R-:W-:Y:S05]  /*3dd0*/  BSYNC B3 ;  /* 0x0000000000037941 */ /* 0x000fea0003800000 */
.L_x_2316:
[----:B--2---:R2:W-:Y:S02]  /*3de0*/  STG.E.128 desc[UR60][R60.64+0x80], R40 ;  /* 0x000080283c007986 */ /* 0x0045e4000c101d3c */
.L_x_2315:
[----:B------:R-:W-:Y:S05]  /*3df0*/  BSYNC B2 ;  /* 0x0000000000027941 */ /* 0x000fea0003800000 */
.L_x_2314:
        /* <DEDUP_REMOVED lines=13> */
[----:B------:R-:W-:Y:S01]  /*3ed0*/  PRMT R181, R181, 0x5410, R86 ;  /* 0x00005410b5b57816 */ /* 0x000fe20000000056 */
[----:B------:R-:W-:Y:S01]  /*3ee0*/  IMAD.U32 R86, R41, 0x10000, RZ ;  /* 0x0001000029567824 */ /* 0x000fe200078e00ff */
[----:B------:R-:W-:-:S02]  /*3ef0*/  PRMT R176, R176, 0x5410, R95 ;  /* 0x00005410b0b07816 */ /* 0x000fc4000000005f */
[----:B------:R-:W-:Y:S02]  /*3f00*/  PRMT R182, R182, 0x5410, R119 ;  /* 0x00005410b6b67816 */ /* 0x000fe40000000077 */
[----:B------:R-:W-:Y:S02]  /*3f10*/  LOP3.LUT R122, R41, 0xffff0000, RZ, 0xc0, !PT ;  /* 0xffff0000297a7812 */ /* 0x000fe400078ec0ff */
[----:B------:R-:W-:Y:S01]  /*3f20*/  PRMT R178, R178, 0x5410, R87 ;  /* 0x00005410b2b27816 */ /* 0x000fe20000000057 */
[----:B------:R-:W-:Y:S01]  /*3f30*/  IMAD.U32 R95, R182, 0x10000, RZ ;  /* 0x00010000b65f7824 */ /* 0x000fe200078e00ff */
[C---:B------:R-:W-:Y:S01]  /*3f40*/  LOP3.LUT R41, R181.reuse, 0xffff0000, RZ, 0xc0, !PT ;  /* 0xffff0000b5297812 */ /* 0x040fe200078ec0ff */
[----:B------:R-:W-:Y:S01]  /*3f50*/  IMAD.U32 R181, R181, 0x10000, RZ ;  /* 0x00010000b5b57824 */ /* 0x000fe200078e00ff */
        /* <DEDUP_REMOVED lines=10> */
[----:B------:R-:W-:Y:S01]  /*4000*/  FFMA.FTZ R122, R86, R41, R122 ;  /* 0x00000029567a7223 */ /* 0x000fe2000001007a */
[----:B------:R-:W-:Y:S01]  /*4010*/  LOP3.LUT R178, R178, 0xffff0000, RZ, 0xc0, !PT ;  /* 0xffff0000b2b27812 */ /* 0x000fe200078ec0ff */
[----:B------:R-:W-:-:S02]  /*4020*/  IMAD.U32 R41, R176, 0x10000, RZ ;  /* 0x00010000b0297824 */ /* 0x000fc400078e00ff */
[C---:B------:R-:W-:Y:S01]  /*4030*/  FFMA.FTZ R124, R93.reuse, R118, -R124 ;  /* 0x000000765d7c7223 */ /* 0x040fe2000001087c */
[----:B------:R-:W-:Y:S01]  /*4040*/  FFMA.FTZ R119, R86, R87, -R119 ;  /* 0x0000005756777223 */ /* 0x000fe20000010877 */
[----:B------:R-:W-:Y:S01]  /*4050*/  FFMA.FTZ R93, R93, R95, R42 ;  /* 0x0000005f5d5d7223 */ /* 0x000fe2000001002a */
[----:B------:R-:W-:Y:S02]  /*4060*/  IMAD.U32 R43, R43, 0x10000, RZ ;  /* 0x000100002b2b7824 */ /* 0x000fe400078e00ff */
        /* <DEDUP_REMOVED lines=12> */
.L_x_2321:
[----:B------:R-:W-:Y:S05]  /*4130*/  BSYNC B3 ;  /* 0x0000000000037941 */ /* 0x000fea0003800000 */
.L_x_2320:
[----:B--2---:R3:W-:Y:S02]  /*4140*/  STG.E.128 desc[UR60][R60.64+0x100], R40 ;  /* 0x000100283c007986 */ /* 0x0047e4000c101d3c */
.L_x_2319:
[----:B------:R-:W-:Y:S05]  /*4150*/  BSYNC B2 ;  /* 0x0000000000027941 */ /* 0x000fea0003800000 */
.L_x_2318:
[----:B------:R-:W-:-:S13]  /*4160*/  ISETP.NE.AND P3, PT, R8, RZ, PT ;  /* 0x000000ff0800720c */ /* 0x000fda0003f65270 */
[----:B------:R-:W-:Y:S05]  /*4170*/  @!P3 BRA `(.L_x_2309) ;  /* 0x0000000000ccb947 */ /* 0x000fea0003800000 */
[----:B-123--:R1:W2:Y:S01]  /*4180*/  LDS.128 R40, [R4+0x2bc00] ;  /* 0x02bc000004287984 */ /* 0x00e2a20000000c00 */
        /* <DEDUP_REMOVED lines=12> */
[----:B------:R-:W-:Y:S02]  /*4250*/  PRMT R165, R165, 0x5410, R86 ;  /* 0x00005410a5a57816 */ /* 0x000fe40000000056 */
[----:B------:R-:W-:Y:S01]  /*4260*/  LOP3.LUT R85, R41, 0xffff0000, RZ, 0xc0, !PT ;  /* 0xffff000029557812 */ /* 0x000fe200078ec0ff */
[----:B------:R-:W-:Y:S01]  /*4270*/  IMAD.U32 R84, R180, 0x10000, RZ ;  /* 0x00010000b4547824 */ /* 0x000fe200078e00ff */
[----:B------:R-:W-:Y:S01]  /*4280*/  LOP3.LUT R94, R179, 0xffff0000, RZ, 0xc0, !PT ;  /* 0xffff0000b35e7812 */ /* 0x000fe200078ec0ff */
[----:B------:R-:W-:Y:S01]  /*4290*/  IMAD.U32 R92, R165, 0x10000, RZ ;  /* 0x00010000a55c7824 */ /* 0x000fe200078e00ff */
[----:B------:R-:W-:Y:S01]  /*42a0*/  LOP3.LUT R86, R167, 0xffff0000, RZ, 0xc0, !PT ;  /* 0xffff0000a7567812 */ /* 0x000fe200078ec0ff */
[----:B------:R-:W-:Y:S01]  /*42b0*/  IMAD.U32 R41, R40, 0x10000, RZ ;  /* 0x0001000028297824 */ /* 0x000fe200078e00ff */
[----:B------:R-:W-:Y:S01]  /*42c0*/  LOP3.LUT R83, R42, 0xffff0000, RZ, 0xc0, !PT ;  /* 0xffff00002a537812 */ /* 0x000fe200078ec0ff */
[----:B------:R-:W-:Y:S01]  /*42d0*/  FMUL.FTZ R118, R85, R94 ;  /* 0x0000005e55767220 */ /* 0x000fe20000410000 */
[----:B------:R-:W-:Y:S01]  /*42e0*/  LOP3.LUT R42, R43, 0xffff0000, RZ, 0xc0, !PT ;  /* 0xffff00002b2a7812 */ /* 0x000fe200078ec0ff */
[----:B------:R-:W-:Y:S01]  /*42f0*/  FMUL.FTZ R93, R85, R86 ;  /* 0x00000056555d7220 */ /* 0x000fe20000410000 */
[----:B------:R-:W-:Y:S01]  /*4300*/  LOP3.LUT R85, R40, 0xffff0000, RZ, 0xc0, !PT ;  /* 0xffff000028557812 */ /* 0x000fe200078ec0ff */
[----:B------:R-:W-:Y:S01]  /*4310*/  FMUL.FTZ R95, R83, R84 ;  /* 0x00000054535f7220 */ /* 0x000fe20000410000 */
[C---:B------:R-:W-:Y:S01]  /*4320*/  FFMA.FTZ R40, R87.reuse, R86, -R118 ;  /* 0x0000005657287223 */ /* 0x040fe20000010876 */
[----:B------:R-:W-:Y:S01]  /*4330*/  FFMA.FTZ R87, R87, R94, R93 ;  /* 0x0000005e57577223 */ /* 0x000fe2000001005d */
[-C--:B------:R-:W-:Y:S01]  /*4340*/  FMUL.FTZ R93, R83, R92.reuse ;  /* 0x0000005c535d7220 */ /* 0x080fe20000410000 */
[----:B------:R-:W-:Y:S01]  /*4350*/  LOP3.LUT R180, R180, 0xffff0000, RZ, 0xc0, !PT ;  /* 0xffff0000b4b47812 */ /* 0x000fe200078ec0ff */
[----:B------:R-:W-:Y:S01]  /*4360*/  FFMA.FTZ R83, R82, R92, -R95 ;  /* 0x0000005c52537223 */ /* 0x000fe2000001085f */
[----:B------:R-:W-:Y:S01]  /*4370*/  LOP3.LUT R165, R165, 0xffff0000, RZ, 0xc0, !PT ;  /* 0xffff0000a5a57812 */ /* 0x000fe200078ec0ff */
[----:B------:R-:W-:-:S02]  /*4380*/  IMAD.U32 R92, R179, 0x10000, RZ ;  /* 0x00010000b35c7824 */ /* 0x000fc400078e00ff */
[----:B------:R-:W-:Y:S01]  /*4390*/  FFMA.FTZ R82, R82, R84, R93 ;  /* 0x0000005452527223 */ /* 0x000fe2000001005d */
[----:B------:R-:W-:Y:S02]  /*43a0*/  IMAD.U32 R86, R167, 0x10000, RZ ;  /* 0x00010000a7567824 */ /* 0x000fe400078e00ff */
[C---:B------:R-:W-:Y:S01]  /*43b0*/  FMUL.FTZ R84, R42.reuse, R180 ;  /* 0x000000b42a547220 */ /* 0x040fe20000410000 */
[----:B------:R-:W-:Y:S01]  /*43c0*/  FMUL.FTZ R93, R42, R165 ;  /* 0x000000a52a5d7220 */ /* 0x000fe20000410000 */
[C---:B------:R-:W-:Y:S01]  /*43d0*/  FMUL.FTZ R42, R85.reuse, R92 ;  /* 0x0000005c552a7220 */ /* 0x040fe20000410000 */
[-C--:B------:R-:W-:Y:S01]  /*43e0*/  FMUL.FTZ R85, R85, R86.reuse ;  /* 0x0000005655557220 */ /* 0x080fe20000410000 */
[----:B------:R-:W-:Y:S01]  /*43f0*/  IMAD.U32 R43, R43, 0x10000, RZ ;  /* 0x000100002b2b7824 */ /* 0x000fe200078e00ff */
[----:B------:R-:W-:Y:S01]  /*4400*/  F2FP.BF16.F32.PACK_AB R82, R82, R83 ;  /* 0x000000535252723e */ /* 0x000fe200000010ff */
[C---:B------:R-:W-:Y:S01]  /*4410*/  FFMA.FTZ R42, R41.reuse, R86, -R42 ;  /* 0x00000056292a7223 */ /* 0x040fe2000001082a */
[----:B------:R-:W-:Y:S01]  /*4420*/  FFMA.FTZ R85, R41, R92, R85 ;  /* 0x0000005c29557223 */ /* 0x000fe20000010055 */
[C---:B------:R-:W-:Y:S01]  /*4430*/  FFMA.FTZ R84, R43.reuse, R165, -R84 ;  /* 0x000000a52b547223 */ /* 0x040fe20000010854 */
[----:B------:R-:W-:Y:S01]  /*4440*/  FFMA.FTZ R93, R43, R180, R93 ;  /* 0x000000b42b5d7223 */ /* 0x000fe2000001005d */
[----:B------:R-:W-:-:S02]  /*4450*/  F2FP.BF16.F32.PACK_AB R41, R87, R40 ;  /* 0x000000285729723e */ /* 0x000fc400000010ff */
[----:B------:R-:W-:Y:S01]  /*4460*/  F2FP.BF16.F32.PACK_AB R40, R85, R42 ;  /* 0x0000002a5528723e */ /* 0x000fe200000010ff */
[----:B------:R-:W-:Y:S01]  /*4470*/  IMAD.MOV.U32 R42, RZ, RZ, R82 ;  /* 0x000000ffff2a7224 */ /* 0x000fe200078e0052 */
[----:B------:R-:W-:-:S07]  /*4480*/  F2FP.BF16.F32.PACK_AB R43, R93, R84 ;  /* 0x000000545d2b723e */ /* 0x000fce00000010ff */
.L_x_2323:
[----:B------:R-:W-:Y:S05]  /*4490*/  BSYNC B2 ;  /* 0x0000000000027941 */ /* 0x000fea0003800000 */
.L_x_2322:
[----:B--2---:R4:W-:Y:S02]  /*44a0*/  STG.E.128 desc[UR60][R60.64+0x180], R40 ;  /* 0x000180283c007986 */ /* 0x0049e4000c101d3c */
.L_x_2309:
[----:B------:R-:W-:Y:S05]  /*44b0*/  BSYNC B1 ;  /* 0x0000000000017941 */ /* 0x000fea0003800000 */
.L_x_2308:
        /* <DEDUP_REMOVED lines=11> */
[----:B------:R-:W-:Y:S02]  /*4570*/  SHF.R.U64 R83, R78, 0x10, R79 ;  /* 0x000000104e537819 */ /* 0x000fe4000000124f */
[----:B------:R-:W-:Y:S02]  /*4580*/  SHF.R.U32.HI R80, RZ, 0x10, R81 ;  /* 0x00000010ff507819 */ /* 0x000fe40000011651 */
[----:B------:R-:W-:Y:S02]  /*4590*/  SHF.R.U32.HI R78, RZ, 0x10, R79 ;  /* 0x00000010ff4e7819 */ /* 0x000fe4000001164f */
[----:B------:R-:W-:Y:S01]  /*45a0*/  PRMT R186, R186, 0x5410, R61 ;  /* 0x00005410baba7816 */ /* 0x000fe2000000003d */
[----:B------:R-:W-:Y:S01]  /*45b0*/  IMAD.U32 R61, R41, 0x10000, RZ ;  /* 0x00010000293d7824 */ /* 0x000fe200078e00ff */
        /* <DEDUP_REMOVED lines=10> */
[C---:B------:R-:W-:Y:S01]  /*4660*/  FMUL.FTZ R84, R78.reuse, R82 ;  /* 0x000000524e547220 */ /* 0x040fe20000410000 */
[----:B------:R-:W-:Y:S01]  /*4670*/  SHF.L.U32 R81, R185, 0x10, RZ ;  /* 0x00000010b9517819 */ /* 0x000fe200000006ff */
[----:B------:R-:W-:Y:S01]  /*4680*/  FMUL.FTZ R87, R79, R83 ;  /* 0x000000534f577220 */ /* 0x000fe20000410000 */
[----:B------:R-:W-:Y:S01]  /*4690*/  LOP3.LUT R42, R43, 0xffff0000, RZ, 0xc0, !PT ;  /* 0xffff00002b2a7812 */ /* 0x000fe200078ec0ff */
[-C--:B------:R-:W-:Y:S01]  /*46a0*/  FMUL.FTZ R85, R78, R80.reuse ;  /* 0x000000504e557220 */ /* 0x080fe20000410000 */
[----:B------:R-:W-:Y:S01]  /*46b0*/  LOP3.LUT R187, R187, 0xffff0000, RZ, 0xc0, !PT ;  /* 0xffff0000bbbb7812 */ /* 0x000fe200078ec0ff */
[-C--:B------:R-:W-:Y:S01]  /*46c0*/  FMUL.FTZ R79, R79, R81.reuse ;  /* 0x000000514f4f7220 */ /* 0x080fe20000410000 */
[----:B------:R-:W-:Y:S01]  /*46d0*/  LOP3.LUT R185, R185, 0xffff0000, RZ, 0xc0, !PT ;  /* 0xffff0000b9b97812 */ /* 0x000fe200078ec0ff */
[----:B------:R-:W-:Y:S01]  /*46e0*/  IMAD.U32 R184, R184, 0x10000, RZ ;  /* 0x00010000b8b87824 */ /* 0x000fe200078e00ff */
[----:B------:R-:W-:Y:S01]  /*46f0*/  LOP3.LUT R40, R40, 0xffff0000, RZ, 0xc0, !PT ;  /* 0xffff000028287812 */ /* 0x000fe200078ec0ff */
[C---:B------:R-:W-:Y:S01]  /*4700*/  FFMA.FTZ R84, R61.reuse, R80, -R84 ;  /* 0x000000503d547223 */ /* 0x040fe20000010854 */
[----:B------:R-:W-:Y:S01]  /*4710*/  FFMA.FTZ R85, R61, R82, R85 ;  /* 0x000000523d557223 */ /* 0x000fe20000010055 */
[----:B------:R-:W-:Y:S01]  /*4720*/  FFMA.FTZ R87, R60, R81, -R87 ;  /* 0x000000513c577223 */ /* 0x000fe20000010857 */
[C---:B------:R-:W-:Y:S01]  /*4730*/  FMUL.FTZ R78, R42.reuse, R187 ;  /* 0x000000bb2a4e7220 */ /* 0x040fe20000410000 */
[----:B------:R-:W-:Y:S01]  /*4740*/  FMUL.FTZ R80, R42, R185 ;  /* 0x000000b92a507220 */ /* 0x000fe20000410000 */
[----:B------:R-:W-:-:S02]  /*4750*/  IMAD.U32 R43, R43, 0x10000, RZ ;  /* 0x000100002b2b7824 */ /* 0x000fc400078e00ff */
        /* <DEDUP_REMOVED lines=8> */
[----:B------:R-:W-:Y:S02]  /*47e0*/  F2FP.BF16.F32.PACK_AB R41, R85, R84 ;  /* 0x000000545529723e */ /* 0x000fe400000010ff */
[----:B------:R-:W-:Y:S01]  /*47f0*/  F2FP.BF16.F32.PACK_AB R40, R61, R42 ;  /* 0x0000002a3d28723e */ /* 0x000fe200000010ff */
[----:B------:R-:W-:Y:S01]  /*4800*/  IMAD.MOV.U32 R42, RZ, RZ, R60 ;  /* 0x000000ffff2a7224 */ /* 0x000fe200078e003c */
[----:B------:R-:W-:-:S07]  /*4810*/  F2FP.BF16.F32.PACK_AB R43, R43, R78 ;  /* 0x0000004e2b2b723e */ /* 0x000fce00000010ff */
.L_x_2329:
[----:B------:R-:W-:Y:S05]  /*4820*/  BSYNC B3 ;  /* 0x0000000000037941 */ /* 0x000fea0003800000 */
.L_x_2328:
[----:B--2---:R1:W-:Y:S02]  /*4830*/  STG.E.128 desc[UR60][R54.64], R40 ;  /* 0x0000002836007986 */ /* 0x0043e4000c101d3c */
.L_x_2327:
[----:B------:R-:W-:Y:S05]  /*4840*/  BSYNC B2 ;  /* 0x0000000000027941 */ /* 0x000fea0003800000 */
.L_x_2326:
        /* <DEDUP_REMOVED lines=53> */
.L_x_2333:
[----:B------:R-:W-:Y:S05]  /*4ba0*/  BSYNC B3 ;  /* 0x0000000000037941 */ /* 0x000fea0003800000 */
.L_x_2332:
[----:B--2---:R1:W-:Y:S02]  /*4bb0*/  STG.E.128 desc[UR60][R54.64+0x80], R40 ;  /* 0x0000802836007986 */ /* 0x0043e4000c101d3c */
.L_x_2331:
[----:B------:R-:W-:Y:S05]  /*4bc0*/  BSYNC B2 ;  /* 0x0000000000027941 */ /* 0x000fea0003800000 */
.L_x_2330:
        /* <DEDUP_REMOVED lines=53> */
.L_x_2337:
[----:B------:R-:W-:Y:S05]  /*4f20*/  BSYNC B3 ;  /* 0x0000000000037941 */ /* 0x000fea0003800000 */
.L_x_2336:
[----:B--2---:R1:W-:Y:S02]  /*4f30*/  STG.E.128 desc[UR60][R54.64+0x100], R40 ;  /* 0x0001002836007986 */ /* 0x0043e4000c101d3c */
.L_x_2335:
[----:B------:R-:W-:Y:S05]  /*4f40*/  BSYNC B2 ;  /* 0x0000000000027941 */ /* 0x000fea0003800000 */
.L_x_2334:
        /* <DEDUP_REMOVED lines=52> */
.L_x_2339:
[----:B------:R-:W-:Y:S05]  /*5290*/  BSYNC B2 ;  /* 0x0000000000027941 */ /* 0x000fea0003800000 */
.L_x_2338:
[----:B--2---:R1:W-:Y:S02]  /*52a0*/  STG.E.128 desc[UR60][R54.64+0x180], R40 ;  /* 0x0001802836007986 */ /* 0x0043e4000c101d3c */
.L_x_2325:
[----:B------:R-:W-:Y:S05]  /*52b0*/  BSYNC B1 ;  /* 0x0000000000017941 */ /* 0x000fea0003800000 */
.L_x_2324:
        /* <DEDUP_REMOVED lines=54> */
.L_x_2344:
[----:B------:R-:W-:Y:S05]  /*5620*/  BSYNC B2 ;  /* 0x0000000000027941 */ /* 0x000fea0003800000 */
.L_x_2343:
[----:B--2---:R1:W-:Y:S02]  /*5630*/  STG.E.128 desc[UR60][R52.64], R40 ;  /* 0x0000002834007986 */ /* 0x0043e4000c101d3c */
.L_x_2342:
[----:B------:R-:W-:Y:S05]  /*5640*/  BSYNC B1 ;  /* 0x0000000000017941 */ /* 0x000fea0003800000 */
.L_x_2341:
        /* <DEDUP_REMOVED lines=53> */
.L_x_2348:
[----:B------:R-:W-:Y:S05]  /*59a0*/  BSYNC B2 ;  /* 0x0000000000027941 */ /* 0x000fea0003800000 */
.L_x_2347:
[----:B--2---:R1:W-:Y:S02]  /*59b0*/  STG.E.128 desc[UR60][R52.64+0x80], R40 ;  /* 0x0000802834007986 */ /* 0x0043e4000c101d3c */
.L_x_2346:
[----:B------:R-:W-:Y:S05]  /*59c0*/  BSYNC B1 ;  /* 0x0000000000017941 */ /* 0x000fea0003800000 */
.L_x_2345:
        /* <DEDUP_REMOVED lines=53> */
.L_x_2352:
[----:B------:R-:W-:Y:S05]  /*5d20*/  BSYNC B2 ;  /* 0x0000000000027941 */ /* 0x000fea0003800000 */
.L_x_2351:
[----:B--2---:R1:W-:Y:S02]  /*5d30*/  STG.E.128 desc[UR60][R52.64+0x100], R40 ;  /* 0x0001002834007986 */ /* 0x0043e4000c101d3c */
.L_x_2350:
[----:B------:R-:W-:Y:S05]  /*5d40*/  BSYNC B1 ;  /* 0x0000000000017941 */ /* 0x000fea0003800000 */
.L_x_2349:
        /* <DEDUP_REMOVED lines=34> */
[----:B------:R-:W-:Y:S01]  /*5f70*/  SHF.L.U32 R90, R90, 0x10, RZ ;  /* 0x000000105a5a7819 */ /* 0x000fe200000006ff */
        /* <DEDUP_REMOVED lines=15> */
[----:B------:R-:W-:Y:S01]  /*6070*/  F2FP.BF16.F32.PACK_AB R41, R50, R55 ;  /* 0x000000373229723e */ /* 0x000fe200000010ff */
[----:B------:R-:W-:-:S07]  /*6080*/  IMAD.MOV.U32 R43, RZ, RZ, R45 ;  /* 0x000000ffff2b7224 */ /* 0x000fce00078e002d */
.L_x_2354:
[----:B------:R-:W-:Y:S05]  /*6090*/  BSYNC B1 ;  /* 0x0000000000017941 */ /* 0x000fea0003800000 */
.L_x_2353:
[----:B--2---:R1:W-:Y:S01]  /*60a0*/  STG.E.128 desc[UR60][R52.64+0x180], R40 ;  /* 0x0001802834007986 */ /* 0x0043e2000c101d3c */
[----:B------:R-:W-:Y:S05]  /*60b0*/  BRA `(.L_x_2340) ;  /* 0x0000004000b07947 */ /* 0x000fea0003800000 */
.L_x_2298:
        /* <DEDUP_REMOVED lines=32> */
[----:B------:R0:W5:Y:S04]  /*62c0*/  @!P4 LDG.E.128 R40, desc[UR60][R56.64+0x80] ;  /* 0x0000803c3828c981 */ /* 0x000168000c1e1d00 */
[----:B------:R0:W5:Y:S04]  /*62d0*/  @!P3 LDG.E.128 R44, desc[UR60][R56.64] ;  /* 0x0000003c382cb981 */ /* 0x000168000c1e1d00 */
[----:B------:R0:W5:Y:S04]  /*62e0*/  @!P3 LDG.E.128 R52, desc[UR60][R60.64] ;  /* 0x0000003c3c34b981 */ /* 0x000168000c1e1d00 */
[----:B------:R0:W5:Y:S02]  /*62f0*/  @!P4 LDG.E.128 R48, desc[UR60][R60.64+0x80] ;  /* 0x0000803c3c30c981 */ /* 0x000164000c1e1d00 */
.L_x_2356:
[----:B------:R-:W-:Y:S05]  /*6300*/  BSYNC B1 ;  /* 0x0000000000017941 */ /* 0x000fea0003800000 */
.L_x_2355:
        /* <DEDUP_REMOVED lines=23> */
[----:B------:R-:W-:Y:S01]  /*6480*/  PRMT R178, R56, 0x7610, R178 ;  /* 0x0000761038b27816 */ /* 0x000fe200000000b2 */
[----:B------:R-:W-:Y:S01]  /*6490*/  IMAD.MOV.U32 R56, RZ, RZ, R49 ;  /* 0x000000ffff387224 */ /* 0x000fe200078e0031 */
[----:B------:R-:W-:Y:S01]  /*64a0*/  PRMT R180, R60, 0x5410, R57 ;  /* 0x000054103cb47816 */ /* 0x000fe20000000039 */
[----:B------:R-:W-:Y:S01]  /*64b0*/  IMAD.MOV.U32 R57, RZ, RZ, R54 ;  /* 0x000000ffff397224 */ /* 0x000fe200078e0036 */
[----:B------:R-:W-:Y:S01]  /*64c0*/  CS2R R64, SRZ ;  /* 0x0000000000407805 */ /* 0x000fe2000001ff00 */
        /* <DEDUP_REMOVED lines=25> */
[----:B------:R-:W-:Y:S02]  /*6660*/  LEA R72, P4, R58, UR4, 0x1 ;  /* 0x000000043a487c11 */ /* 0x000fe4000f8808ff */
        /* <DEDUP_REMOVED lines=11> */
.L_x_2358:
[----:B------:R-:W-:Y:S05]  /*6720*/  BSYNC B1 ;  /* 0x0000000000017941 */ /* 0x000fea0003800000 */
.L_x_2357:
        /* <DEDUP_REMOVED lines=14> */
[----:B------:R-:W-:Y:S02]  /*6810*/  ULDC.64 UR6, c[0x0][0x3e0] ;  /* 0x0000f80000067ab9 */ /* 0x000fe40000000a00 */
        /* <DEDUP_REMOVED lines=17> */
.L_x_2360:
[----:B------:R-:W-:Y:S05]  /*6930*/  BSYNC B1 ;  /* 0x0000000000017941 */ /* 0x000fea0003800000 */
.L_x_2359:
[----:B------:R-:W2:Y:S01]  /*6940*/  LDL R0, [R1+0x60] ;  /* 0x0000600001007983 */ /* 0x000ea20000100800 */
[----:B0-----:R-:W-:Y:S01]  /*6950*/  IMAD.MOV.U32 R88, RZ, RZ, R56 ;  /* 0x000000ffff587224 */ /* 0x001fe200078e0038 */
[----:B------:R-:W-:Y:S01]  /*6960*/  PRMT R169, R93, 0x7610, R169 ;  /* 0x000076105da97816 */ /* 0x000fe200000000a9 */
[----:B------:R-:W-:Y:S02]  /*6970*/  IMAD.MOV.U32 R89, RZ, RZ, R57 ;  /* 0x000000ffff597224 */ /* 0x000fe400078e0039 */
[----:B------:R-:W-:-:S03]  /*6980*/  IMAD.MOV.U32 R90, RZ, RZ, R62 ;  /* 0x000000ffff5a7224 */ /* 0x000fc600078e003e */
[----:B------:R-:W-:Y:S01]  /*6990*/  PRMT R170, R88, 0x5410, R89 ;  /* 0x0000541058aa7816 */ /* 0x000fe20000000059 */
[----:B------:R-:W-:Y:S01]  /*69a0*/  IMAD.MOV.U32 R88, RZ, RZ, R60 ;  /* 0x000000ffff587224 */ /* 0x000fe200078e003c */
[----:B------:R-:W-:Y:S01]  /*69b0*/  PRMT R175, R175, 0x5410, R90 ;  /* 0x00005410afaf7816 */ /* 0x000fe2000000005a */
[----:B------:R-:W-:Y:S02]  /*69c0*/  IMAD.MOV.U32 R89, RZ, RZ, R61 ;  /* 0x000000ffff597224 */ /* 0x000fe400078e003d */
[----:B------:R-:W-:Y:S01]  /*69d0*/  IMAD.MOV.U32 R90, RZ, RZ, R66 ;  /* 0x000000ffff5a7224 */ /* 0x000fe200078e0042 */
[----:B------:R-:W-:Y:S01]  /*69e0*/  PRMT R175, R88, 0x7610, R175 ;  /* 0x0000761058af7816 */ /* 0x000fe200000000af */
[----:B------:R-:W-:Y:S01]  /*69f0*/  IMAD.MOV.U32 R88, RZ, RZ, R64 ;  /* 0x000000ffff587224 */ /* 0x000fe200078e0040 */
[----:B------:R-:W-:Y:S01]  /*6a00*/  PRMT R176, R89, 0x7610, R176 ;  /* 0x0000761059b07816 */ /* 0x000fe200000000b0 */
[----:B------:R-:W-:Y:S01]  /*6a10*/  IMAD.MOV.U32 R89, RZ, RZ, R65 ;  /* 0x000000ffff597224 */ /* 0x000fe200078e0041 */
[----:B------:R-:W-:Y:S01]  /*6a20*/  PRMT R171, R90, 0x7610, R171 ;  /* 0x000076105aab7816 */ /* 0x000fe200000000ab */
[----:B------:R-:W-:-:S03]  /*6a30*/  IMAD.MOV.U32 R90, RZ, RZ, R70 ;  /* 0x000000ffff5a7224 */ /* 0x000fc600078e0046 */
[----:B------:R-:W-:Y:S01]  /*6a40*/  PRMT R172, R88, 0x5410, R89 ;  /* 0x0000541058ac7816 */ /* 0x000fe20000000059 */
[----:B------:R-:W-:Y:S02]  /*6a50*/  IMAD.MOV.U32 R88, RZ, RZ, R68 ;  /* 0x000000ffff587224 */ /* 0x000fe400078e0044 */
[----:B------:R-:W-:-:S03]  /*6a60*/  IMAD.MOV.U32 R89, RZ, RZ, R69 ;  /* 0x000000ffff597224 */ /* 0x000fc600078e0045 */
[----:B------:R-:W-:Y:S01]  /*6a70*/  PRMT R176, R176, 0x5410, R88 ;  /* 0x00005410b0b07816 */ /* 0x000fe20000000058 */
[----:B-----5:R-:W-:Y:S01]  /*6a80*/  IMAD.MOV.U32 R88, RZ, RZ, R72 ;  /* 0x000000ffff587224 */ /* 0x020fe200078e0048 */
[----:B--2---:R-:W-:Y:S01]  /*6a90*/  R2UR UR4, R0 ;  /* 0x00000000000472ca */ /* 0x004fe200000e0000 */
[----:B------:R-:W-:-:S05]  /*6aa0*/  IMAD.MOV.U32 R0, RZ, RZ, R59 ;  /* 0x000000ffff007224 */ /* 0x000fca00078e003b */
[----:B------:R-:W-:Y:S01]  /*6ab0*/  PRMT R169, R169, 0x5410, R0 ;  /* 0x00005410a9a97816 */ /* 0x000fe20000000000 */
[----:B------:R-:W-:-:S05]  /*6ac0*/  IMAD.MOV.U32 R0, RZ, RZ, R63 ;  /* 0x000000ffff007224 */ /* 0x000fca00078e003f */
[----:B------:R-:W-:Y:S01]  /*6ad0*/  PRMT R173, R0, 0x7610, R173 ;  /* 0x0000761000ad7816 */ /* 0x000fe200000000ad */
[----:B------:R-:W-:Y:S01]  /*6ae0*/  IMAD.MOV.U32 R0, RZ, RZ, R67 ;  /* 0x000000ffff007224 */ /* 0x000fe200078e0043 */
[----:B------:R-:W-:Y:S02]  /*6af0*/  UISETP.NE.AND UP0, UPT, UR4, 0x3, UPT ;  /* 0x000000030400788c */ /* 0x000fe4000bf05270 */
[----:B------:R-:W-:Y:S01]  /*6b00*/  PRMT R173, R173, 0x5410, R90 ;  /* 0x00005410adad7816 */ /* 0x000fe2000000005a */
[----:B------:R-:W-:Y:S01]  /*6b10*/  IMAD.MOV.U32 R90, RZ, RZ, R74 ;  /* 0x000000ffff5a7224 */ /* 0x000fe200078e004a */
[----:B------:R-:W-:Y:S01]  /*6b20*/  PRMT R171, R171, 0x5410, R0 ;  /* 0x00005410abab7816 */ /* 0x000fe20000000000 */
[----:B------:R-:W-:Y:S01]  /*6b30*/  IMAD.MOV.U32 R0, RZ, RZ, R71 ;  /* 0x000000ffff007224 */ /* 0x000fe200078e0047 */
[----:B------:R-:W-:Y:S02]  /*6b40*/  PLOP3.LUT P2, PT, PT, PT, UP0, 0x80, 0x0 ;  /* 0x000000000000781c */ /* 0x000fe40003f4f008 */
[----:B------:R-:W-:Y:S01]  /*6b50*/  PRMT R148, R90, 0x7610, R148 ;  /* 0x000076105a947816 */ /* 0x000fe20000000094 */
[----:B------:R-:W-:Y:S01]  /*6b60*/  IMAD.MOV.U32 R90, RZ, RZ, R78 ;  /* 0x000000ffff5a7224 */ /* 0x000fe200078e004e */
        /* <DEDUP_REMOVED lines=12> */
[----:B------:R-:W-:-:S02]  /*6c30*/  IMAD.MOV.U32 R0, RZ, RZ, R81 ;  /* 0x000000ffff007224 */ /* 0x000fc400078e0051 */
[----:B------:R-:W-:Y:S01]  /*6c40*/  IMAD.MOV.U32 R90, RZ, RZ, R86 ;  /* 0x000000ffff5a7224 */ /* 0x000fe200078e0056 */
        /* <DEDUP_REMOVED lines=8> */
[----:B------:R-:W-:-:S04]  /*6cd0*/  PRMT R154, R90, 0x5410, R89 ;  /* 0x000054105a9a7816 */ /* 0x000fc80000000059 */
[----:B------:R-:W-:Y:S01]  /*6ce0*/  PRMT R168, R88, 0x5410, R0 ;  /* 0x0000541058a87816 */ /* 0x000fe20000000000 */
[----:B------:R-:W-:Y:S06]  /*6cf0*/  @!P2 BRA `(.L_x_2361) ;  /* 0x000000000004a947 */ /* 0x000fec0003800000 */
[----:B------:R-:W-:Y:S01]  /*6d00*/  BPT.TRAP 0x1 ;  /* 0x000000040000795c */ /* 0x000fe20000300000 */
.L_x_2361:
[----:B------:R-:W-:Y:S01]  /*6d10*/  IMAD R0, R18, 0x8, R16 ;  /* 0x0000000812007824 */ /* 0x000fe200078e0210 */
[----:B------:R-:W-:Y:S01]  /*6d20*/  SHF.L.U32 R115, R221, 0x1f, RZ ;  /* 0x0000001fdd737819 */ /* 0x000fe200000006ff */
[----:B------:R-:W0:Y:S01]  /*6d30*/  LDC R145, c[0x0][0x2e4] ;  /* 0x0000b900ff917b82 */ /* 0x000e220000000800 */
[----:B------:R-:W-:Y:S02]  /*6d40*/  BSSY B1, `(.L_x_2362) ;  /* 0x0000004000017945 */ /* 0x000fe40003800000 */
[----:B------:R-:W1:Y:S05]  /*6d50*/  SYNCS.PHASECHK.TRANS64.TRYWAIT P6, [R0+URZ+0x38890], R115 ;  /* 0x03889073000075a7 */ /* 0x000e6a00080c017f */
[----:B------:R-:W2:Y:S01]  /*6d60*/  LDC.64 R122, c[0x0][0x2f0] ;  /* 0x0000bc00ff7a7b82 */ /* 0x000ea20000000a00 */
[----:B-1----:R-:W-:Y:S05]  /*6d70*/  @!P6 BRA `(.L_x_2363) ;  /* 0x0000028000bce947 */ /* 0x002fea0003800000 */
.L_x_2674:
[----:B------:R-:W-:Y:S05]  /*6d80*/  BSYNC B1 ;  /* 0x0000000000017941 */ /* 0x000fea0003800000 */
.L_x_2362:
        /* <DEDUP_REMOVED lines=22> */
[----:B------:R-:W-:Y:S02]  /*6ef0*/  @!P5 IADD3 R90, P1, P6, R38, R134, R89 ;  /* 0x00000086265ad210 */ /* 0x000fe40007e3e059 */
[----:B------:R-:W-:Y:S02]  /*6f00*/  LOP3.LUT R89, R89, 0x38, RZ, 0xc0, !PT ;  /* 0x0000003859597812 */ /* 0x000fe400078ec0ff */
[----:B------:R-:W-:Y:S02]  /*6f10*/  @!P5 IADD3.X R91, R37, R155, R91, P1, P6 ;  /* 0x0000009b255bd210 */ /* 0x000fe40000fec45b */
[----:B------:R-:W-:Y:S02]  /*6f20*/  LEA R136, P6, R92, R118, 0x1 ;  /* 0x000000765c887211 */ /* 0x000fe400078c08ff */
[----:B------:R-:W-:-:S02]  /*6f30*/  LOP3.LUT R89, R89, 0x1c0, R234, 0xf8, !PT ;  /* 0x000001c059597812 */ /* 0x000fc400078ef8ea */
[----:B------:R-:W-:Y:S02]  /*6f40*/  LEA.HI.X R137, R92, R119, R93, 0x1, P6 ;  /* 0x000000775c897211 */ /* 0x000fe400030f0c5d */
[C---:B------:R-:W-:Y:S02]  /*6f50*/  @!P5 LEA R138, P6, R90.reuse, R118, 0x1 ;  /* 0x000000765a8ad211 */ /* 0x040fe400078c08ff */
[----:B------:R-:W-:Y:S02]  /*6f60*/  LOP3.LUT R89, R89, R235, RZ, 0x3c, !PT ;  /* 0x000000eb59597212 */ /* 0x000fe400078e3cff */
[----:B------:R-:W-:Y:S02]  /*6f70*/  @!P5 LEA.HI.X R139, R90, R119, R91, 0x1, P6 ;  /* 0x000000775a8bd211 */ /* 0x000fe400030f0c5b */
[----:B------:R-:W-:Y:S02]  /*6f80*/  SHF.R.S32.HI R90, RZ, 0x1f, R88 ;  /* 0x0000001fff5a7819 */ /* 0x000fe40000011458 */
[----:B------:R-:W-:-:S02]  /*6f90*/  ISETP.NE.AND P1, PT, R94, RZ, PT ;  /* 0x000000ff5e00720c */ /* 0x000fc40003f25270 */
[----:B------:R-:W-:Y:S01]  /*6fa0*/  LEA.HI R90, R90, R88, RZ, 0x3 ;  /* 0x000000585a5a7211 */ /* 0x000fe200078f18ff */
[----:B------:R-:W-:Y:S01]  /*6fb0*/  IMAD R88, R18, 0x5000, R143 ;  /* 0x0000500012587824 */ /* 0x000fe200078e028f */
[----:B------:R-:W-:Y:S02]  /*6fc0*/  ISETP.GE.AND P6, PT, R17, R116, PT ;  /* 0x000000741100720c */ /* 0x000fe40003fc6270 */
[----:B------:R-:W-:Y:S01]  /*6fd0*/  SHF.R.S32.HI R90, RZ, 0x3, R90 ;  /* 0x00000003ff5a7819 */ /* 0x000fe2000001145a */
[----:B------:R-:W-:-:S04]  /*6fe0*/  IMAD R88, R88, 0x2, R16 ;  /* 0x0000000258587824 */ /* 0x000fc800078e0210 */
[----:B------:R-:W-:-:S04]  /*6ff0*/  IMAD R90, R90, 0x1400, R236 ;  /* 0x000014005a5a7824 */ /* 0x000fc800078e02ec */
[----:B------:R-:W-:-:S04]  /*7000*/  IMAD.IADD R89, R90, 0x1, R89 ;  /* 0x000000015a597824 */ /* 0x000fc800078e0259 */
[----:B------:R-:W-:Y:S02]  /*7010*/  IMAD R92, R18, 0x5000, R89 ;  /* 0x00005000125c7824 */ /* 0x000fe400078e0259 */
[----:B------:R-:W0:Y:S02]  /*7020*/  LDS.128 R88, [R88+0x24400] ;  /* 0x0244000058587984 */ /* 0x000e240000000c00 */
[----:B------:R-:W-:-:S06]  /*7030*/  IMAD R92, R92, 0x2, R16 ;  /* 0x000000025c5c7824 */ /* 0x000fcc00078e0210 */
        /* <DEDUP_REMOVED lines=13> */
[C---:B------:R-:W-:Y:S02]  /*7110*/  PRMT R45, R164.reuse, 0x5410, R45 ;  /* 0x00005410a42d7816 */ /* 0x040fe4000000002d */
[----:B------:R-:W-:Y:S02]  /*7120*/  PRMT R46, R164, 0x5432, R46 ;  /* 0x00005432a42e7816 */ /* 0x000fe4000000002e */
[--C-:B------:R-:W-:Y:S02]  /*7130*/  SHF.R.U64 R53, R54, 0x10, R55.reuse ;  /* 0x0000001036357819 */ /* 0x100fe40000001237 */
[----:B------:R-:W-:Y:S02]  /*7140*/  SHF.L.U32 R164, R52, 0x10, RZ ;  /* 0x0000001034a47819 */ /* 0x000fe400000006ff */
[----:B------:R-:W-:Y:S01]  /*7150*/  SHF.R.U32.HI R54, RZ, 0x10, R55 ;  /* 0x00000010ff367819 */ /* 0x000fe20000011637 */
[----:B------:R-:W-:Y:S01]  /*7160*/  IMAD.U32 R55, R89, 0x10000, RZ ;  /* 0x0001000059377824 */ /* 0x000fe200078e00ff */
[----:B------:R-:W-:-:S02]  /*7170*/  PRMT R44, R166, 0x5432, R44 ;  /* 0x00005432a62c7816 */ /* 0x000fc4000000002c */
[----:B------:R-:W-:Y:S01]  /*7180*/  LOP3.LUT R159, R93, 0xffff0000, RZ, 0xc0, !PT ;  /* 0xffff00005d9f7812 */ /* 0x000fe200078ec0ff */
[----:B------:R-:W-:Y:S01]  /*7190*/  IMAD.U32 R93, R92, 0x10000, RZ ;  /* 0x000100005c5d7824 */ /* 0x000fe200078e00ff */
[C---:B------:R-:W-:Y:S02]  /*71a0*/  PRMT R156, R165.reuse, 0x5432, R156 ;  /* 0x00005432a59c7816 */ /* 0x040fe4000000009c */
[----:B------:R-:W-:Y:S01]  /*71b0*/  PRMT R47, R165, 0x5410, R47 ;  /* 0x00005410a52f7816 */ /* 0x000fe2000000002f */
[----:B------:R-:W-:Y:S01]  /*71c0*/  IMAD.U32 R165, R45, 0x10000, RZ ;  /* 0x000100002da57824 */ /* 0x000fe200078e00ff */
[----:B------:R-:W-:Y:S01]  /*71d0*/  PRMT R166, R166, 0x5410, R53 ;  /* 0x00005410a6a67816 */ /* 0x000fe20000000035 */
        /* <DEDUP_REMOVED lines=8> */
[C---:B------:R-:W-:Y:S01]  /*7260*/  IMAD.U32 R165, R54.reuse, 0x10000, RZ ;  /* 0x0001000036a57824 */ /* 0x040fe200078e00ff */
[----:B------:R-:W-:Y:S01]  /*7270*/  LOP3.LUT R95, R95, 0xffff0000, RZ, 0xc0, !PT ;  /* 0xffff00005f5f7812 */ /* 0x000fe200078ec0ff */
[-C--:B------:R-:W-:Y:S01]  /*7280*/  FMUL.FTZ R159, R159, R45.reuse ;  /* 0x0000002d9f9f7220 */ /* 0x080fe20000410000 */
[----:B------:R-:W-:Y:S01]  /*7290*/  LOP3.LUT R54, R54, 0xffff0000, RZ, 0xc0, !PT ;  /* 0xffff000036367812 */ /* 0x000fe200078ec0ff */
[----:B------:R-:W-:Y:S01]  /*72a0*/  FFMA.FTZ R158, R55, R164, R158 ;  /* 0x000000a4379e7223 */ /* 0x000fe2000001009e */
[----:B------:R-:W-:Y:S01]  /*72b0*/  FFMA.FTZ R167, R157, R45, -R167 ;  /* 0x0000002d9da77223 */ /* 0x000fe200000108a7 */
[----:B------:R-:W-:-:S02]  /*72c0*/  IMAD.U32 R55, R156, 0x10000, RZ ;  /* 0x000100009c377824 */ /* 0x000fc400078e00ff */
[----:B------:R-:W-:Y:S01]  /*72d0*/  FMUL.FTZ R45, R163, R165 ;  /* 0x000000a5a32d7220 */ /* 0x000fe20000410000 */
[----:B------:R-:W-:Y:S01]  /*72e0*/  LOP3.LUT R91, R91, 0xffff0000, RZ, 0xc0, !PT ;  /* 0xffff00005b5b7812 */ /* 0x000fe200078ec0ff */
[----:B------:R-:W-:Y:S01]  /*72f0*/  FFMA.FTZ R159, R157, R52, R159 ;  /* 0x000000349d9f7223 */ /* 0x000fe2000001009f */
[----:B------:R-:W-:Y:S01]  /*7300*/  LOP3.LUT R156, R156, 0xffff0000, RZ, 0xc0, !PT ;  /* 0xffff00009c9c7812 */ /* 0x000fe200078ec0ff */
[----:B------:R-:W-:Y:S01]  /*7310*/  FMUL.FTZ R157, R95, R54 ;  /* 0x000000365f9d7220 */ /* 0x000fe20000410000 */
[-C--:B------:R-:W-:Y:S01]  /*7320*/  FMUL.FTZ R163, R163, R55.reuse ;  /* 0x00000037a3a37220 */ /* 0x080fe20000410000 */
[----:B------:R-:W-:Y:S01]  /*7330*/  FFMA.FTZ R45, R161, R55, -R45 ;  /* 0x00000037a12d7223 */ /* 0x000fe2000001082d */
[----:B------:R-:W-:Y:S02]  /*7340*/  IMAD.U32 R55, R47, 0x10000, RZ ;  /* 0x000100002f377824 */ /* 0x000fe400078e00ff */
[-C--:B------:R-:W-:Y:S01]  /*7350*/  FMUL.FTZ R95, R95, R156.reuse ;  /* 0x0000009c5f5f7220 */ /* 0x080fe20000410000 */
[----:B------:R-:W-:Y:S01]  /*7360*/  FFMA.FTZ R157, R91, R156, -R157 ;  /* 0x0000009c5b9d7223 */ /* 0x000fe2000001089d */
[C---:B------:R-:W-:Y:S01]  /*7370*/  IMAD.U32 R52, R44.reuse, 0x10000, RZ ;  /* 0x000100002c347824 */ /* 0x040fe200078e00ff */
[----:B------:R-:W-:Y:S01]  /*7380*/  LOP3.LUT R156, R44, 0xffff0000, RZ, 0xc0, !PT ;  /* 0xffff00002c9c7812 */ /* 0x000fe200078ec0ff */
[----:B------:R-:W-:Y:S01]  /*7390*/  IMAD.U32 R89, R88, 0x10000, RZ ;  /* 0x0001000058597824 */ /* 0x000fe200078e00ff */
[----:B------:R-:W-:Y:S01]  /*73a0*/  LOP3.LUT R92, R92, 0xffff0000, RZ, 0xc0, !PT ;  /* 0xffff00005c5c7812 */ /* 0x000fe200078ec0ff */
[----:B------:R-:W-:Y:S01]  /*73b0*/  FMUL.FTZ R44, R93, R55 ;  /* 0x000000375d2c7220 */ /* 0x000fe20000410000 */
[----:B------:R-:W-:Y:S01]  /*73c0*/  LOP3.LUT R47, R47, 0xffff0000, RZ, 0xc0, !PT ;  /* 0xffff00002f2f7812 */ /* 0x000fe200078ec0ff */
[----:B------:R-:W-:Y:S01]  /*73d0*/  FMUL.FTZ R93, R93, R52 ;  /* 0x000000345d5d7220 */ /* 0x000fe20000410000 */
[----:B------:R-:W-:Y:S01]  /*73e0*/  LOP3.LUT R162, R90, 0xffff0000, RZ, 0xc0, !PT ;  /* 0xffff00005aa27812 */ /* 0x000fe200078ec0ff */
[----:B------:R-:W-:Y:S01]  /*73f0*/  FFMA.FTZ R95, R91, R54, R95 ;  /* 0x000000365b5f7223 */ /* 0x000fe2000001005f */
[----:B------:R-:W-:Y:S01]  /*7400*/  FFMA.FTZ R44, R89, R52, -R44 ;  /* 0x00000034592c7223 */ /* 0x000fe2000001082c */
[----:B------:R-:W-:Y:S01]  /*7410*/  LOP3.LUT R88, R88, 0xffff0000, RZ, 0xc0, !PT ;  /* 0xffff000058587812 */ /* 0x000fe200078ec0ff */
[----:B------:R-:W-:-:S02]  /*7420*/  IMAD.U32 R90, R94, 0x10000, RZ ;  /* 0x000100005e5a7824 */ /* 0x000fc400078e00ff */
[----:B------:R-:W-:Y:S01]  /*7430*/  FMUL.FTZ R54, R92, R47 ;  /* 0x0000002f5c367220 */ /* 0x000fe20000410000 */
[----:B------:R-:W-:Y:S01]  /*7440*/  IMAD.U32 R52, R166, 0x10000, RZ ;  /* 0x00010000a6347824 */ /* 0x000fe200078e00ff */
[----:B------:R-:W-:Y:S01]  /*7450*/  LOP3.LUT R94, R94, 0xffff0000, RZ, 0xc0, !PT ;  /* 0xffff00005e5e7812 */ /* 0x000fe200078ec0ff */
[-C--:B------:R-:W-:Y:S01]  /*7460*/  FMUL.FTZ R92, R92, R156.reuse ;  /* 0x0000009c5c5c7220 */ /* 0x080fe20000410000 */
[----:B------:R-:W-:Y:S01]  /*7470*/  LOP3.LUT R166, R166, 0xffff0000, RZ, 0xc0, !PT ;  /* 0xffff0000a6a67812 */ /* 0x000fe200078ec0ff */
[----:B------:R-:W-:Y:S01]  /*7480*/  FFMA.FTZ R93, R89, R55, R93 ;  /* 0x00000037595d7223 */ /* 0x000fe2000001005d */
[----:B------:R-:W-:Y:S02]  /*7490*/  IMAD.U32 R55, R46, 0x10000, RZ ;  /* 0x000100002e377824 */ /* 0x000fe400078e00ff */
[----:B------:R-:W-:Y:S01]  /*74a0*/  FFMA.FTZ R54, R88, R156, -R54 ;  /* 0x0000009c58367223 */ /* 0x000fe20000010836 */
[----:B------:R-:W-:Y:S01]  /*74b0*/  LOP3.LUT R46, R46, 0xffff0000, RZ, 0xc0, !PT ;  /* 0xffff00002e2e7812 */ /* 0x000fe200078ec0ff */
[----:B------:R-:W-:Y:S01]  /*74c0*/  FFMA.FTZ R92, R88, R47, R92 ;  /* 0x0000002f585c7223 */ /* 0x000fe2000001005c */
[----:B------:R-:W-:Y:S01]  /*74d0*/  FMUL.FTZ R47, R90, R52 ;  /* 0x000000345a2f7220 */ /* 0x000fe20000410000 */
[----:B------:R-:W-:Y:S01]  /*74e0*/  FMUL.FTZ R88, R94, R166 ;  /* 0x000000a65e587220 */ /* 0x000fe20000410000 */
[-C--:B------:R-:W-:Y:S01]  /*74f0*/  FMUL.FTZ R90, R90, R55.reuse ;  /* 0x000000375a5a7220 */ /* 0x080fe20000410000 */
[-C--:B------:R-:W-:Y:S01]  /*7500*/  FMUL.FTZ R94, R94, R46.reuse ;  /* 0x0000002e5e5e7220 */ /* 0x080fe20000410000 */
[----:B------:R-:W-:Y:S01]  /*7510*/  FFMA.FTZ R47, R160, R55, -R47 ;  /* 0x00000037a02f7223 */ /* 0x000fe2000001082f */
[----:B------:R-:W-:Y:S01]  /*7520*/  FFMA.FTZ R88, R162, R46, -R88 ;  /* 0x0000002ea2587223 */ /* 0x000fe20000010858 */
[----:B------:R-:W-:Y:S01]  /*7530*/  FFMA.FTZ R90, R160, R52, R90 ;  /* 0x00000034a05a7223 */ /* 0x000fe2000001005a */
        /* <DEDUP_REMOVED lines=8> */
[----:B------:R-:W-:Y:S02]  /*75c0*/  F2FP.BF16.F32.PACK_AB R47, R88, R47 ;  /* 0x0000002f582f723e */ /* 0x000fe400000010ff */
[----:B------:R-:W-:Y:S01]  /*75d0*/  F2FP.BF16.F32.PACK_AB R92, R92, R93 ;  /* 0x0000005d5c5c723e */ /* 0x000fe200000010ff */
[----:B------:R-:W-:Y:S01]  /*75e0*/  IMAD.MOV.U32 R88, RZ, RZ, R44 ;  /* 0x000000ffff587224 */ /* 0x000fe200078e002c */
[----:B------:R-:W-:Y:S01]  /*75f0*/  F2FP.BF16.F32.PACK_AB R94, R94, R90 ;  /* 0x0000005a5e5e723e */ /* 0x000fe200000010ff */
[----:B------:R-:W-:Y:S01]  /*7600*/  IMAD.MOV.U32 R93, RZ, RZ, R158 ;  /* 0x000000ffff5d7224 */ /* 0x000fe200078e009e */
[----:B------:R-:W-:Y:S01]  /*7610*/  F2FP.BF16.F32.PACK_AB R95, R95, R163 ;  /* 0x000000a35f5f723e */ /* 0x000fe200000010ff */
[----:B------:R-:W-:-:S07]  /*7620*/  IMAD.MOV.U32 R90, RZ, RZ, R47 ;  /* 0x000000ffff5a7224 */ /* 0x000fce00078e002f */
.L_x_2369:
[----:B------:R-:W-:Y:S05]  /*7630*/  BSYNC B3 ;  /* 0x0000000000037941 */ /* 0x000fea0003800000 */
.L_x_2368:
[----:B0-----:R0:W-:Y:S04]  /*7640*/  STG.E.128 desc[UR60][R136.64], R88 ;  /* 0x0000005888007986 */ /* 0x0011e8000c101d3c */
[----:B--2---:R0:W-:Y:S02]  /*7650*/  @!P5 STG.E.128 desc[UR60][R138.64], R92 ;  /* 0x0000005c8a00d986 */ /* 0x0041e4000c101d3c */
.L_x_2367:
[----:B------:R-:W-:Y:S05]  /*7660*/  BSYNC B2 ;  /* 0x0000000000027941 */ /* 0x000fea0003800000 */
.L_x_2366:
        /* <DEDUP_REMOVED lines=16> */
[----:B0-----:R-:W-:Y:S02]  /*7770*/  LEA R88, P6, R47, R118, 0x1 ;  /* 0x000000762f587211 */ /* 0x001fe400078c08ff */
[----:B------:R-:W-:-:S02]  /*7780*/  ISETP.NE.AND P0, PT, R52, RZ, PT ;  /* 0x000000ff3400720c */ /* 0x000fc40003f05270 */
[----:B------:R-:W-:Y:S02]  /*7790*/  LEA.HI.X R89, R47, R119, R46, 0x1, P6 ;  /* 0x000000772f597211 */ /* 0x000fe400030f0c2e */
[----:B------:R-:W-:Y:S02]  /*77a0*/  SHF.R.S32.HI R47, RZ, 0x1f, R44 ;  /* 0x0000001fff2f7819 */ /* 0x000fe4000001142c */
[----:B------:R-:W-:Y:S02]  /*77b0*/  @!P5 LEA R90, P6, R134, R118, 0x1 ;  /* 0x00000076865ad211 */ /* 0x000fe400078c08ff */
[----:B------:R-:W-:Y:S02]  /*77c0*/  LEA.HI R47, R47, R44, RZ, 0x3 ;  /* 0x0000002c2f2f7211 */ /* 0x000fe400078f18ff */
[----:B------:R-:W-:Y:S01]  /*77d0*/  LOP3.LUT R44, R45, 0x1c0, R234, 0xf8, !PT ;  /* 0x000001c02d2c7812 */ /* 0x000fe200078ef8ea */
[----:B------:R-:W-:Y:S01]  /*77e0*/  IMAD R45, R18, 0x5000, R142 ;  /* 0x00005000122d7824 */ /* 0x000fe200078e028e */
[----:B------:R-:W-:-:S02]  /*77f0*/  SHF.R.S32.HI R47, RZ, 0x3, R47 ;  /* 0x00000003ff2f7819 */ /* 0x000fc4000001142f */
[----:B------:R-:W-:Y:S01]  /*7800*/  LOP3.LUT R44, R44, R235, RZ, 0x3c, !PT ;  /* 0x000000eb2c2c7212 */ /* 0x000fe200078e3cff */
[----:B------:R-:W-:Y:S01]  /*7810*/  IMAD R45, R45, 0x2, R16 ;  /* 0x000000022d2d7824 */ /* 0x000fe200078e0210 */
[----:B------:R-:W-:Y:S01]  /*7820*/  @!P5 LEA.HI.X R91, R134, R119, R155, 0x1, P6 ;  /* 0x00000077865bd211 */ /* 0x000fe200030f0c9b */
[----:B------:R-:W-:Y:S01]  /*7830*/  IMAD R47, R47, 0x1400, R236 ;  /* 0x000014002f2f7824 */ /* 0x000fe200078e02ec */
[----:B------:R-:W-:-:S03]  /*7840*/  ISETP.GE.AND P6, PT, R19, R116, PT ;  /* 0x000000741300720c */ /* 0x000fc60003fc6270 */
[----:B------:R-:W-:-:S04]  /*7850*/  IMAD.IADD R47, R47, 0x1, R44 ;  /* 0x000000012f2f7824 */ /* 0x000fc800078e022c */
[----:B------:R-:W-:-:S04]  /*7860*/  IMAD R47, R18, 0x5000, R47 ;  /* 0x00005000122f7824 */ /* 0x000fc800078e022f */
[----:B------:R-:W-:Y:S02]  /*7870*/  IMAD R52, R47, 0x2, R16 ;  /* 0x000000022f347824 */ /* 0x000fe400078e0210 */
        /* <DEDUP_REMOVED lines=19> */
[----:B------:R-:W-:Y:S01]  /*79b0*/  LOP3.LUT R95, R53, 0xffff0000, RZ, 0xc0, !PT ;  /* 0xffff0000355f7812 */ /* 0x000fe200078ec0ff */
        /* <DEDUP_REMOVED lines=10> */
[----:B------:R-:W-:Y:S01]  /*7a60*/  IMAD.U32 R139, R50, 0x10000, RZ ;  /* 0x00010000328b7824 */ /* 0x000fe200078e00ff */
[----:B------:R-:W-:Y:S01]  /*7a70*/  PRMT R92, R178, 0x5432, R92 ;  /* 0x00005432b25c7816 */ /* 0x000fe2000000005c */
[-C--:B------:R-:W-:Y:S01]  /*7a80*/  FMUL.FTZ R95, R95, R41.reuse ;  /* 0x000000295f5f7220 */ /* 0x080fe20000410000 */
[----:B------:R-:W-:Y:S01]  /*7a90*/  LOP3.LUT R55, R55, 0xffff0000, RZ, 0xc0, !PT ;  /* 0xffff000037377812 */ /* 0x000fe200078ec0ff */
[----:B------:R-:W-:Y:S01]  /*7aa0*/  FFMA.FTZ R94, R51, R138, R94 ;  /* 0x0000008a335e7223 */ /* 0x000fe2000001005e */
[----:B------:R-:W-:Y:S01]  /*7ab0*/  LOP3.LUT R50, R50, 0xffff0000, RZ, 0xc0, !PT ;  /* 0xffff000032327812 */ /* 0x000fe200078ec0ff */
[----:B------:R-:W-:Y:S01]  /*7ac0*/  FFMA.FTZ R156, R93, R41, -R156 ;  /* 0x000000295d9c7223 */ /* 0x000fe2000001089c */
[----:B------:R-:W-:Y:S01]  /*7ad0*/  PRMT R43, R180, 0x5410, R43 ;  /* 0x00005410b42b7816 */ /* 0x000fe2000000002b */
[----:B------:R-:W-:-:S02]  /*7ae0*/  IMAD.U32 R51, R92, 0x10000, RZ ;  /* 0x000100005c337824 */ /* 0x000fc400078e00ff */
[----:B------:R-:W-:Y:S01]  /*7af0*/  FMUL.FTZ R41, R137, R139 ;  /* 0x0000008b89297220 */ /* 0x000fe20000410000 */
[----:B------:R-:W-:Y:S01]  /*7b00*/  PRMT R40, R181, 0x5432, R40 ;  /* 0x00005432b5287816 */ /* 0x000fe20000000028 */
[----:B------:R-:W-:Y:S01]  /*7b10*/  FFMA.FTZ R95, R93, R48, R95 ;  /* 0x000000305d5f7223 */ /* 0x000fe2000001005f */
[----:B------:R-:W-:Y:S01]  /*7b20*/  LOP3.LUT R47, R47, 0xffff0000, RZ, 0xc0, !PT ;  /* 0xffff00002f2f7812 */ /* 0x000fe200078ec0ff */
[----:B------:R-:W-:Y:S01]  /*7b30*/  FMUL.FTZ R93, R55, R50 ;  /* 0x00000032375d7220 */ /* 0x000fe20000410000 */
[----:B------:R-:W-:Y:S01]  /*7b40*/  LOP3.LUT R92, R92, 0xffff0000, RZ, 0xc0, !PT ;  /* 0xffff00005c5c7812 */ /* 0x000fe200078ec0ff */
[-C--:B------:R-:W-:Y:S01]  /*7b50*/  FMUL.FTZ R137, R137, R51.reuse ;  /* 0x0000003389897220 */ /* 0x080fe20000410000 */
        /* <DEDUP_REMOVED lines=47> */
[----:B------:R-:W-:Y:S01]  /*7e50*/  IMAD.MOV.U32 R46, RZ, RZ, R42 ;  /* 0x000000ffff2e7224 */ /* 0x000fe200078e002a */
[----:B------:R-:W-:-:S07]  /*7e60*/  F2FP.BF16.F32.PACK_AB R55, R55, R137 ;  /* 0x000000893737723e */ /* 0x000fce00000010ff */
.L_x_2371:
[----:B------:R-:W-:Y:S05]  /*7e70*/  BSYNC B2 ;  /* 0x0000000000027941 */ /* 0x000fea0003800000 */
.L_x_2370:
[----:B0-----:R3:W-:Y:S04]  /*7e80*/  STG.E.128 desc[UR60][R88.64], R44 ;  /* 0x0000002c58007986 */ /* 0x0017e8000c101d3c */
[----:B--2---:R3:W-:Y:S02]  /*7e90*/  @!P5 STG.E.128 desc[UR60][R90.64], R52 ;  /* 0x000000345a00d986 */ /* 0x0047e4000c101d3c */
.L_x_2365:
[----:B------:R-:W-:Y:S05]  /*7ea0*/  BSYNC B1 ;  /* 0x0000000000017941 */ /* 0x000fea0003800000 */
.L_x_2364:
        /* <DEDUP_REMOVED lines=27> */
[----:B------:R-:W-:Y:S01]  /*8060*/  @!P3 IADD3.X R41, R37, R54, R41, P5, P6 ;  /* 0x000000362529b210 */ /* 0x000fe20002fec429 */
[----:B------:R-:W-:Y:S01]  /*8070*/  IMAD.IADD R45, R43, 0x1, R42 ;  /* 0x000000012b2d7824 */ /* 0x000fe200078e022a */
[-C--:B------:R-:W-:Y:S01]  /*8080*/  LEA R50, P5, R44, R118.reuse, 0x1 ;  /* 0x000000762c327211 */ /* 0x080fe200078a08ff */
[C---:B------:R-:W-:Y:S02]  /*8090*/  IMAD R43, R18.reuse, 0x5000, R141 ;  /* 0x00005000122b7824 */ /* 0x040fe400078e028d */
        /* <DEDUP_REMOVED lines=25> */
[----:B------:R-:W-:Y:S01]  /*8230*/  IMAD.U32 R68, R95, 0x10000, RZ ;  /* 0x000100005f447824 */ /* 0x000fe200078e00ff */
[----:B------:R-:W-:Y:S01]  /*8240*/  SHF.R.U32.HI R63, RZ, 0x10, R63 ;  /* 0x00000010ff3f7819 */ /* 0x000fe2000001163f */
[----:B------:R-:W-:Y:S01]  /*8250*/  IMAD.U32 R71, R41, 0x10000, RZ ;  /* 0x0001000029477824 */ /* 0x000fe200078e00ff */
[----:B------:R-:W-:Y:S01]  /*8260*/  LOP3.LUT R90, R45, 0xffff0000, RZ, 0xc0, !PT ;  /* 0xffff00002d5a7812 */ /* 0x000fe200078ec0ff */
[----:B------:R-:W-:Y:S01]  /*8270*/  FMUL.FTZ R136, R89, R68 ;  /* 0x0000004459887220 */ /* 0x000fe20000410000 */
[----:B------:R-:W-:Y:S01]  /*8280*/  LOP3.LUT R95, R95, 0xffff0000, RZ, 0xc0, !PT ;  /* 0xffff00005f5f7812 */ /* 0x000fe200078ec0ff */
[-C--:B------:R-:W-:Y:S01]  /*8290*/  FMUL.FTZ R138, R89, R134.reuse ;  /* 0x00000086598a7220 */ /* 0x080fe20000410000 */
[----:B------:R-:W-:Y:S01]  /*82a0*/  PRMT R174, R174, 0x5410, R70 ;  /* 0x00005410aeae7816 */ /* 0x000fe20000000046 */
[----:B------:R-:W-:Y:S01]  /*82b0*/  FFMA.FTZ R70, R71, R134, -R136 ;  /* 0x0000008647467223 */ /* 0x000fe20000010888 */
[----:B------:R-:W-:Y:S01]  /*82c0*/  PRMT R63, R173, 0x5410, R63 ;  /* 0x00005410ad3f7816 */ /* 0x000fe2000000003f */
[----:B------:R-:W-:Y:S01]  /*82d0*/  FMUL.FTZ R135, R90, R95 ;  /* 0x0000005f5a877220 */ /* 0x000fe20000410000 */
[----:B------:R-:W-:Y:S01]  /*82e0*/  LOP3.LUT R88, R41, 0xffff0000, RZ, 0xc0, !PT ;  /* 0xffff000029587812 */ /* 0x000fe200078ec0ff */
[----:B------:R-:W-:Y:S01]  /*82f0*/  IMAD.U32 R134, R174, 0x10000, RZ ;  /* 0x00010000ae867824 */ /* 0x000fe200078e00ff */
[----:B------:R-:W-:Y:S01]  /*8300*/  LOP3.LUT R89, R60, 0xffff0000, RZ, 0xc0, !PT ;  /* 0xffff00003c597812 */ /* 0x000fe200078ec0ff */
[----:B------:R-:W-:-:S02]  /*8310*/  IMAD.U32 R60, R63, 0x10000, RZ ;  /* 0x000100003f3c7824 */ /* 0x000fc400078e00ff */
[----:B------:R-:W-:Y:S01]  /*8320*/  FFMA.FTZ R68, R71, R68, R138 ;  /* 0x0000004447447223 */ /* 0x000fe2000001008a */
[----:B------:R-:W-:Y:S01]  /*8330*/  PRMT R62, R176, 0x5432, R62 ;  /* 0x00005432b03e7816 */ /* 0x000fe2000000003e */
[----:B------:R-:W-:Y:S02]  /*8340*/  IMAD.U32 R45, R44, 0x10000, RZ ;  /* 0x000100002c2d7824 */ /* 0x000fe400078e00ff */
[-C--:B------:R-:W-:Y:S01]  /*8350*/  FFMA.FTZ R71, R88, R89.reuse, -R135 ;  /* 0x0000005958477223 */ /* 0x080fe20000010887 */
[----:B------:R-:W-:Y:S01]  /*8360*/  FMUL.FTZ R137, R90, R89 ;  /* 0x000000595a897220 */ /* 0x000fe20000410000 */
[----:B------:R-:W-:Y:S01]  /*8370*/  FMUL.FTZ R135, R93, R134 ;  /* 0x000000865d877220 */ /* 0x000fe20000410000 */
[----:B------:R-:W-:Y:S01]  /*8380*/  PRMT R55, R175, 0x5410, R55 ;  /* 0x00005410af377816 */ /* 0x000fe20000000037 */
[-C--:B------:R-:W-:Y:S01]  /*8390*/  FMUL.FTZ R93, R93, R60.reuse ;  /* 0x0000003c5d5d7220 */ /* 0x080fe20000410000 */
[----:B------:R-:W-:Y:S01]  /*83a0*/  FFMA.FTZ R89, R88, R95, R137 ;  /* 0x0000005f58597223 */ /* 0x000fe20000010089 */
[----:B------:R-:W-:Y:S01]  /*83b0*/  FFMA.FTZ R60, R92, R60, -R135 ;  /* 0x0000003c5c3c7223 */ /* 0x000fe20000010887 */
[----:B------:R-:W-:-:S02]  /*83c0*/  IMAD.U32 R88, R62, 0x10000, RZ ;  /* 0x000100003e587824 */ /* 0x000fc400078e00ff */
[----:B------:R-:W-:Y:S01]  /*83d0*/  FFMA.FTZ R92, R92, R134, R93 ;  /* 0x000000865c5c7223 */ /* 0x000fe2000001005d */
[----:B------:R-:W-:Y:S01]  /*83e0*/  LOP3.LUT R136, R63, 0xffff0000, RZ, 0xc0, !PT ;  /* 0xffff00003f887812 */ /* 0x000fe200078ec0ff */
[----:B------:R-:W-:Y:S01]  /*83f0*/  IMAD.U32 R134, R55, 0x10000, RZ ;  /* 0x0001000037867824 */ /* 0x000fe200078e00ff */
[----:B------:R-:W-:Y:S01]  /*8400*/  LOP3.LUT R44, R44, 0xffff0000, RZ, 0xc0, !PT ;  /* 0xffff00002c2c7812 */ /* 0x000fe200078ec0ff */
[----:B------:R-:W-:Y:S01]  /*8410*/  IMAD.U32 R41, R40, 0x10000, RZ ;  /* 0x0001000028297824 */ /* 0x000fe200078e00ff */
[----:B------:R-:W-:Y:S01]  /*8420*/  LOP3.LUT R63, R62, 0xffff0000, RZ, 0xc0, !PT ;  /* 0xffff00003e3f7812 */ /* 0x000fe200078ec0ff */
[----:B------:R-:W-:Y:S01]  /*8430*/  FMUL.FTZ R62, R45, R88 ;  /* 0x000000582d3e7220 */ /* 0x000fe20000410000 */
[----:B------:R-:W-:Y:S01]  /*8440*/  LOP3.LUT R55, R55, 0xffff0000, RZ, 0xc0, !PT ;  /* 0xffff000037377812 */ /* 0x000fe200078ec0ff */
[-C--:B------:R-:W-:Y:S01]  /*8450*/  FMUL.FTZ R93, R45, R134.reuse ;  /* 0x000000862d5d7220 */ /* 0x080fe20000410000 */
[----:B------:R-:W-:Y:S01]  /*8460*/  LOP3.LUT R40, R40, 0xffff0000, RZ, 0xc0, !PT ;  /* 0xffff000028287812 */ /* 0x000fe200078ec0ff */
[C---:B------:R-:W-:Y:S01]  /*8470*/  FMUL.FTZ R95, R44.reuse, R63 ;  /* 0x0000003f2c5f7220 */ /* 0x040fe20000410000 */
[----:B------:R-:W-:Y:S01]  /*8480*/  PRMT R69, R173, 0x5432, R69 ;  /* 0x00005432ad457816 */ /* 0x000fe20000000045 */
[----:B------:R-:W-:Y:S01]  /*8490*/  FFMA.FTZ R45, R41, R134, -R62 ;  /* 0x00000086292d7223 */ /* 0x000fe2000001083e */
[----:B------:R-:W-:Y:S01]  /*84a0*/  LOP3.LUT R47, R47, 0xffff0000, RZ, 0xc0, !PT ;  /* 0xffff00002f2f7812 */ /* 0x000fe200078ec0ff */
[----:B------:R-:W-:Y:S01]  /*84b0*/  FFMA.FTZ R41, R41, R88, R93 ;  /* 0x0000005829297223 */ /* 0x000fe2000001005d */
[----:B------:R-:W-:Y:S01]  /*84c0*/  PRMT R61, R175, 0x5432, R61 ;  /* 0x00005432af3d7816 */ /* 0x000fe2000000003d */
[-C--:B------:R-:W-:Y:S01]  /*84d0*/  FMUL.FTZ R93, R44, R55.reuse ;  /* 0x000000372c5d7220 */ /* 0x080fe20000410000 */
[----:B------:R-:W-:Y:S01]  /*84e0*/  LOP3.LUT R90, R174, 0xffff0000, RZ, 0xc0, !PT ;  /* 0xffff0000ae5a7812 */ /* 0x000fe200078ec0ff */
[----:B------:R-:W-:Y:S01]  /*84f0*/  FFMA.FTZ R44, R40, R55, -R95 ;  /* 0x00000037282c7223 */ /* 0x000fe2000001085f */
[----:B------:R-:W-:Y:S01]  /*8500*/  LOP3.LUT R43, R43, 0xffff0000, RZ, 0xc0, !PT ;  /* 0xffff00002b2b7812 */ /* 0x000fe200078ec0ff */
[----:B------:R-:W-:Y:S01]  /*8510*/  IMAD.U32 R62, R69, 0x10000, RZ ;  /* 0x00010000453e7824 */ /* 0x000fe200078e00ff */
[----:B------:R-:W-:Y:S01]  /*8520*/  LOP3.LUT R46, R46, 0xffff0000, RZ, 0xc0, !PT ;  /* 0xffff00002e2e7812 */ /* 0x000fe200078ec0ff */
[----:B------:R-:W-:Y:S01]  /*8530*/  FMUL.FTZ R138, R47, R90 ;  /* 0x0000005a2f8a7220 */ /* 0x000fe20000410000 */
[----:B------:R-:W-:Y:S01]  /*8540*/  IMAD.U32 R55, R61, 0x10000, RZ ;  /* 0x000100003d377824 */ /* 0x000fe200078e00ff */
[----:B------:R-:W-:Y:S01]  /*8550*/  LOP3.LUT R69, R69, 0xffff0000, RZ, 0xc0, !PT ;  /* 0xffff000045457812 */ /* 0x000fe200078ec0ff */
[-C--:B------:R-:W-:Y:S01]  /*8560*/  FMUL.FTZ R156, R47, R136.reuse ;  /* 0x000000882f9c7220 */ /* 0x080fe20000410000 */
[----:B------:R-:W-:Y:S01]  /*8570*/  LOP3.LUT R61, R61, 0xffff0000, RZ, 0xc0, !PT ;  /* 0xffff00003d3d7812 */ /* 0x000fe200078ec0ff */
[C---:B------:R-:W-:Y:S01]  /*8580*/  FFMA.FTZ R47, R43.reuse, R136, -R138 ;  /* 0x000000882b2f7223 */ /* 0x040fe2000001088a */
[----:B------:R-:W-:Y:S01]  /*8590*/  FFMA.FTZ R40, R40, R63, R93 ;  /* 0x0000003f28287223 */ /* 0x000fe2000001005d */
[----:B------:R-:W-:Y:S01]  /*85a0*/  LOP3.LUT R42, R42, 0xffff0000, RZ, 0xc0, !PT ;  /* 0xffff00002a2a7812 */ /* 0x000fe200078ec0ff */
[----:B------:R-:W-:Y:S01]  /*85b0*/  FFMA.FTZ R43, R43, R90, R156 ;  /* 0x0000005a2b2b7223 */ /* 0x000fe2000001009c */
[----:B------:R-:W-:Y:S01]  /*85c0*/  FMUL.FTZ R93, R46, R69 ;  /* 0x000000452e5d7220 */ /* 0x000fe20000410000 */
[C---:B------:R-:W-:Y:S01]  /*85d0*/  FMUL.FTZ R88, R94.reuse, R62 ;  /* 0x0000003e5e587220 */ /* 0x040fe20000410000 */
[----:B------:R-:W-:Y:S01]  /*85e0*/  FMUL.FTZ R63, R94, R55 ;  /* 0x000000375e3f7220 */ /* 0x000fe20000410000 */
[----:B------:R-:W-:Y:S01]  /*85f0*/  FMUL.FTZ R46, R46, R61 ;  /* 0x0000003d2e2e7220 */ /* 0x000fe20000410000 */
[----:B------:R-:W-:Y:S01]  /*8600*/  F2FP.BF16.F32.PACK_AB R47, R47, R60 ;  /* 0x0000003c2f2f723e */ /* 0x000fe200000010ff */
[C---:B------:R-:W-:Y:S01]  /*8610*/  FFMA.FTZ R88, R91.reuse, R55, -R88 ;  /* 0x000000375b587223 */ /* 0x040fe20000010858 */
[----:B------:R-:W-:Y:S01]  /*8620*/  F2FP.BF16.F32.PACK_AB R45, R44, R45 ;  /* 0x0000002d2c2d723e */ /* 0x000fe200000010ff */
        /* <DEDUP_REMOVED lines=12> */
[----:B------:R-:W-:Y:S02]  /*86f0*/  IMAD.MOV.U32 R45, RZ, RZ, R68 ;  /* 0x000000ffff2d7224 */ /* 0x000fe400078e0044 */
[----:B------:R-:W-:-:S07]  /*8700*/  IMAD.MOV.U32 R47, RZ, RZ, R92 ;  /* 0x000000ffff2f7224 */ /* 0x000fce00078e005c */
.L_x_2377:
[----:B------:R-:W-:Y:S05]  /*8710*/  BSYNC B3 ;  /* 0x0000000000037941 */ /* 0x000fea0003800000 */
.L_x_2376:
[----:B--2---:R2:W-:Y:S04]  /*8720*/  STG.E.128 desc[UR60][R50.64], R40 ;  /* 0x0000002832007986 */ /* 0x0045e8000c101d3c */
[----:B---3--:R2:W-:Y:S02]  /*8730*/  @!P3 STG.E.128 desc[UR60][R52.64], R44 ;  /* 0x0000002c3400b986 */ /* 0x0085e4000c101d3c */
.L_x_2375:
[----:B------:R-:W-:Y:S05]  /*8740*/  BSYNC B2 ;  /* 0x0000000000027941 */ /* 0x000fea0003800000 */
.L_x_2374:
        /* <DEDUP_REMOVED lines=20> */
[----:B------:R-:W-:-:S03]  /*8890*/  LEA R48, P5, R44, R118, 0x1 ;  /* 0x000000762c307211 */ /* 0x000fc600078a08ff */
[----:B------:R-:W-:Y:S01]  /*88a0*/  IMAD.IADD R43, R41, 0x1, R40 ;  /* 0x00000001292b7824 */ /* 0x000fe200078e0228 */
[-C--:B------:R-:W-:Y:S01]  /*88b0*/  LEA.HI.X R49, R44, R119.reuse, R45, 0x1, P5 ;  /* 0x000000772c317211 */ /* 0x080fe200028f0c2d */
[----:B------:R-:W-:Y:S01]  /*88c0*/  IMAD R41, R18, 0x5000, R140 ;  /* 0x0000500012297824 */ /* 0x000fe200078e028c */
[----:B------:R-:W-:Y:S01]  /*88d0*/  @!P3 LEA R50, P5, R42, R118, 0x1 ;  /* 0x000000762a32b211 */ /* 0x000fe200078a08ff */
[----:B------:R-:W-:Y:S02]  /*88e0*/  IMAD R43, R18, 0x5000, R43 ;  /* 0x00005000122b7824 */ /* 0x000fe400078e022b */
[----:B------:R-:W-:Y:S01]  /*88f0*/  IMAD R41, R41, 0x2, R16 ;  /* 0x0000000229297824 */ /* 0x000fe200078e0210 */
[----:B------:R-:W-:Y:S01]  /*8900*/  @!P3 LEA.HI.X R51, R42, R119, R54, 0x1, P5 ;  /* 0x000000772a33b211 */ /* 0x000fe200028f0c36 */
[----:B------:R-:W-:Y:S01]  /*8910*/  IMAD R44, R43, 0x2, R16 ;  /* 0x000000022b2c7824 */ /* 0x000fe200078e0210 */
[----:B------:R-:W-:-:S03]  /*8920*/  ISETP.GE.AND P5, PT, R19, R116, PT ;  /* 0x000000741300720c */ /* 0x000fc60003fa6270 */
[----:B------:R-:W2:Y:S04]  /*8930*/  LDS.128 R40, [R41+0x24400] ;  /* 0x0244000029287984 */ /* 0x000ea80000000c00 */
[----:B------:R-:W3:Y:S06]  /*8940*/  LDS.128 R44, [R44+0x24400] ;  /* 0x024400002c2c7984 */ /* 0x000eec0000000c00 */
[----:B------:R-:W-:Y:S05]  /*8950*/  @P5 BRA `(.L_x_2379) ;  /* 0x00000004006c5947 */ /* 0x000fea0003800000 */
[--C-:B------:R-:W-:Y:S01]  /*8960*/  SHF.R.U64 R69, R64, 0x10, R65.reuse ;  /* 0x0000001040457819 */ /* 0x100fe20000001241 */
[----:B---3--:R-:W-:Y:S01]  /*8970*/  IMAD.U32 R63, R47, 0x10000, RZ ;  /* 0x000100002f3f7824 */ /* 0x008fe200078e00ff */
[----:B------:R-:W-:Y:S01]  /*8980*/  SHF.R.U32.HI R65, RZ, 0x10, R65 ;  /* 0x00000010ff417819 */ /* 0x000fe20000011641 */
[----:B--2---:R-:W-:Y:S01]  /*8990*/  IMAD.U32 R60, R41, 0x10000, RZ ;  /* 0x00010000293c7824 */ /* 0x004fe200078e00ff */
[--C-:B0-----:R-:W-:Y:S02]  /*89a0*/  SHF.R.U64 R89, R56, 0x10, R57.reuse ;  /* 0x0000001038597819 */ /* 0x101fe40000001239 */
[----:B------:R-:W-:Y:S01]  /*89b0*/  SHF.R.U32.HI R71, RZ, 0x10, R57 ;  /* 0x00000010ff477819 */ /* 0x000fe20000011639 */
[----:B------:R-:W-:Y:S01]  /*89c0*/  IMAD.U32 R57, R45, 0x10000, RZ ;  /* 0x000100002d397824 */ /* 0x000fe200078e00ff */
[----:B------:R-:W-:Y:S02]  /*89d0*/  PRMT R64, R172, 0x5432, R65 ;  /* 0x00005432ac407816 */ /* 0x000fe40000000041 */
[--C-:B------:R-:W-:Y:S01]  /*89e0*/  SHF.R.U64 R68, R58, 0x10, R59.reuse ;  /* 0x000000103a447819 */ /* 0x100fe2000000123b */
[----:B------:R-:W-:Y:S01]  /*89f0*/  IMAD.U32 R58, R43, 0x10000, RZ ;  /* 0x000100002b3a7824 */ /* 0x000fe200078e00ff */
[----:B------:R-:W-:Y:S01]  /*8a00*/  SHF.R.U32.HI R62, RZ, 0x10, R59 ;  /* 0x00000010ff3e7819 */ /* 0x000fe2000001163b */
[----:B------:R-:W-:Y:S01]  /*8a10*/  IMAD.U32 R65, R64, 0x10000, RZ ;  /* 0x0001000040417824 */ /* 0x000fe200078e00ff */
[----:B------:R-:W-:-:S02]  /*8a20*/  PRMT R59, R170, 0x5410, R89 ;  /* 0x00005410aa3b7816 */ /* 0x000fc40000000059 */
[----:B------:R-:W-:Y:S02]  /*8a30*/  PRMT R170, R170, 0x5432, R71 ;  /* 0x00005432aaaa7816 */ /* 0x000fe40000000047 */
[----:B------:R-:W-:Y:S02]  /*8a40*/  LOP3.LUT R55, R47, 0xffff0000, RZ, 0xc0, !PT ;  /* 0xffff00002f377812 */ /* 0x000fe400078ec0ff */
[C---:B------:R-:W-:Y:S02]  /*8a50*/  PRMT R47, R169.reuse, 0x5410, R68 ;  /* 0x00005410a92f7816 */ /* 0x040fe40000000044 */
[--C-:B------:R-:W-:Y:S02]  /*8a60*/  SHF.R.U64 R54, R66, 0x10, R67.reuse ;  /* 0x0000001042367819 */ /* 0x100fe40000001243 */
[----:B------:R-:W-:Y:S01]  /*8a70*/  PRMT R169, R169, 0x5432, R62 ;  /* 0x00005432a9a97816 */ /* 0x000fe2000000003e */
[----:B------:R-:W-:Y:S01]  /*8a80*/  IMAD.U32 R62, R170, 0x10000, RZ ;  /* 0x00010000aa3e7824 */ /* 0x000fe200078e00ff */
[----:B------:R-:W-:Y:S01]  /*8a90*/  SHF.R.U32.HI R66, RZ, 0x10, R67 ;  /* 0x00000010ff427819 */ /* 0x000fe20000011643 */
[CC--:B------:R-:W-:Y:S01]  /*8aa0*/  FMUL.FTZ R67, R57.reuse, R65.reuse ;  /* 0x0000004139437220 */ /* 0x0c0fe20000410000 */
[----:B------:R-:W-:Y:S01]  /*8ab0*/  PRMT R172, R172, 0x5410, R69 ;  /* 0x00005410acac7816 */ /* 0x000fe20000000045 */
[-C--:B------:R-:W-:Y:S01]  /*8ac0*/  FMUL.FTZ R69, R57, R62.reuse ;  /* 0x0000003e39457220 */ /* 0x080fe20000410000 */
[C---:B------:R-:W-:Y:S01]  /*8ad0*/  PRMT R54, R171.reuse, 0x5410, R54 ;  /* 0x00005410ab367816 */ /* 0x040fe20000000036 */
[C---:B------:R-:W-:Y:S01]  /*8ae0*/  FFMA.FTZ R57, R60.reuse, R62, -R67 ;  /* 0x0000003e3c397223 */ /* 0x040fe20000010843 */
[----:B------:R-:W-:Y:S01]  /*8af0*/  PRMT R171, R171, 0x5432, R66 ;  /* 0x00005432abab7816 */ /* 0x000fe20000000042 */
[----:B------:R-:W-:Y:S01]  /*8b00*/  FFMA.FTZ R60, R60, R65, R69 ;  /* 0x000000413c3c7223 */ /* 0x000fe20000010045 */
[----:B------:R-:W-:-:S02]  /*8b10*/  LOP3.LUT R61, R45, 0xffff0000, RZ, 0xc0, !PT ;  /* 0xffff00002d3d7812 */ /* 0x000fc400078ec0ff */
[----:B------:R-:W-:Y:S01]  /*8b20*/  LOP3.LUT R66, R64, 0xffff0000, RZ, 0xc0, !PT ;  /* 0xffff000040427812 */ /* 0x000fe200078ec0ff */
[----:B------:R-:W-:Y:S01]  /*8b30*/  IMAD.U32 R67, R171, 0x10000, RZ ;  /* 0x00010000ab437824 */ /* 0x000fe200078e00ff */
[----:B------:R-:W-:Y:S01]  /*8b40*/  LOP3.LUT R62, R170, 0xffff0000, RZ, 0xc0, !PT ;  /* 0xffff0000aa3e7812 */ /* 0x000fe200078ec0ff */
[----:B------:R-:W-:Y:S01]  /*8b50*/  IMAD.U32 R64, R169, 0x10000, RZ ;  /* 0x00010000a9407824 */ /* 0x000fe200078e00ff */
[----:B------:R-:W-:Y:S01]  /*8b60*/  LOP3.LUT R56, R41, 0xffff0000, RZ, 0xc0, !PT ;  /* 0xffff000029387812 */ /* 0x000fe200078ec0ff */
[----:B------:R-:W-:Y:S01]  /*8b70*/  FMUL.FTZ R71, R61, R66 ;  /* 0x000000423d477220 */ /* 0x000fe20000410000 */
[-C--:B------:R-:W-:Y:S01]  /*8b80*/  FMUL.FTZ R65, R63, R67.reuse ;  /* 0x000000433f417220 */ /* 0x080fe20000410000 */
[----:B------:R-:W-:Y:S01]  /*8b90*/  FMUL.FTZ R61, R61, R62 ;  /* 0x0000003e3d3d7220 */ /* 0x000fe20000410000 */
[----:B------:R-:W-:Y:S01]  /*8ba0*/  LOP3.LUT R70, R171, 0xffff0000, RZ, 0xc0, !PT ;  /* 0xffff0000ab467812 */ /* 0x000fe200078ec0ff */
[----:B------:R-:W-:Y:S01]  /*8bb0*/  FMUL.FTZ R68, R63, R64 ;  /* 0x000000403f447220 */ /* 0x000fe20000410000 */
[C---:B------:R-:W-:Y:S01]  /*8bc0*/  FFMA.FTZ R62, R56.reuse, R62, -R71 ;  /* 0x0000003e383e7223 */ /* 0x040fe20000010847 */
[----:B------:R-:W-:Y:S01]  /*8bd0*/  FFMA.FTZ R61, R56, R66, R61 ;  /* 0x00000042383d7223 */ /* 0x000fe2000001003d */
[----:B------:R-:W-:Y:S01]  /*8be0*/  LOP3.LUT R66, R169, 0xffff0000, RZ, 0xc0, !PT ;  /* 0xffff0000a9427812 */ /* 0x000fe200078ec0ff */
[C---:B------:R-:W-:Y:S01]  /*8bf0*/  FFMA.FTZ R56, R58.reuse, R64, -R65 ;  /* 0x000000403a387223 */ /* 0x040fe20000010841 */
[----:B------:R-:W-:Y:S01]  /*8c00*/  LOP3.LUT R53, R43, 0xffff0000, RZ, 0xc0, !PT ;  /* 0xffff00002b357812 */ /* 0x000fe200078ec0ff */
[----:B------:R-:W-:Y:S01]  /*8c10*/  FFMA.FTZ R58, R58, R67, R68 ;  /* 0x000000433a3a7223 */ /* 0x000fe20000010044 */
[C---:B------:R-:W-:Y:S01]  /*8c20*/  SHF.L.U32 R45, R44.reuse, 0x10, RZ ;  /* 0x000000102c2d7819 */ /* 0x040fe200000006ff */
[C---:B------:R-:W-:Y:S01]  /*8c30*/  FMUL.FTZ R88, R55.reuse, R70 ;  /* 0x0000004637587220 */ /* 0x040fe20000410000 */
[----:B------:R-:W-:Y:S01]  /*8c40*/  FMUL.FTZ R90, R55, R66 ;  /* 0x00000042375a7220 */ /* 0x000fe20000410000 */
[----:B------:R-:W-:Y:S01]  /*8c50*/  LOP3.LUT R52, R44, 0xffff0000, RZ, 0xc0, !PT ;  /* 0xffff00002c347812 */ /* 0x000fe200078ec0ff */
[C---:B------:R-:W-:Y:S01]  /*8c60*/  IMAD.U32 R68, R172.reuse, 0x10000, RZ ;  /* 0x00010000ac447824 */ /* 0x040fe200078e00ff */
[----:B------:R-:W-:Y:S01]  /*8c70*/  LOP3.LUT R55, R172, 0xffff0000, RZ, 0xc0, !PT ;  /* 0xffff0000ac377812 */ /* 0x000fe200078ec0ff */
[----:B------:R-:W-:-:S02]  /*8c80*/  IMAD.U32 R64, R59, 0x10000, RZ ;  /* 0x000100003b407824 */ /* 0x000fc400078e00ff */
[----:B------:R-:W-:Y:S01]  /*8c90*/  FFMA.FTZ R65, R53, R66, -R88 ;  /* 0x0000004235417223 */ /* 0x000fe20000010858 */
[C---:B------:R-:W-:Y:S01]  /*8ca0*/  IMAD.U32 R41, R40.reuse, 0x10000, RZ ;  /* 0x0001000028297824 */ /* 0x040fe200078e00ff */
[----:B------:R-:W-:Y:S01]  /*8cb0*/  LOP3.LUT R59, R59, 0xffff0000, RZ, 0xc0, !PT ;  /* 0xffff00003b3b7812 */ /* 0x000fe200078ec0ff */
[----:B------:R-:W-:Y:S01]  /*8cc0*/  FMUL.FTZ R66, R45, R68 ;  /* 0x000000442d427220 */ /* 0x000fe20000410000 */
[----:B------:R-:W-:Y:S01]  /*8cd0*/  LOP3.LUT R40, R40, 0xffff0000, RZ, 0xc0, !PT ;  /* 0xffff000028287812 */ /* 0x000fe200078ec0ff */
[----:B------:R-:W-:Y:S01]  /*8ce0*/  FFMA.FTZ R67, R53, R70, R90 ;  /* 0x0000004635437223 */ /* 0x000fe2000001005a */
[----:B------:R-:W-:Y:S01]  /*8cf0*/  FMUL.FTZ R45, R45, R64 ;  /* 0x000000402d2d7220 */ /* 0x000fe20000410000 */
[----:B------:R-:W-:Y:S01]  /*8d00*/  FMUL.FTZ R53, R52, R55 ;  /* 0x0000003734357220 */ /* 0x000fe20000410000 */
[C---:B------:R-:W-:Y:S01]  /*8d10*/  IMAD.U32 R43, R42.reuse, 0x10000, RZ ;  /* 0x000100002a2b7824 */ /* 0x040fe200078e00ff */
[----:B------:R-:W-:Y:S01]  /*8d20*/  LOP3.LUT R44, R42, 0xffff0000, RZ, 0xc0, !PT ;  /* 0xffff00002a2c7812 */ /* 0x000fe200078ec0ff */
[----:B------:R-:W-:Y:S01]  /*8d30*/  FMUL.FTZ R63, R52, R59 ;  /* 0x0000003b343f7220 */ /* 0x000fe20000410000 */
[----:B------:R-:W-:-:S02]  /*8d40*/  IMAD.U32 R42, R46, 0x10000, RZ ;  /* 0x000100002e2a7824 */ /* 0x000fc400078e00ff */
[C---:B------:R-:W-:Y:S01]  /*8d50*/  FFMA.FTZ R66, R41.reuse, R64, -R66 ;  /* 0x0000004029427223 */ /* 0x040fe20000010842 */
[----:B------:R-:W-:Y:S01]  /*8d60*/  FFMA.FTZ R68, R41, R68, R45 ;  /* 0x0000004429447223 */ /* 0x000fe2000001002d */
[----:B------:R-:W-:Y:S01]  /*8d70*/  FFMA.FTZ R59, R40, R59, -R53 ;  /* 0x0000003b283b7223 */ /* 0x000fe20000010835 */
[----:B------:R-:W-:Y:S01]  /*8d80*/  LOP3.LUT R46, R46, 0xffff0000, RZ, 0xc0, !PT ;  /* 0xffff00002e2e7812 */ /* 0x000fe200078ec0ff */
[C---:B------:R-:W-:Y:S01]  /*8d90*/  IMAD.U32 R41, R47.reuse, 0x10000, RZ ;  /* 0x000100002f297824 */ /* 0x040fe200078e00ff */
[C---:B------:R-:W-:Y:S01]  /*8da0*/  LOP3.LUT R53, R54.reuse, 0xffff0000, RZ, 0xc0, !PT ;  /* 0xffff000036357812 */ /* 0x040fe200078ec0ff */
[----:B------:R-:W-:Y:S01]  /*8db0*/  IMAD.U32 R45, R54, 0x10000, RZ ;  /* 0x00010000362d7824 */ /* 0x000fe200078e00ff */
[----:B------:R-:W-:Y:S01]  /*8dc0*/  LOP3.LUT R47, R47, 0xffff0000, RZ, 0xc0, !PT ;  /* 0xffff00002f2f7812 */ /* 0x000fe200078ec0ff */
[----:B------:R-:W-:Y:S01]  /*8dd0*/  FFMA.FTZ R63, R40, R55, R63 ;  /* 0x00000037283f7223 */ /* 0x000fe2000001003f */
[----:B------:R-:W-:Y:S01]  /*8de0*/  F2FP.BF16.F32.PACK_AB R66, R59, R66 ;  /* 0x000000423b42723e */ /* 0x000fe200000010ff */
[----:B------:R-:W-:Y:S01]  /*8df0*/  FMUL.FTZ R40, R42, R45 ;  /* 0x0000002d2a287220 */ /* 0x000fe20000410000 */
[----:B------:R-:W-:Y:S01]  /*8e00*/  FMUL.FTZ R55, R46, R53 ;  /* 0x000000352e377220 */ /* 0x000fe20000410000 */
[----:B------:R-:W-:Y:S01]  /*8e10*/  FMUL.FTZ R42, R42, R41 ;  /* 0x000000292a2a7220 */ /* 0x000fe20000410000 */
[----:B------:R-:W-:Y:S01]  /*8e20*/  FMUL.FTZ R46, R46, R47 ;  /* 0x0000002f2e2e7220 */ /* 0x000fe20000410000 */
[C---:B------:R-:W-:Y:S01]  /*8e30*/  FFMA.FTZ R40, R43.reuse, R41, -R40 ;  /* 0x000000292b287223 */ /* 0x040fe20000010828 */
[C---:B------:R-:W-:Y:S01]  /*8e40*/  FFMA.FTZ R55, R44.reuse, R47, -R55 ;  /* 0x0000002f2c377223 */ /* 0x040fe20000010837 */
[----:B------:R-:W-:Y:S01]  /*8e50*/  FFMA.FTZ R42, R43, R45, R42 ;  /* 0x0000002d2b2a7223 */ /* 0x000fe2000001002a */
[----:B------:R-:W-:Y:S01]  /*8e60*/  FFMA.FTZ R53, R44, R53, R46 ;  /* 0x000000352c357223 */ /* 0x000fe2000001002e */
[----:B------:R-:W-:-:S02]  /*8e70*/  F2FP.BF16.F32.PACK_AB R41, R62, R57 ;  /* 0x000000393e29723e */ /* 0x000fc400000010ff */
[----:B------:R-:W-:Y:S01]  /*8e80*/  F2FP.BF16.F32.PACK_AB R46, R55, R40 ;  /* 0x00000028372e723e */ /* 0x000fe200000010ff */
[----:B------:R-:W-:Y:S01]  /*8e90*/  IMAD.MOV.U32 R40, RZ, RZ, R66 ;  /* 0x000000ffff287224 */ /* 0x000fe200078e0042 */
[----:B------:R-:W-:Y:S02]  /*8ea0*/  F2FP.BF16.F32.PACK_AB R52, R53, R42 ;  /* 0x0000002a3534723e */ /* 0x000fe400000010ff */
[----:B------:R-:W-:Y:S01]  /*8eb0*/  F2FP.BF16.F32.PACK_AB R43, R65, R56 ;  /* 0x00000038412b723e */ /* 0x000fe200000010ff */
[----:B------:R-:W-:Y:S01]  /*8ec0*/  IMAD.MOV.U32 R42, RZ, RZ, R46 ;  /* 0x000000ffff2a7224 */ /* 0x000fe200078e002e */
[----:B------:R-:W-:Y:S01]  /*8ed0*/  F2FP.BF16.F32.PACK_AB R45, R61, R60 ;  /* 0x0000003c3d2d723e */ /* 0x000fe200000010ff */
[----:B------:R-:W-:Y:S01]  /*8ee0*/  IMAD.MOV.U32 R46, RZ, RZ, R52 ;  /* 0x000000ffff2e7224 */ /* 0x000fe200078e0034 */
[----:B------:R-:W-:Y:S02]  /*8ef0*/  F2FP.BF16.F32.PACK_AB R47, R67, R58 ;  /* 0x0000003a432f723e */ /* 0x000fe400000010ff */
[----:B------:R-:W-:-:S07]  /*8f00*/  F2FP.BF16.F32.PACK_AB R44, R63, R68 ;  /* 0x000000443f2c723e */ /* 0x000fce00000010ff */
.L_x_2379:
[----:B------:R-:W-:Y:S05]  /*8f10*/  BSYNC B2 ;  /* 0x0000000000027941 */ /* 0x000fea0003800000 */
.L_x_2378:
[----:B--2---:R4:W-:Y:S04]  /*8f20*/  STG.E.128 desc[UR60][R48.64], R40 ;  /* 0x0000002830007986 */ /* 0x0049e8000c101d3c */
[----:B---3--:R4:W-:Y:S02]  /*8f30*/  @!P3 STG.E.128 desc[UR60][R50.64], R44 ;  /* 0x0000002c3200b986 */ /* 0x0089e4000c101d3c */
.L_x_2373:
[----:B------:R-:W-:Y:S05]  /*8f40*/  BSYNC B1 ;  /* 0x0000000000017941 */ /* 0x000fea0003800000 */
.L_x_2372:
[----:B--2-4-:R-:W2:Y:S01]  /*8f50*/  LDL R40, [R1+0x6c] ;  /* 0x00006c0001287983 */ /* 0x014ea20000100800 */
[----:B------:R-:W-:-:S04]  /*8f60*/  IMAD.WIDE.U32 R124, R220, R122, R124 ;  /* 0x0000007adc7c7225 */ /* 0x000fc800078e007c */
[----:B--2---:R-:W-:-:S04]  /*8f70*/  IMAD R40, R40, R122, RZ ;  /* 0x0000007a28287224 */ /* 0x004fc800078e02ff */
        /* <DEDUP_REMOVED lines=26> */
[--C-:B------:R-:W-:Y:S02]  /*9120*/  IMAD R41, R41, 0x2, R16.reuse ;  /* 0x0000000229297824 */ /* 0x100fe400078e0210 */
[----:B------:R-:W-:Y:S01]  /*9130*/  IMAD R44, R43, 0x2, R16 ;  /* 0x000000022b2c7824 */ /* 0x000fe200078e0210 */
[--C-:B------:R-:W-:Y:S02]  /*9140*/  @!P3 SHF.R.S32.HI R54, RZ, 0x1f, R51.reuse ;  /* 0x0000001fff36b819 */ /* 0x100fe40000011433 */
[----:B------:R-:W-:Y:S01]  /*9150*/  @!P3 IADD3 R51, P4, P5, R38, R124, R51 ;  /* 0x0000007c2633b210 */ /* 0x000fe20007d9e033 */
[----:B------:R-:W2:Y:S03]  /*9160*/  LDS.128 R40, [R41+0x24400] ;  /* 0x0244000029287984 */ /* 0x000ea60000000c00 */
[----:B------:R-:W-:Y:S01]  /*9170*/  @!P3 IADD3.X R54, R37, R52, R54, P4, P5 ;  /* 0x000000342536b210 */ /* 0x000fe200027ea436 */
[----:B------:R-:W3:Y:S01]  /*9180*/  LDS.128 R44, [R44+0x24400] ;  /* 0x024400002c2c7984 */ /* 0x000ee20000000c00 */
[----:B------:R-:W-:-:S02]  /*9190*/  ISETP.GE.AND P5, PT, R17, R116, PT ;  /* 0x000000741100720c */ /* 0x000fc40003fa6270 */
[----:B------:R-:W-:-:S04]  /*91a0*/  @!P3 LEA R50, P4, R51, R118, 0x1 ;  /* 0x000000763332b211 */ /* 0x000fc800078808ff */
[----:B------:R-:W-:-:S07]  /*91b0*/  @!P3 LEA.HI.X R51, R51, R119, R54, 0x1, P4 ;  /* 0x000000773333b211 */ /* 0x000fce00020f0c36 */
[----:B------:R-:W-:Y:S05]  /*91c0*/  @P5 BRA `(.L_x_2383) ;  /* 0x0000000400685947 */ /* 0x000fea0003800000 */
[----:B------:R-:W-:Y:S01]  /*91d0*/  SHF.R.U64 R62, R76, 0x10, R77 ;  /* 0x000000104c3e7819 */ /* 0x000fe2000000124d */
[----:B---3--:R-:W-:Y:S01]  /*91e0*/  IMAD.U32 R59, R45, 0x10000, RZ ;  /* 0x000100002d3b7824 */ /* 0x008fe200078e00ff */
[----:B------:R-:W-:Y:S01]  /*91f0*/  SHF.R.U64 R63, R84, 0x10, R85 ;  /* 0x00000010543f7819 */ /* 0x000fe20000001255 */
[----:B--2---:R-:W-:Y:S01]  /*9200*/  IMAD.U32 R56, R41, 0x10000, RZ ;  /* 0x0001000029387824 */ /* 0x004fe200078e00ff */
[----:B------:R-:W-:Y:S01]  /*9210*/  SHF.R.U32.HI R76, RZ, 0x10, R77 ;  /* 0x00000010ff4c7819 */ /* 0x000fe2000001164d */
[----:B------:R-:W-:Y:S01]  /*9220*/  IMAD.U32 R61, R47, 0x10000, RZ ;  /* 0x000100002f3d7824 */ /* 0x000fe200078e00ff */
[----:B------:R-:W-:Y:S01]  /*9230*/  SHF.R.U32.HI R85, RZ, 0x10, R85 ;  /* 0x00000010ff557819 */ /* 0x000fe20000011655 */
[----:B------:R-:W-:Y:S01]  /*9240*/  IMAD.U32 R58, R43, 0x10000, RZ ;  /* 0x000100002b3a7824 */ /* 0x000fe200078e00ff */
[C---:B------:R-:W-:Y:S01]  /*9250*/  PRMT R62, R153.reuse, 0x5410, R62 ;  /* 0x00005410993e7816 */ /* 0x040fe2000000003e */
[----:B------:R-:W-:Y:S01]  /*9260*/  IMAD.U32 R54, R44, 0x10000, RZ ;  /* 0x000100002c367824 */ /* 0x000fe200078e00ff */
[----:B------:R-:W-:Y:S01]  /*9270*/  SHF.R.U64 R65, R78, 0x10, R79 ;  /* 0x000000104e417819 */ /* 0x000fe2000000124f */
[----:B------:R-:W-:Y:S01]  /*9280*/  IMAD.U32 R53, R40, 0x10000, RZ ;  /* 0x0001000028357824 */ /* 0x000fe200078e00ff */
[----:B------:R-:W-:-:S02]  /*9290*/  PRMT R153, R153, 0x5432, R76 ;  /* 0x0000543299997816 */ /* 0x000fc4000000004c */
[----:B------:R-:W-:Y:S02]  /*92a0*/  PRMT R64, R168, 0x5432, R85 ;  /* 0x00005432a8407816 */ /* 0x000fe40000000055 */
[----:B------:R-:W-:Y:S02]  /*92b0*/  LOP3.LUT R60, R45, 0xffff0000, RZ, 0xc0, !PT ;  /* 0xffff00002d3c7812 */ /* 0x000fe400078ec0ff */
[----:B------:R-:W-:Y:S02]  /*92c0*/  SHF.R.U64 R67, R86, 0x10, R87 ;  /* 0x0000001056437819 */ /* 0x000fe40000001257 */
[----:B------:R-:W-:Y:S01]  /*92d0*/  PRMT R45, R152, 0x5410, R65 ;  /* 0x00005410982d7816 */ /* 0x000fe20000000041 */
[----:B------:R-:W-:Y:S01]  /*92e0*/  IMAD.U32 R65, R64, 0x10000, RZ ;  /* 0x0001000040417824 */ /* 0x000fe200078e00ff */
[----:B------:R-:W-:Y:S01]  /*92f0*/  PRMT R168, R168, 0x5410, R63 ;  /* 0x00005410a8a87816 */ /* 0x000fe2000000003f */
[----:B------:R-:W-:Y:S01]  /*9300*/  IMAD.U32 R63, R153, 0x10000, RZ ;  /* 0x00010000993f7824 */ /* 0x000fe200078e00ff */
[----:B------:R-:W-:-:S02]  /*9310*/  SHF.R.U32.HI R79, RZ, 0x10, R79 ;  /* 0x00000010ff4f7819 */ /* 0x000fc4000001164f */
[----:B------:R-:W-:Y:S01]  /*9320*/  SHF.R.U32.HI R87, RZ, 0x10, R87 ;  /* 0x00000010ff577819 */ /* 0x000fe20000011657 */
[C---:B------:R-:W-:Y:S01]  /*9330*/  FMUL.FTZ R69, R59.reuse, R63 ;  /* 0x0000003f3b457220 */ /* 0x040fe20000410000 */
[----:B------:R-:W-:Y:S01]  /*9340*/  PRMT R66, R154, 0x5410, R67 ;  /* 0x000054109a427816 */ /* 0x000fe20000000043 */
[-C--:B------:R-:W-:Y:S01]  /*9350*/  FMUL.FTZ R67, R59, R65.reuse ;  /* 0x000000413b437220 */ /* 0x080fe20000410000 */
[----:B------:R-:W-:Y:S01]  /*9360*/  PRMT R152, R152, 0x5432, R79 ;  /* 0x0000543298987816 */ /* 0x000fe2000000004f */
[----:B------:R-:W-:Y:S01]  /*9370*/  FFMA.FTZ R69, R56, R65, R69 ;  /* 0x0000004138457223 */ /* 0x000fe20000010045 */
[----:B------:R-:W-:Y:S01]  /*9380*/  PRMT R154, R154, 0x5432, R87 ;  /* 0x000054329a9a7816 */ /* 0x000fe20000000057 */
[----:B------:R-:W-:Y:S01]  /*9390*/  FFMA.FTZ R67, R56, R63, -R67 ;  /* 0x0000003f38437223 */ /* 0x000fe20000010843 */
[----:B------:R-:W-:Y:S01]  /*93a0*/  LOP3.LUT R64, R64, 0xffff0000, RZ, 0xc0, !PT ;  /* 0xffff000040407812 */ /* 0x000fe200078ec0ff */
[----:B------:R-:W-:Y:S01]  /*93b0*/  IMAD.U32 R56, R152, 0x10000, RZ ;  /* 0x0001000098387824 */ /* 0x000fe200078e00ff */
[----:B------:R-:W-:Y:S01]  /*93c0*/  LOP3.LUT R153, R153, 0xffff0000, RZ, 0xc0, !PT ;  /* 0xffff000099997812 */ /* 0x000fe200078ec0ff */
[----:B------:R-:W-:Y:S01]  /*93d0*/  IMAD.U32 R59, R154, 0x10000, RZ ;  /* 0x000100009a3b7824 */ /* 0x000fe200078e00ff */
[----:B------:R-:W-:Y:S01]  /*93e0*/  LOP3.LUT R57, R41, 0xffff0000, RZ, 0xc0, !PT ;  /* 0xffff000029397812 */ /* 0x000fe200078ec0ff */
[----:B------:R-:W-:Y:S01]  /*93f0*/  FMUL.FTZ R68, R60, R64 ;  /* 0x000000403c447220 */ /* 0x000fe20000410000 */
[----:B------:R-:W-:Y:S01]  /*9400*/  LOP3.LUT R47, R47, 0xffff0000, RZ, 0xc0, !PT ;  /* 0xffff00002f2f7812 */ /* 0x000fe200078ec0ff */
[C---:B------:R-:W-:Y:S01]  /*9410*/  FMUL.FTZ R63, R61.reuse, R59 ;  /* 0x0000003b3d3f7220 */ /* 0x040fe20000410000 */
[----:B------:R-:W-:Y:S01]  /*9420*/  LOP3.LUT R154, R154, 0xffff0000, RZ, 0xc0, !PT ;  /* 0xffff00009a9a7812 */ /* 0x000fe200078ec0ff */
[-C--:B------:R-:W-:Y:S01]  /*9430*/  FMUL.FTZ R70, R61, R56.reuse ;  /* 0x000000383d467220 */ /* 0x080fe20000410000 */
[----:B------:R-:W-:Y:S01]  /*9440*/  FMUL.FTZ R60, R60, R153 ;  /* 0x000000993c3c7220 */ /* 0x000fe20000410000 */
[----:B------:R-:W-:Y:S01]  /*9450*/  LOP3.LUT R152, R152, 0xffff0000, RZ, 0xc0, !PT ;  /* 0xffff000098987812 */ /* 0x000fe200078ec0ff */
[C---:B------:R-:W-:Y:S01]  /*9460*/  FFMA.FTZ R63, R58.reuse, R56, -R63 ;  /* 0x000000383a3f7223 */ /* 0x040fe2000001083f */
[----:B------:R-:W-:Y:S01]  /*9470*/  LOP3.LUT R55, R43, 0xffff0000, RZ, 0xc0, !PT ;  /* 0xffff00002b377812 */ /* 0x000fe200078ec0ff */
[----:B------:R-:W-:Y:S01]  /*9480*/  FFMA.FTZ R70, R58, R59, R70 ;  /* 0x0000003b3a467223 */ /* 0x000fe20000010046 */
[C---:B------:R-:W-:Y:S01]  /*9490*/  FFMA.FTZ R68, R57.reuse, R153, -R68 ;  /* 0x0000009939447223 */ /* 0x040fe20000010844 */
[----:B------:R-:W-:Y:S01]  /*94a0*/  FFMA.FTZ R60, R57, R64, R60 ;  /* 0x00000040393c7223 */ /* 0x000fe2000001003c */
[----:B------:R-:W-:Y:S01]  /*94b0*/  FMUL.FTZ R58, R47, R154 ;  /* 0x0000009a2f3a7220 */ /* 0x000fe20000410000 */
[----:B------:R-:W-:Y:S01]  /*94c0*/  IMAD.U32 R57, R168, 0x10000, RZ ;  /* 0x00010000a8397824 */ /* 0x000fe200078e00ff */
[----:B------:R-:W-:Y:S01]  /*94d0*/  LOP3.LUT R44, R44, 0xffff0000, RZ, 0xc0, !PT ;  /* 0xffff00002c2c7812 */ /* 0x000fe200078ec0ff */
[----:B------:R-:W-:-:S02]  /*94e0*/  IMAD.U32 R56, R62, 0x10000, RZ ;  /* 0x000100003e387824 */ /* 0x000fc400078e00ff */
[-C--:B------:R-:W-:Y:S01]  /*94f0*/  FMUL.FTZ R64, R47, R152.reuse ;  /* 0x000000982f407220 */ /* 0x080fe20000410000 */
[----:B------:R-:W-:Y:S01]  /*9500*/  LOP3.LUT R59, R168, 0xffff0000, RZ, 0xc0, !PT ;  /* 0xffff0000a83b7812 */ /* 0x000fe200078ec0ff */
[C---:B------:R-:W-:Y:S01]  /*9510*/  FFMA.FTZ R152, R55.reuse, R152, -R58 ;  /* 0x0000009837987223 */ /* 0x040fe2000001083a */
[----:B------:R-:W-:Y:S01]  /*9520*/  FMUL.FTZ R58, R54, R57 ;  /* 0x00000039363a7220 */ /* 0x000fe20000410000 */
[----:B------:R-:W-:Y:S01]  /*9530*/  LOP3.LUT R40, R40, 0xffff0000, RZ, 0xc0, !PT ;  /* 0xffff000028287812 */ /* 0x000fe200078ec0ff */
[----:B------:R-:W-:Y:S01]  /*9540*/  FMUL.FTZ R54, R54, R56 ;  /* 0x0000003836367220 */ /* 0x000fe20000410000 */
[----:B------:R-:W-:Y:S01]  /*9550*/  LOP3.LUT R47, R62, 0xffff0000, RZ, 0xc0, !PT ;  /* 0xffff00003e2f7812 */ /* 0x000fe200078ec0ff */
[----:B------:R-:W-:Y:S01]  /*9560*/  FFMA.FTZ R61, R55, R154, R64 ;  /* 0x0000009a373d7223 */ /* 0x000fe20000010040 */
[----:B------:R-:W-:Y:S01]  /*9570*/  FMUL.FTZ R55, R44, R59 ;  /* 0x0000003b2c377220 */ /* 0x000fe20000410000 */
[C---:B------:R-:W-:Y:S01]  /*9580*/  FFMA.FTZ R58, R53.reuse, R56, -R58 ;  /* 0x00000038353a7223 */ /* 0x040fe2000001083a */
[----:B------:R-:W-:Y:S01]  /*9590*/  FFMA.FTZ R53, R53, R57, R54 ;  /* 0x0000003935357223 */ /* 0x000fe20000010036 */
[----:B------:R-:W-:-:S02]  /*95a0*/  IMAD.U32 R43, R46, 0x10000, RZ ;  /* 0x000100002e2b7824 */ /* 0x000fc400078e00ff */
[-C--:B------:R-:W-:Y:S01]  /*95b0*/  FMUL.FTZ R57, R44, R47.reuse ;  /* 0x0000002f2c397220 */ /* 0x080fe20000410000 */
[----:B------:R-:W-:Y:S01]  /*95c0*/  FFMA.FTZ R55, R40, R47, -R55 ;  /* 0x0000002f28377223 */ /* 0x000fe20000010837 */
[----:B------:R-:W-:Y:S01]  /*95d0*/  LOP3.LUT R46, R46, 0xffff0000, RZ, 0xc0, !PT ;  /* 0xffff00002e2e7812 */ /* 0x000fe200078ec0ff */
[C---:B------:R-:W-:Y:S01]  /*95e0*/  IMAD.U32 R44, R45.reuse, 0x10000, RZ ;  /* 0x000100002d2c7824 */ /* 0x040fe200078e00ff */
[C---:B------:R-:W-:Y:S01]  /*95f0*/  LOP3.LUT R47, R66.reuse, 0xffff0000, RZ, 0xc0, !PT ;  /* 0xffff0000422f7812 */ /* 0x040fe200078ec0ff */
[----:B------:R-:W-:Y:S01]  /*9600*/  IMAD.U32 R54, R66, 0x10000, RZ ;  /* 0x0001000042367824 */ /* 0x000fe200078e00ff */
[----:B------:R-:W-:Y:S01]  /*9610*/  LOP3.LUT R45, R45, 0xffff0000, RZ, 0xc0, !PT ;  /* 0xffff00002d2d7812 */ /* 0x000fe200078ec0ff */
        /* <DEDUP_REMOVED lines=21> */
.L_x_2383:
[----:B------:R-:W-:Y:S05]  /*9770*/  BSYNC B2 ;  /* 0x0000000000027941 */ /* 0x000fea0003800000 */
.L_x_2382:
[----:B--2---:R2:W-:Y:S04]  /*9780*/  STG.E.128 desc[UR60][R48.64], R40 ;  /* 0x0000002830007986 */ /* 0x0045e8000c101d3c */
[----:B---3--:R2:W-:Y:S02]  /*9790*/  @!P3 STG.E.128 desc[UR60][R50.64], R44 ;  /* 0x0000002c3200b986 */ /* 0x0085e4000c101d3c */
.L_x_2381:
[----:B------:R-:W-:Y:S05]  /*97a0*/  BSYNC B1 ;  /* 0x0000000000017941 */ /* 0x000fea0003800000 */
.L_x_2380:
        /* <DEDUP_REMOVED lines=27> */
[----:B------:R-:W-:Y:S01]  /*9960*/  SHF.R.U64 R66, R80, 0x10, R81 ;  /* 0x0000001050427819 */ /* 0x000fe20000001251 */
[----:B---3--:R-:W-:Y:S01]  /*9970*/  IMAD.U32 R56, R45, 0x10000, RZ ;  /* 0x000100002d387824 */ /* 0x008fe200078e00ff */
[----:B------:R-:W-:Y:S01]  /*9980*/  SHF.R.U64 R60, R72, 0x10, R73 ;  /* 0x00000010483c7819 */ /* 0x000fe20000001249 */
[----:B--2---:R-:W-:Y:S01]  /*9990*/  IMAD.U32 R53, R41, 0x10000, RZ ;  /* 0x0001000029357824 */ /* 0x004fe200078e00ff */
[----:B------:R-:W-:Y:S01]  /*99a0*/  SHF.R.U32.HI R80, RZ, 0x10, R81 ;  /* 0x00000010ff507819 */ /* 0x000fe20000011651 */
[----:B------:R-:W-:Y:S01]  /*99b0*/  IMAD.U32 R58, R47, 0x10000, RZ ;  /* 0x000100002f3a7824 */ /* 0x000fe200078e00ff */
[----:B------:R-:W-:Y:S02]  /*99c0*/  SHF.R.U32.HI R72, RZ, 0x10, R73 ;  /* 0x00000010ff487819 */ /* 0x000fe40000011649 */
[----:B------:R-:W-:Y:S02]  /*99d0*/  PRMT R60, R149, 0x5410, R60 ;  /* 0x00005410953c7816 */ /* 0x000fe4000000003c */
[----:B------:R-:W-:-:S02]  /*99e0*/  PRMT R63, R151, 0x5432, R80 ;  /* 0x00005432973f7816 */ /* 0x000fc40000000050 */
[----:B------:R-:W-:Y:S02]  /*99f0*/  SHF.R.U64 R61, R74, 0x10, R75 ;  /* 0x000000104a3d7819 */ /* 0x000fe4000000124b */
[----:B------:R-:W-:Y:S01]  /*9a00*/  PRMT R149, R149, 0x5432, R72 ;  /* 0x0000543295957816 */ /* 0x000fe20000000048 */
[----:B------:R-:W-:Y:S01]  /*9a10*/  IMAD.U32 R64, R63, 0x10000, RZ ;  /* 0x000100003f407824 */ /* 0x000fe200078e00ff */
[--C-:B------:R-:W-:Y:S02]  /*9a20*/  SHF.R.U64 R65, R82, 0x10, R83.reuse ;  /* 0x0000001052417819 */ /* 0x100fe40000001253 */
[----:B------:R-:W-:Y:S02]  /*9a30*/  SHF.R.U32.HI R83, RZ, 0x10, R83 ;  /* 0x00000010ff537819 */ /* 0x000fe40000011653 */
[----:B------:R-:W-:Y:S01]  /*9a40*/  PRMT R62, R148, 0x5410, R61 ;  /* 0x00005410943e7816 */ /* 0x000fe2000000003d */
[----:B------:R-:W-:Y:S01]  /*9a50*/  IMAD.U32 R61, R149, 0x10000, RZ ;  /* 0x00010000953d7824 */ /* 0x000fe200078e00ff */
[----:B------:R-:W-:-:S02]  /*9a60*/  SHF.R.U32.HI R75, RZ, 0x10, R75 ;  /* 0x00000010ff4b7819 */ /* 0x000fc4000001164b */
[----:B------:R-:W-:Y:S01]  /*9a70*/  PRMT R151, R151, 0x5410, R66 ;  /* 0x0000541097977816 */ /* 0x000fe20000000042 */
[-C--:B------:R-:W-:Y:S01]  /*9a80*/  FMUL.FTZ R66, R56, R64.reuse ;  /* 0x0000004038427220 */ /* 0x080fe20000410000 */
[----:B------:R-:W-:Y:S01]  /*9a90*/  PRMT R65, R150, 0x5410, R65 ;  /* 0x0000541096417816 */ /* 0x000fe20000000041 */
[-C--:B------:R-:W-:Y:S01]  /*9aa0*/  FMUL.FTZ R56, R56, R61.reuse ;  /* 0x0000003d38387220 */ /* 0x080fe20000410000 */
[----:B------:R-:W-:Y:S01]  /*9ab0*/  PRMT R150, R150, 0x5432, R83 ;  /* 0x0000543296967816 */ /* 0x000fe20000000053 */
[C---:B------:R-:W-:Y:S01]  /*9ac0*/  FFMA.FTZ R66, R53.reuse, R61, -R66 ;  /* 0x0000003d35427223 */ /* 0x040fe20000010842 */
[----:B------:R-:W-:Y:S01]  /*9ad0*/  PRMT R148, R148, 0x5432, R75 ;  /* 0x0000543294947816 */ /* 0x000fe2000000004b */
[----:B------:R-:W-:Y:S01]  /*9ae0*/  FFMA.FTZ R64, R53, R64, R56 ;  /* 0x0000004035407223 */ /* 0x000fe20000010038 */
        /* <DEDUP_REMOVED lines=12> */
[----:B------:R-:W-:Y:S01]  /*9bb0*/  LOP3.LUT R55, R44, 0xffff0000, RZ, 0xc0, !PT ;  /* 0xffff00002c377812 */ /* 0x000fe200078ec0ff */
[C---:B------:R-:W-:Y:S01]  /*9bc0*/  IMAD.U32 R44, R43.reuse, 0x10000, RZ ;  /* 0x000100002b2c7824 */ /* 0x040fe200078e00ff */
[----:B------:R-:W-:Y:S01]  /*9bd0*/  LOP3.LUT R148, R148, 0xffff0000, RZ, 0xc0, !PT ;  /* 0xffff000094947812 */ /* 0x000fe200078ec0ff */
[----:B------:R-:W-:Y:S01]  /*9be0*/  FMUL.FTZ R58, R58, R53 ;  /* 0x000000353a3a7220 */ /* 0x000fe20000410000 */
[----:B------:R-:W-:Y:S01]  /*9bf0*/  LOP3.LUT R43, R43, 0xffff0000, RZ, 0xc0, !PT ;  /* 0xffff00002b2b7812 */ /* 0x000fe200078ec0ff */
[C---:B------:R-:W-:Y:S01]  /*9c00*/  FFMA.FTZ R67, R54.reuse, R149, -R67 ;  /* 0x0000009536437223 */ /* 0x040fe20000010843 */
[----:B------:R-:W-:Y:S01]  /*9c10*/  FFMA.FTZ R57, R54, R63, R57 ;  /* 0x0000003f36397223 */ /* 0x000fe20000010039 */
[----:B------:R-:W-:Y:S01]  /*9c20*/  FMUL.FTZ R56, R59, R150 ;  /* 0x000000963b387220 */ /* 0x000fe20000410000 */
[----:B------:R-:W-:-:S02]  /*9c30*/  IMAD.U32 R54, R151, 0x10000, RZ ;  /* 0x0001000097367824 */ /* 0x000fc400078e00ff */
[C---:B------:R-:W-:Y:S01]  /*9c40*/  FFMA.FTZ R69, R44.reuse, R53, -R69 ;  /* 0x000000352c457223 */ /* 0x040fe20000010845 */
[----:B------:R-:W-:Y:S01]  /*9c50*/  FFMA.FTZ R58, R44, R61, R58 ;  /* 0x0000003d2c3a7223 */ /* 0x000fe2000001003a */
[-C--:B------:R-:W-:Y:S01]  /*9c60*/  FMUL.FTZ R68, R59, R148.reuse ;  /* 0x000000943b447220 */ /* 0x080fe20000410000 */
[----:B------:R-:W-:Y:S01]  /*9c70*/  LOP3.LUT R151, R151, 0xffff0000, RZ, 0xc0, !PT ;  /* 0xffff000097977812 */ /* 0x000fe200078ec0ff */
[----:B------:R-:W-:Y:S02]  /*9c80*/  IMAD.U32 R44, R60, 0x10000, RZ ;  /* 0x000100003c2c7824 */ /* 0x000fe400078e00ff */
[----:B------:R-:W-:Y:S01]  /*9c90*/  FFMA.FTZ R148, R43, R148, -R56 ;  /* 0x000000942b947223 */ /* 0x000fe20000010838 */
[----:B------:R-:W-:Y:S01]  /*9ca0*/  IMAD.U32 R41, R40, 0x10000, RZ ;  /* 0x0001000028297824 */ /* 0x000fe200078e00ff */
[----:B------:R-:W-:Y:S01]  /*9cb0*/  LOP3.LUT R60, R60, 0xffff0000, RZ, 0xc0, !PT ;  /* 0xffff00003c3c7812 */ /* 0x000fe200078ec0ff */
[----:B------:R-:W-:Y:S01]  /*9cc0*/  FMUL.FTZ R56, R45, R54 ;  /* 0x000000362d387220 */ /* 0x000fe20000410000 */
[----:B------:R-:W-:Y:S01]  /*9cd0*/  LOP3.LUT R50, R40, 0xffff0000, RZ, 0xc0, !PT ;  /* 0xffff000028327812 */ /* 0x000fe200078ec0ff */
[----:B------:R-:W-:Y:S01]  /*9ce0*/  FFMA.FTZ R61, R43, R150, R68 ;  /* 0x000000962b3d7223 */ /* 0x000fe20000010044 */
[-C--:B------:R-:W-:Y:S01]  /*9cf0*/  FMUL.FTZ R45, R45, R44.reuse ;  /* 0x0000002c2d2d7220 */ /* 0x080fe20000410000 */
[----:B------:R-:W-:Y:S01]  /*9d00*/  FMUL.FTZ R43, R55, R151 ;  /* 0x00000097372b7220 */ /* 0x000fe20000410000 */
[----:B------:R-:W-:Y:S01]  /*9d10*/  FFMA.FTZ R56, R41, R44, -R56 ;  /* 0x0000002c29387223 */ /* 0x000fe20000010838 */
[----:B------:R-:W-:-:S02]  /*9d20*/  IMAD.U32 R47, R46, 0x10000, RZ ;  /* 0x000100002e2f7824 */ /* 0x000fc400078e00ff */
[----:B------:R-:W-:Y:S01]  /*9d30*/  FMUL.FTZ R55, R55, R60 ;  /* 0x0000003c37377220 */ /* 0x000fe20000410000 */
[----:B------:R-:W-:Y:S01]  /*9d40*/  IMAD.U32 R44, R65, 0x10000, RZ ;  /* 0x00010000412c7824 */ /* 0x000fe200078e00ff */
[----:B------:R-:W-:Y:S01]  /*9d50*/  LOP3.LUT R46, R46, 0xffff0000, RZ, 0xc0, !PT ;  /* 0xffff00002e2e7812 */ /* 0x000fe200078ec0ff */
[----:B------:R-:W-:Y:S01]  /*9d60*/  FFMA.FTZ R45, R41, R54, R45 ;  /* 0x00000036292d7223 */ /* 0x000fe2000001002d */
[----:B------:R-:W-:Y:S01]  /*9d70*/  FFMA.FTZ R53, R50, R60, -R43 ;  /* 0x0000003c32357223 */ /* 0x000fe2000001082b */
[----:B------:R-:W-:Y:S01]  /*9d80*/  LOP3.LUT R65, R65, 0xffff0000, RZ, 0xc0, !PT ;  /* 0xffff000041417812 */ /* 0x000fe200078ec0ff */
[C---:B------:R-:W-:Y:S01]  /*9d90*/  IMAD.U32 R41, R62.reuse, 0x10000, RZ ;  /* 0x000100003e297824 */ /* 0x040fe200078e00ff */
[----:B------:R-:W-:Y:S01]  /*9da0*/  LOP3.LUT R43, R62, 0xffff0000, RZ, 0xc0, !PT ;  /* 0xffff00003e2b7812 */ /* 0x000fe200078ec0ff */
[----:B------:R-:W-:Y:S01]  /*9db0*/  FFMA.FTZ R50, R50, R151, R55 ;  /* 0x0000009732327223 */ /* 0x000fe20000010037 */
[C---:B------:R-:W-:Y:S02]  /*9dc0*/  IMAD.U32 R40, R42.reuse, 0x10000, RZ ;  /* 0x000100002a287824 */ /* 0x040fe400078e00ff */
[CC--:B------:R-:W-:Y:S01]  /*9dd0*/  FMUL.FTZ R55, R47.reuse, R44.reuse ;  /* 0x0000002c2f377220 */ /* 0x0c0fe20000410000 */
[----:B------:R-:W-:Y:S01]  /*9de0*/  LOP3.LUT R42, R42, 0xffff0000, RZ, 0xc0, !PT ;  /* 0xffff00002a2a7812 */ /* 0x000fe200078ec0ff */
        /* <DEDUP_REMOVED lines=18> */
.L_x_2385:
[----:B------:R-:W-:Y:S05]  /*9f10*/  BSYNC B1 ;  /* 0x0000000000017941 */ /* 0x000fea0003800000 */
.L_x_2384:
[----:B--2---:R2:W-:Y:S01]  /*9f20*/  STG.E.128 desc[UR60][R48.64], R40 ;  /* 0x0000002830007986 */ /* 0x0045e2000c101d3c */
[----:B------:R-:W-:-:S13]  /*9f30*/  ISETP.GE.AND P3, PT, R51, R145, PT ;  /* 0x000000913300720c */ /* 0x000fda0003f66270 */
[----:B------:R-:W-:Y:S05]  /*9f40*/  @P3 BRA `(.L_x_2340) ;  /* 0x00000004000c3947 */ /* 0x000fea0003800000 */
[--C-:B------:R-:W-:Y:S02]  /*9f50*/  IADD3 R124, P3, P4, R38, R124, R51.reuse ;  /* 0x0000007c267c7210 */ /* 0x100fe40007c7e033 */
[----:B------:R-:W-:-:S04]  /*9f60*/  SHF.R.S32.HI R51, RZ, 0x1f, R51 ;  /* 0x0000001fff337819 */ /* 0x000fc80000011433 */
[----:B------:R-:W-:Y:S02]  /*9f70*/  IADD3.X R52, R37, R52, R51, P3, P4 ;  /* 0x0000003425347210 */ /* 0x000fe40001fe8433 */
[----:B------:R-:W-:-:S04]  /*9f80*/  LEA R118, P3, R124, R118, 0x1 ;  /* 0x000000767c767211 */ /* 0x000fc800078608ff */
[----:B------:R-:W-:-:S05]  /*9f90*/  LEA.HI.X R119, R124, R119, R52, 0x1, P3 ;  /* 0x000000777c777211 */ /* 0x000fca00018f0c34 */
[----:B---3--:R3:W-:Y:S01]  /*9fa0*/  STG.E.128 desc[UR60][R118.64], R44 ;  /* 0x0000002c76007986 */ /* 0x0087e2000c101d3c */
[----:B------:R-:W-:Y:S05]  /*9fb0*/  BRA `(.L_x_2340) ;  /* 0x0000000000f07947 */ /* 0x000fea0003800000 */
.L_x_2297:
[----:B------:R-:W2:Y:S02]  /*9fc0*/  LDL R40, [R1+0x60] ;  /* 0x0000600001287983 */ /* 0x000ea40000100800 */
[----:B--2---:R-:W-:-:S13]  /*9fd0*/  R2UR UR4, R40 ;  /* 0x00000000280472ca */ /* 0x004fda00000e0000 */
[----:B------:R-:W-:-:S06]  /*9fe0*/  UISETP.NE.AND UP0, UPT, UR4, 0x3, UPT ;  /* 0x000000030400788c */ /* 0x000fcc000bf05270 */
[----:B------:R-:W-:-:S13]  /*9ff0*/  PLOP3.LUT P2, PT, PT, PT, UP0, 0x80, 0x0 ;  /* 0x000000000000781c */ /* 0x000fda0003f4f008 */
[----:B------:R-:W-:Y:S05]  /*a000*/  @!P2 BRA `(.L_x_2386) ;  /* 0x000000000004a947 */ /* 0x000fea0003800000 */
[----:B------:R-:W-:Y:S01]  /*a010*/  BPT.TRAP 0x1 ;  /* 0x000000040000795c */ /* 0x000fe20000300000 */
.L_x_2386:
        /* <DEDUP_REMOVED lines=8> */
.L_x_2675:
[----:B------:R-:W-:Y:S05]  /*a0a0*/  BSYNC B1 ;  /* 0x0000000000017941 */ /* 0x000fea0003800000 */
.L_x_2387:
[----:B------:R-:W-:Y:S04]  /*a0b0*/  BSSY B1, `(.L_x_2389) ;  /* 0x000000e000017945 */ /* 0x000fe80003800000 */
[----:B------:R-:W-:Y:S05]  /*a0c0*/  @P4 BRA `(.L_x_2390) ;  /* 0x0000000000304947 */ /* 0x000fea0003800000 */
[----:B------:R-:W-:Y:S02]  /*a0d0*/  ISETP.NE.AND P5, PT, R26, RZ, PT ;  /* 0x000000ff1a00720c */ /* 0x000fe40003fa5270 */
        /* <DEDUP_REMOVED lines=11> */
.L_x_2390:
[----:B------:R-:W-:Y:S05]  /*a190*/  BSYNC B1 ;  /* 0x0000000000017941 */ /* 0x000fea0003800000 */
.L_x_2389:
[----:B------:R-:W-:Y:S01]  /*a1a0*/  ISETP.GE.AND P3, PT, R218, R3, PT ;  /* 0x00000003da00720c */ /* 0x000fe20003f66270 */
[----:B------:R-:W-:-:S12]  /*a1b0*/  BSSY B1, `(.L_x_2391) ;  /* 0x000000e000017945 */ /* 0x000fd80003800000 */
[----:B------:R-:W-:Y:S05]  /*a1c0*/  @P3 BRA `(.L_x_2392) ;  /* 0x0000000000303947 */ /* 0x000fea0003800000 */
[----:B------:R-:W-:Y:S02]  /*a1d0*/  ISETP.NE.AND P5, PT, R26, RZ, PT ;  /* 0x000000ff1a00720c */ /* 0x000fe40003fa5270 */
        /* <DEDUP_REMOVED lines=11> */
.L_x_2392:
[----:B------:R-:W-:Y:S05]  /*a290*/  BSYNC B1 ;  /* 0x0000000000017941 */ /* 0x000fea0003800000 */
.L_x_2391:
[----:B------:R-:W-:-:S13]  /*a2a0*/  ISETP.GE.AND P3, PT, R220, R3, PT ;  /* 0x00000003dc00720c */ /* 0x000fda0003f66270 */
[----:B------:R-:W-:Y:S05]  /*a2b0*/  @P3 BRA `(.L_x_2340) ;  /* 0x0000000000303947 */ /* 0x000fea0003800000 */
[----:B------:R-:W-:Y:S02]  /*a2c0*/  ISETP.NE.AND P5, PT, R26, RZ, PT ;  /* 0x000000ff1a00720c */ /* 0x000fe40003fa5270 */
        /* <DEDUP_REMOVED lines=11> */
.L_x_2340:
[----:B------:R-:W-:Y:S05]  /*a380*/  BSYNC B0 ;  /* 0x0000000000007941 */ /* 0x000fea0003800000 */
.L_x_2296:
        /* <DEDUP_REMOVED lines=17> */
.L_x_2394:
[----:B------:R-:W-:Y:S05]  /*a4a0*/  BSYNC B0 ;  /* 0x0000000000007941 */ /* 0x000fea0003800000 */
.L_x_2393:
[----:B------:R-:W2:Y:S01]  /*a4b0*/  SYNCS.PHASECHK.TRANS64.TRYWAIT P2, [R0+URZ+0x388b0], R115 ;  /* 0x0388b073000075a7 */ /* 0x000ea2000804017f */
[----:B------:R-:W-:Y:S01]  /*a4c0*/  ULDC.64 UR6, c[0x0][0x318] ;  /* 0x0000c60000067ab9 */ /* 0x000fe20000000a00 */
[----:B------:R-:W-:Y:S01]  /*a4d0*/  ULDC.64 UR4, c[0x0][0x308] ;  /* 0x0000c20000047ab9 */ /* 0x000fe20000000a00 */
[----:B-1----:R-:W-:Y:S01]  /*a4e0*/  IMAD.U32 R40, RZ, RZ, UR6 ;  /* 0x00000006ff287e24 */ /* 0x002fe2000f8e00ff */
[----:B------:R-:W-:Y:S01]  /*a4f0*/  BSSY B0, `(.L_x_2395) ;  /* 0x000000b000007945 */ /* 0x000fe20003800000 */
[----:B------:R-:W-:Y:S01]  /*a500*/  IMAD.U32 R42, RZ, RZ, UR7 ;  /* 0x00000007ff2a7e24 */ /* 0x000fe2000f8e00ff */
[----:B------:R-:W-:Y:S01]  /*a510*/  ISETP.GE.AND P4, PT, R22, R3, PT ;  /* 0x000000031600720c */ /* 0x000fe20003f86270 */
[----:B------:R-:W-:Y:S01]  /*a520*/  IMAD.U32 R41, RZ, RZ, UR4 ;  /* 0x00000004ff297e24 */ /* 0x000fe2000f8e00ff */
[----:B------:R1:W-:Y:S01]  /*a530*/  STL [R1+0x5c], R40 ;  /* 0x00005c2801007387 */ /* 0x0003e20000100800 */
[----:B------:R-:W-:-:S03]  /*a540*/  IMAD.WIDE R52, R24, 0x50, R112 ;  /* 0x0000005018347825 */ /* 0x000fc600078e0270 */
[----:B------:R3:W-:Y:S01]  /*a550*/  STL [R1+0x58], R42 ;  /* 0x0000582a01007387 */ /* 0x0007e20000100800 */
[----:B-1----:R-:W-:-:S05]  /*a560*/  IMAD.U32 R40, RZ, RZ, UR5 ;  /* 0x00000005ff287e24 */ /* 0x002fca000f8e00ff */
[----:B------:R3:W-:Y:S04]  /*a570*/  STL [R1+0x50], R40 ;  /* 0x0000502801007387 */ /* 0x0007e80000100800 */
[----:B------:R3:W-:Y:S02]  /*a580*/  STL [R1+0x54], R41 ;  /* 0x0000542901007387 */ /* 0x0007e40000100800 */
[----:B--23--:R-:W-:Y:S05]  /*a590*/  @!P2 BRA `(.L_x_2396) ;  /* 0x0000024800dca947 */ /* 0x00cfea0003800000 */
.L_x_2676:
[----:B------:R-:W-:Y:S05]  /*a5a0*/  BSYNC B0 ;  /* 0x0000000000007941 */ /* 0x000fea0003800000 */
.L_x_2395:
[----:B------:R-:W-:Y:S04]  /*a5b0*/  BSSY B0, `(.L_x_2397) ;  /* 0x0000021000007945 */ /* 0x000fe80003800000 */
[----:B------:R-:W-:Y:S05]  /*a5c0*/  @P4 BRA `(.L_x_2398) ;  /* 0x00000000007c4947 */ /* 0x000fea0003800000 */
[----:B------:R-:W2:Y:S01]  /*a5d0*/  LDL R43, [R1+0x5c] ;  /* 0x00005c00012b7983 */ /* 0x000ea20000100800 */
[----:B------:R-:W-:-:S03]  /*a5e0*/  ULDC UR4, c[0x0][0x2e4] ;  /* 0x0000b90000047ab9 */ /* 0x000fc60000000800 */
[----:B------:R-:W3:Y:S04]  /*a5f0*/  LDL R42, [R1+0x58] ;  /* 0x00005800012a7983 */ /* 0x000ee80000100800 */
[----:B------:R-:W4:Y:S04]  /*a600*/  LDL R41, [R1+0x54] ;  /* 0x0000540001297983 */ /* 0x000f280000100800 */
[----:B------:R-:W5:Y:S01]  /*a610*/  LDL R40, [R1+0x50] ;  /* 0x0000500001287983 */ /* 0x000f620000100800 */
[----:B------:R-:W-:Y:S01]  /*a620*/  ISETP.GE.AND P5, PT, R17, UR4, PT ;  /* 0x0000000411007c0c */ /* 0x000fe2000bfa6270 */
[----:B------:R-:W-:Y:S01]  /*a630*/  IMAD.MOV.U32 R44, RZ, RZ, R96 ;  /* 0x000000ffff2c7224 */ /* 0x000fe200078e0060 */
[----:B------:R-:W-:Y:S01]  /*a640*/  ISETP.GE.AND P4, PT, R19, UR4, PT ;  /* 0x0000000413007c0c */ /* 0x000fe2000bf86270 */
[----:B------:R-:W-:-:S02]  /*a650*/  IMAD.MOV.U32 R45, RZ, RZ, R5 ;  /* 0x000000ffff2d7224 */ /* 0x000fc400078e0005 */
[C---:B------:R-:W-:Y:S02]  /*a660*/  VIADD R48, R17.reuse, 0x80 ;  /* 0x0000008011307836 */ /* 0x040fe40000000000 */
[----:B------:R-:W-:Y:S01]  /*a670*/  VIADD R46, R17, 0xc0 ;  /* 0x000000c0112e7836 */ /* 0x000fe20000000000 */
[----:B--2---:R-:W-:Y:S02]  /*a680*/  R2UR UR8, R43 ;  /* 0x000000002b0872ca */ /* 0x004fe400000e0000 */
[----:B---3--:R-:W-:Y:S02]  /*a690*/  R2UR UR7, R42 ;  /* 0x000000002a0772ca */ /* 0x008fe400000e0000 */
[----:B----4-:R-:W-:Y:S02]  /*a6a0*/  R2UR UR6, R41 ;  /* 0x00000000290672ca */ /* 0x010fe400000e0000 */
[----:B-----5:R-:W-:-:S07]  /*a6b0*/  R2UR UR5, R40 ;  /* 0x00000000280572ca */ /* 0x020fce00000e0000 */
[----:B------:R-:W-:Y:S01]  /*a6c0*/  IMAD R47, R53, UR8, RZ ;  /* 0x00000008352f7c24 */ /* 0x000fe2000f8e02ff */
[----:B------:R-:W2:Y:S01]  /*a6d0*/  @!P5 LDS.128 R40, [R4+0x400] ;  /* 0x000400000428d984 */ /* 0x000ea20000000c00 */
[----:B------:R-:W-:-:S04]  /*a6e0*/  IMAD.WIDE.U32 R44, R52, UR8, R44 ;  /* 0x00000008342c7c25 */ /* 0x000fc8000f8e002c */
[----:B------:R-:W-:Y:S01]  /*a6f0*/  IMAD R47, R52, UR7, R47 ;  /* 0x00000007342f7c24 */ /* 0x000fe2000f8e022f */
[----:B------:R-:W-:-:S04]  /*a700*/  LEA R54, P2, R44, UR6, 0x1 ;  /* 0x000000062c367c11 */ /* 0x000fc8000f8408ff */
[----:B------:R-:W-:-:S04]  /*a710*/  IADD3 R45, R45, R47, RZ ;  /* 0x0000002f2d2d7210 */ /* 0x000fc80007ffe0ff */
        /* <DEDUP_REMOVED lines=10> */
.L_x_2398:
[----:B------:R-:W-:Y:S05]  /*a7c0*/  BSYNC B0 ;  /* 0x0000000000007941 */ /* 0x000fea0003800000 */
.L_x_2397:
[----:B------:R3:W5:Y:S04]  /*a7d0*/  LDL R61, [R1+0x5c] ;  /* 0x00005c00013d7983 */ /* 0x0007680000100800 */
[----:B------:R3:W5:Y:S04]  /*a7e0*/  LDL R60, [R1+0x58] ;  /* 0x00005800013c7983 */ /* 0x0007680000100800 */
[----:B------:R3:W5:Y:S04]  /*a7f0*/  LDL R59, [R1+0x54] ;  /* 0x00005400013b7983 */ /* 0x0007680000100800 */
[----:B------:R3:W5:Y:S01]  /*a800*/  LDL R58, [R1+0x50] ;  /* 0x00005000013a7983 */ /* 0x0007620000100800 */
[----:B------:R-:W-:Y:S01]  /*a810*/  ISETP.GE.AND P2, PT, R218, R3, PT ;  /* 0x00000003da00720c */ /* 0x000fe20003f46270 */
[----:B------:R-:W-:Y:S01]  /*a820*/  BSSY B0, `(.L_x_2399) ;  /* 0x000001f000007945 */ /* 0x000fe20003800000 */
[----:B------:R-:W-:-:S02]  /*a830*/  VIADD R56, R17, 0xc0 ;  /* 0x000000c011387836 */ /* 0x000fc40000000000 */
[----:B------:R-:W-:-:S09]  /*a840*/  VIADD R57, R17, 0x80 ;  /* 0x0000008011397836 */ /* 0x000fd20000000000 */
[----:B---3--:R-:W-:Y:S05]  /*a850*/  @P2 BRA `(.L_x_2400) ;  /* 0x00000000006c2947 */ /* 0x008fea0003800000 */
[----:B------:R-:W-:Y:S01]  /*a860*/  ULDC UR4, c[0x0][0x2e4] ;  /* 0x0000b90000047ab9 */ /* 0x000fe20000000800 */
[----:B-----5:R-:W-:Y:S01]  /*a870*/  R2UR UR8, R61 ;  /* 0x000000003d0872ca */ /* 0x020fe200000e0000 */
[----:B--2---:R-:W-:Y:S01]  /*a880*/  IMAD.MOV.U32 R45, RZ, RZ, R5 ;  /* 0x000000ffff2d7224 */ /* 0x004fe200078e0005 */
[----:B------:R-:W-:Y:S02]  /*a890*/  ISETP.GE.AND P2, PT, R17, UR4, PT ;  /* 0x0000000411007c0c */ /* 0x000fe4000bf46270 */
[----:B------:R-:W-:Y:S02]  /*a8a0*/  IADD3 R47, P4, R52, 0x20, RZ ;  /* 0x00000020342f7810 */ /* 0x000fe40007f9e0ff */
[----:B------:R-:W-:Y:S02]  /*a8b0*/  R2UR UR7, R60 ;  /* 0x000000003c0772ca */ /* 0x000fe400000e0000 */
[----:B------:R-:W-:Y:S01]  /*a8c0*/  R2UR UR6, R59 ;  /* 0x000000003b0672ca */ /* 0x000fe200000e0000 */
[----:B------:R-:W-:Y:S01]  /*a8d0*/  IMAD.X R44, RZ, RZ, R53, P4 ;  /* 0x000000ffff2c7224 */ /* 0x000fe200020e0635 */
[----:B------:R-:W-:-:S02]  /*a8e0*/  R2UR UR5, R58 ;  /* 0x000000003a0572ca */ /* 0x000fc400000e0000 */
[----:B------:R-:W-:Y:S01]  /*a8f0*/  ISETP.GE.AND P5, PT, R19, UR4, PT ;  /* 0x0000000413007c0c */ /* 0x000fe2000bfa6270 */
[----:B------:R-:W-:Y:S02]  /*a900*/  IMAD R46, R44, UR8, RZ ;  /* 0x000000082c2e7c24 */ /* 0x000fe4000f8e02ff */
[----:B------:R-:W2:Y:S01]  /*a910*/  @!P2 LDS.128 R40, [R4+0x1400] ;  /* 0x001400000428a984 */ /* 0x000ea20000000c00 */
[----:B------:R-:W-:-:S04]  /*a920*/  IMAD.MOV.U32 R44, RZ, RZ, R96 ;  /* 0x000000ffff2c7224 */ /* 0x000fc800078e0060 */
[----:B------:R-:W-:-:S04]  /*a930*/  IMAD.WIDE.U32 R44, R47, UR8, R44 ;  /* 0x000000082f2c7c25 */ /* 0x000fc8000f8e002c */
[----:B------:R-:W-:Y:S01]  /*a940*/  IMAD R47, R47, UR7, R46 ;  /* 0x000000072f2f7c24 */ /* 0x000fe2000f8e022e */
[----:B------:R-:W-:-:S03]  /*a950*/  LEA R54, P4, R44, UR6, 0x1 ;  /* 0x000000062c367c11 */ /* 0x000fc6000f8808ff */
[----:B------:R-:W-:-:S05]  /*a960*/  IMAD.IADD R45, R45, 0x1, R47 ;  /* 0x000000012d2d7824 */ /* 0x000fca00078e022f */
[----:B------:R-:W-:Y:S02]  /*a970*/  LEA.HI.X R55, R44, UR5, R45, 0x1, P4 ;  /* 0x000000052c377c11 */ /* 0x000fe4000a0f0c2d */
[----:B------:R-:W-:-:S13]  /*a980*/  ISETP.GE.AND P4, PT, R57, UR4, PT ;  /* 0x0000000439007c0c */ /* 0x000fda000bf86270 */
[----:B------:R-:W3:Y:S04]  /*a990*/  @!P4 LDS.128 R44, [R4+0x6400] ;  /* 0x00640000042cc984 */ /* 0x000ee80000000c00 */
[----:B--2---:R-:W-:Y:S01]  /*a9a0*/  @!P2 STG.E.128 desc[UR60][R54.64], R40 ;  /* 0x000000283600a986 */ /* 0x004fe2000c101d3c */
[----:B------:R-:W-:-:S03]  /*a9b0*/  ISETP.GE.AND P2, PT, R56, UR4, PT ;  /* 0x0000000438007c0c */ /* 0x000fc6000bf46270 */
[----:B------:R-:W2:Y:S10]  /*a9c0*/  @!P5 LDS.128 R40, [R4+0x3c00] ;  /* 0x003c00000428d984 */ /* 0x000eb40000000c00 */
[----:B------:R-:W4:Y:S04]  /*a9d0*/  @!P2 LDS.128 R48, [R4+0x8c00] ;  /* 0x008c00000430a984 */ /* 0x000f280000000c00 */
[----:B---3--:R3:W-:Y:S04]  /*a9e0*/  @!P4 STG.E.128 desc[UR60][R54.64+0x100], R44 ;  /* 0x0001002c3600c986 */ /* 0x0087e8000c101d3c */
[----:B--2---:R3:W-:Y:S04]  /*a9f0*/  @!P5 STG.E.128 desc[UR60][R54.64+0x80], R40 ;  /* 0x000080283600d986 */ /* 0x0047e8000c101d3c */
[----:B----4-:R3:W-:Y:S02]  /*aa00*/  @!P2 STG.E.128 desc[UR60][R54.64+0x180], R48 ;  /* 0x000180303600a986 */ /* 0x0107e4000c101d3c */
.L_x_2400:
[----:B------:R-:W-:Y:S05]  /*aa10*/  BSYNC B0 ;  /* 0x0000000000007941 */ /* 0x000fea0003800000 */
.L_x_2399:
[----:B------:R-:W-:Y:S01]  /*aa20*/  ISETP.GE.AND P2, PT, R220, R3, PT ;  /* 0x00000003dc00720c */ /* 0x000fe20003f46270 */
[----:B------:R-:W-:-:S12]  /*aa30*/  BSSY B0, `(.L_x_2401) ;  /* 0x000001d000007945 */ /* 0x000fd80003800000 */
[----:B------:R-:W-:Y:S05]  /*aa40*/  @P2 BRA `(.L_x_2402) ;  /* 0x00000000006c2947 */ /* 0x000fea0003800000 */
[----:B------:R-:W-:Y:S01]  /*aa50*/  ULDC UR4, c[0x0][0x2e4] ;  /* 0x0000b90000047ab9 */ /* 0x000fe20000000800 */
[----:B-----5:R-:W-:Y:S01]  /*aa60*/  R2UR UR8, R61 ;  /* 0x000000003d0872ca */ /* 0x020fe200000e0000 */
[----:B--23--:R-:W-:Y:S01]  /*aa70*/  IMAD.MOV.U32 R44, RZ, RZ, R96 ;  /* 0x000000ffff2c7224 */ /* 0x00cfe200078e0060 */
[----:B------:R-:W-:Y:S01]  /*aa80*/  ISETP.GE.AND P2, PT, R17, UR4, PT ;  /* 0x0000000411007c0c */ /* 0x000fe2000bf46270 */
[----:B------:R-:W-:Y:S01]  /*aa90*/  IMAD.MOV.U32 R45, RZ, RZ, R5 ;  /* 0x000000ffff2d7224 */ /* 0x000fe200078e0005 */
[----:B------:R-:W-:Y:S02]  /*aaa0*/  R2UR UR7, R60 ;  /* 0x000000003c0772ca */ /* 0x000fe400000e0000 */
[----:B------:R-:W-:Y:S02]  /*aab0*/  IADD3 R3, P4, R52, 0x40, RZ ;  /* 0x0000004034037810 */ /* 0x000fe40007f9e0ff */
[----:B------:R-:W-:Y:S02]  /*aac0*/  R2UR UR6, R59 ;  /* 0x000000003b0672ca */ /* 0x000fe400000e0000 */
[----:B------:R-:W-:Y:S01]  /*aad0*/  R2UR UR5, R58 ;  /* 0x000000003a0572ca */ /* 0x000fe200000e0000 */
[----:B------:R-:W-:Y:S01]  /*aae0*/  IMAD.X R52, RZ, RZ, R53, P4 ;  /* 0x000000ffff347224 */ /* 0x000fe200020e0635 */
[----:B------:R-:W-:Y:S01]  /*aaf0*/  ISETP.GE.AND P5, PT, R19, UR4, PT ;  /* 0x0000000413007c0c */ /* 0x000fe2000bfa6270 */
[----:B------:R-:W-:-:S02]  /*ab00*/  IMAD.WIDE.U32 R44, R3, UR8, R44 ;  /* 0x00000008032c7c25 */ /* 0x000fc4000f8e002c */
[----:B------:R-:W2:Y:S02]  /*ab10*/  @!P2 LDS.128 R40, [R4+0x2400] ;  /* 0x002400000428a984 */ /* 0x000ea40000000c00 */
[----:B------:R-:W-:-:S04]  /*ab20*/  IMAD R52, R52, UR8, RZ ;  /* 0x0000000834347c24 */ /* 0x000fc8000f8e02ff */
[----:B------:R-:W-:Y:S01]  /*ab30*/  IMAD R3, R3, UR7, R52 ;  /* 0x0000000703037c24 */ /* 0x000fe2000f8e0234 */
[----:B------:R-:W-:-:S03]  /*ab40*/  LEA R52, P4, R44, UR6, 0x1 ;  /* 0x000000062c347c11 */ /* 0x000fc6000f8808ff */
[----:B------:R-:W-:-:S05]  /*ab50*/  IMAD.IADD R3, R45, 0x1, R3 ;  /* 0x000000012d037824 */ /* 0x000fca00078e0203 */
[----:B------:R-:W-:Y:S02]  /*ab60*/  LEA.HI.X R53, R44, UR5, R3, 0x1, P4 ;  /* 0x000000052c357c11 */ /* 0x000fe4000a0f0c03 */
[----:B------:R-:W-:Y:S01]  /*ab70*/  ISETP.GE.AND P4, PT, R57, UR4, PT ;  /* 0x0000000439007c0c */ /* 0x000fe2000bf86270 */
[----:B------:R-:W3:Y:S04]  /*ab80*/  @!P5 LDS.128 R44, [R4+0x4c00] ;  /* 0x004c0000042cd984 */ /* 0x000ee80000000c00 */
[----:B--2---:R-:W-:Y:S01]  /*ab90*/  @!P2 STG.E.128 desc[UR60][R52.64], R40 ;  /* 0x000000283400a986 */ /* 0x004fe2000c101d3c */
[----:B------:R-:W-:-:S07]  /*aba0*/  ISETP.GE.AND P2, PT, R56, UR4, PT ;  /* 0x0000000438007c0c */ /* 0x000fce000bf46270 */
[----:B------:R-:W2:Y:S06]  /*abb0*/  @!P4 LDS.128 R40, [R4+0x7400] ;  /* 0x007400000428c984 */ /* 0x000eac0000000c00 */
[----:B------:R-:W4:Y:S04]  /*abc0*/  @!P2 LDS.128 R48, [R4+0x9c00] ;  /* 0x009c00000430a984 */ /* 0x000f280000000c00 */
[----:B---3--:R3:W-:Y:S04]  /*abd0*/  @!P5 STG.E.128 desc[UR60][R52.64+0x80], R44 ;  /* 0x0000802c3400d986 */ /* 0x0087e8000c101d3c */
[----:B--2---:R3:W-:Y:S04]  /*abe0*/  @!P4 STG.E.128 desc[UR60][R52.64+0x100], R40 ;  /* 0x000100283400c986 */ /* 0x0047e8000c101d3c */
[----:B----4-:R3:W-:Y:S02]  /*abf0*/  @!P2 STG.E.128 desc[UR60][R52.64+0x180], R48 ;  /* 0x000180303400a986 */ /* 0x0107e4000c101d3c */
.L_x_2402:
[----:B------:R-:W-:Y:S05]  /*ac00*/  BSYNC B0 ;  /* 0x0000000000007941 */ /* 0x000fea0003800000 */
.L_x_2401:
[----:B------:R-:W-:Y:S01]  /*ac10*/  @!PT LDS RZ, [RZ] ;  /* 0x00000000fffff984 */ /* 0x000fe20000000800 */
[----:B------:R-:W-:Y:S01]  /*ac20*/  @!PT LDS RZ, [RZ] ;  /* 0x00000000fffff984 */ /* 0x000fe20000000800 */
[----:B------:R-:W-:Y:S01]  /*ac30*/  @!PT LDS RZ, [RZ] ;  /* 0x00000000fffff984 */ /* 0x000fe20000000800 */
[----:B------:R-:W-:Y:S01]  /*ac40*/  @!PT LDS RZ, [RZ] ;  /* 0x00000000fffff984 */ /* 0x000fe20000000800 */
[----:B------:R4:W-:Y:S06]  /*ac50*/  MEMBAR.ALL.CTA ;  /* 0x0000000000007992 */ /* 0x0009ec0000008000 */
[----:B----4-:R-:W4:Y:S01]  /*ac60*/  FENCE.VIEW.ASYNC.S ;  /* 0x00000000000073c6 */ /* 0x010f220000000000 */
[----:B01----:R-:W-:Y:S01]  /*ac70*/  @!P3 VIADD R0, R0, 0x388c0 ;  /* 0x000388c00000b836 */ /* 0x003fe20000000000 */
        /* <DEDUP_REMOVED lines=8> */
[----:B-1----:R-:W-:-:S04]  /*ad00*/  SEL R0, RZ, 0x1, P3 ;  /* 0x00000001ff007807 */ /* 0x002fc80001800000 */
[----:B------:R-:W-:Y:S01]  /*ad10*/  LOP3.LUT R221, R221, R0, RZ, 0x3c, !PT ;  /* 0x00000000dddd7212 */ /* 0x000fe200078e3cff */
[----:B0-----:R-:W-:Y:S06]  /*ad20*/  @P4 BRA `(.L_x_2403) ;  /* 0xffffff7800244947 */ /* 0x001fec000383ffff */
.L_x_2291:
[----:B------:R-:W-:Y:S01]  /*ad30*/  BSSY B0, `(.L_x_2404) ;  /* 0x000004b000007945 */ /* 0x000fe20003800000 */
[----:B------:R-:W-:Y:S02]  /*ad40*/  ISETP.GE.AND P1, PT, R177, 0x1, PT ;  /* 0x00000001b100780c */ /* 0x000fe40003f26270 */
[----:B------:R-:W-:Y:S02]  /*ad50*/  CS2R R2, SRZ ;  /* 0x0000000000027805 */ /* 0x000fe4000001ff00 */
[----:B------:R-:W-:Y:S01]  /*ad60*/  PLOP3.LUT P0, PT, PT, PT, PT, 0x80, 0x0 ;  /* 0x000000000000781c */ /* 0x000fe20003f0f070 */
[----:B------:R-:W-:Y:S01]  /*ad70*/  IMAD.MOV.U32 R0, RZ, RZ, RZ ;  /* 0x000000ffff007224 */ /* 0x000fe200078e00ff */
[----:B------:R-:W-:Y:S02]  /*ad80*/  CS2R R150, SRZ ;  /* 0x0000000000967805 */ /* 0x000fe4000001ff00 */
[----:B------:R-:W-:Y:S02]  /*ad90*/  CS2R R148, SRZ ;  /* 0x0000000000947805 */ /* 0x000fe4000001ff00 */
[----:B------:R-:W-:Y:S01]  /*ada0*/  CS2R R146, SRZ ;  /* 0x0000000000927805 */ /* 0x000fe2000001ff00 */
[----:B------:R-:W-:Y:S01]  /*adb0*/  IMAD.MOV.U32 R145, RZ, RZ, RZ ;  /* 0x000000ffff917224 */ /* 0x000fe200078e00ff */
        /* <DEDUP_REMOVED lines=15> */
[----:B-----5:R-:W-:Y:S02]  /*aeb0*/  CS2R R60, SRZ ;  /* 0x00000000003c7805 */ /* 0x020fe4000001ff00 */
[----:B------:R-:W-:Y:S02]  /*aec0*/  CS2R R154, SRZ ;  /* 0x00000000009a7805 */ /* 0x000fe4000001ff00 */
[----:B------:R-:W-:Y:S02]  /*aed0*/  CS2R R56, SRZ ;  /* 0x0000000000387805 */ /* 0x000fe4000001ff00 */
[----:B--23--:R-:W-:Y:S02]  /*aee0*/  CS2R R50, SRZ ;  /* 0x0000000000327805 */ /* 0x00cfe4000001ff00 */
        /* <DEDUP_REMOVED lines=32> */
[----:B------:R-:W-:Y:S01]  /*b0f0*/  IMAD.MOV.U32 R54, RZ, RZ, RZ ;  /* 0x000000ffff367224 */ /* 0x000fe200078e00ff */
[----:B------:R-:W-:-:S02]  /*b100*/  CS2R R12, SRZ ;  /* 0x00000000000c7805 */ /* 0x000fc4000001ff00 */
[----:B------:R-:W-:Y:S01]  /*b110*/  CS2R R10, SRZ ;  /* 0x00000000000a7805 */ /* 0x000fe2000001ff00 */
[----:B------:R-:W-:Y:S01]  /*b120*/  IMAD.MOV.U32 R24, RZ, RZ, RZ ;  /* 0x000000ffff187224 */ /* 0x000fe200078e00ff */
[----:B------:R-:W-:Y:S01]  /*b130*/  CS2R R8, SRZ ;  /* 0x0000000000087805 */ /* 0x000fe2000001ff00 */
[----:B------:R-:W-:Y:S01]  /*b140*/  IMAD.MOV.U32 R43, RZ, RZ, RZ ;  /* 0x000000ffff2b7224 */ /* 0x000fe200078e00ff */
[----:B------:R-:W-:Y:S02]  /*b150*/  CS2R R38, SRZ ;  /* 0x0000000000267805 */ /* 0x000fe4000001ff00 */
[----:B------:R-:W-:Y:S01]  /*b160*/  CS2R R34, SRZ ;  /* 0x0000000000227805 */ /* 0x000fe2000001ff00 */
[----:B------:R-:W-:Y:S02]  /*b170*/  IMAD.MOV.U32 R31, RZ, RZ, RZ ;  /* 0x000000ffff1f7224 */ /* 0x000fe400078e00ff */
[----:B------:R-:W-:Y:S02]  /*b180*/  IMAD.MOV.U32 R7, RZ, RZ, RZ ;  /* 0x000000ffff077224 */ /* 0x000fe400078e00ff */
[----:B------:R-:W-:-:S02]  /*b190*/  IMAD.MOV.U32 R27, RZ, RZ, RZ ;  /* 0x000000ffff1b7224 */ /* 0x000fc400078e00ff */
[----:B------:R-:W-:Y:S01]  /*b1a0*/  IMAD.MOV.U32 R5, RZ, RZ, RZ ;  /* 0x000000ffff057224 */ /* 0x000fe200078e00ff */
[----:B------:R-:W-:Y:S06]  /*b1b0*/  @P2 BRA `(.L_x_2405) ;  /* 0x0000000000082947 */ /* 0x000fec0003800000 */
[----:B------:R-:W0:Y:S02]  /*b1c0*/  FENCE.VIEW.ASYNC.G ;  /* 0x00000000000073c6 */ /* 0x000e240000000100 */
[----:B0-----:R-:W-:Y:S06]  /*b1d0*/  BAR.ARV 0xc, 0x120 ;  /* 0x0304800000007b1d */ /* 0x001fec0000002000 */
.L_x_2405:
[----:B------:R-:W-:Y:S05]  /*b1e0*/  BSYNC B0 ;  /* 0x0000000000007941 */ /* 0x000fea0003800000 */
.L_x_2404:
[----:B------:R-:W-:Y:S02]  /*b1f0*/  IMAD.MOV.U32 R25, RZ, RZ, RZ ;  /* 0x000000ffff197224 */ /* 0x000fe400078e00ff */
[----:B------:R-:W-:Y:S01]  /*b200*/  IMAD.MOV.U32 R4, RZ, RZ, RZ ;  /* 0x000000ffff047224 */ /* 0x000fe200078e00ff */
[----:B------:R-:W-:Y:S06]  /*b210*/  @!P1 BRA `(.L_x_2406) ;  /* 0x000001ac00649947 */ /* 0x000fec0003800000 */
[----:B------:R-:W2:Y:S01]  /*b220*/  LDL R20, [R1+0x7c] ;  /* 0x00007c0001147983 */ /* 0x000ea20000100800 */
[----:B------:R-:W0:Y:S02]  /*b230*/  S2R R6, SR_TID.X ;  /* 0x0000000000067919 */ /* 0x000e240000002100 */
[----:B0-----:R-:W-:-:S05]  /*b240*/  VIADD R24, R6, 0xffffff80 ;  /* 0xffffff8006187836 */ /* 0x001fca0000000000 */
[----:B------:R-:W-:-:S04]  /*b250*/  SHF.R.S32.HI R29, RZ, 0x1f, R24 ;  /* 0x0000001fff1d7819 */ /* 0x000fc80000011418 */
[----:B------:R-:W-:-:S04]  /*b260*/  LEA.HI R0, R29, R24, RZ, 0x7 ;  /* 0x000000181d007211 */ /* 0x000fc800078f38ff */
[----:B------:R-:W-:-:S06]  /*b270*/  SHF.R.S32.HI R0, RZ, 0x7, R0 ;  /* 0x00000007ff007819 */ /* 0x000fcc0000011400 */
[----:B------:R-:W0:Y:S02]  /*b280*/  SHFL.IDX PT, R0, R0, RZ, 0x1f ;  /* 0x00001fff00007589 */ /* 0x000e2400000e0000 */
[----:B0-----:R-:W-:-:S04]  /*b290*/  LEA.HI R2, R0, R0, RZ, 0x1 ;  /* 0x0000000000027211 */ /* 0x001fc800078f08ff */
[----:B------:R-:W-:-:S05]  /*b2a0*/  LOP3.LUT R3, R2, 0x1e, RZ, 0xc0, !PT ;  /* 0x0000001e02037812 */ /* 0x000fca00078ec0ff */
[----:B------:R-:W-:Y:S01]  /*b2b0*/  IMAD.IADD R3, R0, 0x1, -R3 ;  /* 0x0000000100037824 */ /* 0x000fe200078e0a03 */
[----:B--2---:R-:W-:-:S13]  /*b2c0*/  R2UR UR4, R20 ;  /* 0x00000000140472ca */ /* 0x004fda00000e0000 */
[----:B------:R-:W-:Y:S02]  /*b2d0*/  ULOP3.LUT UP0, URZ, UR4, 0x9f, URZ, 0xc0, !UPT ;  /* 0x0000009f043f7892 */ /* 0x000fe4000f80c03f */
[----:B------:R-:W-:-:S04]  /*b2e0*/  LEA R3, R3, UR4, 0xd ;  /* 0x0000000403037c11 */ /* 0x000fc8000f8e68ff */
[----:B------:R-:W-:Y:S02]  /*b2f0*/  SHF.R.U32.HI R2, RZ, 0x4, R3 ;  /* 0x00000004ff027819 */ /* 0x000fe40000011603 */
[----:B------:R-:W-:Y:S02]  /*b300*/  PLOP3.LUT P0, PT, PT, PT, UP0, 0x80, 0x0 ;  /* 0x000000000000781c */ /* 0x000fe40003f0f008 */
[----:B------:R-:W-:-:S11]  /*b310*/  LOP3.LUT R2, R2, 0x3fff, RZ, 0xc0, !PT ;  /* 0x00003fff02027812 */ /* 0x000fd600078ec0ff */
        /* <DEDUP_REMOVED lines=17> */
.L_x_2407:
        /* <DEDUP_REMOVED lines=13> */
.L_x_2411:
[----:B-1----:R1:W2:Y:S02]  /*b500*/  SYNCS.PHASECHK.TRANS64.TRYWAIT P0, [R16+URZ+0x38800], R3 ;  /* 0x03880003100075a7 */ /* 0x0022a4000800017f */
[----:B--2---:R-:W-:Y:S05]  /*b510*/  @!P0 NANOSLEEP.SYNCS 0x989680 ;  /* 0x009896800000895d */ /* 0x004fea0003900000 */
[----:B------:R-:W2:Y:S02]  /*b520*/  @!P0 SYNCS.PHASECHK.TRANS64 P0, [R16+URZ+0x38800], R3 ;  /* 0x03880003100085a7 */ /* 0x000ea4000800007f */
[----:B--2---:R-:W-:Y:S05]  /*b530*/  @!P0 BRA `(.L_x_2411) ;  /* 0xfffffffc00f08947 */ /* 0x004fea000383ffff */
.L_x_2410:
[----:B------:R-:W-:Y:S05]  /*b540*/  BSYNC B0 ;  /* 0x0000000000007941 */ /* 0x000fea0003800000 */
.L_x_2409:
[----:B------:R-:W-:Y:S05]  /*b550*/  BRA `(.L_x_2412) ;  /* 0x0000009c008c7947 */ /* 0x000fea0003800000 */
.L_x_2408:
[----:B------:R-:W2:Y:S01]  /*b560*/  LDL R26, [R1+0x7c] ;  /* 0x00007c00011a7983 */ /* 0x000ea20000100800 */
[----:B------:R-:W0:Y:S01]  /*b570*/  LDC.64 R10, c[0x0][0x3d8] ;  /* 0x0000f600ff0a7b82 */ /* 0x000e220000000a00 */
[----:B------:R-:W-:Y:S01]  /*b580*/  SHF.R.S32.HI R3, RZ, 0x1f, R144 ;  /* 0x0000001fff037819 */ /* 0x000fe20000011490 */
[--C-:B------:R-:W-:Y:S01]  /*b590*/  IMAD.MOV.U32 R4, RZ, RZ, R212.reuse ;  /* 0x000000ffff047224 */ /* 0x100fe200078e00d4 */
[----:B------:R-:W-:Y:S02]  /*b5a0*/  SHF.R.S32.HI R5, RZ, 0x1f, R212 ;  /* 0x0000001fff057819 */ /* 0x000fe400000114d4 */
[----:B------:R-:W-:-:S03]  /*b5b0*/  SHF.R.S32.HI R9, RZ, 0x1f, R17 ;  /* 0x0000001fff097819 */ /* 0x000fc60000011411 */
[----:B------:R-:W1:Y:S01]  /*b5c0*/  LDC.64 R12, c[0x0][0x3e8] ;  /* 0x0000fa00ff0c7b82 */ /* 0x000e620000000a00 */
[-C--:B0-----:R-:W-:Y:S01]  /*b5d0*/  IMAD R0, R3, R10.reuse, RZ ;  /* 0x0000000a03007224 */ /* 0x081fe200078e02ff */
[----:B------:R-:W-:Y:S01]  /*b5e0*/  SHF.L.U64.HI R92, R10, 0x5, R11 ;  /* 0x000000050a5c7819 */ /* 0x000fe2000001020b */
[-C--:B------:R-:W-:Y:S02]  /*b5f0*/  IMAD R8, R23, R10.reuse, RZ ;  /* 0x0000000a17087224 */ /* 0x080fe400078e02ff */
[----:B------:R-:W-:-:S04]  /*b600*/  IMAD.WIDE.U32 R60, R144, R10, RZ ;  /* 0x0000000a903c7225 */ /* 0x000fc800078e00ff */
[----:B------:R-:W-:Y:S01]  /*b610*/  IMAD R25, R144, R11, R0 ;  /* 0x0000000b90197224 */ /* 0x000fe200078e0200 */
[----:B-1----:R-:W-:Y:S01]  /*b620*/  SHF.L.U64.HI R90, R12, 0x5, R13 ;  /* 0x000000050c5a7819 */ /* 0x002fe2000001020d */
[----:B------:R-:W-:-:S04]  /*b630*/  IMAD.WIDE.U32 R6, R22, R10, R4 ;  /* 0x0000000a16067225 */ /* 0x000fc800078e0004 */
[----:B------:R-:W-:Y:S01]  /*b640*/  IMAD R101, R22, R11, R8 ;  /* 0x0000000b16657224 */ /* 0x000fe200078e0208 */
[----:B------:R-:W-:Y:S01]  /*b650*/  IADD3 R89, P0, R6, R60, RZ ;  /* 0x0000003c06597210 */ /* 0x000fe20007f1e0ff */
[----:B------:R-:W-:Y:S02]  /*b660*/  IMAD.IADD R25, R25, 0x1, R61 ;  /* 0x0000000119197824 */ /* 0x000fe400078e023d */
[----:B------:R-:W-:Y:S02]  /*b670*/  IMAD.MOV.U32 R8, RZ, RZ, R17 ;  /* 0x000000ffff087224 */ /* 0x000fe400078e0011 */
[----:B------:R-:W-:Y:S01]  /*b680*/  IMAD R3, R3, R12, RZ ;  /* 0x0000000c03037224 */ /* 0x000fe200078e02ff */
[----:B------:R-:W-:Y:S01]  /*b690*/  IADD3.X R91, R25, R7, R101, P0, !PT ;  /* 0x00000007195b7210 */ /* 0x000fe200007fe465 */
[----:B------:R-:W-:-:S04]  /*b6a0*/  IMAD.WIDE.U32 R6, R22, R10, R8 ;  /* 0x0000000a16067225 */ /* 0x000fc800078e0008 */
[----:B------:R-:W-:Y:S01]  /*b6b0*/  IMAD R0, R23, R12, RZ ;  /* 0x0000000c17007224 */ /* 0x000fe200078e02ff */
[----:B------:R-:W-:Y:S01]  /*b6c0*/  IADD3 R99, P1, R6, R60, RZ ;  /* 0x0000003c06637210 */ /* 0x000fe20007f3e0ff */
[C---:B------:R-:W-:Y:S02]  /*b6d0*/  IMAD R3, R144.reuse, R13, R3 ;  /* 0x0000000d90037224 */ /* 0x040fe400078e0203 */
[----:B------:R-:W-:Y:S01]  /*b6e0*/  IMAD.WIDE.U32 R82, R144, R12, RZ ;  /* 0x0000000c90527225 */ /* 0x000fe200078e00ff */
[----:B------:R-:W-:-:S03]  /*b6f0*/  IADD3.X R101, R25, R101, R7, P1, !PT ;  /* 0x0000006519657210 */ /* 0x000fc60000ffe407 */
[----:B------:R-:W-:-:S04]  /*b700*/  IMAD.WIDE.U32 R4, R22, R12, R4 ;  /* 0x0000000c16047225 */ /* 0x000fc800078e0004 */
[----:B------:R-:W-:Y:S01]  /*b710*/  IMAD.WIDE.U32 R8, R22, R12, R8 ;  /* 0x0000000c16087225 */ /* 0x000fe200078e0008 */
[----:B------:R-:W-:-:S03]  /*b720*/  IADD3 R93, P0, R4, R82, RZ ;  /* 0x00000052045d7210 */ /* 0x000fc60007f1e0ff */
[----:B------:R-:W-:Y:S01]  /*b730*/  IMAD R0, R22, R13, R0 ;  /* 0x0000000d16007224 */ /* 0x000fe200078e0200 */
[----:B------:R-:W-:Y:S01]  /*b740*/  IADD3 R97, P2, R8, R82, RZ ;  /* 0x0000005208617210 */ /* 0x000fe20007f5e0ff */
[----:B------:R-:W-:Y:S02]  /*b750*/  IMAD.IADD R27, R3, 0x1, R83 ;  /* 0x00000001031b7824 */ /* 0x000fe400078e0253 */
[----:B------:R-:W-:Y:S02]  /*b760*/  IMAD.SHL.U32 R94, R10, 0x20, RZ ;  /* 0x000000200a5e7824 */ /* 0x000fe400078e00ff */
[----:B------:R-:W-:Y:S01]  /*b770*/  IMAD.SHL.U32 R96, R12, 0x20, RZ ;  /* 0x000000200c607824 */ /* 0x000fe200078e00ff */
[C---:B------:R-:W-:Y:S02]  /*b780*/  IADD3.X R95, R27.reuse, R5, R0, P0, !PT ;  /* 0x000000051b5f7210 */ /* 0x040fe400007fe400 */
[----:B------:R-:W-:Y:S02]  /*b790*/  IADD3.X R103, R27, R0, R9, P2, !PT ;  /* 0x000000001b677210 */ /* 0x000fe400017fe409 */
[----:B--2---:R-:W-:-:S13]  /*b7a0*/  R2UR UR4, R26 ;  /* 0x000000001a0472ca */ /* 0x004fda00000e0000 */
[----:B------:R-:W-:-:S06]  /*b7b0*/  ULOP3.LUT UP0, URZ, UR4, 0x3ff, URZ, 0xc0, !UPT ;  /* 0x000003ff043f7892 */ /* 0x000fcc000f80c03f */
[----:B------:R-:W-:-:S13]  /*b7c0*/  PLOP3.LUT P1, PT, PT, PT, UP0, 0x80, 0x0 ;  /* 0x000000000000781c */ /* 0x000fda0003f2f008 */
        /* <DEDUP_REMOVED lines=17> */
.L_x_2413:
[----:B------:R-:W0:Y:S01]  /*b8e0*/  LDC.64 R86, c[0x0][0x3d8] ;  /* 0x0000f600ff567b82 */ /* 0x000e220000000a00 */
[----:B------:R-:W-:Y:S01]  /*b8f0*/  SHF.R.S32.HI R3, RZ, 0x1f, R225 ;  /* 0x0000001fff037819 */ /* 0x000fe200000114e1 */
[----:B------:R-:W-:Y:S01]  /*b900*/  ULDC.U8 UR4, c[0x0][0x3f0] ;  /* 0x0000fc0000047ab9 */ /* 0x000fe20000000000 */
[----:B------:R-:W-:Y:S01]  /*b910*/  R2UR UR5, R26 ;  /* 0x000000001a0572ca */ /* 0x000fe200000e0000 */
[----:B------:R-:W-:Y:S01]  /*b920*/  BSSY B0, `(.L_x_2414) ;  /* 0x000099e000007945 */ /* 0x000fe20003800000 */
[----:B------:R-:W-:Y:S01]  /*b930*/  ISETP.NE.AND P0, PT, RZ, UR4, PT ;  /* 0x00000004ff007c0c */ /* 0x000fe2000bf05270 */
[----:B------:R-:W-:Y:S01]  /*b940*/  VIADD R84, R22, 0x60 ;  /* 0x0000006016547836 */ /* 0x000fe20000000000 */
[----:B------:R-:W-:Y:S01]  /*b950*/  LEA.HI R29, R29, R24, RZ, 0x3 ;  /* 0x000000181d1d7211 */ /* 0x000fe200078f18ff */
[----:B------:R-:W1:Y:S03]  /*b960*/  LDC.64 R14, c[0x0][0x3e8] ;  /* 0x0000fa00ff0e7b82 */ /* 0x000e660000000a00 */
[----:B------:R-:W-:-:S05]  /*b970*/  LOP3.LUT R21, R29, 0xfffffff8, RZ, 0xc0, !PT ;  /* 0xfffffff81d157812 */ /* 0x000fca00078ec0ff */
[----:B------:R-:W-:Y:S01]  /*b980*/  LEA R85, R237, UR5, 0x1 ;  /* 0x00000005ed557c11 */ /* 0x000fe2000f8e08ff */
[----:B------:R-:W-:Y:S02]  /*b990*/  IMAD.IADD R21, R24, 0x1, -R21 ;  /* 0x0000000118157824 */ /* 0x000fe400078e0a15 */
[-C--:B0-----:R-:W-:Y:S02]  /*b9a0*/  IMAD R0, R3, R86.reuse, RZ ;  /* 0x0000005603007224 */ /* 0x081fe400078e02ff */
[----:B------:R-:W-:-:S04]  /*b9b0*/  IMAD.WIDE.U32 R4, R225, R86, RZ ;  /* 0x00000056e1047225 */ /* 0x000fc800078e00ff */
[----:B------:R-:W-:Y:S02]  /*b9c0*/  IMAD R9, R225, R87, R0 ;  /* 0x00000057e1097224 */ /* 0x000fe400078e0200 */
[-C--:B-1----:R-:W-:Y:S02]  /*b9d0*/  IMAD R0, R3, R14.reuse, RZ ;  /* 0x0000000e03007224 */ /* 0x082fe400078e02ff */
[----:B------:R-:W-:Y:S02]  /*b9e0*/  IMAD.IADD R3, R5, 0x1, R9 ;  /* 0x0000000105037824 */ /* 0x000fe400078e0209 */
[----:B------:R-:W-:-:S03]  /*b9f0*/  IMAD.WIDE.U32 R6, R225, R14, RZ ;  /* 0x0000000ee1067225 */ /* 0x000fc600078e00ff */
[C---:B------:R-:W-:Y:S01]  /*ba00*/  SHF.L.U64.HI R13, R4.reuse, 0x7, R3 ;  /* 0x00000007040d7819 */ /* 0x040fe20000010203 */
[C---:B------:R-:W-:Y:S02]  /*ba10*/  IMAD R5, R225.reuse, R15, R0 ;  /* 0x0000000fe1057224 */ /* 0x040fe400078e0200 */
[----:B------:R-:W-:Y:S02]  /*ba20*/  IMAD R0, R225, -0x80, R224 ;  /* 0xffffff80e1007824 */ /* 0x000fe400078e02e0 */
[----:B------:R-:W-:Y:S02]  /*ba30*/  IMAD.IADD R3, R7, 0x1, R5 ;  /* 0x0000000107037824 */ /* 0x000fe400078e0205 */
[----:B------:R-:W-:Y:S01]  /*ba40*/  IMAD.SHL.U32 R12, R4, 0x80, RZ ;  /* 0x00000080040c7824 */ /* 0x000fe200078e00ff */
[----:B------:R-:W-:Y:S01]  /*ba50*/  VIMNMX R29, R0, 0x80, PT ;  /* 0x00000080001d7848 */ /* 0x000fe20003fe0100 */
[C---:B------:R-:W-:Y:S01]  /*ba60*/  IMAD.SHL.U32 R10, R6.reuse, 0x80, RZ ;  /* 0x00000080060a7824 */ /* 0x040fe200078e00ff */
[----:B------:R-:W-:Y:S01]  /*ba70*/  SHF.L.U64.HI R11, R6, 0x7, R3 ;  /* 0x00000007060b7819 */ /* 0x000fe20000010203 */
[----:B------:R-:W-:Y:S06]  /*ba80*/  @!P0 BRA `(.L_x_2415) ;  /* 0x0000004800748947 */ /* 0x000fec0003800000 */
[-C--:B------:R-:W-:Y:S01]  /*ba90*/  ISETP.GE.AND P0, PT, R22, R29.reuse, PT ;  /* 0x0000001d1600720c */ /* 0x080fe20003f06270 */
[----:B------:R-:W-:Y:S01]  /*baa0*/  BSSY B1, `(.L_x_2416) ;  /* 0x0000034000017945 */ /* 0x000fe20003800000 */
[-C--:B------:R-:W-:Y:S02]  /*bab0*/  ISETP.GE.AND P1, PT, R218, R29.reuse, PT ;  /* 0x0000001dda00720c */ /* 0x080fe40003f26270 */
[----:B------:R-:W-:Y:S02]  /*bac0*/  CS2R R48, SRZ ;  /* 0x0000000000307805 */ /* 0x000fe4000001ff00 */
[----:B------:R-:W-:Y:S02]  /*bad0*/  ISETP.GE.AND P2, PT, R220, R29, PT ;  /* 0x0000001ddc00720c */ /* 0x000fe40003f46270 */
        /* <DEDUP_REMOVED lines=33> */
[----:B------:R-:W-:-:S02]  /*bcf0*/  ISETP.GE.AND P4, PT, R216, UR4, PT ;  /* 0x00000004d8007c0c */ /* 0x000fc4000bf86270 */
[----:B------:R-:W-:Y:S02]  /*bd00*/  ISETP.GE.AND P5, PT, R215, UR4, PT ;  /* 0x00000004d7007c0c */ /* 0x000fe4000bfa6270 */
        /* <DEDUP_REMOVED lines=13> */
.L_x_2417:
[----:B------:R-:W-:Y:S05]  /*bde0*/  BSYNC B1 ;  /* 0x0000000000017941 */ /* 0x000fea0003800000 */
.L_x_2416:
        /* <DEDUP_REMOVED lines=10> */
[C---:B------:R-:W-:Y:S02]  /*be90*/  LEA R6, P5, R7.reuse, UR6, 0x1 ;  /* 0x0000000607067c11 */ /* 0x040fe4000f8a08ff */
[----:B------:R-:W-:Y:S02]  /*bea0*/  CS2R R54, SRZ ;  /* 0x0000000000367805 */ /* 0x000fe4000001ff00 */
[C---:B------:R-:W-:Y:S01]  /*beb0*/  LEA R8, P4, R0.reuse, UR4, 0x1 ;  /* 0x0000000400087c11 */ /* 0x040fe2000f8808ff */
[----:B------:R-:W-:Y:S01]  /*bec0*/  ULDC UR4, c[0x0][0x3d4] ;  /* 0x0000f50000047ab9 */ /* 0x000fe20000000800 */
[----:B------:R-:W-:Y:S02]  /*bed0*/  LEA.HI.X R7, R7, UR7, R20, 0x1, P5 ;  /* 0x0000000707077c11 */ /* 0x000fe4000a8f0c14 */
[----:B------:R-:W-:Y:S02]  /*bee0*/  CS2R R48, SRZ ;  /* 0x0000000000307805 */ /* 0x000fe4000001ff00 */
[----:B------:R-:W-:-:S02]  /*bef0*/  LEA.HI.X R9, R0, UR5, R3, 0x1, P4 ;  /* 0x0000000500097c11 */ /* 0x000fc4000a0f0c03 */
[----:B------:R-:W-:Y:S02]  /*bf00*/  ISETP.GE.AND P3, PT, R212, UR4, PT ;  /* 0x00000004d4007c0c */ /* 0x000fe4000bf66270 */
[----:B------:R-:W-:Y:S02]  /*bf10*/  ISETP.GE.AND P4, PT, R216, UR4, PT ;  /* 0x00000004d8007c0c */ /* 0x000fe4000bf86270 */
[----:B------:R-:W-:Y:S02]  /*bf20*/  ISETP.GE.AND P5, PT, R215, UR4, PT ;  /* 0x00000004d7007c0c */ /* 0x000fe4000bfa6270 */
[----:B------:R-:W-:Y:S02]  /*bf30*/  ISETP.GE.AND P6, PT, R217, UR4, PT ;  /* 0x00000004d9007c0c */ /* 0x000fe4000bfc6270 */
[----:B------:R-:W-:Y:S02]  /*bf40*/  CS2R R64, SRZ ;  /* 0x0000000000407805 */ /* 0x000fe4000001ff00 */
[----:B------:R-:W-:-:S02]  /*bf50*/  CS2R R56, SRZ ;  /* 0x0000000000387805 */ /* 0x000fc4000001ff00 */
        /* <DEDUP_REMOVED lines=10> */
.L_x_2419:
[----:B------:R-:W-:Y:S05]  /*c000*/  BSYNC B1 ;  /* 0x0000000000017941 */ /* 0x000fea0003800000 */
.L_x_2418:
        /* <DEDUP_REMOVED lines=22> */
[C---:B------:R-:W-:Y:S02]  /*c170*/  LEA R6, P3, R7.reuse, UR6, 0x1 ;  /* 0x0000000607067c11 */ /* 0x040fe4000f8608ff */
[----:B------:R-:W-:Y:S01]  /*c180*/  CS2R R32, SRZ ;  /* 0x0000000000207805 */ /* 0x000fe2000001ff00 */
[----:B------:R-:W-:Y:S01]  /*c190*/  IMAD.X R3, R8, 0x1, R95, P6 ;  /* 0x0000000108037824 */ /* 0x000fe200030e065f */
[----:B------:R-:W-:Y:S01]  /*c1a0*/  LEA R8, P4, R0, UR4, 0x1 ;  /* 0x0000000400087c11 */ /* 0x000fe2000f8808ff */
[----:B------:R-:W-:Y:S01]  /*c1b0*/  ULDC UR4, c[0x0][0x3d4] ;  /* 0x0000f50000047ab9 */ /* 0x000fe20000000800 */
[----:B------:R-:W-:-:S02]  /*c1c0*/  LEA.HI.X R7, R7, UR7, R20, 0x1, P3 ;  /* 0x0000000707077c11 */ /* 0x000fc400098f0c14 */
[----:B------:R-:W-:Y:S02]  /*c1d0*/  LEA.HI.X R9, R0, UR5, R3, 0x1, P4 ;  /* 0x0000000500097c11 */ /* 0x000fe4000a0f0c03 */
[----:B------:R-:W-:Y:S02]  /*c1e0*/  ISETP.GE.AND P3, PT, R212, UR4, PT ;  /* 0x00000004d4007c0c */ /* 0x000fe4000bf66270 */
[----:B------:R-:W-:Y:S02]  /*c1f0*/  ISETP.GE.AND P4, PT, R216, UR4, PT ;  /* 0x00000004d8007c0c */ /* 0x000fe4000bf86270 */
        /* <DEDUP_REMOVED lines=14> */
.L_x_2421:
[----:B------:R-:W-:Y:S05]  /*c2e0*/  BSYNC B1 ;  /* 0x0000000000017941 */ /* 0x000fea0003800000 */
.L_x_2420:
[----:B012--5:R-:W-:Y:S01]  /*c2f0*/  IMAD.MOV.U32 R6, RZ, RZ, R68 ;  /* 0x000000ffff067224 */ /* 0x027fe200078e0044 */
[----:B------:R-:W-:Y:S01]  /*c300*/  ISETP.GE.AND P3, PT, R84, R29, PT ;  /* 0x0000001d5400720c */ /* 0x000fe20003f66270 */
[----:B------:R-:W-:Y:S01]  /*c310*/  IMAD R0, R225, 0x80, R22 ;  /* 0x00000080e1007824 */ /* 0x000fe200078e0216 */
[----:B------:R-:W0:Y:S01]  /*c320*/  LDC R84, c[0x0][0x428] ;  /* 0x00010a00ff547b82 */ /* 0x000e220000000800 */
[----:B------:R-:W-:Y:S01]  /*c330*/  IMAD.MOV.U32 R7, RZ, RZ, R73 ;  /* 0x000000ffff077224 */ /* 0x000fe200078e0049 */
[----:B------:R-:W-:Y:S01]  /*c340*/  PRMT R117, R6, 0x7610, R117 ;  /* 0x0000761006757816 */ /* 0x000fe20000000075 */
[----:B------:R-:W-:Y:S01]  /*c350*/  IMAD R3, R21, 0x20, R0 ;  /* 0x0000002015037824 */ /* 0x000fe200078e0200 */
[----:B------:R-:W-:Y:S01]  /*c360*/  MOV R6, R72 ;  /* 0x0000004800067202 */ /* 0x000fe20000000f00 */
        /* <DEDUP_REMOVED lines=37> */
[----:B------:R-:W-:Y:S01]  /*c5c0*/  CS2R R30, SRZ ;  /* 0x00000000001e7805 */ /* 0x000fe2000001ff00 */
[----:B0-----:R-:W-:Y:S06]  /*c5d0*/  @P3 BRA `(.L_x_2423) ;  /* 0x00000000008c3947 */ /* 0x001fec0003800000 */
        /* <DEDUP_REMOVED lines=10> */
[----:B------:R-:W-:-:S03]  /*c680*/  IMAD R0, R15, 0x60, RZ ;  /* 0x000000600f007824 */ /* 0x000fc600078e02ff */
        /* <DEDUP_REMOVED lines=24> */
.L_x_2423:
[----:B------:R-:W-:Y:S05]  /*c810*/  BSYNC B1 ;  /* 0x0000000000017941 */ /* 0x000fea0003800000 */
.L_x_2422:
[----:B------:R-:W2:Y:S01]  /*c820*/  LDL R91, [R1+0x80] ;  /* 0x00008000015b7983 */ /* 0x000ea20000100800 */
[----:B------:R-:W-:Y:S01]  /*c830*/  ISETP.NE.AND P4, PT, R84, 0x1, PT ;  /* 0x000000015400780c */ /* 0x000fe20003f85270 */
[----:B0-----:R-:W-:Y:S01]  /*c840*/  IMAD.MOV.U32 R11, RZ, RZ, R54 ;  /* 0x000000ffff0b7224 */ /* 0x001fe200078e0036 */
[----:B------:R-:W-:Y:S01]  /*c850*/  ULDC.64 UR4, c[0x0][0x3c8] ;  /* 0x0000f20000047ab9 */ /* 0x000fe20000000a00 */
[----:B------:R-:W-:Y:S01]  /*c860*/  IMAD.MOV.U32 R0, RZ, RZ, R48 ;  /* 0x000000ffff007224 */ /* 0x000fe200078e0030 */
        /* <DEDUP_REMOVED lines=12> */
[----:B------:R-:W0:Y:S01]  /*c930*/  @P4 LDC R0, c[0x0][0x42c] ;  /* 0x00010b00ff004b82 */ /* 0x000e220000000800 */
[----:B------:R-:W-:Y:S01]  /*c940*/  PRMT R112, R12, 0x7610, R112 ;  /* 0x000076100c707816 */ /* 0x000fe20000000070 */
[----:B------:R-:W-:Y:S01]  /*c950*/  IMAD.MOV.U32 R12, RZ, RZ, R63 ;  /* 0x000000ffff0c7224 */ /* 0x000fe200078e003f */
[----:B------:R-:W-:Y:S01]  /*c960*/  PRMT R110, R11, 0x7610, R110 ;  /* 0x000076100b6e7816 */ /* 0x000fe2000000006e */
[----:B------:R-:W-:Y:S01]  /*c970*/  IMAD.MOV.U32 R13, RZ, RZ, R53 ;  /* 0x000000ffff0d7224 */ /* 0x000fe200078e0035 */
[----:B------:R-:W-:Y:S01]  /*c980*/  PRMT R122, R10, 0x7610, R122 ;  /* 0x000076100a7a7816 */ /* 0x000fe2000000007a */
[----:B------:R-:W-:Y:S01]  /*c990*/  IMAD.MOV.U32 R10, RZ, RZ, R50 ;  /* 0x000000ffff0a7224 */ /* 0x000fe200078e0032 */
[----:B------:R-:W-:Y:S01]  /*c9a0*/  PRMT R130, R12, 0x7610, R130 ;  /* 0x000076100c827816 */ /* 0x000fe20000000082 */
[----:B------:R-:W1:Y:S01]  /*c9b0*/  @P4 LDC R11, c[0x0][0x430] ;  /* 0x00010c00ff0b4b82 */ /* 0x000e620000000800 */
        /* <DEDUP_REMOVED lines=25> */
[----:B------:R-:W-:Y:S01]  /*cb50*/  SHF.R.S32.HI R11, RZ, 0x1f, R3 ;  /* 0x0000001fff0b7819 */ /* 0x000fe20000011403 */
        /* <DEDUP_REMOVED lines=8> */
[----:B------:R-:W-:Y:S01]  /*cbe0*/  IMAD.WIDE.U32 R60, R3, R86, R60 ;  /* 0x00000056033c7225 */ /* 0x000fe200078e003c */
[----:B------:R-:W-:-:S02]  /*cbf0*/  PRMT R103, R13, 0x7610, R103 ;  /* 0x000076100d677816 */ /* 0x000fc40000000067 */
[----:B------:R-:W-:Y:S01]  /*cc00*/  PRMT R90, R10, 0x7610, R90 ;  /* 0x000076100a5a7816 */ /* 0x000fe2000000005a */
[C---:B------:R-:W-:Y:S01]  /*cc10*/  IMAD R86, R11.reuse, R86, RZ ;  /* 0x000000560b567224 */ /* 0x040fe200078e02ff */
[----:B------:R-:W-:Y:S01]  /*cc20*/  PRMT R95, R12, 0x7610, R95 ;  /* 0x000076100c5f7816 */ /* 0x000fe2000000005f */
[-C--:B------:R-:W-:Y:S02]  /*cc30*/  IMAD R0, R11, R14.reuse, RZ ;  /* 0x0000000e0b007224 */ /* 0x080fe400078e02ff */
[----:B------:R-:W-:Y:S02]  /*cc40*/  IMAD.MOV.U32 R10, RZ, RZ, R39 ;  /* 0x000000ffff0a7224 */ /* 0x000fe400078e0027 */
[----:B------:R-:W-:-:S03]  /*cc50*/  IMAD.WIDE.U32 R12, R3, R14, R82 ;  /* 0x0000000e030c7225 */ /* 0x000fc600078e0052 */
[----:B------:R-:W-:Y:S01]  /*cc60*/  PRMT R102, R10, 0x7610, R102 ;  /* 0x000076100a667816 */ /* 0x000fe20000000066 */
[C---:B------:R-:W-:Y:S01]  /*cc70*/  IMAD R11, R3.reuse, R87, R86 ;  /* 0x00000057030b7224 */ /* 0x040fe200078e0256 */
[----:B------:R-:W-:Y:S01]  /*cc80*/  LEA R10, P4, R60, UR4, 0x1 ;  /* 0x000000043c0a7c11 */ /* 0x000fe2000f8808ff */
[----:B------:R-:W-:Y:S01]  /*cc90*/  IMAD R3, R3, R15, R0 ;  /* 0x0000000f03037224 */ /* 0x000fe200078e0200 */
[----:B------:R-:W-:Y:S01]  /*cca0*/  LEA R0, P5, R12, UR6, 0x1 ;  /* 0x000000060c007c11 */ /* 0x000fe2000f8a08ff */
[----:B------:R-:W-:Y:S01]  /*ccb0*/  IMAD.IADD R11, R61, 0x1, R11 ;  /* 0x000000013d0b7824 */ /* 0x000fe200078e020b */
[----:B------:R-:W-:Y:S01]  /*ccc0*/  UMOV UR4, 0xffffffff ;  /* 0xffffffff00047882 */ /* 0x000fe20000000000 */
[----:B------:R-:W-:Y:S02]  /*ccd0*/  IMAD.IADD R3, R13, 0x1, R3 ;  /* 0x000000010d037824 */ /* 0x000fe400078e0203 */
[----:B------:R-:W-:Y:S01]  /*cce0*/  IMAD.MOV.U32 R14, RZ, RZ, R42 ;  /* 0x000000ffff0e7224 */ /* 0x000fe200078e002a */
[----:B------:R-:W-:Y:S01]  /*ccf0*/  LEA.HI.X R60, R60, UR5, R11, 0x1, P4 ;  /* 0x000000053c3c7c11 */ /* 0x000fe2000a0f0c0b */
[----:B------:R-:W-:Y:S01]  /*cd00*/  IMAD.MOV.U32 R15, RZ, RZ, R43 ;  /* 0x000000ffff0f7224 */ /* 0x000fe200078e002b */
[----:B------:R-:W-:-:S02]  /*cd10*/  LEA.HI.X R3, R12, UR7, R3, 0x1, P5 ;  /* 0x000000070c037c11 */ /* 0x000fc4000a8f0c03 */
[----:B------:R-:W-:Y:S02]  /*cd20*/  PRMT R105, R14, 0x7610, R105 ;  /* 0x000076100e697816 */ /* 0x000fe40000000069 */
[----:B------:R-:W-:Y:S02]  /*cd30*/  PRMT R106, R15, 0x7610, R106 ;  /* 0x000076100f6a7816 */ /* 0x000fe4000000006a */
[----:B--2---:R-:W-:Y:S01]  /*cd40*/  LEA.HI R61, R91, R91, RZ, 0x1 ;  /* 0x0000005b5b3d7211 */ /* 0x004fe200078f08ff */
[----:B------:R-:W-:Y:S06]  /*cd50*/  BRA.DIV UR4, `(.L_x_2424) ;  /* 0x0000022604007947 */ /* 0x000fec000b800000 */
.L_x_2679:
[----:B------:R-:W-:-:S03]  /*cd60*/  UMOV UR4, 0xffffffff ;  /* 0xffffffff00047882 */ /* 0x000fc60000000000 */
[----:B------:R-:W-:Y:S05]  /*cd70*/  BRA.DIV UR4, `(.L_x_2425) ;  /* 0x0000022604207947 */ /* 0x000fea000b800000 */
.L_x_2682:
[----:B------:R-:W-:-:S03]  /*cd80*/  UMOV UR4, 0xffffffff ;  /* 0xffffffff00047882 */ /* 0x000fc60000000000 */
[----:B------:R-:W-:Y:S05]  /*cd90*/  BRA.DIV UR4, `(.L_x_2426) ;  /* 0x0000022604407947 */ /* 0x000fea000b800000 */
.L_x_2685:
[----:B------:R-:W-:-:S03]  /*cda0*/  UMOV UR4, 0xffffffff ;  /* 0xffffffff00047882 */ /* 0x000fc60000000000 */
[----:B------:R-:W-:Y:S05]  /*cdb0*/  BRA.DIV UR4, `(.L_x_2427) ;  /* 0x0000022604607947 */ /* 0x000fea000b800000 */
.L_x_2688:
[----:B------:R-:W-:-:S03]  /*cdc0*/  UMOV UR4, 0xffffffff ;  /* 0xffffffff00047882 */ /* 0x000fc60000000000 */
[----:B------:R-:W-:Y:S05]  /*cdd0*/  BRA.DIV UR4, `(.L_x_2428) ;  /* 0x0000022604807947 */ /* 0x000fea000b800000 */
.L_x_2691:
[----:B------:R-:W-:-:S03]  /*cde0*/  UMOV UR4, 0xffffffff ;  /* 0xffffffff00047882 */ /* 0x000fc60000000000 */
[----:B------:R-:W-:Y:S05]  /*cdf0*/  BRA.DIV UR4, `(.L_x_2429) ;  /* 0x0000022604a07947 */ /* 0x000fea000b800000 */
.L_x_2694:
[----:B------:R-:W-:-:S03]  /*ce00*/  UMOV UR4, 0xffffffff ;  /* 0xffffffff00047882 */ /* 0x000fc60000000000 */
[----:B------:R-:W-:Y:S05]  /*ce10*/  BRA.DIV UR4, `(.L_x_2430) ;  /* 0x0000022604c07947 */ /* 0x000fea000b800000 */
.L_x_2697:
[----:B------:R-:W-:-:S03]  /*ce20*/  UMOV UR4, 0xffffffff ;  /* 0xffffffff00047882 */ /* 0x000fc60000000000 */
[----:B------:R-:W-:Y:S05]  /*ce30*/  BRA.DIV UR4, `(.L_x_2431) ;  /* 0x0000022604e07947 */ /* 0x000fea000b800000 */
.L_x_2700:
[----:B------:R-:W-:-:S03]  /*ce40*/  UMOV UR4, 0xffffffff ;  /* 0xffffffff00047882 */ /* 0x000fc60000000000 */
[----:B------:R-:W-:Y:S05]  /*ce50*/  BRA.DIV UR4, `(.L_x_2432) ;  /* 0x0000022a04007947 */ /* 0x000fea000b800000 */
.L_x_2703:
[----:B------:R-:W-:-:S03]  /*ce60*/  UMOV UR4, 0xffffffff ;  /* 0xffffffff00047882 */ /* 0x000fc60000000000 */
[----:B------:R-:W-:Y:S05]  /*ce70*/  BRA.DIV UR4, `(.L_x_2433) ;  /* 0x0000022a04207947 */ /* 0x000fea000b800000 */
.L_x_2706:
[----:B------:R-:W-:-:S03]  /*ce80*/  UMOV UR4, 0xffffffff ;  /* 0xffffffff00047882 */ /* 0x000fc60000000000 */
[----:B------:R-:W-:Y:S05]  /*ce90*/  BRA.DIV UR4, `(.L_x_2434) ;  /* 0x0000022a04407947 */ /* 0x000fea000b800000 */
.L_x_2709:
[----:B------:R-:W-:-:S03]  /*cea0*/  UMOV UR4, 0xffffffff ;  /* 0xffffffff00047882 */ /* 0x000fc60000000000 */
[----:B------:R-:W-:Y:S05]  /*ceb0*/  BRA.DIV UR4, `(.L_x_2435) ;  /* 0x0000022a04607947 */ /* 0x000fea000b800000 */
.L_x_2712:
[----:B------:R-:W-:-:S03]  /*cec0*/  UMOV UR4, 0xffffffff ;  /* 0xffffffff00047882 */ /* 0x000fc60000000000 */
[----:B------:R-:W-:Y:S05]  /*ced0*/  BRA.DIV UR4, `(.L_x_2436) ;  /* 0x0000022a04807947 */ /* 0x000fea000b800000 */
.L_x_2715:
[----:B------:R-:W-:Y:S01]  /*cee0*/  UMOV UR4, 0xffffffff ;  /* 0xffffffff00047882 */ /* 0x000fe20000000000 */
[----:B------:R-:W-:Y:S02]  /*cef0*/  LOP3.LUT R61, R61, 0xfffffffe, RZ, 0xc0, !PT ;  /* 0xfffffffe3d3d7812 */ /* 0x000fe400078ec0ff */
[----:B------:R-:W-:Y:S05]  /*cf00*/  BRA.DIV UR4, `(.L_x_2437) ;  /* 0x0000022a049c7947 */ /* 0x000fea000b800000 */
.L_x_2718:
[----:B------:R-:W-:Y:S01]  /*cf10*/  UMOV UR4, 0xffffffff ;  /* 0xffffffff00047882 */ /* 0x000fe20000000000 */
[----:B------:R-:W-:Y:S02]  /*cf20*/  IMAD.IADD R61, R91, 0x1, -R61 ;  /* 0x000000015b3d7824 */ /* 0x000fe400078e0a3d */
[----:B------:R-:W-:Y:S05]  /*cf30*/  BRA.DIV UR4, `(.L_x_2438) ;  /* 0x0000022a04b87947 */ /* 0x000fea000b800000 */
.L_x_2721:
[----:B------:R-:W-:Y:S01]  /*cf40*/  UMOV UR4, 0xffffffff ;  /* 0xffffffff00047882 */ /* 0x000fe20000000000 */
[----:B------:R-:W-:Y:S02]  /*cf50*/  SHF.L.U32 R99, R61, 0x1f, RZ ;  /* 0x0000001f3d637819 */ /* 0x000fe400000006ff */
[----:B------:R-:W-:Y:S05]  /*cf60*/  BRA.DIV UR4, `(.L_x_2439) ;  /* 0x0000022a04d47947 */ /* 0x000fea000b800000 */
.L_x_2724:
        /* <DEDUP_REMOVED lines=37> */
.L_x_2725:
[----:B------:R-:W-:Y:S05]  /*d1c0*/  BSYNC B1 ;  /* 0x0000000000017941 */ /* 0x000fea0003800000 */
.L_x_2440:
[----:B------:R-:W-:Y:S01]  /*d1d0*/  BSSY B1, `(.L_x_2442) ;  /* 0x00000cb000017945 */ /* 0x000fe20003800000 */
[----:B------:R-:W-:Y:S02]  /*d1e0*/  PRMT R98, R12, 0x7610, R98 ;  /* 0x000076100c627816 */ /* 0x000fe40000000062 */
[----:B0-----:R-:W-:Y:S01]  /*d1f0*/  PRMT R99, R13, 0x7610, R99 ;  /* 0x000076100d637816 */ /* 0x001fe20000000063 */
[----:B------:R-:W-:Y:S06]  /*d200*/  @P0 BRA `(.L_x_2443) ;  /* 0x0000000c001c0947 */ /* 0x000fec0003800000 */
[----:B------:R-:W0:Y:S01]  /*d210*/  LDC R12, c[0x0][0x3d4] ;  /* 0x0000f500ff0c7b82 */ /* 0x000e220000000800 */
[----:B------:R-:W-:Y:S01]  /*d220*/  BSSY B2, `(.L_x_2444) ;  /* 0x0000034000027945 */ /* 0x000fe20003800000 */
[-C--:B0-----:R-:W-:Y:S02]  /*d230*/  ISETP.GE.AND P0, PT, R212, R12.reuse, PT ;  /* 0x0000000cd400720c */ /* 0x081fe40003f06270 */
[-C--:B------:R-:W-:Y:S02]  /*d240*/  ISETP.GE.AND P4, PT, R216, R12.reuse, PT ;  /* 0x0000000cd800720c */ /* 0x080fe40003f86270 */
[-C--:B------:R-:W-:Y:S02]  /*d250*/  ISETP.GE.AND P5, PT, R215, R12.reuse, PT ;  /* 0x0000000cd700720c */ /* 0x080fe40003fa6270 */
[----:B------:R-:W-:-:S07]  /*d260*/  ISETP.GE.AND P6, PT, R217, R12, PT ;  /* 0x0000000cd900720c */ /* 0x000fce0003fc6270 */
[----:B------:R-:W-:Y:S06]  /*d270*/  @P0 BRA `(.L_x_2445) ;  /* 0x0000000000b80947 */ /* 0x000fec0003800000 */
[----:B------:R-:W0:Y:S01]  /*d280*/  LDS.128 R12, [R85] ;  /* 0x00000000550c7984 */ /* 0x000e220000000c00 */
[--C-:B------:R-:W-:Y:S02]  /*d290*/  SHF.R.U64 R78, R78, 0x10, R79.reuse ;  /* 0x000000104e4e7819 */ /* 0x100fe4000000124f */
[----:B------:R-:W-:Y:S02]  /*d2a0*/  SHF.R.U32.HI R79, RZ, 0x10, R79 ;  /* 0x00000010ff4f7819 */ /* 0x000fe4000001164f */
[--C-:B------:R-:W-:Y:S02]  /*d2b0*/  SHF.R.U64 R80, R80, 0x10, R81.reuse ;  /* 0x0000001050507819 */ /* 0x100fe40000001251 */
[----:B------:R-:W-:Y:S02]  /*d2c0*/  SHF.R.U32.HI R81, RZ, 0x10, R81 ;  /* 0x00000010ff517819 */ /* 0x000fe40000011651 */
[----:B------:R-:W-:Y:S02]  /*d2d0*/  PRMT R140, R140, 0x5410, R79 ;  /* 0x000054108c8c7816 */ /* 0x000fe4000000004f */
[----:B------:R-:W-:-:S02]  /*d2e0*/  PRMT R138, R138, 0x5410, R81 ;  /* 0x000054108a8a7816 */ /* 0x000fc40000000051 */
[----:B------:R-:W-:Y:S01]  /*d2f0*/  PRMT R141, R139, 0x5410, R78 ;  /* 0x000054108b8d7816 */ /* 0x000fe2000000004e */
[C---:B------:R-:W-:Y:S01]  /*d300*/  IMAD.U32 R142, R140.reuse, 0x10000, RZ ;  /* 0x000100008c8e7824 */ /* 0x040fe200078e00ff */
[----:B------:R-:W-:Y:S01]  /*d310*/  LOP3.LUT R140, R140, 0xffff0000, RZ, 0xc0, !PT ;  /* 0xffff00008c8c7812 */ /* 0x000fe200078ec0ff */
[C---:B------:R-:W-:Y:S01]  /*d320*/  IMAD.U32 R139, R138.reuse, 0x10000, RZ ;  /* 0x000100008a8b7824 */ /* 0x040fe200078e00ff */
[----:B------:R-:W-:Y:S02]  /*d330*/  PRMT R137, R137, 0x5410, R80 ;  /* 0x0000541089897816 */ /* 0x000fe40000000050 */
[----:B------:R-:W-:Y:S02]  /*d340*/  LOP3.LUT R138, R138, 0xffff0000, RZ, 0xc0, !PT ;  /* 0xffff00008a8a7812 */ /* 0x000fe400078ec0ff */
[C---:B0-----:R-:W-:Y:S01]  /*d350*/  LOP3.LUT R79, R14.reuse, 0xffff0000, RZ, 0xc0, !PT ;  /* 0xffff00000e4f7812 */ /* 0x041fe200078ec0ff */
[----:B------:R-:W-:Y:S01]  /*d360*/  IMAD.U32 R78, R14, 0x10000, RZ ;  /* 0x000100000e4e7824 */ /* 0x000fe200078e00ff */
[C---:B------:R-:W-:Y:S01]  /*d370*/  LOP3.LUT R81, R15.reuse, 0xffff0000, RZ, 0xc0, !PT ;  /* 0xffff00000f517812 */ /* 0x040fe200078ec0ff */
[----:B------:R-:W-:Y:S01]  /*d380*/  IMAD.U32 R80, R15, 0x10000, RZ ;  /* 0x000100000f507824 */ /* 0x000fe200078e00ff */
[----:B------:R-:W-:Y:S01]  /*d390*/  SHF.L.U32 R15, R13, 0x10, RZ ;  /* 0x000000100d0f7819 */ /* 0x000fe200000006ff */
[C---:B------:R-:W-:Y:S01]  /*d3a0*/  FMUL.FTZ R143, R79.reuse, R142 ;  /* 0x0000008e4f8f7220 */ /* 0x040fe20000410000 */
[----:B------:R-:W-:Y:S01]  /*d3b0*/  FMUL.FTZ R79, R79, R139 ;  /* 0x0000008b4f4f7220 */ /* 0x000fe20000410000 */
[----:B------:R-:W-:Y:S01]  /*d3c0*/  FMUL.FTZ R145, R81, R140 ;  /* 0x0000008c51917220 */ /* 0x000fe20000410000 */
[----:B------:R-:W-:-:S02]  /*d3d0*/  IMAD.U32 R14, R12, 0x10000, RZ ;  /* 0x000100000c0e7824 */ /* 0x000fc400078e00ff */
[C---:B------:R-:W-:Y:S01]  /*d3e0*/  FFMA.FTZ R143, R78.reuse, R139, -R143 ;  /* 0x0000008b4e8f7223 */ /* 0x040fe2000001088f */
[----:B------:R-:W-:Y:S01]  /*d3f0*/  FFMA.FTZ R142, R78, R142, R79 ;  /* 0x0000008e4e8e7223 */ /* 0x000fe2000001004f */
[-C--:B------:R-:W-:Y:S01]  /*d400*/  FMUL.FTZ R139, R81, R138.reuse ;  /* 0x0000008a518b7220 */ /* 0x080fe20000410000 */
        /* <DEDUP_REMOVED lines=21> */
.L_x_2445:
[----:B------:R-:W-:Y:S05]  /*d560*/  BSYNC B2 ;  /* 0x0000000000027941 */ /* 0x000fea0003800000 */
.L_x_2444:
[----:B------:R-:W-:Y:S04]  /*d570*/  BSSY B2, `(.L_x_2446) ;  /* 0x0000030000027945 */ /* 0x000fe80003800000 */
[----:B------:R-:W-:Y:S05]  /*d580*/  @P4 BRA `(.L_x_2447) ;  /* 0x0000000000b84947 */ /* 0x000fea0003800000 */
[----:B0-----:R-:W0:Y:S01]  /*d590*/  LDS.128 R12, [R85+0x4000] ;  /* 0x00400000550c7984 */ /* 0x001e220000000c00 */
        /* <DEDUP_REMOVED lines=45> */
.L_x_2447:
[----:B------:R-:W-:Y:S05]  /*d870*/  BSYNC B2 ;  /* 0x0000000000027941 */ /* 0x000fea0003800000 */
.L_x_2446:
[----:B------:R-:W-:Y:S04]  /*d880*/  BSSY B2, `(.L_x_2448) ;  /* 0x0000030000027945 */ /* 0x000fe80003800000 */
[----:B------:R-:W-:Y:S05]  /*d890*/  @P5 BRA `(.L_x_2449) ;  /* 0x0000000000b85947 */ /* 0x000fea0003800000 */
[----:B01----:R-:W0:Y:S01]  /*d8a0*/  LDS.128 R12, [R85+0x8000] ;  /* 0x00800000550c7984 */ /* 0x003e220000000c00 */
        /* <DEDUP_REMOVED lines=45> */
.L_x_2449:
[----:B------:R-:W-:Y:S05]  /*db80*/  BSYNC B2 ;  /* 0x0000000000027941 */ /* 0x000fea0003800000 */
.L_x_2448:
[----:B------:R-:W-:Y:S05]  /*db90*/  @P6 BRA `(.L_x_2443) ;  /* 0x0000000000b86947 */ /* 0x000fea0003800000 */
[----:B012---:R-:W0:Y:S01]  /*dba0*/  LDS.128 R12, [R85+0xc000] ;  /* 0x00c00000550c7984 */ /* 0x007e220000000c00 */
        /* <DEDUP_REMOVED lines=45> */
.L_x_2443:
[----:B------:R-:W-:Y:S05]  /*de80*/  BSYNC B1 ;  /* 0x0000000000017941 */ /* 0x000fea0003800000 */
.L_x_2442:
[----:B------:R-:W-:Y:S04]  /*de90*/  BSSY B1, `(.L_x_2450) ;  /* 0x00000c9000017945 */ /* 0x000fe80003800000 */
[----:B------:R-:W-:Y:S05]  /*dea0*/  @P1 BRA `(.L_x_2451) ;  /* 0x0000000c001c1947 */ /* 0x000fea0003800000 */
[----:B0123--:R-:W0:Y:S01]  /*deb0*/  LDC R12, c[0x0][0x3d4] ;  /* 0x0000f500ff0c7b82 */ /* 0x00fe220000000800 */
[----:B------:R-:W-:Y:S01]  /*dec0*/  BSSY B2, `(.L_x_2452) ;  /* 0x0000034000027945 */ /* 0x000fe20003800000 */
[-C--:B0-----:R-:W-:Y:S02]  /*ded0*/  ISETP.GE.AND P0, PT, R212, R12.reuse, PT ;  /* 0x0000000cd400720c */ /* 0x081fe40003f06270 */
[-C--:B------:R-:W-:Y:S02]  /*dee0*/  ISETP.GE.AND P1, PT, R216, R12.reuse, PT ;  /* 0x0000000cd800720c */ /* 0x080fe40003f26270 */
[-C--:B------:R-:W-:Y:S02]  /*def0*/  ISETP.GE.AND P4, PT, R215, R12.reuse, PT ;  /* 0x0000000cd700720c */ /* 0x080fe40003f86270 */
[----:B------:R-:W-:-:S07]  /*df00*/  ISETP.GE.AND P5, PT, R217, R12, PT ;  /* 0x0000000cd900720c */ /* 0x000fce0003fa6270 */
[----:B------:R-:W-:Y:S06]  /*df10*/  @P0 BRA `(.L_x_2453) ;  /* 0x0000000000b80947 */ /* 0x000fec0003800000 */
[----:B------:R-:W0:Y:S01]  /*df20*/  LDS.128 R12, [R85+0x1000] ;  /* 0x00100000550c7984 */ /* 0x000e220000000c00 */
        /* <DEDUP_REMOVED lines=45> */
.L_x_2453:
[----:B------:R-:W-:Y:S05]  /*e200*/  BSYNC B2 ;  /* 0x0000000000027941 */ /* 0x000fea0003800000 */
.L_x_2452:
        /* <DEDUP_REMOVED lines=48> */
.L_x_2455:
[----:B------:R-:W-:Y:S05]  /*e510*/  BSYNC B2 ;  /* 0x0000000000027941 */ /* 0x000fea0003800000 */
.L_x_2454:
        /* <DEDUP_REMOVED lines=48> */
.L_x_2457:
[----:B------:R-:W-:Y:S05]  /*e820*/  BSYNC B2 ;  /* 0x0000000000027941 */ /* 0x000fea0003800000 */
.L_x_2456:
        /* <DEDUP_REMOVED lines=47> */
.L_x_2451:
[----:B------:R-:W-:Y:S05]  /*eb20*/  BSYNC B1 ;  /* 0x0000000000017941 */ /* 0x000fea0003800000 */
.L_x_2450:
[----:B------:R-:W-:Y:S04]  /*eb30*/  BSSY B1, `(.L_x_2458) ;  /* 0x00000c9000017945 */ /* 0x000fe80003800000 */
        /* <DEDUP_REMOVED lines=54> */
.L_x_2461:
[----:B------:R-:W-:Y:S05]  /*eea0*/  BSYNC B2 ;  /* 0x0000000000027941 */ /* 0x000fea0003800000 */
.L_x_2460:
[----:B------:R-:W-:Y:S04]  /*eeb0*/  BSSY B2, `(.L_x_2462) ;  /* 0x0000030000027945 */ /* 0x000fe80003800000 */
[----:B------:R-:W-:Y:S05]  /*eec0*/  @P1 BRA `(.L_x_2463) ;  /* 0x0000000000b81947 */ /* 0x000fea0003800000 */
[----:B0-----:R-:W0:Y:S01]  /*eed0*/  LDS.128 R12, [R85+0x6000] ;  /* 0x00600000550c7984 */ /* 0x001e220000000c00 */
        /* <DEDUP_REMOVED lines=8> */
[C---:B------:R-:W-:Y:S02]  /*ef60*/  SHF.L.U32 R45, R106.reuse, 0x10, RZ ;  /* 0x000000106a2d7819 */ /* 0x040fe400000006ff */
[----:B------:R-:W-:Y:S02]  /*ef70*/  LOP3.LUT R106, R106, 0xffff0000, RZ, 0xc0, !PT ;  /* 0xffff00006a6a7812 */ /* 0x000fe400078ec0ff */
[----:B------:R-:W-:Y:S02]  /*ef80*/  PRMT R105, R105, 0x5410, R40 ;  /* 0x0000541069697816 */ /* 0x000fe40000000028 */
        /* <DEDUP_REMOVED lines=34> */
.L_x_2463:
[----:B------:R-:W-:Y:S05]  /*f1b0*/  BSYNC B2 ;  /* 0x0000000000027941 */ /* 0x000fea0003800000 */
.L_x_2462:
        /* <DEDUP_REMOVED lines=48> */
.L_x_2465:
[----:B------:R-:W-:Y:S05]  /*f4c0*/  BSYNC B2 ;  /* 0x0000000000027941 */ /* 0x000fea0003800000 */
.L_x_2464:
        /* <DEDUP_REMOVED lines=47> */
.L_x_2459:
[----:B------:R-:W-:Y:S05]  /*f7c0*/  BSYNC B1 ;  /* 0x0000000000017941 */ /* 0x000fea0003800000 */
.L_x_2458:
        /* <DEDUP_REMOVED lines=54> */
.L_x_2468:
[----:B------:R-:W-:Y:S05]  /*fb30*/  BSYNC B1 ;  /* 0x0000000000017941 */ /* 0x000fea0003800000 */
.L_x_2467:
        /* <DEDUP_REMOVED lines=48> */
.L_x_2470:
[----:B------:R-:W-:Y:S05]  /*fe40*/  BSYNC B1 ;  /* 0x0000000000017941 */ /* 0x000fea0003800000 */
.L_x_2469:
[----:B------:R-:W-:Y:S04]  /*fe50*/  BSSY B1, `(.L_x_2471) ;  /* 0x0000030000017945 */ /* 0x000fe80003800000 */
[----:B------:R-:W-:Y:S05]  /*fe60*/  @P2 BRA `(.L_x_2472) ;  /* 0x0000000000b82947 */ /* 0x000fea0003800000 */
[----:B01----:R-:W0:Y:S01]  /*fe70*/  LDS.128 R12, [R85+0xb000] ;  /* 0x00b00000550c7984 */ /* 0x003e220000000c00 */
        /* <DEDUP_REMOVED lines=45> */
.L_x_2472:
[----:B------:R-:W-:Y:S05]  /*10150*/  BSYNC B1 ;  /* 0x0000000000017941 */ /* 0x000fea0003800000 */
.L_x_2471:
[----:B------:R-:W-:Y:S05]  /*10160*/  @P3 BRA `(.L_x_2466) ;  /* 0x0000005000643947 */ /* 0x000fea0003800000 */
[----:B012---:R-:W0:Y:S01]  /*10170*/  LDS.128 R12, [R85+0xf000] ;  /* 0x00f00000550c7984 */ /* 0x007e220000000c00 */
        /* <DEDUP_REMOVED lines=46> */
.L_x_2415:
[-C--:B------:R-:W-:Y:S01]  /*10460*/  ISETP.GE.AND P0, PT, R22, R29.reuse, PT ;  /* 0x0000001d1600720c */ /* 0x080fe20003f06270 */
[----:B------:R-:W-:Y:S01]  /*10470*/  BSSY B1, `(.L_x_2473) ;  /* 0x0000031000017945 */ /* 0x000fe20003800000 */
[-C--:B------:R-:W-:Y:S01]  /*10480*/  ISETP.GE.AND P1, PT, R218, R29.reuse, PT ;  /* 0x0000001dda00720c */ /* 0x080fe20003f26270 */
        /* <DEDUP_REMOVED lines=43> */
[----:B------:R0:W5:Y:S04]  /*10740*/  @!P6 LDG.E.128 R44, desc[UR60][R50.64+0x80] ;  /* 0x0000803c322ce981 */ /* 0x000168000c1e1d00 */
[----:B------:R0:W5:Y:S04]  /*10750*/  @!P5 LDG.E.128 R28, desc[UR60][R50.64] ;  /* 0x0000003c321cd981 */ /* 0x000168000c1e1d00 */
[----:B------:R0:W5:Y:S04]  /*10760*/  @!P5 LDG.E.128 R4, desc[UR60][R52.64] ;  /* 0x0000003c3404d981 */ /* 0x000168000c1e1d00 */
[----:B------:R0:W5:Y:S02]  /*10770*/  @!P6 LDG.E.128 R24, desc[UR60][R52.64+0x80] ;  /* 0x0000803c3418e981 */ /* 0x000164000c1e1d00 */
.L_x_2474:
[----:B------:R-:W-:Y:S05]  /*10780*/  BSYNC B1 ;  /* 0x0000000000017941 */ /* 0x000fea0003800000 */
.L_x_2473:
        /* <DEDUP_REMOVED lines=24> */
[----:B------:R-:W-:Y:S02]  /*10910*/  CS2R R38, SRZ ;  /* 0x0000000000267805 */ /* 0x000fe4000001ff00 */
[----:B------:R-:W-:Y:S01]  /*10920*/  LEA.HI.X R55, R0, UR7, R3, 0x1, P4 ;  /* 0x0000000700377c11 */ /* 0x000fe2000a0f0c03 */
[----:B------:R0:W5:Y:S04]  /*10930*/  @!P5 LDG.E.128 R40, desc[UR60][R52.64] ;  /* 0x0000003c3428d981 */ /* 0x000168000c1e1d00 */
[----:B------:R0:W5:Y:S04]  /*10940*/  @!P6 LDG.E.128 R48, desc[UR60][R52.64+0x80] ;  /* 0x0000803c3430e981 */ /* 0x000168000c1e1d00 */
[----:B------:R0:W5:Y:S04]  /*10950*/  @!P5 LDG.E.128 R32, desc[UR60][R54.64] ;  /* 0x0000003c3620d981 */ /* 0x000168000c1e1d00 */
[----:B------:R0:W5:Y:S02]  /*10960*/  @!P6 LDG.E.128 R36, desc[UR60][R54.64+0x80] ;  /* 0x0000803c3624e981 */ /* 0x000164000c1e1d00 */
.L_x_2476:
[----:B------:R-:W-:Y:S05]  /*10970*/  BSYNC B1 ;  /* 0x0000000000017941 */ /* 0x000fea0003800000 */
.L_x_2475:
[----:B------:R-:W-:Y:S01]  /*10980*/  IMAD.MOV.U32 R0, RZ, RZ, R6 ;  /* 0x000000ffff007224 */ /* 0x000fe200078e0006 */
[----:B------:R-:W1:Y:S01]  /*10990*/  LDC R96, c[0x0][0x428] ;  /* 0x00010a00ff607b82 */ /* 0x000e620000000800 */
        /* <DEDUP_REMOVED lines=20> */
[----:B0-----:R-:W-:Y:S02]  /*10ae0*/  CS2R R52, SRZ ;  /* 0x0000000000347805 */ /* 0x001fe4000001ff00 */
        /* <DEDUP_REMOVED lines=46> */
[----:B------:R-:W-:Y:S02]  /*10dd0*/  LEA.HI.X R52, R14, R11, R15, 0x6, P4 ;  /* 0x0000000b0e347211 */ /* 0x000fe400020f340f */
[----:B------:R-:W-:Y:S02]  /*10de0*/  CS2R R58, SRZ ;  /* 0x00000000003a7805 */ /* 0x000fe4000001ff00 */
[----:B------:R-:W-:Y:S02]  /*10df0*/  LEA.HI.X R91, R3, UR5, R20, 0x1, P5 ;  /* 0x00000005035b7c11 */ /* 0x000fe4000a8f0c14 */
        /* <DEDUP_REMOVED lines=10> */
.L_x_2478:
[----:B------:R-:W-:Y:S05]  /*10ea0*/  BSYNC B1 ;  /* 0x0000000000017941 */ /* 0x000fea0003800000 */
.L_x_2477:
        /* <DEDUP_REMOVED lines=23> */
[----:B------:R-:W-:Y:S02]  /*11020*/  ISETP.GE.AND P6, PT, R19, UR6, PT ;  /* 0x0000000613007c0c */ /* 0x000fe4000bfc6270 */
[----:B------:R-:W-:Y:S02]  /*11030*/  LEA.HI.X R11, R99, UR7, R12, 0x1, P4 ;  /* 0x00000007630b7c11 */ /* 0x000fe4000a0f0c0c */
[----:B------:R-:W-:-:S04]  /*11040*/  LEA R12, P4, R97, UR4, 0x1 ;  /* 0x00000004610c7c11 */ /* 0x000fc8000f8808ff */
[----:B------:R-:W-:Y:S01]  /*11050*/  LEA.HI.X R13, R97, UR5, R0, 0x1, P4 ;  /* 0x00000005610d7c11 */ /* 0x000fe2000a0f0c00 */
[----:B------:R1:W5:Y:S04]  /*11060*/  @!P5 LDG.E.128 R72, desc[UR60][R10.64] ;  /* 0x0000003c0a48d981 */ /* 0x000368000c1e1d00 */
[----:B------:R1:W5:Y:S04]  /*11070*/  @!P6 LDG.E.128 R76, desc[UR60][R10.64+0x80] ;  /* 0x0000803c0a4ce981 */ /* 0x000368000c1e1d00 */
[----:B------:R1:W5:Y:S04]  /*11080*/  @!P5 LDG.E.128 R64, desc[UR60][R12.64] ;  /* 0x0000003c0c40d981 */ /* 0x000368000c1e1d00 */
[----:B------:R1:W5:Y:S02]  /*11090*/  @!P6 LDG.E.128 R68, desc[UR60][R12.64+0x80] ;  /* 0x0000803c0c44e981 */ /* 0x000364000c1e1d00 */
.L_x_2480:
[----:B------:R-:W-:Y:S05]  /*110a0*/  BSYNC B1 ;  /* 0x0000000000017941 */ /* 0x000fea0003800000 */
.L_x_2479:
[----:B0-----:R-:W2:Y:S01]  /*110b0*/  LDL R90, [R1+0x80] ;  /* 0x00008000015a7983 */ /* 0x001ea20000100800 */
[----:B------:R-:W-:Y:S01]  /*110c0*/  ISETP.NE.AND P4, PT, R96, 0x1, PT ;  /* 0x000000016000780c */ /* 0x000fe20003f85270 */
[----:B-1----:R-:W-:Y:S01]  /*110d0*/  IMAD.MOV.U32 R11, RZ, RZ, R37 ;  /* 0x000000ffff0b7224 */ /* 0x002fe200078e0025 */
        /* <DEDUP_REMOVED lines=20> */
[----:B-----5:R-:W-:Y:S01]  /*11220*/  IMAD.MOV.U32 R13, RZ, RZ, R52 ;  /* 0x000000ffff0d7224 */ /* 0x020fe200078e0034 */
        /* <DEDUP_REMOVED lines=12> */
[----:B------:R-:W-:-:S02]  /*112f0*/  IMAD R3, R21, 0x20, R0 ;  /* 0x0000002015037824 */ /* 0x000fc400078e0200 */
[----:B------:R-:W-:Y:S01]  /*11300*/  IMAD.MOV.U32 R0, RZ, RZ, R53 ;  /* 0x000000ffff007224 */ /* 0x000fe200078e0035 */
[----:B------:R-:W-:Y:S01]  /*11310*/  PRMT R112, R13, 0x7610, R112 ;  /* 0x000076100d707816 */ /* 0x000fe20000000070 */
[----:B------:R-:W-:Y:S02]  /*11320*/  IMAD.MOV.U32 R12, RZ, RZ, R51 ;  /* 0x000000ffff0c7224 */ /* 0x000fe400078e0033 */
[----:B------:R-:W-:Y:S01]  /*11330*/  IMAD.MOV.U32 R13, RZ, RZ, R59 ;  /* 0x000000ffff0d7224 */ /* 0x000fe200078e003b */
[----:B------:R-:W-:Y:S01]  /*11340*/  PRMT R110, R0, 0x7610, R110 ;  /* 0x00007610006e7816 */ /* 0x000fe2000000006e */
[----:B0-----:R-:W-:Y:S01]  /*11350*/  @P4 IMAD.HI.U32 R0, R3, R10, RZ ;  /* 0x0000000a03004227 */ /* 0x001fe200078e00ff */
[----:B------:R-:W-:Y:S02]  /*11360*/  PRMT R125, R12, 0x7610, R125 ;  /* 0x000076100c7d7816 */ /* 0x000fe4000000007d */
[----:B------:R-:W-:Y:S01]  /*11370*/  PRMT R97, R13, 0x7610, R97 ;  /* 0x000076100d617816 */ /* 0x000fe20000000061 */
[----:B------:R-:W-:-:S02]  /*11380*/  IMAD.MOV.U32 R10, RZ, RZ, R57 ;  /* 0x000000ffff0a7224 */ /* 0x000fc400078e0039 */
        /* <DEDUP_REMOVED lines=18> */
[C---:B------:R-:W-:Y:S01]  /*114b0*/  IMAD.WIDE.U32 R12, R3.reuse, R14, R8 ;  /* 0x0000000e030c7225 */ /* 0x040fe200078e0008 */
[----:B------:R-:W-:Y:S01]  /*114c0*/  LEA R8, P4, R10, UR4, 0x1 ;  /* 0x000000040a087c11 */ /* 0x000fe2000f8808ff */
[----:B------:R-:W-:Y:S02]  /*114d0*/  UMOV UR4, 0xffffffff ;  /* 0xffffffff00047882 */ /* 0x000fe40000000000 */
[C---:B------:R-:W-:Y:S02]  /*114e0*/  IMAD R9, R3.reuse, R87, R86 ;  /* 0x0000005703097224 */ /* 0x040fe400078e0256 */
[----:B------:R-:W-:Y:S01]  /*114f0*/  IMAD R3, R3, R15, R0 ;  /* 0x0000000f03037224 */ /* 0x000fe200078e0200 */
[----:B------:R-:W-:Y:S01]  /*11500*/  LEA R0, P5, R12, UR6, 0x1 ;  /* 0x000000060c007c11 */ /* 0x000fe2000f8a08ff */
[----:B------:R-:W-:-:S02]  /*11510*/  IMAD.MOV.U32 R20, RZ, RZ, R60 ;  /* 0x000000ffff147224 */ /* 0x000fc400078e003c */
[----:B------:R-:W-:Y:S02]  /*11520*/  IMAD.IADD R9, R11, 0x1, R9 ;  /* 0x000000010b097824 */ /* 0x000fe400078e0209 */
[----:B------:R-:W-:Y:S01]  /*11530*/  IMAD.IADD R3, R13, 0x1, R3 ;  /* 0x000000010d037824 */ /* 0x000fe200078e0203 */
[----:B------:R-:W-:Y:S01]  /*11540*/  PRMT R113, R20, 0x7610, R113 ;  /* 0x0000761014717816 */ /* 0x000fe20000000071 */
[----:B------:R-:W-:Y:S01]  /*11550*/  IMAD.MOV.U32 R20, RZ, RZ, R80 ;  /* 0x000000ffff147224 */ /* 0x000fe200078e0050 */
[----:B------:R-:W-:Y:S01]  /*11560*/  LEA.HI.X R9, R10, UR5, R9, 0x1, P4 ;  /* 0x000000050a097c11 */ /* 0x000fe2000a0f0c09 */
[----:B------:R-:W-:Y:S01]  /*11570*/  IMAD.MOV.U32 R14, RZ, RZ, R81 ;  /* 0x000000ffff0e7224 */ /* 0x000fe200078e0051 */
[----:B------:R-:W-:Y:S01]  /*11580*/  LEA.HI.X R3, R12, UR7, R3, 0x1, P5 ;  /* 0x000000070c037c11 */ /* 0x000fe2000a8f0c03 */
[----:B------:R-:W-:Y:S01]  /*11590*/  IMAD.MOV.U32 R15, RZ, RZ, R82 ;  /* 0x000000ffff0f7224 */ /* 0x000fe200078e0052 */
[----:B------:R-:W-:Y:S02]  /*115a0*/  PRMT R108, R20, 0x7610, R108 ;  /* 0x00007610146c7816 */ /* 0x000fe4000000006c */
[----:B------:R-:W-:-:S02]  /*115b0*/  PRMT R107, R14, 0x7610, R107 ;  /* 0x000076100e6b7816 */ /* 0x000fc4000000006b */
[----:B------:R-:W-:Y:S02]  /*115c0*/  PRMT R106, R15, 0x7610, R106 ;  /* 0x000076100f6a7816 */ /* 0x000fe4000000006a */
[----:B--2---:R-:W-:Y:S01]  /*115d0*/  LEA.HI R10, R90, R90, RZ, 0x1 ;  /* 0x0000005a5a0a7211 */ /* 0x004fe200078f08ff */
[----:B------:R-:W-:Y:S06]  /*115e0*/  BRA.DIV UR4, `(.L_x_2481) ;  /* 0x000001e604707947 */ /* 0x000fec000b800000 */
.L_x_2728:
[----:B------:R-:W-:-:S03]  /*115f0*/  UMOV UR4, 0xffffffff ;  /* 0xffffffff00047882 */ /* 0x000fc60000000000 */
[----:B------:R-:W-:Y:S05]  /*11600*/  BRA.DIV UR4, `(.L_x_2482) ;  /* 0x000001e604907947 */ /* 0x000fea000b800000 */
.L_x_2731:
[----:B------:R-:W-:-:S03]  /*11610*/  UMOV UR4, 0xffffffff ;  /* 0xffffffff00047882 */ /* 0x000fc60000000000 */
[----:B------:R-:W-:Y:S05]  /*11620*/  BRA.DIV UR4, `(.L_x_2483) ;  /* 0x000001e604b07947 */ /* 0x000fea000b800000 */
.L_x_2734:
[----:B------:R-:W-:-:S03]  /*11630*/  UMOV UR4, 0xffffffff ;  /* 0xffffffff00047882 */ /* 0x000fc60000000000 */
[----:B------:R-:W-:Y:S05]  /*11640*/  BRA.DIV UR4, `(.L_x_2484) ;  /* 0x000001e604d07947 */ /* 0x000fea000b800000 */
.L_x_2737:
[----:B------:R-:W-:-:S03]  /*11650*/  UMOV UR4, 0xffffffff ;  /* 0xffffffff00047882 */ /* 0x000fc60000000000 */
[----:B------:R-:W-:Y:S05]  /*11660*/  BRA.DIV UR4, `(.L_x_2485) ;  /* 0x000001e604f07947 */ /* 0x000fea000b800000 */
.L_x_2740:
[----:B------:R-:W-:-:S03]  /*11670*/  UMOV UR4, 0xffffffff ;  /* 0xffffffff00047882 */ /* 0x000fc60000000000 */
[----:B------:R-:W-:Y:S05]  /*11680*/  BRA.DIV UR4, `(.L_x_2486) ;  /* 0x000001ea04107947 */ /* 0x000fea000b800000 */
.L_x_2743:
[----:B------:R-:W-:-:S03]  /*11690*/  UMOV UR4, 0xffffffff ;  /* 0xffffffff00047882 */ /* 0x000fc60000000000 */
[----:B------:R-:W-:Y:S05]  /*116a0*/  BRA.DIV UR4, `(.L_x_2487) ;  /* 0x000001ea04307947 */ /* 0x000fea000b800000 */
.L_x_2746:
[----:B------:R-:W-:-:S03]  /*116b0*/  UMOV UR4, 0xffffffff ;  /* 0xffffffff00047882 */ /* 0x000fc60000000000 */
[----:B------:R-:W-:Y:S05]  /*116c0*/  BRA.DIV UR4, `(.L_x_2488) ;  /* 0x000001ea04507947 */ /* 0x000fea000b800000 */
.L_x_2749:
[----:B------:R-:W-:-:S03]  /*116d0*/  UMOV UR4, 0xffffffff ;  /* 0xffffffff00047882 */ /* 0x000fc60000000000 */
[----:B------:R-:W-:Y:S05]  /*116e0*/  BRA.DIV UR4, `(.L_x_2489) ;  /* 0x000001ea04707947 */ /* 0x000fea000b800000 */
.L_x_2752:
[----:B------:R-:W-:-:S03]  /*116f0*/  UMOV UR4, 0xffffffff ;  /* 0xffffffff00047882 */ /* 0x000fc60000000000 */
[----:B------:R-:W-:Y:S05]  /*11700*/  BRA.DIV UR4, `(.L_x_2490) ;  /* 0x000001ea04907947 */ /* 0x000fea000b800000 */
.L_x_2755:
[----:B------:R-:W-:-:S03]  /*11710*/  UMOV UR4, 0xffffffff ;  /* 0xffffffff00047882 */ /* 0x000fc60000000000 */
[----:B------:R-:W-:Y:S05]  /*11720*/  BRA.DIV UR4, `(.L_x_2491) ;  /* 0x000001ea04b07947 */ /* 0x000fea000b800000 */
.L_x_2758:
[----:B------:R-:W-:-:S03]  /*11730*/  UMOV UR4, 0xffffffff ;  /* 0xffffffff00047882 */ /* 0x000fc60000000000 */
[----:B------:R-:W-:Y:S05]  /*11740*/  BRA.DIV UR4, `(.L_x_2492) ;  /* 0x000001ea04d07947 */ /* 0x000fea000b800000 */
.L_x_2761:
[----:B------:R-:W-:-:S03]  /*11750*/  UMOV UR4, 0xffffffff ;  /* 0xffffffff00047882 */ /* 0x000fc60000000000 */
[----:B------:R-:W-:Y:S05]  /*11760*/  BRA.DIV UR4, `(.L_x_2493) ;  /* 0x000001ea04f07947 */ /* 0x000fea000b800000 */
.L_x_2764:
[----:B------:R-:W-:Y:S01]  /*11770*/  UMOV UR4, 0xffffffff ;  /* 0xffffffff00047882 */ /* 0x000fe20000000000 */
[----:B------:R-:W-:Y:S02]  /*11780*/  LOP3.LUT R10, R10, 0xfffffffe, RZ, 0xc0, !PT ;  /* 0xfffffffe0a0a7812 */ /* 0x000fe400078ec0ff */
[----:B------:R-:W-:Y:S05]  /*11790*/  BRA.DIV UR4, `(.L_x_2494) ;  /* 0x000001ee040c7947 */ /* 0x000fea000b800000 */
.L_x_2767:
[----:B------:R-:W-:Y:S01]  /*117a0*/  UMOV UR4, 0xffffffff ;  /* 0xffffffff00047882 */ /* 0x000fe20000000000 */
[----:B------:R-:W-:Y:S02]  /*117b0*/  IMAD.IADD R9, R90, 0x1, -R10 ;  /* 0x000000015a097824 */ /* 0x000fe400078e0a0a */
[----:B------:R-:W-:Y:S05]  /*117c0*/  BRA.DIV UR4, `(.L_x_2495) ;  /* 0x000001ee04287947 */ /* 0x000fea000b800000 */
.L_x_2770:
[----:B------:R-:W-:Y:S01]  /*117d0*/  UMOV UR4, 0xffffffff ;  /* 0xffffffff00047882 */ /* 0x000fe20000000000 */
[----:B------:R-:W-:Y:S01]  /*117e0*/  SHF.L.U32 R9, R9, 0x1f, RZ ;  /* 0x0000001f09097819 */ /* 0x000fe200000006ff */
[----:B------:R-:W-:Y:S01]  /*117f0*/  IMAD.MOV.U32 R3, RZ, RZ, R83 ;  /* 0x000000ffff037224 */ /* 0x000fe200078e0053 */
[----:B------:R-:W-:Y:S06]  /*11800*/  BRA.DIV UR4, `(.L_x_2496) ;  /* 0x000001ee04407947 */ /* 0x000fec000b800000 */
.L_x_2773:
[----:B------:R-:W0:Y:S01]  /*11810*/  SYNCS.PHASECHK.TRANS64.TRYWAIT P4, [R16+URZ+0x38800], R9 ;  /* 0x03880009100075a7 */ /* 0x000e22000808017f */
[----:B------:R-:W-:Y:S01]  /*11820*/  PRMT R117, R3, 0x7610, R117 ;  /* 0x0000761003757816 */ /* 0x000fe20000000075 */
[----:B------:R-:W-:Y:S01]  /*11830*/  IMAD.MOV.U32 R3, RZ, RZ, R65 ;  /* 0x000000ffff037224 */ /* 0x000fe200078e0041 */
[----:B------:R-:W-:Y:S01]  /*11840*/  BSSY B1, `(.L_x_2497) ;  /* 0x0000022000017945 */ /* 0x000fe20003800000 */
        /* <DEDUP_REMOVED lines=27> */
[----:B------:R-:W-:Y:S02]  /*11a00*/  PRMT R90, R3, 0x7610, R90 ;  /* 0x00007610035a7816 */ /* 0x000fe4000000005a */
[----:B------:R-:W-:Y:S01]  /*11a10*/  PRMT R91, R8, 0x7610, R91 ;  /* 0x00007610085b7816 */ /* 0x000fe2000000005b */
[----:B------:R-:W-:Y:S01]  /*11a20*/  IMAD.MOV.U32 R8, RZ, RZ, R79 ;  /* 0x000000ffff087224 */ /* 0x000fe200078e004f */
[----:B------:R-:W-:Y:S02]  /*11a30*/  PRMT R92, R10, 0x7610, R92 ;  /* 0x000076100a5c7816 */ /* 0x000fe4000000005c */
[----:B------:R-:W-:Y:S01]  /*11a40*/  LEA.HI R3, R0, R19, RZ, 0x3 ;  /* 0x0000001300037211 */ /* 0x000fe200078f18ff */
[----:B0-----:R-:W-:Y:S06]  /*11a50*/  @!P4 BRA `(.L_x_2498) ;  /* 0x000001e800d4c947 */ /* 0x001fec0003800000 */
.L_x_2774:
[----:B------:R-:W-:Y:S05]  /*11a60*/  BSYNC B1 ;  /* 0x0000000000017941 */ /* 0x000fea0003800000 */
.L_x_2497:
[----:B------:R-:W-:Y:S01]  /*11a70*/  BSSY B1, `(.L_x_2499) ;  /* 0x00000da000017945 */ /* 0x000fe20003800000 */
[----:B------:R-:W-:Y:S02]  /*11a80*/  PRMT R93, R8, 0x7610, R93 ;  /* 0x00007610085d7816 */ /* 0x000fe4000000005d */
[----:B------:R-:W-:Y:S01]  /*11a90*/  SHF.R.S32.HI R20, RZ, 0x3, R3 ;  /* 0x00000003ff147819 */ /* 0x000fe20000011403 */
[----:B------:R-:W-:Y:S06]  /*11aa0*/  @P0 BRA `(.L_x_2500) ;  /* 0x0000000c00580947 */ /* 0x000fec0003800000 */
[----:B------:R-:W1:Y:S01]  /*11ab0*/  LDC R142, c[0x0][0x3d4] ;  /* 0x0000f500ff8e7b82 */ /* 0x000e620000000800 */
[----:B------:R-:W-:Y:S01]  /*11ac0*/  BSSY B2, `(.L_x_2501) ;  /* 0x000006b000027945 */ /* 0x000fe20003800000 */
[-C--:B-1----:R-:W-:Y:S02]  /*11ad0*/  ISETP.GE.AND P0, PT, R17, R142.reuse, PT ;  /* 0x0000008e1100720c */ /* 0x082fe40003f06270 */
[----:B------:R-:W-:-:S11]  /*11ae0*/  ISETP.GE.AND P4, PT, R19, R142, PT ;  /* 0x0000008e1300720c */ /* 0x000fd60003f86270 */
[----:B------:R-:W-:Y:S05]  /*11af0*/  @P0 BRA `(.L_x_2502) ;  /* 0x00000004009c0947 */ /* 0x000fea0003800000 */
[----:B------:R-:W-:Y:S02]  /*11b00*/  LEA.HI R8, R142, R21, RZ, 0x1d ;  /* 0x000000158e087211 */ /* 0x000fe400078fe8ff */
[----:B------:R-:W-:Y:S02]  /*11b10*/  SHF.R.U64 R150, R28, 0x10, R29 ;  /* 0x000000101c967819 */ /* 0x000fe4000000121d */
[----:B------:R-:W-:Y:S01]  /*11b20*/  SHF.R.S32.HI R11, RZ, 0x1f, R8 ;  /* 0x0000001fff0b7819 */ /* 0x000fe20000011408 */
[----:B0-----:R-:W-:Y:S01]  /*11b30*/  IMAD.SHL.U32 R9, R8, 0x8, RZ ;  /* 0x0000000808097824 */ /* 0x001fe200078e00ff */
[----:B------:R-:W-:Y:S02]  /*11b40*/  SHF.R.U64 R28, R4, 0x10, R5 ;  /* 0x00000010041c7819 */ /* 0x000fe40000001205 */
[----:B------:R-:W-:Y:S02]  /*11b50*/  LEA.HI R11, R11, R8, RZ, 0x3 ;  /* 0x000000080b0b7211 */ /* 0x000fe400078f18ff */
[----:B------:R-:W-:-:S02]  /*11b60*/  LOP3.LUT R9, R9, 0x38, RZ, 0xc0, !PT ;  /* 0x0000003809097812 */ /* 0x000fc400078ec0ff */
[----:B------:R-:W-:Y:S01]  /*11b70*/  SHF.R.U64 R30, R30, 0x10, R31 ;  /* 0x000000101e1e7819 */ /* 0x000fe2000000121f */
[----:B------:R-:W-:Y:S01]  /*11b80*/  IMAD.SHL.U32 R11, R11, 0x400, RZ ;  /* 0x000004000b0b7824 */ /* 0x000fe200078e00ff */
[----:B------:R-:W-:Y:S02]  /*11b90*/  LOP3.LUT R8, R9, 0x1c0, R234, 0xf8, !PT ;  /* 0x000001c009087812 */ /* 0x000fe400078ef8ea */
[----:B------:R-:W-:Y:S02]  /*11ba0*/  PRMT R147, R147, 0x5410, R28 ;  /* 0x0000541093937816 */ /* 0x000fe4000000001c */
[----:B------:R-:W-:Y:S02]  /*11bb0*/  LOP3.LUT R8, R8, R235, RZ, 0x3c, !PT ;  /* 0x000000eb08087212 */ /* 0x000fe400078e3cff */
[----:B------:R-:W-:Y:S01]  /*11bc0*/  LOP3.LUT R11, R11, 0x7fffe000, RZ, 0xc0, !PT ;  /* 0x7fffe0000b0b7812 */ /* 0x000fe200078ec0ff */
[----:B------:R-:W-:Y:S01]  /*11bd0*/  IMAD.U32 R154, R147, 0x10000, RZ ;  /* 0x00010000939a7824 */ /* 0x000fe200078e00ff */
[----:B------:R-:W-:-:S02]  /*11be0*/  SHF.R.U32.HI R151, RZ, 0x10, R29 ;  /* 0x00000010ff977819 */ /* 0x000fc4000001161d */
[----:B------:R-:W-:Y:S02]  /*11bf0*/  IADD3 R143, R8, R11, R236 ;  /* 0x0000000b088f7210 */ /* 0x000fe40007ffe0ec */
[----:B------:R-:W0:Y:S01]  /*11c00*/  LDS.128 R8, [R85] ;  /* 0x0000000055087984 */ /* 0x000e220000000c00 */
[----:B------:R-:W-:Y:S02]  /*11c10*/  SHF.R.U32.HI R29, RZ, 0x10, R5 ;  /* 0x00000010ff1d7819 */ /* 0x000fe40000011605 */
[----:B------:R-:W-:Y:S01]  /*11c20*/  IMAD R143, R143, 0x2, R16 ;  /* 0x000000028f8f7824 */ /* 0x000fe200078e0210 */
[--C-:B------:R-:W-:Y:S02]  /*11c30*/  SHF.R.U64 R6, R6, 0x10, R7.reuse ;  /* 0x0000001006067819 */ /* 0x100fe40000001207 */
[----:B------:R-:W-:Y:S02]  /*11c40*/  PRMT R5, R95, 0x5432, R150 ;  /* 0x000054325f057816 */ /* 0x000fe40000000096 */
[----:B------:R-:W1:Y:S01]  /*11c50*/  LDS.128 R12, [R143+0x14400] ;  /* 0x014400008f0c7984 */ /* 0x000e620000000c00 */
[----:B------:R-:W-:-:S02]  /*11c60*/  SHF.R.U32.HI R7, RZ, 0x10, R7 ;  /* 0x00000010ff077819 */ /* 0x000fc40000011607 */
[----:B------:R-:W-:Y:S02]  /*11c70*/  PRMT R149, R149, 0x5410, R30 ;  /* 0x0000541095957816 */ /* 0x000fe4000000001e */
[----:B------:R-:W-:Y:S02]  /*11c80*/  SHF.R.U32.HI R31, RZ, 0x10, R31 ;  /* 0x00000010ff1f7819 */ /* 0x000fe4000001161f */
[----:B------:R-:W-:Y:S02]  /*11c90*/  SHF.L.U32 R153, R5, 0x10, RZ ;  /* 0x0000001005997819 */ /* 0x000fe400000006ff */
[----:B------:R-:W-:Y:S02]  /*11ca0*/  PRMT R4, R94, 0x5432, R151 ;  /* 0x000054325e047816 */ /* 0x000fe40000000097 */
[----:B------:R-:W-:Y:S02]  /*11cb0*/  PRMT R146, R146, 0x5410, R29 ;  /* 0x0000541092927816 */ /* 0x000fe4000000001d */
[----:B------:R-:W-:-:S02]  /*11cc0*/  PRMT R145, R145, 0x5410, R6 ;  /* 0x0000541091917816 */ /* 0x000fc40000000006 */
[----:B------:R-:W-:Y:S01]  /*11cd0*/  PRMT R144, R144, 0x5410, R7 ;  /* 0x0000541090907816 */ /* 0x000fe20000000007 */
[----:B------:R-:W-:Y:S01]  /*11ce0*/  IMAD.U32 R155, R146, 0x10000, RZ ;  /* 0x00010000929b7824 */ /* 0x000fe200078e00ff */
[----:B------:R-:W-:Y:S02]  /*11cf0*/  PRMT R148, R148, 0x5410, R31 ;  /* 0x0000541094947816 */ /* 0x000fe4000000001f */
[----:B------:R-:W-:Y:S02]  /*11d00*/  LOP3.LUT R5, R5, 0xffff0000, RZ, 0xc0, !PT ;  /* 0xffff000005057812 */ /* 0x000fe400078ec0ff */
[----:B------:R-:W-:Y:S01]  /*11d10*/  LOP3.LUT R146, R146, 0xffff0000, RZ, 0xc0, !PT ;  /* 0xffff000092927812 */ /* 0x000fe200078ec0ff */
[----:B0-----:R-:W-:Y:S01]  /*11d20*/  IMAD.U32 R29, R8, 0x10000, RZ ;  /* 0x00010000081d7824 */ /* 0x001fe200078e00ff */
[C---:B------:R-:W-:Y:S01]  /*11d30*/  LOP3.LUT R6, R10.reuse, 0xffff0000, RZ, 0xc0, !PT ;  /* 0xffff00000a067812 */ /* 0x040fe200078ec0ff */
[----:B------:R-:W-:Y:S01]  /*11d40*/  IMAD.U32 R7, R10, 0x10000, RZ ;  /* 0x000100000a077824 */ /* 0x000fe200078e00ff */
[C---:B------:R-:W-:Y:S01]  /*11d50*/  LOP3.LUT R10, R11.reuse, 0xffff0000, RZ, 0xc0, !PT ;  /* 0xffff00000b0a7812 */ /* 0x040fe200078ec0ff */
[----:B------:R-:W-:Y:S01]  /*11d60*/  IMAD.U32 R31, R11, 0x10000, RZ ;  /* 0x000100000b1f7824 */ /* 0x000fe200078e00ff */
        /* <DEDUP_REMOVED lines=8> */
[C---:B------:R-:W-:Y:S01]  /*11df0*/  IMAD.U32 R152, R15.reuse, 0x10000, RZ ;  /* 0x000100000f987824 */ /* 0x040fe200078e00ff */
[----:B------:R-:W-:Y:S01]  /*11e00*/  LOP3.LUT R14, R15, 0xffff0000, RZ, 0xc0, !PT ;  /* 0xffff00000f0e7812 */ /* 0x000fe200078ec0ff */
[----:B------:R-:W-:Y:S01]  /*11e10*/  FMUL.FTZ R158, R30, R153 ;  /* 0x000000991e9e7220 */ /* 0x000fe20000410000 */
[----:B------:R-:W-:-:S02]  /*11e20*/  IMAD.U32 R151, R13, 0x10000, RZ ;  /* 0x000100000d977824 */ /* 0x000fc400078e00ff */
[C---:B------:R-:W-:Y:S01]  /*11e30*/  FFMA.FTZ R15, R29.reuse, R153, -R156 ;  /* 0x000000991d0f7223 */ /* 0x040fe2000001089c */
[----:B------:R-:W-:Y:S02]  /*11e40*/  IMAD.U32 R30, R4, 0x10000, RZ ;  /* 0x00010000041e7824 */ /* 0x000fe400078e00ff */
[----:B------:R-:W-:Y:S01]  /*11e50*/  FFMA.FTZ R29, R29, R154, R158 ;  /* 0x0000009a1d1d7223 */ /* 0x000fe2000001009e */
[----:B------:R-:W-:Y:S02]  /*11e60*/  IMAD.U32 R156, R144, 0x10000, RZ ;  /* 0x00010000909c7824 */ /* 0x000fe400078e00ff */
[C---:B------:R-:W-:Y:S01]  /*11e70*/  FMUL.FTZ R157, R151.reuse, R155 ;  /* 0x0000009b979d7220 */ /* 0x040fe20000410000 */
[----:B------:R-:W-:Y:S01]  /*11e80*/  FMUL.FTZ R159, R151, R30 ;  /* 0x0000001e979f7220 */ /* 0x000fe20000410000 */
[----:B------:R-:W-:Y:S02]  /*11e90*/  IMAD.U32 R153, R148, 0x10000, RZ ;  /* 0x0001000094997824 */ /* 0x000fe400078e00ff */
[----:B------:R-:W-:Y:S01]  /*11ea0*/  FMUL.FTZ R154, R152, R156 ;  /* 0x0000009c989a7220 */ /* 0x000fe20000410000 */
[----:B------:R-:W-:Y:S01]  /*11eb0*/  LOP3.LUT R151, R147, 0xffff0000, RZ, 0xc0, !PT ;  /* 0xffff000093977812 */ /* 0x000fe200078ec0ff */
[----:B------:R-:W-:Y:S01]  /*11ec0*/  FFMA.FTZ R30, R150, R30, -R157 ;  /* 0x0000001e961e7223 */ /* 0x000fe2000001089d */
[-C--:B------:R-:W-:Y:S01]  /*11ed0*/  FMUL.FTZ R157, R152, R153.reuse ;  /* 0x00000099989d7220 */ /* 0x080fe20000410000 */
[----:B------:R-:W-:Y:S01]  /*11ee0*/  FFMA.FTZ R147, R31, R153, -R154 ;  /* 0x000000991f937223 */ /* 0x000fe2000001089a */
[----:B------:R-:W-:Y:S01]  /*11ef0*/  LOP3.LUT R13, R13, 0xffff0000, RZ, 0xc0, !PT ;  /* 0xffff00000d0d7812 */ /* 0x000fe200078ec0ff */
[----:B------:R-:W-:Y:S01]  /*11f00*/  FFMA.FTZ R150, R150, R155, R159 ;  /* 0x0000009b96967223 */ /* 0x000fe2000001009f */
[----:B------:R-:W-:Y:S01]  /*11f10*/  FMUL.FTZ R153, R28, R151 ;  /* 0x000000971c997220 */ /* 0x000fe20000410000 */
[----:B------:R-:W-:Y:S01]  /*11f20*/  LOP3.LUT R152, R4, 0xffff0000, RZ, 0xc0, !PT ;  /* 0xffff000004987812 */ /* 0x000fe200078ec0ff */
[----:B------:R-:W-:Y:S01]  /*11f30*/  FMUL.FTZ R155, R28, R5 ;  /* 0x000000051c9b7220 */ /* 0x000fe20000410000 */
[----:B------:R-:W-:-:S02]  /*11f40*/  IMAD.U32 R28, R145, 0x10000, RZ ;  /* 0x00010000911c7824 */ /* 0x000fc400078e00ff */
[----:B------:R-:W-:Y:S01]  /*11f50*/  FFMA.FTZ R4, R8, R5, -R153 ;  /* 0x0000000508047223 */ /* 0x000fe20000010899 */
[----:B------:R-:W-:Y:S01]  /*11f60*/  FFMA.FTZ R31, R31, R156, R157 ;  /* 0x0000009c1f1f7223 */ /* 0x000fe2000001009d */
[----:B------:R-:W-:Y:S02]  /*11f70*/  IMAD.U32 R5, R149, 0x10000, RZ ;  /* 0x0001000095057824 */ /* 0x000fe400078e00ff */
[C---:B------:R-:W-:Y:S01]  /*11f80*/  FMUL.FTZ R154, R13.reuse, R146 ;  /* 0x000000920d9a7220 */ /* 0x040fe20000410000 */
[----:B------:R-:W-:Y:S01]  /*11f90*/  FMUL.FTZ R153, R13, R152 ;  /* 0x000000980d997220 */ /* 0x000fe20000410000 */
[C---:B------:R-:W-:Y:S01]  /*11fa0*/  FMUL.FTZ R156, R12.reuse, R28 ;  /* 0x0000001c0c9c7220 */ /* 0x040fe20000410000 */
[-C--:B------:R-:W-:Y:S01]  /*11fb0*/  FMUL.FTZ R12, R12, R5.reuse ;  /* 0x000000050c0c7220 */ /* 0x080fe20000410000 */
[C---:B------:R-:W-:Y:S01]  /*11fc0*/  FFMA.FTZ R13, R9.reuse, R152, -R154 ;  /* 0x00000098090d7223 */ /* 0x040fe2000001089a */
[----:B------:R-:W-:Y:S01]  /*11fd0*/  FFMA.FTZ R153, R9, R146, R153 ;  /* 0x0000009209997223 */ /* 0x000fe20000010099 */
[----:B------:R-:W-:Y:S01]  /*11fe0*/  LOP3.LUT R145, R145, 0xffff0000, RZ, 0xc0, !PT ;  /* 0xffff000091917812 */ /* 0x000fe200078ec0ff */
[----:B------:R-:W-:Y:S01]  /*11ff0*/  FFMA.FTZ R156, R7, R5, -R156 ;  /* 0x00000005079c7223 */ /* 0x000fe2000001089c */
[----:B------:R-:W-:Y:S01]  /*12000*/  LOP3.LUT R149, R149, 0xffff0000, RZ, 0xc0, !PT ;  /* 0xffff000095957812 */ /* 0x000fe200078ec0ff */
[----:B------:R-:W-:Y:S01]  /*12010*/  FFMA.FTZ R12, R7, R28, R12 ;  /* 0x0000001c070c7223 */ /* 0x000fe2000001000c */
[----:B------:R-:W-:Y:S01]  /*12020*/  LOP3.LUT R9, R144, 0xffff0000, RZ, 0xc0, !PT ;  /* 0xffff000090097812 */ /* 0x000fe200078ec0ff */
[C---:B------:R-:W-:Y:S01]  /*12030*/  FMUL.FTZ R7, R11.reuse, R145 ;  /* 0x000000910b077220 */ /* 0x040fe20000410000 */
[----:B------:R-:W-:Y:S01]  /*12040*/  LOP3.LUT R5, R148, 0xffff0000, RZ, 0xc0, !PT ;  /* 0xffff000094057812 */ /* 0x000fe200078ec0ff */
[----:B------:R-:W-:Y:S01]  /*12050*/  FMUL.FTZ R28, R11, R149 ;  /* 0x000000950b1c7220 */ /* 0x000fe20000410000 */
[----:B------:R-:W-:Y:S01]  /*12060*/  FFMA.FTZ R8, R8, R151, R155 ;  /* 0x0000009708087223 */ /* 0x000fe2000001009b */
        /* <DEDUP_REMOVED lines=16> */
.L_x_2502:
[----:B------:R-:W-:Y:S05]  /*12170*/  BSYNC B2 ;  /* 0x0000000000027941 */ /* 0x000fea0003800000 */
.L_x_2501:
[----:B------:R-:W-:Y:S05]  /*12180*/  @P4 BRA `(.L_x_2500) ;  /* 0x0000000400a04947 */ /* 0x000fea0003800000 */
[----:B-1----:R-:W2:Y:S01]  /*12190*/  LDL R85, [R1+0x88] ;  /* 0x0000880001557983 */ /* 0x002ea20000100800 */
[----:B------:R-:W-:Y:S02]  /*121a0*/  LEA.HI R142, R142, R20, RZ, 0x1d ;  /* 0x000000148e8e7211 */ /* 0x000fe400078fe8ff */
[----:B------:R-:W-:Y:S02]  /*121b0*/  SHF.R.U64 R15, R24, 0x10, R25 ;  /* 0x00000010180f7819 */ /* 0x000fe40000001219 */
[----:B------:R-:W-:Y:S01]  /*121c0*/  SHF.R.S32.HI R7, RZ, 0x1f, R142 ;  /* 0x0000001fff077819 */ /* 0x000fe2000001148e */
[----:B------:R-:W-:Y:S01]  /*121d0*/  IMAD.SHL.U32 R4, R142, 0x8, RZ ;  /* 0x000000088e047824 */ /* 0x000fe200078e00ff */
[----:B------:R-:W-:Y:S02]  /*121e0*/  SHF.R.U64 R31, R44, 0x10, R45 ;  /* 0x000000102c1f7819 */ /* 0x000fe4000000122d */
[----:B------:R-:W-:Y:S02]  /*121f0*/  LEA.HI R7, R7, R142, RZ, 0x3 ;  /* 0x0000008e07077211 */ /* 0x000fe400078f18ff */
[----:B------:R-:W-:-:S02]  /*12200*/  LOP3.LUT R5, R4, 0x38, RZ, 0xc0, !PT ;  /* 0x0000003804057812 */ /* 0x000fc400078ec0ff */
[----:B------:R-:W-:Y:S01]  /*12210*/  SHF.R.U64 R29, R46, 0x10, R47 ;  /* 0x000000102e1d7819 */ /* 0x000fe2000000122f */
[----:B------:R-:W-:Y:S01]  /*12220*/  IMAD.SHL.U32 R7, R7, 0x400, RZ ;  /* 0x0000040007077824 */ /* 0x000fe200078e00ff */
[----:B------:R-:W-:Y:S02]  /*12230*/  LOP3.LUT R4, R5, 0x1c0, R234, 0xf8, !PT ;  /* 0x000001c005047812 */ /* 0x000fe400078ef8ea */
[----:B------:R-:W-:Y:S02]  /*12240*/  SHF.R.U64 R13, R26, 0x10, R27 ;  /* 0x000000101a0d7819 */ /* 0x000fe4000000121b */
[----:B------:R-:W-:Y:S02]  /*12250*/  LOP3.LUT R4, R4, R235, RZ, 0x3c, !PT ;  /* 0x000000eb04047212 */ /* 0x000fe400078e3cff */
[----:B------:R-:W-:Y:S02]  /*12260*/  LOP3.LUT R7, R7, 0x7fffe000, RZ, 0xc0, !PT ;  /* 0x7fffe00007077812 */ /* 0x000fe400078ec0ff */
[----:B------:R-:W-:-:S02]  /*12270*/  SHF.R.U32.HI R24, RZ, 0x10, R25 ;  /* 0x00000010ff187819 */ /* 0x000fc40000011619 */
[----:B0-----:R-:W-:Y:S02]  /*12280*/  IADD3 R9, R4, R7, R236 ;  /* 0x0000000704097210 */ /* 0x001fe40007ffe0ec */
[----:B------:R-:W-:Y:S02]  /*12290*/  SHF.R.U32.HI R26, RZ, 0x10, R27 ;  /* 0x00000010ff1a7819 */ /* 0x000fe4000001161b */
[----:B------:R-:W-:Y:S01]  /*122a0*/  PRMT R134, R134, 0x5410, R15 ;  /* 0x0000541086867816 */ /* 0x000fe2000000000f */
[----:B------:R-:W-:Y:S01]  /*122b0*/  IMAD R12, R9, 0x2, R16 ;  /* 0x00000002090c7824 */ /* 0x000fe200078e0210 */
[----:B------:R-:W-:Y:S02]  /*122c0*/  PRMT R138, R138, 0x5410, R31 ;  /* 0x000054108a8a7816 */ /* 0x000fe4000000001f */
[----:B------:R-:W-:Y:S02]  /*122d0*/  SHF.R.U32.HI R44, RZ, 0x10, R45 ;  /* 0x00000010ff2c7819 */ /* 0x000fe4000001162d */
[----:B------:R-:W0:Y:S01]  /*122e0*/  LDS.128 R8, [R12+0x14400] ;  /* 0x014400000c087984 */ /* 0x000e220000000c00 */
[----:B------:R-:W-:-:S02]  /*122f0*/  PRMT R140, R140, 0x5410, R29 ;  /* 0x000054108c8c7816 */ /* 0x000fc4000000001d */
[----:B------:R-:W-:Y:S02]  /*12300*/  SHF.R.U32.HI R46, RZ, 0x10, R47 ;  /* 0x00000010ff2e7819 */ /* 0x000fe4000001162f */
[----:B------:R-:W-:Y:S02]  /*12310*/  PRMT R135, R135, 0x5410, R24 ;  /* 0x0000541087877816 */ /* 0x000fe40000000018 */
[----:B------:R-:W-:Y:S02]  /*12320*/  PRMT R137, R137, 0x5410, R26 ;  /* 0x0000541089897816 */ /* 0x000fe4000000001a */
[----:B------:R-:W-:Y:S02]  /*12330*/  PRMT R136, R136, 0x5410, R13 ;  /* 0x0000541088887816 */ /* 0x000fe4000000000d */
[----:B------:R-:W-:Y:S01]  /*12340*/  PRMT R139, R139, 0x5410, R44 ;  /* 0x000054108b8b7816 */ /* 0x000fe2000000002c */
[----:B------:R-:W-:Y:S01]  /*12350*/  IMAD.U32 R44, R135, 0x10000, RZ ;  /* 0x00010000872c7824 */ /* 0x000fe200078e00ff */
[----:B------:R-:W-:-:S02]  /*12360*/  PRMT R141, R141, 0x5410, R46 ;  /* 0x000054108d8d7816 */ /* 0x000fc4000000002e */
[----:B------:R-:W-:Y:S01]  /*12370*/  LOP3.LUT R135, R135, 0xffff0000, RZ, 0xc0, !PT ;  /* 0xffff000087877812 */ /* 0x000fe200078ec0ff */
[C---:B0-----:R-:W-:Y:S01]  /*12380*/  IMAD.U32 R28, R9.reuse, 0x10000, RZ ;  /* 0x00010000091c7824 */ /* 0x041fe200078e00ff */
[----:B------:R-:W-:Y:S01]  /*12390*/  LOP3.LUT R29, R9, 0xffff0000, RZ, 0xc0, !PT ;  /* 0xffff0000091d7812 */ /* 0x000fe200078ec0ff */
[C---:B------:R-:W-:Y:S01]  /*123a0*/  IMAD.U32 R26, R8.reuse, 0x10000, RZ ;  /* 0x00010000081a7824 */ /* 0x040fe200078e00ff */
[----:B------:R-:W-:Y:S01]  /*123b0*/  LOP3.LUT R27, R8, 0xffff0000, RZ, 0xc0, !PT ;  /* 0xffff0000081b7812 */ /* 0x000fe200078ec0ff */
[----:B------:R-:W-:Y:S02]  /*123c0*/  IMAD.U32 R9, R134, 0x10000, RZ ;  /* 0x0001000086097824 */ /* 0x000fe400078e00ff */
[----:B------:R-:W-:Y:S01]  /*123d0*/  FMUL.FTZ R142, R28, R44 ;  /* 0x0000002c1c8e7220 */ /* 0x000fe20000410000 */
[----:B------:R-:W-:Y:S01]  /*123e0*/  IMAD.U32 R8, R138, 0x10000, RZ ;  /* 0x000100008a087824 */ /* 0x000fe200078e00ff */
[----:B------:R-:W-:Y:S01]  /*123f0*/  LOP3.LUT R134, R134, 0xffff0000, RZ, 0xc0, !PT ;  /* 0xffff000086867812 */ /* 0x000fe200078ec0ff */
[----:B------:R-:W-:Y:S01]  /*12400*/  FMUL.FTZ R46, R26, R9 ;  /* 0x000000091a2e7220 */ /* 0x000fe20000410000 */
[----:B------:R-:W-:-:S02]  /*12410*/  IMAD.U32 R30, R10, 0x10000, RZ ;  /* 0x000100000a1e7824 */ /* 0x000fc400078e00ff */
[-C--:B------:R-:W-:Y:S01]  /*12420*/  FMUL.FTZ R26, R26, R8.reuse ;  /* 0x000000081a1a7220 */ /* 0x080fe20000410000 */
[----:B------:R-:W-:Y:S01]  /*12430*/  IMAD.U32 R31, R11, 0x10000, RZ ;  /* 0x000100000b1f7824 */ /* 0x000fe200078e00ff */
        /* <DEDUP_REMOVED lines=10> */
[----:B------:R-:W-:Y:S01]  /*124e0*/  FFMA.FTZ R8, R13, R8, -R46 ;  /* 0x000000080d087223 */ /* 0x000fe2000001082e */
[----:B------:R-:W-:Y:S01]  /*124f0*/  LOP3.LUT R7, R10, 0xffff0000, RZ, 0xc0, !PT ;  /* 0xffff00000a077812 */ /* 0x000fe200078ec0ff */
[----:B------:R-:W-:Y:S01]  /*12500*/  IMAD.U32 R46, R137, 0x10000, RZ ;  /* 0x00010000892e7824 */ /* 0x000fe200078e00ff */
[----:B------:R-:W-:Y:S01]  /*12510*/  LOP3.LUT R10, R11, 0xffff0000, RZ, 0xc0, !PT ;  /* 0xffff00000b0a7812 */ /* 0x000fe200078ec0ff */
[----:B------:R-:W-:-:S02]  /*12520*/  IMAD.U32 R11, R139, 0x10000, RZ ;  /* 0x000100008b0b7824 */ /* 0x000fc400078e00ff */
[----:B------:R-:W-:Y:S01]  /*12530*/  FFMA.FTZ R9, R13, R9, R26 ;  /* 0x000000090d097223 */ /* 0x000fe2000001001a */
[----:B------:R-:W-:Y:S02]  /*12540*/  IMAD.U32 R26, R141, 0x10000, RZ ;  /* 0x000100008d1a7824 */ /* 0x000fe400078e00ff */
[----:B------:R-:W-:Y:S01]  /*12550*/  FMUL.FTZ R13, R27, R134 ;  /* 0x000000861b0d7220 */ /* 0x000fe20000410000 */
[-C--:B------:R-:W-:Y:S01]  /*12560*/  FMUL.FTZ R28, R28, R11.reuse ;  /* 0x0000000b1c1c7220 */ /* 0x080fe20000410000 */
[----:B------:R-:W-:Y:S01]  /*12570*/  FFMA.FTZ R11, R15, R11, -R142 ;  /* 0x0000000b0f0b7223 */ /* 0x000fe2000001088e */
[C---:B------:R-:W-:Y:S01]  /*12580*/  FMUL.FTZ R142, R31.reuse, R46 ;  /* 0x0000002e1f8e7220 */ /* 0x040fe20000410000 */
[----:B------:R-:W-:Y:S01]  /*12590*/  FMUL.FTZ R31, R31, R26 ;  /* 0x0000001a1f1f7220 */ /* 0x000fe20000410000 */
[----:B------:R-:W-:Y:S01]  /*125a0*/  FFMA.FTZ R28, R15, R44, R28 ;  /* 0x0000002c0f1c7223 */ /* 0x000fe2000001001c */
[----:B------:R-:W-:Y:S02]  /*125b0*/  IMAD.U32 R15, R136, 0x10000, RZ ;  /* 0x00010000880f7824 */ /* 0x000fe400078e00ff */
[C---:B------:R-:W-:Y:S01]  /*125c0*/  FFMA.FTZ R142, R25.reuse, R26, -R142 ;  /* 0x0000001a198e7223 */ /* 0x040fe2000001088e */
[----:B------:R-:W-:Y:S01]  /*125d0*/  FFMA.FTZ R45, R25, R46, R31 ;  /* 0x0000002e192d7223 */ /* 0x000fe2000001001f */
[----:B------:R-:W-:Y:S01]  /*125e0*/  FFMA.FTZ R25, R14, R138, -R13 ;  /* 0x0000008a0e197223 */ /* 0x000fe2000001080d */
[----:B------:R-:W-:-:S02]  /*125f0*/  IMAD.U32 R13, R140, 0x10000, RZ ;  /* 0x000100008c0d7824 */ /* 0x000fc400078e00ff */
[----:B------:R-:W-:Y:S01]  /*12600*/  FMUL.FTZ R46, R30, R15 ;  /* 0x0000000f1e2e7220 */ /* 0x000fe20000410000 */
[----:B------:R-:W-:Y:S01]  /*12610*/  LOP3.LUT R136, R136, 0xffff0000, RZ, 0xc0, !PT ;  /* 0xffff000088887812 */ /* 0x000fe200078ec0ff */
[----:B------:R-:W-:Y:S01]  /*12620*/  FMUL.FTZ R27, R27, R138 ;  /* 0x0000008a1b1b7220 */ /* 0x000fe20000410000 */
[-C--:B------:R-:W-:Y:S01]  /*12630*/  FMUL.FTZ R30, R30, R13.reuse ;  /* 0x0000000d1e1e7220 */ /* 0x080fe20000410000 */
[----:B------:R-:W-:Y:S01]  /*12640*/  LOP3.LUT R139, R139, 0xffff0000, RZ, 0xc0, !PT ;  /* 0xffff00008b8b7812 */ /* 0x000fe200078ec0ff */
[----:B------:R-:W-:Y:S01]  /*12650*/  FFMA.FTZ R46, R5, R13, -R46 ;  /* 0x0000000d052e7223 */ /* 0x000fe2000001082e */
[----:B------:R-:W-:Y:S01]  /*12660*/  LOP3.LUT R137, R137, 0xffff0000, RZ, 0xc0, !PT ;  /* 0xffff000089897812 */ /* 0x000fe200078ec0ff */
[----:B------:R-:W-:Y:S01]  /*12670*/  FFMA.FTZ R30, R5, R15, R30 ;  /* 0x0000000f051e7223 */ /* 0x000fe2000001001e */
[----:B------:R-:W-:Y:S01]  /*12680*/  LOP3.LUT R140, R140, 0xffff0000, RZ, 0xc0, !PT ;  /* 0xffff00008c8c7812 */ /* 0x000fe200078ec0ff */
[----:B------:R-:W-:Y:S01]  /*12690*/  FMUL.FTZ R5, R7, R136 ;  /* 0x0000008807057220 */ /* 0x000fe20000410000 */
[----:B------:R-:W-:Y:S01]  /*126a0*/  LOP3.LUT R141, R141, 0xffff0000, RZ, 0xc0, !PT ;  /* 0xffff00008d8d7812 */ /* 0x000fe200078ec0ff */
[C---:B------:R-:W-:Y:S01]  /*126b0*/  FMUL.FTZ R31, R29.reuse, R135 ;  /* 0x000000871d1f7220 */ /* 0x040fe20000410000 */
[----:B------:R-:W-:Y:S01]  /*126c0*/  FMUL.FTZ R44, R29, R139 ;  /* 0x0000008b1d2c7220 */ /* 0x000fe20000410000 */
[C---:B------:R-:W-:Y:S01]  /*126d0*/  FMUL.FTZ R15, R10.reuse, R137 ;  /* 0x000000890a0f7220 */ /* 0x040fe20000410000 */
[-C--:B------:R-:W-:Y:S01]  /*126e0*/  FMUL.FTZ R13, R7, R140.reuse ;  /* 0x0000008c070d7220 */ /* 0x080fe20000410000 */
[----:B------:R-:W-:Y:S01]  /*126f0*/  FMUL.FTZ R10, R10, R141 ;  /* 0x0000008d0a0a7220 */ /* 0x000fe20000410000 */
[----:B------:R-:W-:Y:S01]  /*12700*/  FFMA.FTZ R7, R4, R140, -R5 ;  /* 0x0000008c04077223 */ /* 0x000fe20000010805 */
[----:B------:R-:W-:Y:S01]  /*12710*/  FFMA.FTZ R14, R14, R134, R27 ;  /* 0x000000860e0e7223 */ /* 0x000fe2000001001b */
[C---:B------:R-:W-:Y:S01]  /*12720*/  FFMA.FTZ R26, R24.reuse, R139, -R31 ;  /* 0x0000008b181a7223 */ /* 0x040fe2000001081f */
[----:B------:R-:W-:Y:S01]  /*12730*/  FFMA.FTZ R135, R24, R135, R44 ;  /* 0x0000008718877223 */ /* 0x000fe2000001002c */
        /* <DEDUP_REMOVED lines=13> */
.L_x_2500:
[----:B------:R-:W-:Y:S05]  /*12810*/  BSYNC B1 ;  /* 0x0000000000017941 */ /* 0x000fea0003800000 */
.L_x_2499:
[----:B------:R-:W-:Y:S04]  /*12820*/  BSSY B1, `(.L_x_2503) ;  /* 0x00000e2000017945 */ /* 0x000fe80003800000 */
[----:B------:R-:W-:Y:S05]  /*12830*/  @P1 BRA `(.L_x_2504) ;  /* 0x0000000c00801947 */ /* 0x000fea0003800000 */
[----:B------:R3:W5:Y:S01]  /*12840*/  LDL R44, [R1+0x7c] ;  /* 0x00007c00012c7983 */ /* 0x0007620000100800 */
[----:B--2---:R-:W2:Y:S01]  /*12850*/  LDC R12, c[0x0][0x3d4] ;  /* 0x0000f500ff0c7b82 */ /* 0x004ea20000000800 */
[----:B------:R-:W-:Y:S01]  /*12860*/  BSSY B2, `(.L_x_2505) ;  /* 0x000006e000027945 */ /* 0x000fe20003800000 */
[-C--:B--2---:R-:W-:Y:S02]  /*12870*/  ISETP.GE.AND P0, PT, R17, R12.reuse, PT ;  /* 0x0000000c1100720c */ /* 0x084fe40003f06270 */
[----:B------:R-:W-:-:S11]  /*12880*/  ISETP.GE.AND P1, PT, R19, R12, PT ;  /* 0x0000000c1300720c */ /* 0x000fd60003f26270 */
[----:B---3--:R-:W-:Y:S05]  /*12890*/  @P0 BRA `(.L_x_2506) ;  /* 0x0000000400a80947 */ /* 0x008fea0003800000 */
[----:B-1----:R-:W-:Y:S02]  /*128a0*/  LEA.HI R4, R12, R21, RZ, 0x1d ;  /* 0x000000150c047211 */ /* 0x002fe400078fe8ff */
[----:B-----5:R-:W-:Y:S02]  /*128b0*/  R2UR UR4, R44 ;  /* 0x000000002c0472ca */ /* 0x020fe400000e0000 */
[----:B------:R-:W-:Y:S01]  /*128c0*/  SHF.R.S32.HI R5, RZ, 0x1f, R4 ;  /* 0x0000001fff057819 */ /* 0x000fe20000011404 */
[----:B------:R-:W-:Y:S01]  /*128d0*/  IMAD.SHL.U32 R6, R4, 0x8, RZ ;  /* 0x0000000804067824 */ /* 0x000fe200078e00ff */
[----:B------:R-:W-:Y:S02]  /*128e0*/  LOP3.LUT R7, R229, 0x38, R17, 0xf8, !PT ;  /* 0x00000038e5077812 */ /* 0x000fe400078ef811 */
[----:B------:R-:W-:Y:S02]  /*128f0*/  LEA.HI R5, R5, R4, RZ, 0x3 ;  /* 0x0000000405057211 */ /* 0x000fe400078f18ff */
[----:B------:R-:W-:-:S02]  /*12900*/  LOP3.LUT R4, R229, 0x38, R6, 0xf8, !PT ;  /* 0x00000038e5047812 */ /* 0x000fc400078ef806 */
[----:B------:R-:W-:Y:S01]  /*12910*/  LOP3.LUT R7, R230, R7, R233, 0xf6, !PT ;  /* 0x00000007e6077212 */ /* 0x000fe200078ef6e9 */
[----:B------:R-:W-:Y:S01]  /*12920*/  IMAD.SHL.U32 R6, R5, 0x400, RZ ;  /* 0x0000040005067824 */ /* 0x000fe200078e00ff */
[----:B------:R-:W-:Y:S02]  /*12930*/  LOP3.LUT R5, R4, R233, RZ, 0x3c, !PT ;  /* 0x000000e904057212 */ /* 0x000fe400078e3cff */
[----:B------:R-:W-:Y:S02]  /*12940*/  LEA R13, R7, UR4, 0x1 ;  /* 0x00000004070d7c11 */ /* 0x000fe4000f8e08ff */
[----:B------:R-:W-:Y:S02]  /*12950*/  LOP3.LUT R6, R6, 0x7fffe000, RZ, 0xc0, !PT ;  /* 0x7fffe00006067812 */ /* 0x000fe400078ec0ff */
[----:B------:R-:W-:Y:S02]  /*12960*/  SHF.R.U64 R29, R40, 0x10, R41 ;  /* 0x00000010281d7819 */ /* 0x000fe40000001229 */
[----:B0-----:R-:W-:-:S02]  /*12970*/  IADD3 R9, R5, R6, R230 ;  /* 0x0000000605097210 */ /* 0x001fc40007ffe0e6 */
[----:B------:R-:W0:Y:S01]  /*12980*/  LDS.128 R4, [R13] ;  /* 0x000000000d047984 */ /* 0x000e220000000c00 */
[----:B------:R-:W-:Y:S02]  /*12990*/  SHF.R.U64 R25, R32, 0x10, R33 ;  /* 0x0000001020197819 */ /* 0x000fe40000001221 */
[----:B------:R-:W-:Y:S01]  /*129a0*/  IMAD R14, R9, 0x2, R16 ;  /* 0x00000002090e7824 */ /* 0x000fe200078e0210 */
[----:B------:R-:W-:Y:S02]  /*129b0*/  SHF.R.U64 R15, R34, 0x10, R35 ;  /* 0x00000010220f7819 */ /* 0x000fe40000001223 */
[----:B------:R-:W-:Y:S02]  /*129c0*/  SHF.R.U64 R27, R42, 0x10, R43 ;  /* 0x000000102a1b7819 */ /* 0x000fe4000000122b */
[----:B------:R-:W1:Y:S01]  /*129d0*/  LDS.128 R8, [R14+0x14400] ;  /* 0x014400000e087984 */ /* 0x000e620000000c00 */
[----:B------:R-:W-:Y:S02]  /*129e0*/  SHF.R.U32.HI R32, RZ, 0x10, R33 ;  /* 0x00000010ff207819 */ /* 0x000fe40000011621 */
[----:B------:R-:W-:-:S02]  /*129f0*/  SHF.R.U32.HI R34, RZ, 0x10, R35 ;  /* 0x00000010ff227819 */ /* 0x000fc40000011623 */
[----:B------:R-:W-:Y:S02]  /*12a00*/  PRMT R130, R130, 0x5410, R29 ;  /* 0x0000541082827816 */ /* 0x000fe4000000001d */
[----:B------:R-:W-:Y:S02]  /*12a10*/  PRMT R126, R126, 0x5410, R25 ;  /* 0x000054107e7e7816 */ /* 0x000fe40000000019 */
[----:B------:R-:W-:Y:S02]  /*12a20*/  SHF.R.U32.HI R40, RZ, 0x10, R41 ;  /* 0x00000010ff287819 */ /* 0x000fe40000011629 */
[----:B------:R-:W-:Y:S02]  /*12a30*/  SHF.R.U32.HI R42, RZ, 0x10, R43 ;  /* 0x00000010ff2a7819 */ /* 0x000fe4000001162b */
[----:B------:R-:W-:Y:S02]  /*12a40*/  PRMT R132, R132, 0x5410, R27 ;  /* 0x0000541084847816 */ /* 0x000fe4000000001b */
[----:B------:R-:W-:Y:S01]  /*12a50*/  PRMT R127, R127, 0x5410, R32 ;  /* 0x000054107f7f7816 */ /* 0x000fe20000000020 */
[----:B------:R-:W-:Y:S01]  /*12a60*/  IMAD.U32 R32, R130, 0x10000, RZ ;  /* 0x0001000082207824 */ /* 0x000fe200078e00ff */
[----:B------:R-:W-:Y:S01]  /*12a70*/  PRMT R129, R129, 0x5410, R34 ;  /* 0x0000541081817816 */ /* 0x000fe20000000022 */
[----:B------:R-:W-:Y:S01]  /*12a80*/  IMAD.U32 R34, R126, 0x10000, RZ ;  /* 0x000100007e227824 */ /* 0x000fe200078e00ff */
        /* <DEDUP_REMOVED lines=23> */
[----:B------:R-:W-:Y:S02]  /*12c00*/  IMAD.U32 R15, R133, 0x10000, RZ ;  /* 0x00010000850f7824 */ /* 0x000fe400078e00ff */
[C---:B------:R-:W-:Y:S01]  /*12c10*/  FMUL.FTZ R43, R30.reuse, R33 ;  /* 0x000000211e2b7220 */ /* 0x040fe20000410000 */
[----:B------:R-:W-:Y:S01]  /*12c20*/  IMAD.U32 R27, R131, 0x10000, RZ ;  /* 0x00010000831b7824 */ /* 0x000fe200078e00ff */
[----:B------:R-:W-:Y:S01]  /*12c30*/  LOP3.LUT R11, R11, 0xffff0000, RZ, 0xc0, !PT ;  /* 0xffff00000b0b7812 */ /* 0x000fe200078ec0ff */
[-C--:B------:R-:W-:Y:S01]  /*12c40*/  FMUL.FTZ R30, R30, R15.reuse ;  /* 0x0000000f1e1e7220 */ /* 0x080fe20000410000 */
[----:B------:R-:W-:Y:S01]  /*12c50*/  FFMA.FTZ R43, R26, R15, -R43 ;  /* 0x0000000f1a2b7223 */ /* 0x000fe2000001082b */
[-C--:B------:R-:W-:Y:S01]  /*12c60*/  FMUL.FTZ R41, R28, R27.reuse ;  /* 0x0000001b1c297220 */ /* 0x080fe20000410000 */
        /* <DEDUP_REMOVED lines=11> */
[----:B------:R-:W-:Y:S02]  /*12d20*/  IMAD.U32 R28, R128, 0x10000, RZ ;  /* 0x00010000801c7824 */ /* 0x000fe400078e00ff */
[C---:B------:R-:W-:Y:S01]  /*12d30*/  FFMA.FTZ R31, R4.reuse, R15, -R31 ;  /* 0x0000000f041f7223 */ /* 0x040fe2000001081f */
[----:B------:R-:W-:Y:S01]  /*12d40*/  FMUL.FTZ R9, R9, R24 ;  /* 0x0000001809097220 */ /* 0x000fe20000410000 */
[----:B------:R-:W-:Y:S01]  /*12d50*/  FFMA.FTZ R33, R4, R27, R33 ;  /* 0x0000001b04217223 */ /* 0x000fe20000010021 */
[----:B------:R-:W-:Y:S02]  /*12d60*/  IMAD.U32 R8, R132, 0x10000, RZ ;  /* 0x0001000084087824 */ /* 0x000fe400078e00ff */
[----:B------:R-:W-:Y:S01]  /*12d70*/  FMUL.FTZ R4, R29, R28 ;  /* 0x0000001c1d047220 */ /* 0x000fe20000410000 */
[C---:B------:R-:W-:Y:S01]  /*12d80*/  FFMA.FTZ R30, R5.reuse, R24, -R30 ;  /* 0x00000018051e7223 */ /* 0x040fe2000001081e */
[----:B------:R-:W-:Y:S01]  /*12d90*/  FFMA.FTZ R26, R5, R26, R9 ;  /* 0x0000001a051a7223 */ /* 0x000fe20000010009 */
[----:B------:R-:W-:Y:S01]  /*12da0*/  LOP3.LUT R10, R10, 0xffff0000, RZ, 0xc0, !PT ;  /* 0xffff00000a0a7812 */ /* 0x000fe200078ec0ff */
        /* <DEDUP_REMOVED lines=8> */
[-C--:B------:R-:W-:Y:S02]  /*12e30*/  FMUL.FTZ R28, R10, R5.reuse ;  /* 0x000000050a1c7220 */ /* 0x080fe40000410000 */
[C---:B------:R-:W-:Y:S01]  /*12e40*/  FMUL.FTZ R34, R11.reuse, R8 ;  /* 0x000000080b227220 */ /* 0x040fe20000410000 */
[C---:B------:R-:W-:Y:S01]  /*12e50*/  FFMA.FTZ R10, R6.reuse, R5, -R25 ;  /* 0x00000005060a7223 */ /* 0x040fe20000010819 */
[-C--:B------:R-:W-:Y:S01]  /*12e60*/  FMUL.FTZ R27, R11, R4.reuse ;  /* 0x000000040b1b7220 */ /* 0x080fe20000410000 */
        /* <DEDUP_REMOVED lines=13> */
.L_x_2506:
[----:B------:R-:W-:Y:S05]  /*12f40*/  BSYNC B2 ;  /* 0x0000000000027941 */ /* 0x000fea0003800000 */
.L_x_2505:
[----:B------:R-:W-:Y:S05]  /*12f50*/  @P1 BRA `(.L_x_2504) ;  /* 0x0000000400b81947 */ /* 0x000fea0003800000 */
[----:B------:R-:W-:Y:S02]  /*12f60*/  LEA.HI R12, R12, R20, RZ, 0x1d ;  /* 0x000000140c0c7211 */ /* 0x000fe400078fe8ff */
[----:B-12---:R-:W-:Y:S02]  /*12f70*/  LEA.HI R4, R0, R19, RZ, 0x6 ;  /* 0x0000001300047211 */ /* 0x006fe400078f30ff */
[----:B------:R-:W-:Y:S02]  /*12f80*/  SHF.R.S32.HI R5, RZ, 0x1f, R12 ;  /* 0x0000001fff057819 */ /* 0x000fe4000001140c */
[----:B-----5:R-:W-:Y:S01]  /*12f90*/  R2UR UR4, R44 ;  /* 0x000000002c0472ca */ /* 0x020fe200000e0000 */
[----:B------:R-:W-:Y:S01]  /*12fa0*/  IMAD.SHL.U32 R6, R4, 0x80, RZ ;  /* 0x0000008004067824 */ /* 0x000fe200078e00ff */
[----:B------:R-:W-:Y:S01]  /*12fb0*/  LEA.HI R5, R5, R12, RZ, 0x3 ;  /* 0x0000000c05057211 */ /* 0x000fe200078f18ff */
[----:B------:R-:W-:Y:S01]  /*12fc0*/  IMAD.SHL.U32 R4, R12, 0x8, RZ ;  /* 0x000000080c047824 */ /* 0x000fe200078e00ff */
[----:B------:R-:W-:-:S02]  /*12fd0*/  LOP3.LUT R8, R229, 0x38, R3, 0xf8, !PT ;  /* 0x00000038e5087812 */ /* 0x000fc400078ef803 */
[----:B------:R-:W-:Y:S01]  /*12fe0*/  LOP3.LUT R7, R6, 0xffffe000, RZ, 0xc0, !PT ;  /* 0xffffe00006077812 */ /* 0x000fe200078ec0ff */
[----:B------:R-:W-:Y:S01]  /*12ff0*/  IMAD.SHL.U32 R6, R5, 0x400, RZ ;  /* 0x0000040005067824 */ /* 0x000fe200078e00ff */
[----:B------:R-:W-:Y:S02]  /*13000*/  LOP3.LUT R4, R229, 0x38, R4, 0xf8, !PT ;  /* 0x00000038e5047812 */ /* 0x000fe400078ef804 */
[-C--:B------:R-:W-:Y:S02]  /*13010*/  LOP3.LUT R8, R8, R233.reuse, RZ, 0x3c, !PT ;  /* 0x000000e908087212 */ /* 0x080fe400078e3cff */
[----:B------:R-:W-:Y:S02]  /*13020*/  LOP3.LUT R5, R4, R233, RZ, 0x3c, !PT ;  /* 0x000000e904057212 */ /* 0x000fe400078e3cff */
[----:B------:R-:W-:Y:S02]  /*13030*/  LOP3.LUT R6, R6, 0x7fffe000, RZ, 0xc0, !PT ;  /* 0x7fffe00006067812 */ /* 0x000fe400078ec0ff */
[----:B------:R-:W-:-:S02]  /*13040*/  IADD3 R7, R8, R7, R230 ;  /* 0x0000000708077210 */ /* 0x000fc40007ffe0e6 */
[----:B------:R-:W-:Y:S02]  /*13050*/  IADD3 R13, R5, R6, R230 ;  /* 0x00000006050d7210 */ /* 0x000fe40007ffe0e6 */
[----:B------:R-:W-:Y:S02]  /*13060*/  LEA R12, R7, UR4, 0x1 ;  /* 0x00000004070c7c11 */ /* 0x000fe4000f8e08ff */
[----:B------:R-:W-:Y:S01]  /*13070*/  SHF.R.U64 R29, R48, 0x10, R49 ;  /* 0x00000010301d7819 */ /* 0x000fe20000001231 */
[----:B------:R-:W-:Y:S01]  /*13080*/  IMAD R13, R13, 0x2, R16 ;  /* 0x000000020d0d7824 */ /* 0x000fe200078e0210 */
[--C-:B------:R-:W-:Y:S01]  /*13090*/  SHF.R.U64 R25, R36, 0x10, R37.reuse ;  /* 0x0000001024197819 */ /* 0x100fe20000001225 */
[----:B------:R-:W1:Y:S01]  /*130a0*/  LDS.128 R4, [R12] ;  /* 0x000000000c047984 */ /* 0x000e620000000c00 */
[----:B------:R-:W-:Y:S02]  /*130b0*/  SHF.R.U32.HI R36, RZ, 0x10, R37 ;  /* 0x00000010ff247819 */ /* 0x000fe40000011625 */
[----:B------:R-:W-:Y:S01]  /*130c0*/  PRMT R122, R122, 0x5410, R29 ;  /* 0x000054107a7a7816 */ /* 0x000fe2000000001d */
[----:B0-----:R-:W0:Y:S01]  /*130d0*/  LDS.128 R8, [R13+0x14400] ;  /* 0x014400000d087984 */ /* 0x001e220000000c00 */
[----:B------:R-:W-:-:S02]  /*130e0*/  PRMT R118, R118, 0x5410, R25 ;  /* 0x0000541076767816 */ /* 0x000fc40000000019 */
[----:B------:R-:W-:Y:S01]  /*130f0*/  SHF.R.U32.HI R48, RZ, 0x10, R49 ;  /* 0x00000010ff307819 */ /* 0x000fe20000011631 */
[----:B------:R-:W-:Y:S01]  /*13100*/  IMAD.U32 R31, R122, 0x10000, RZ ;  /* 0x000100007a1f7824 */ /* 0x000fe200078e00ff */
[----:B------:R-:W-:Y:S01]  /*13110*/  SHF.R.U64 R27, R50, 0x10, R51 ;  /* 0x00000010321b7819 */ /* 0x000fe20000001233 */
[----:B------:R-:W-:Y:S01]  /*13120*/  IMAD.U32 R33, R118, 0x10000, RZ ;  /* 0x0001000076217824 */ /* 0x000fe200078e00ff */
[--C-:B------:R-:W-:Y:S02]  /*13130*/  SHF.R.U64 R15, R38, 0x10, R39.reuse ;  /* 0x00000010260f7819 */ /* 0x100fe40000001227 */
[----:B------:R-:W-:Y:S02]  /*13140*/  PRMT R119, R119, 0x5410, R36 ;  /* 0x0000541077777816 */ /* 0x000fe40000000024 */
[----:B------:R-:W-:Y:S02]  /*13150*/  SHF.R.U32.HI R38, RZ, 0x10, R39 ;  /* 0x00000010ff267819 */ /* 0x000fe40000011627 */
[----:B------:R-:W-:Y:S01]  /*13160*/  SHF.R.U32.HI R50, RZ, 0x10, R51 ;  /* 0x00000010ff327819 */ /* 0x000fe20000011633 */
[----:B------:R-:W-:Y:S01]  /*13170*/  IMAD.U32 R30, R119, 0x10000, RZ ;  /* 0x00010000771e7824 */ /* 0x000fe200078e00ff */
[----:B------:R-:W-:-:S02]  /*13180*/  PRMT R123, R123, 0x5410, R48 ;  /* 0x000054107b7b7816 */ /* 0x000fc40000000030 */
[----:B------:R-:W-:Y:S02]  /*13190*/  PRMT R124, R124, 0x5410, R27 ;  /* 0x000054107c7c7816 */ /* 0x000fe4000000001b */
[----:B------:R-:W-:Y:S02]  /*131a0*/  PRMT R121, R121, 0x5410, R38 ;  /* 0x0000541079797816 */ /* 0x000fe40000000026 */
[----:B------:R-:W-:Y:S02]  /*131b0*/  PRMT R125, R125, 0x5410, R50 ;  /* 0x000054107d7d7816 */ /* 0x000fe40000000032 */
[----:B------:R-:W-:Y:S01]  /*131c0*/  PRMT R120, R120, 0x5410, R15 ;  /* 0x0000541078787816 */ /* 0x000fe2000000000f */
[----:B------:R-:W-:Y:S02]  /*131d0*/  IMAD.U32 R32, R121, 0x10000, RZ ;  /* 0x0001000079207824 */ /* 0x000fe400078e00ff */
[C---:B-1----:R-:W-:Y:S01]  /*131e0*/  IMAD.U32 R14, R4.reuse, 0x10000, RZ ;  /* 0x00010000040e7824 */ /* 0x042fe200078e00ff */
[----:B------:R-:W-:Y:S01]  /*131f0*/  LOP3.LUT R4, R4, 0xffff0000, RZ, 0xc0, !PT ;  /* 0xffff000004047812 */ /* 0x000fe200078ec0ff */
[C---:B------:R-:W-:Y:S01]  /*13200*/  IMAD.U32 R15, R5.reuse, 0x10000, RZ ;  /* 0x00010000050f7824 */ /* 0x040fe200078e00ff */
[----:B------:R-:W-:Y:S01]  /*13210*/  LOP3.LUT R5, R5, 0xffff0000, RZ, 0xc0, !PT ;  /* 0xffff000005057812 */ /* 0x000fe200078ec0ff */
        /* <DEDUP_REMOVED lines=14> */
[----:B------:R-:W-:Y:S02]  /*13300*/  IMAD.U32 R25, R7, 0x10000, RZ ;  /* 0x0001000007197824 */ /* 0x000fe400078e00ff */
        /* <DEDUP_REMOVED lines=20> */
[----:B------:R-:W-:Y:S01]  /*13450*/  IMAD.U32 R24, R6, 0x10000, RZ ;  /* 0x0001000006187824 */ /* 0x000fe200078e00ff */
        /* <DEDUP_REMOVED lines=14> */
[----:B------:R-:W-:Y:S01]  /*13540*/  LOP3.LUT R7, R7, 0xffff0000, RZ, 0xc0, !PT ;  /* 0xffff000007077812 */ /* 0x000fe200078ec0ff */
[----:B------:R-:W-:-:S02]  /*13550*/  FMUL.FTZ R25, R11, R4 ;  /* 0x000000040b197220 */ /* 0x000fc40000410000 */
[C---:B------:R-:W-:Y:S01]  /*13560*/  FFMA.FTZ R10, R6.reuse, R5, -R15 ;  /* 0x00000005060a7223 */ /* 0x040fe2000001080f */
[----:B------:R-:W-:Y:S01]  /*13570*/  FFMA.FTZ R14, R6, R9, R14 ;  /* 0x00000009060e7223 */ /* 0x000fe2000001000e */
[C---:B------:R-:W-:Y:S01]  /*13580*/  FFMA.FTZ R11, R7.reuse, R4, -R24 ;  /* 0x00000004070b7223 */ /* 0x040fe20000010818 */
[----:B------:R-:W-:Y:S01]  /*13590*/  FFMA.FTZ R24, R7, R8, R25 ;  /* 0x0000000807187223 */ /* 0x000fe20000010019 */
[----:B------:R-:W-:Y:S02]  /*135a0*/  F2FP.BF16.F32.PACK_AB R4, R30, R35 ;  /* 0x000000231e04723e */ /* 0x000fe400000010ff */
        /* <DEDUP_REMOVED lines=9> */
.L_x_2504:
[----:B------:R-:W-:Y:S05]  /*13640*/  BSYNC B1 ;  /* 0x0000000000017941 */ /* 0x000fea0003800000 */
.L_x_2503:
[----:B------:R-:W-:Y:S04]  /*13650*/  BSSY B1, `(.L_x_2507) ;  /* 0x00000e2000017945 */ /* 0x000fe80003800000 */
[----:B------:R-:W-:Y:S05]  /*13660*/  @P2 BRA `(.L_x_2508) ;  /* 0x0000000c00802947 */ /* 0x000fea0003800000 */
[----:B------:R4:W5:Y:S01]  /*13670*/  LDL R39, [R1+0x7c] ;  /* 0x00007c0001277983 */ /* 0x0009620000100800 */
[----:B--23--:R-:W2:Y:S01]  /*13680*/  LDC R12, c[0x0][0x3d4] ;  /* 0x0000f500ff0c7b82 */ /* 0x00cea20000000800 */
[----:B------:R-:W-:Y:S01]  /*13690*/  BSSY B2, `(.L_x_2509) ;  /* 0x000006e000027945 */ /* 0x000fe20003800000 */
[-C--:B--2---:R-:W-:Y:S02]  /*136a0*/  ISETP.GE.AND P0, PT, R17, R12.reuse, PT ;  /* 0x0000000c1100720c */ /* 0x084fe40003f06270 */
[----:B------:R-:W-:-:S11]  /*136b0*/  ISETP.GE.AND P1, PT, R19, R12, PT ;  /* 0x0000000c1300720c */ /* 0x000fd60003f26270 */
[----:B----4-:R-:W-:Y:S05]  /*136c0*/  @P0 BRA `(.L_x_2510) ;  /* 0x0000000400a80947 */ /* 0x010fea0003800000 */
[----:B-1----:R-:W-:Y:S02]  /*136d0*/  LEA.HI R4, R12, R21, RZ, 0x1d ;  /* 0x000000150c047211 */ /* 0x002fe400078fe8ff */
[----:B-----5:R-:W-:Y:S02]  /*136e0*/  R2UR UR4, R39 ;  /* 0x00000000270472ca */ /* 0x020fe400000e0000 */
[----:B------:R-:W-:Y:S01]  /*136f0*/  SHF.R.S32.HI R7, RZ, 0x1f, R4 ;  /* 0x0000001fff077819 */ /* 0x000fe20000011404 */
[----:B------:R-:W-:Y:S01]  /*13700*/  IMAD.SHL.U32 R5, R4, 0x8, RZ ;  /* 0x0000000804057824 */ /* 0x000fe200078e00ff */
[C---:B------:R-:W-:Y:S02]  /*13710*/  LOP3.LUT R6, R228.reuse, 0x38, R17, 0xf8, !PT ;  /* 0x00000038e4067812 */ /* 0x040fe400078ef811 */
        /* <DEDUP_REMOVED lines=10> */
[--C-:B------:R-:W-:Y:S02]  /*137c0*/  SHF.R.U64 R26, R52, 0x10, R53.reuse ;  /* 0x00000010341a7819 */ /* 0x100fe40000001235 */
[----:B------:R-:W-:Y:S01]  /*137d0*/  IMAD R14, R9, 0x2, R16 ;  /* 0x00000002090e7824 */ /* 0x000fe200078e0210 */
[----:B------:R-:W-:Y:S02]  /*137e0*/  SHF.R.U32.HI R53, RZ, 0x10, R53 ;  /* 0x00000010ff357819 */ /* 0x000fe40000011635 */
[----:B------:R-:W-:Y:S02]  /*137f0*/  PRMT R113, R113, 0x5410, R30 ;  /* 0x0000541071717816 */ /* 0x000fe4000000001e */
[----:B------:R-:W1:Y:S01]  /*13800*/  LDS.128 R8, [R14+0x14400] ;  /* 0x014400000e087984 */ /* 0x000e620000000c00 */
[----:B------:R-:W-:Y:S02]  /*13810*/  PRMT R109, R109, 0x5410, R26 ;  /* 0x000054106d6d7816 */ /* 0x000fe4000000001a */
[----:B------:R-:W-:Y:S01]  /*13820*/  SHF.R.U32.HI R61, RZ, 0x10, R61 ;  /* 0x00000010ff3d7819 */ /* 0x000fe2000001163d */
[----:B------:R-:W-:Y:S01]  /*13830*/  IMAD.U32 R32, R113, 0x10000, RZ ;  /* 0x0001000071207824 */ /* 0x000fe200078e00ff */
[----:B------:R-:W-:Y:S01]  /*13840*/  SHF.R.U64 R28, R62, 0x10, R63 ;  /* 0x000000103e1c7819 */ /* 0x000fe2000000123f */
[----:B------:R-:W-:Y:S01]  /*13850*/  IMAD.U32 R34, R109, 0x10000, RZ ;  /* 0x000100006d227824 */ /* 0x000fe200078e00ff */
[----:B------:R-:W-:-:S02]  /*13860*/  SHF.R.U64 R24, R54, 0x10, R55 ;  /* 0x0000001036187819 */ /* 0x000fc40000001237 */
[----:B------:R-:W-:Y:S02]  /*13870*/  PRMT R110, R110, 0x5410, R53 ;  /* 0x000054106e6e7816 */ /* 0x000fe40000000035 */
[----:B------:R-:W-:Y:S02]  /*13880*/  SHF.R.U32.HI R55, RZ, 0x10, R55 ;  /* 0x00000010ff377819 */ /* 0x000fe40000011637 */
[----:B------:R-:W-:Y:S01]  /*13890*/  PRMT R114, R114, 0x5410, R61 ;  /* 0x0000541072727816 */ /* 0x000fe2000000003d */
[----:B------:R-:W-:Y:S01]  /*138a0*/  IMAD.U32 R31, R110, 0x10000, RZ ;  /* 0x000100006e1f7824 */ /* 0x000fe200078e00ff */
[----:B------:R-:W-:Y:S02]  /*138b0*/  PRMT R115, R115, 0x5410, R28 ;  /* 0x0000541073737816 */ /* 0x000fe4000000001c */
[----:B------:R-:W-:Y:S02]  /*138c0*/  SHF.R.U32.HI R63, RZ, 0x10, R63 ;  /* 0x00000010ff3f7819 */ /* 0x000fe4000001163f */
[----:B------:R-:W-:-:S02]  /*138d0*/  PRMT R112, R112, 0x5410, R55 ;  /* 0x0000541070707816 */ /* 0x000fc40000000037 */
[----:B------:R-:W-:Y:S02]  /*138e0*/  PRMT R111, R111, 0x5410, R24 ;  /* 0x000054106f6f7816 */ /* 0x000fe40000000018 */
[----:B------:R-:W-:Y:S01]  /*138f0*/  PRMT R116, R116, 0x5410, R63 ;  /* 0x0000541074747816 */ /* 0x000fe2000000003f */
[----:B------:R-:W-:Y:S01]  /*13900*/  IMAD.U32 R33, R112, 0x10000, RZ ;  /* 0x0001000070217824 */ /* 0x000fe200078e00ff */
[----:B------:R-:W-:Y:S02]  /*13910*/  LOP3.LUT R109, R109, 0xffff0000, RZ, 0xc0, !PT ;  /* 0xffff00006d6d7812 */ /* 0x000fe400078ec0ff */
[----:B------:R-:W-:Y:S02]  /*13920*/  LOP3.LUT R113, R113, 0xffff0000, RZ, 0xc0, !PT ;  /* 0xffff000071717812 */ /* 0x000fe400078ec0ff */
[----:B------:R-:W-:Y:S02]  /*13930*/  LOP3.LUT R110, R110, 0xffff0000, RZ, 0xc0, !PT ;  /* 0xffff00006e6e7812 */ /* 0x000fe400078ec0ff */
[----:B------:R-:W-:Y:S01]  /*13940*/  LOP3.LUT R112, R112, 0xffff0000, RZ, 0xc0, !PT ;  /* 0xffff000070707812 */ /* 0x000fe200078ec0ff */
[----:B0-----:R-:W-:Y:S01]  /*13950*/  IMAD.U32 R24, R5, 0x10000, RZ ;  /* 0x0001000005187824 */ /* 0x001fe200078e00ff */
[C---:B------:R-:W-:Y:S01]  /*13960*/  SHF.L.U32 R15, R4.reuse, 0x10, RZ ;  /* 0x00000010040f7819 */ /* 0x040fe200000006ff */
[----:B------:R-:W-:Y:S01]  /*13970*/  IMAD.U32 R26, R7, 0x10000, RZ ;  /* 0x00010000071a7824 */ /* 0x000fe200078e00ff */
[----:B------:R-:W-:Y:S01]  /*13980*/  LOP3.LUT R4, R4, 0xffff0000, RZ, 0xc0, !PT ;  /* 0xffff000004047812 */ /* 0x000fe200078ec0ff */
[----:B------:R-:W-:Y:S01]  /*13990*/  IMAD.U32 R25, R6, 0x10000, RZ ;  /* 0x0001000006197824 */ /* 0x000fe200078e00ff */
[----:B------:R-:W-:-:S02]  /*139a0*/  LOP3.LUT R5, R5, 0xffff0000, RZ, 0xc0, !PT ;  /* 0xffff000005057812 */ /* 0x000fc400078ec0ff */
[----:B------:R-:W-:Y:S01]  /*139b0*/  LOP3.LUT R6, R6, 0xffff0000, RZ, 0xc0, !PT ;  /* 0xffff000006067812 */ /* 0x000fe200078ec0ff */
[C---:B-1----:R-:W-:Y:S01]  /*139c0*/  IMAD.U32 R27, R8.reuse, 0x10000, RZ ;  /* 0x00010000081b7824 */ /* 0x042fe200078e00ff */
[----:B------:R-:W-:Y:S01]  /*139d0*/  LOP3.LUT R8, R8, 0xffff0000, RZ, 0xc0, !PT ;  /* 0xffff000008087812 */ /* 0x000fe200078ec0ff */
[C---:B------:R-:W-:Y:S01]  /*139e0*/  IMAD.U32 R28, R9.reuse, 0x10000, RZ ;  /* 0x00010000091c7824 */ /* 0x040fe200078e00ff */
[----:B------:R-:W-:Y:S01]  /*139f0*/  LOP3.LUT R9, R9, 0xffff0000, RZ, 0xc0, !PT ;  /* 0xffff000009097812 */ /* 0x000fe200078ec0ff */
[C---:B------:R-:W-:Y:S01]  /*13a00*/  FMUL.FTZ R36, R27.reuse, R34 ;  /* 0x000000221b247220 */ /* 0x040fe20000410000 */
[----:B------:R-:W-:Y:S01]  /*13a10*/  FMUL.FTZ R38, R27, R32 ;  /* 0x000000201b267220 */ /* 0x000fe20000410000 */
[----:B------:R-:W-:Y:S02]  /*13a20*/  IMAD.U32 R27, R114, 0x10000, RZ ;  /* 0x00010000721b7824 */ /* 0x000fe400078e00ff */
[----:B------:R-:W-:Y:S01]  /*13a30*/  FMUL.FTZ R35, R28, R31 ;  /* 0x0000001f1c237220 */ /* 0x000fe20000410000 */
[----:B------:R-:W-:-:S02]  /*13a40*/  IMAD.U32 R30, R11, 0x10000, RZ ;  /* 0x000100000b1e7824 */ /* 0x000fc400078e00ff */
[C---:B------:R-:W-:Y:S01]  /*13a50*/  FFMA.FTZ R36, R15.reuse, R32, -R36 ;  /* 0x000000200f247223 */ /* 0x040fe20000010824 */
[----:B------:R-:W-:Y:S01]  /*13a60*/  FFMA.FTZ R38, R15, R34, R38 ;  /* 0x000000220f267223 */ /* 0x000fe20000010026 */
[-C--:B------:R-:W-:Y:S01]  /*13a70*/  FMUL.FTZ R37, R28, R27.reuse ;  /* 0x0000001b1c257220 */ /* 0x080fe20000410000 */
[----:B------:R-:W-:Y:S01]  /*13a80*/  FFMA.FTZ R35, R24, R27, -R35 ;  /* 0x0000001b18237223 */ /* 0x000fe20000010823 */
[----:B------:R-:W-:Y:S02]  /*13a90*/  IMAD.U32 R15, R116, 0x10000, RZ ;  /* 0x00010000740f7824 */ /* 0x000fe400078e00ff */
[----:B------:R-:W-:Y:S01]  /*13aa0*/  FMUL.FTZ R27, R30, R33 ;  /* 0x000000211e1b7220 */ /* 0x000fe20000410000 */
[----:B------:R-:W-:Y:S01]  /*13ab0*/  FFMA.FTZ R37, R24, R31, R37 ;  /* 0x0000001f18257223 */ /* 0x000fe20000010025 */
[----:B------:R-:W-:Y:S01]  /*13ac0*/  LOP3.LUT R114, R114, 0xffff0000, RZ, 0xc0, !PT ;  /* 0xffff000072727812 */ /* 0x000fe200078ec0ff */
[-C--:B------:R-:W-:Y:S01]  /*13ad0*/  FMUL.FTZ R30, R30, R15.reuse ;  /* 0x0000000f1e1e7220 */ /* 0x080fe20000410000 */
[----:B------:R-:W-:Y:S01]  /*13ae0*/  FFMA.FTZ R31, R26, R15, -R27 ;  /* 0x0000000f1a1f7223 */ /* 0x000fe2000001081b */
[C---:B------:R-:W-:Y:S01]  /*13af0*/  FMUL.FTZ R15, R8.reuse, R109 ;  /* 0x0000006d080f7220 */ /* 0x040fe20000410000 */
[----:B------:R-:W-:Y:S01]  /*13b00*/  FMUL.FTZ R27, R8, R113 ;  /* 0x00000071081b7220 */ /* 0x000fe20000410000 */
[----:B------:R-:W-:-:S02]  /*13b10*/  IMAD.U32 R29, R10, 0x10000, RZ ;  /* 0x000100000a1d7824 */ /* 0x000fc400078e00ff */
[----:B------:R-:W-:Y:S01]  /*13b20*/  FFMA.FTZ R33, R26, R33, R30 ;  /* 0x000000211a217223 */ /* 0x000fe2000001001e */
[----:B------:R-:W-:Y:S02]  /*13b30*/  IMAD.U32 R24, R111, 0x10000, RZ ;  /* 0x000100006f187824 */ /* 0x000fe400078e00ff */
[C---:B------:R-:W-:Y:S01]  /*13b40*/  FFMA.FTZ R15, R4.reuse, R113, -R15 ;  /* 0x00000071040f7223 */ /* 0x040fe2000001080f */
[----:B------:R-:W-:Y:S01]  /*13b50*/  FMUL.FTZ R26, R9, R110 ;  /* 0x0000006e091a7220 */ /* 0x000fe20000410000 */
[----:B------:R-:W-:Y:S01]  /*13b60*/  FFMA.FTZ R27, R4, R109, R27 ;  /* 0x0000006d041b7223 */ /* 0x000fe2000001001b */
[----:B------:R-:W-:Y:S01]  /*13b70*/  LOP3.LUT R10, R10, 0xffff0000, RZ, 0xc0, !PT ;  /* 0xffff00000a0a7812 */ /* 0x000fe200078ec0ff */
[----:B------:R-:W-:Y:S01]  /*13b80*/  IMAD.U32 R8, R115, 0x10000, RZ ;  /* 0x0001000073087824 */ /* 0x000fe200078e00ff */
[----:B------:R-:W-:Y:S01]  /*13b90*/  LOP3.LUT R11, R11, 0xffff0000, RZ, 0xc0, !PT ;  /* 0xffff00000b0b7812 */ /* 0x000fe200078ec0ff */
[----:B------:R-:W-:Y:S01]  /*13ba0*/  FMUL.FTZ R9, R9, R114 ;  /* 0x0000007209097220 */ /* 0x000fe20000410000 */
        /* <DEDUP_REMOVED lines=9> */
[----:B------:R-:W-:Y:S01]  /*13c40*/  FMUL.FTZ R4, R11, R112 ;  /* 0x000000700b047220 */ /* 0x000fe20000410000 */
        /* <DEDUP_REMOVED lines=18> */
.L_x_2510:
[----:B------:R-:W-:Y:S05]  /*13d70*/  BSYNC B2 ;  /* 0x0000000000027941 */ /* 0x000fea0003800000 */
.L_x_2509:
        /* <DEDUP_REMOVED lines=16> */
[----:B0-----:R-:W-:Y:S02]  /*13e80*/  IADD3 R9, R4, R6, R231 ;  /* 0x0000000604097210 */ /* 0x001fe40007ffe0e7 */
[----:B------:R-:W-:Y:S02]  /*13e90*/  LEA R38, R7, UR4, 0x1 ;  /* 0x0000000407267c11 */ /* 0x000fe4000f8e08ff */
[----:B------:R-:W-:Y:S01]  /*13ea0*/  SHF.R.U64 R27, R80, 0x10, R81 ;  /* 0x00000010501b7819 */ /* 0x000fe20000001251 */
[----:B------:R-:W-:Y:S01]  /*13eb0*/  IMAD R12, R9, 0x2, R16 ;  /* 0x00000002090c7824 */ /* 0x000fe200078e0210 */
[----:B------:R-:W-:Y:S01]  /*13ec0*/  SHF.R.U64 R15, R56, 0x10, R57 ;  /* 0x00000010380f7819 */ /* 0x000fe20000001239 */
[----:B------:R-:W0:Y:S01]  /*13ed0*/  LDS.128 R4, [R38] ;  /* 0x0000000026047984 */ /* 0x000e220000000c00 */
[----:B------:R-:W-:Y:S02]  /*13ee0*/  SHF.R.U64 R25, R82, 0x10, R83 ;  /* 0x0000001052197819 */ /* 0x000fe40000001253 */
[----:B------:R-:W-:Y:S01]  /*13ef0*/  PRMT R108, R108, 0x5410, R27 ;  /* 0x000054106c6c7816 */ /* 0x000fe2000000001b */
[----:B------:R-:W1:Y:S01]  /*13f00*/  LDS.128 R8, [R12+0x14400] ;  /* 0x014400000c087984 */ /* 0x000e620000000c00 */
[----:B------:R-:W-:-:S02]  /*13f10*/  PRMT R94, R94, 0x5410, R15 ;  /* 0x000054105e5e7816 */ /* 0x000fc4000000000f */
[----:B------:R-:W-:Y:S01]  /*13f20*/  SHF.R.U64 R13, R58, 0x10, R59 ;  /* 0x000000103a0d7819 */ /* 0x000fe2000000123b */
[----:B------:R-:W-:Y:S01]  /*13f30*/  IMAD.U32 R30, R108, 0x10000, RZ ;  /* 0x000100006c1e7824 */ /* 0x000fe200078e00ff */
[----:B------:R-:W-:Y:S01]  /*13f40*/  SHF.R.U32.HI R56, RZ, 0x10, R57 ;  /* 0x00000010ff387819 */ /* 0x000fe20000011639 */
[----:B------:R-:W-:Y:S01]  /*13f50*/  IMAD.U32 R32, R94, 0x10000, RZ ;  /* 0x000100005e207824 */ /* 0x000fe200078e00ff */
[----:B------:R-:W-:Y:S02]  /*13f60*/  SHF.R.U32.HI R58, RZ, 0x10, R59 ;  /* 0x00000010ff3a7819 */ /* 0x000fe4000001163b */
[----:B------:R-:W-:Y:S02]  /*13f70*/  PRMT R106, R106, 0x5410, R25 ;  /* 0x000054106a6a7816 */ /* 0x000fe40000000019 */
        /* <DEDUP_REMOVED lines=27> */
[----:B------:R-:W-:Y:S02]  /*14130*/  IMAD.U32 R25, R107, 0x10000, RZ ;  /* 0x000100006b197824 */ /* 0x000fe400078e00ff */
[-C--:B------:R-:W-:Y:S01]  /*14140*/  FMUL.FTZ R28, R28, R13.reuse ;  /* 0x0000000d1c1c7220 */ /* 0x080fe20000410000 */
[----:B------:R-:W-:Y:S01]  /*14150*/  FFMA.FTZ R37, R24, R13, -R37 ;  /* 0x0000000d18257223 */ /* 0x000fe20000010825 */
[----:B------:R-:W-:Y:S01]  /*14160*/  LOP3.LUT R13, R108, 0xffff0000, RZ, 0xc0, !PT ;  /* 0xffff00006c0d7812 */ /* 0x000fe200078ec0ff */
[-C--:B------:R-:W-:Y:S01]  /*14170*/  FMUL.FTZ R35, R26, R25.reuse ;  /* 0x000000191a237220 */ /* 0x080fe20000410000 */
[----:B------:R-:W-:Y:S01]  /*14180*/  FFMA.FTZ R33, R14, R25, -R33 ;  /* 0x000000190e217223 */ /* 0x000fe20000010821 */
[----:B------:R-:W-:Y:S01]  /*14190*/  LOP3.LUT R25, R94, 0xffff0000, RZ, 0xc0, !PT ;  /* 0xffff00005e197812 */ /* 0x000fe200078ec0ff */
[----:B------:R-:W-:Y:S01]  /*141a0*/  FFMA.FTZ R30, R24, R31, R28 ;  /* 0x0000001f181e7223 */ /* 0x000fe2000001001c */
        /* <DEDUP_REMOVED lines=13> */
[----:B------:R-:W-:Y:S02]  /*14280*/  IMAD.U32 R8, R106, 0x10000, RZ ;  /* 0x000100006a087824 */ /* 0x000fe400078e00ff */
        /* <DEDUP_REMOVED lines=30> */
.L_x_2508:
[----:B------:R-:W-:Y:S05]  /*14470*/  BSYNC B1 ;  /* 0x0000000000017941 */ /* 0x000fea0003800000 */
.L_x_2507:
[----:B------:R-:W-:Y:S05]  /*14480*/  @P3 BRA `(.L_x_2466) ;  /* 0x0000000c009c3947 */ /* 0x000fea0003800000 */
[----:B------:R0:W5:Y:S01]  /*14490*/  LDL R42, [R1+0x7c] ;  /* 0x00007c00012a7983 */ /* 0x0001620000100800 */
[----:B----4-:R-:W4:Y:S01]  /*144a0*/  LDC R38, c[0x0][0x3d4] ;  /* 0x0000f500ff267b82 */ /* 0x010f220000000800 */
[----:B-123--:R-:W-:Y:S01]  /*144b0*/  SHF.R.S32.HI R5, RZ, 0x1f, R84 ;  /* 0x0000001fff057819 */ /* 0x00efe20000011454 */
[----:B------:R-:W-:Y:S01]  /*144c0*/  IMAD.SHL.U32 R4, R84, 0x40, RZ ;  /* 0x0000004054047824 */ /* 0x000fe200078e00ff */
[----:B------:R-:W-:Y:S02]  /*144d0*/  BSSY B1, `(.L_x_2511) ;  /* 0x0000073000017945 */ /* 0x000fe40003800000 */
[----:B------:R-:W-:Y:S02]  /*144e0*/  LEA.HI R5, R5, R84, RZ, 0x3 ;  /* 0x0000005405057211 */ /* 0x000fe400078f18ff */
[----:B------:R-:W-:-:S03]  /*144f0*/  LOP3.LUT R37, R4, 0x1c0, RZ, 0xc0, !PT ;  /* 0x000001c004257812 */ /* 0x000fc600078ec0ff */
[----:B------:R-:W-:Y:S01]  /*14500*/  IMAD.SHL.U32 R5, R5, 0x40, RZ ;  /* 0x0000004005057824 */ /* 0x000fe200078e00ff */
[----:B-----5:R-:W-:-:S04]  /*14510*/  SHF.R.U32.HI R39, RZ, 0x3, R37 ;  /* 0x00000003ff277819 */ /* 0x020fc80000011625 */
[----:B------:R-:W-:Y:S02]  /*14520*/  LOP3.LUT R40, R5, 0xfffffe00, RZ, 0xc0, !PT ;  /* 0xfffffe0005287812 */ /* 0x000fe400078ec0ff */
[-C--:B----4-:R-:W-:Y:S02]  /*14530*/  ISETP.GE.AND P0, PT, R17, R38.reuse, PT ;  /* 0x000000261100720c */ /* 0x090fe40003f06270 */
[----:B------:R-:W-:-:S11]  /*14540*/  ISETP.GE.AND P1, PT, R19, R38, PT ;  /* 0x000000261300720c */ /* 0x000fd60003f26270 */
[----:B0-----:R-:W-:Y:S05]  /*14550*/  @P0 BRA `(.L_x_2512) ;  /* 0x0000000400a80947 */ /* 0x001fea0003800000 */
[----:B------:R-:W-:Y:S02]  /*14560*/  LEA.HI R21, R38, R21, RZ, 0x1d ;  /* 0x0000001526157211 */ /* 0x000fe400078fe8ff */
[----:B------:R-:W-:Y:S02]  /*14570*/  R2UR UR4, R42 ;  /* 0x000000002a0472ca */ /* 0x000fe400000e0000 */
        /* <DEDUP_REMOVED lines=11> */
[----:B------:R-:W-:-:S02]  /*14630*/  IADD3 R9, R4, R9, R40 ;  /* 0x0000000904097210 */ /* 0x000fc40007ffe028 */
[----:B------:R-:W0:Y:S01]  /*14640*/  LDS.128 R4, [R41] ;  /* 0x0000000029047984 */ /* 0x000e220000000c00 */
[----:B------:R-:W-:Y:S02]  /*14650*/  SHF.R.U64 R25, R72, 0x10, R73 ;  /* 0x0000001048197819 */ /* 0x000fe40000001249 */
        /* <DEDUP_REMOVED lines=9> */
[----:B------:R-:W-:-:S02]  /*146f0*/  PRMT R99, R99, 0x5410, R64 ;  /* 0x0000541063637816 */ /* 0x000fc40000000040 */
[----:B------:R-:W-:Y:S02]  /*14700*/  SHF.R.U64 R21, R74, 0x10, R75 ;  /* 0x000000104a157819 */ /* 0x000fe4000000124b */
[----:B------:R-:W-:Y:S01]  /*14710*/  SHF.R.U32.HI R66, RZ, 0x10, R67 ;  /* 0x00000010ff427819 */ /* 0x000fe20000011643 */
[----:B------:R-:W-:Y:S01]  /*14720*/  IMAD.U32 R30, R99, 0x10000, RZ ;  /* 0x00010000631e7824 */ /* 0x000fe200078e00ff */
[----:B------:R-:W-:Y:S02]  /*14730*/  SHF.R.U32.HI R74, RZ, 0x10, R75 ;  /* 0x00000010ff4a7819 */ /* 0x000fe4000001164b */
[----:B------:R-:W-:Y:S02]  /*14740*/  PRMT R103, R103, 0x5410, R72 ;  /* 0x0000541067677816 */ /* 0x000fe40000000048 */
[----:B------:R-:W-:Y:S02]  /*14750*/  PRMT R100, R100, 0x5410, R13 ;  /* 0x0000541064647816 */ /* 0x000fe4000000000d */
[----:B------:R-:W-:-:S02]  /*14760*/  PRMT R101, R101, 0x5410, R66 ;  /* 0x0000541065657816 */ /* 0x000fc40000000042 */
[----:B------:R-:W-:Y:S02]  /*14770*/  PRMT R105, R105, 0x5410, R74 ;  /* 0x0000541069697816 */ /* 0x000fe4000000004a */
        /* <DEDUP_REMOVED lines=19> */
[----:B------:R-:W-:Y:S01]  /*148b0*/  FFMA.FTZ R34, R13, R29, R34 ;  /* 0x0000001d0d227223 */ /* 0x000fe20000010022 */
[----:B------:R-:W-:Y:S02]  /*148c0*/  IMAD.U32 R32, R101, 0x10000, RZ ;  /* 0x0001000065207824 */ /* 0x000fe400078e00ff */
[-C--:B------:R-:W-:Y:S01]  /*148d0*/  FMUL.FTZ R13, R25, R24.reuse ;  /* 0x00000018190d7220 */ /* 0x080fe20000410000 */
[----:B------:R-:W-:Y:S02]  /*148e0*/  IMAD.U32 R28, R105, 0x10000, RZ ;  /* 0x00010000691c7824 */ /* 0x000fe400078e00ff */
        /* <DEDUP_REMOVED lines=8> */
[----:B------:R-:W-:Y:S01]  /*14970*/  FMUL.FTZ R21, R8, R25 ;  /* 0x0000001908157220 */ /* 0x000fe20000410000 */
[----:B------:R-:W-:Y:S01]  /*14980*/  LOP3.LUT R24, R99, 0xffff0000, RZ, 0xc0, !PT ;  /* 0xffff000063187812 */ /* 0x000fe200078ec0ff */
[----:B------:R-:W-:Y:S01]  /*14990*/  IMAD.U32 R26, R10, 0x10000, RZ ;  /* 0x000100000a1a7824 */ /* 0x000fe200078e00ff */
[----:B------:R-:W-:Y:S01]  /*149a0*/  LOP3.LUT R14, R103, 0xffff0000, RZ, 0xc0, !PT ;  /* 0xffff0000670e7812 */ /* 0x000fe200078ec0ff */
[-C--:B------:R-:W-:Y:S01]  /*149b0*/  FMUL.FTZ R27, R8, R13.reuse ;  /* 0x0000000d081b7220 */ /* 0x080fe20000410000 */
[----:B------:R-:W-:Y:S01]  /*149c0*/  FFMA.FTZ R28, R4, R13, -R21 ;  /* 0x0000000d041c7223 */ /* 0x000fe20000010815 */
[----:B------:R-:W-:-:S02]  /*149d0*/  IMAD.U32 R13, R100, 0x10000, RZ ;  /* 0x00010000640d7824 */ /* 0x000fc400078e00ff */
[C---:B------:R-:W-:Y:S01]  /*149e0*/  FMUL.FTZ R32, R9.reuse, R24 ;  /* 0x0000001809207220 */ /* 0x040fe20000410000 */
[-C--:B------:R-:W-:Y:S01]  /*149f0*/  FMUL.FTZ R9, R9, R14.reuse ;  /* 0x0000000e09097220 */ /* 0x080fe20000410000 */
        /* <DEDUP_REMOVED lines=13> */
[----:B------:R-:W-:Y:S02]  /*14ad0*/  LOP3.LUT R8, R101, 0xffff0000, RZ, 0xc0, !PT ;  /* 0xffff000065087812 */ /* 0x000fe400078ec0ff */
[----:B------:R-:W-:Y:S01]  /*14ae0*/  LOP3.LUT R4, R105, 0xffff0000, RZ, 0xc0, !PT ;  /* 0xffff000069047812 */ /* 0x000fe200078ec0ff */
[-C--:B------:R-:W-:Y:S01]  /*14af0*/  FMUL.FTZ R10, R10, R5.reuse ;  /* 0x000000050a0a7220 */ /* 0x080fe20000410000 */
[----:B------:R-:W-:Y:S01]  /*14b00*/  FFMA.FTZ R13, R6, R5, -R13 ;  /* 0x00000005060d7223 */ /* 0x000fe2000001080d */
[C---:B------:R-:W-:Y:S01]  /*14b10*/  FMUL.FTZ R24, R11.reuse, R8 ;  /* 0x000000080b187220 */ /* 0x040fe20000410000 */
[----:B------:R-:W-:Y:S01]  /*14b20*/  F2FP.BF16.F32.PACK_AB R5, R32, R33 ;  /* 0x000000212005723e */ /* 0x000fe200000010ff */
[-C--:B------:R-:W-:Y:S01]  /*14b30*/  FMUL.FTZ R15, R11, R4.reuse ;  /* 0x000000040b0f7220 */ /* 0x080fe20000410000 */
[----:B------:R-:W-:Y:S01]  /*14b40*/  FFMA.FTZ R11, R6, R9, R10 ;  /* 0x00000009060b7223 */ /* 0x000fe2000001000a */
[C---:B------:R-:W-:Y:S01]  /*14b50*/  FFMA.FTZ R24, R7.reuse, R4, -R24 ;  /* 0x0000000407187223 */ /* 0x040fe20000010818 */
        /* <DEDUP_REMOVED lines=10> */
.L_x_2512:
[----:B------:R-:W-:Y:S05]  /*14c00*/  BSYNC B1 ;  /* 0x0000000000017941 */ /* 0x000fea0003800000 */
.L_x_2511:
[----:B------:R-:W-:Y:S05]  /*14c10*/  @P1 BRA `(.L_x_2466) ;  /* 0x0000000400b81947 */ /* 0x000fea0003800000 */
[----:B------:R-:W-:Y:S02]  /*14c20*/  LEA.HI R20, R38, R20, RZ, 0x1d ;  /* 0x0000001426147211 */ /* 0x000fe400078fe8ff */
[----:B------:R-:W-:Y:S02]  /*14c30*/  LEA.HI R0, R0, R19, RZ, 0x6 ;  /* 0x0000001300007211 */ /* 0x000fe400078f30ff */
[----:B0-----:R-:W-:Y:S02]  /*14c40*/  LOP3.LUT R6, R37, 0x38, R3, 0xf8, !PT ;  /* 0x0000003825067812 */ /* 0x001fe400078ef803 */
[----:B------:R-:W-:Y:S01]  /*14c50*/  SHF.R.S32.HI R3, RZ, 0x1f, R20 ;  /* 0x0000001fff037819 */ /* 0x000fe20000011414 */
[----:B------:R-:W-:Y:S01]  /*14c60*/  IMAD.SHL.U32 R4, R0, 0x80, RZ ;  /* 0x0000008000047824 */ /* 0x000fe200078e00ff */
[----:B------:R-:W-:Y:S01]  /*14c70*/  R2UR UR4, R42 ;  /* 0x000000002a0472ca */ /* 0x000fe200000e0000 */
[----:B------:R-:W-:Y:S01]  /*14c80*/  IMAD.SHL.U32 R0, R20, 0x8, RZ ;  /* 0x0000000814007824 */ /* 0x000fe200078e00ff */
[----:B------:R-:W-:-:S02]  /*14c90*/  LEA.HI R3, R3, R20, RZ, 0x3 ;  /* 0x0000001403037211 */ /* 0x000fc400078f18ff */
[-C--:B------:R-:W-:Y:S02]  /*14ca0*/  LOP3.LUT R6, R6, R39.reuse, RZ, 0x3c, !PT ;  /* 0x0000002706067212 */ /* 0x080fe400078e3cff */
[----:B------:R-:W-:Y:S01]  /*14cb0*/  LOP3.LUT R0, R37, 0x38, R0, 0xf8, !PT ;  /* 0x0000003825007812 */ /* 0x000fe200078ef800 */
[----:B------:R-:W-:Y:S01]  /*14cc0*/  IMAD.SHL.U32 R3, R3, 0x400, RZ ;  /* 0x0000040003037824 */ /* 0x000fe200078e00ff */
[----:B------:R-:W-:Y:S02]  /*14cd0*/  LOP3.LUT R5, R4, 0xffffe000, RZ, 0xc0, !PT ;  /* 0xffffe00004057812 */ /* 0x000fe400078ec0ff */
[----:B------:R-:W-:Y:S02]  /*14ce0*/  LOP3.LUT R0, R0, R39, RZ, 0x3c, !PT ;  /* 0x0000002700007212 */ /* 0x000fe400078e3cff */
[----:B------:R-:W-:Y:S02]  /*14cf0*/  LOP3.LUT R3, R3, 0x7fffe000, RZ, 0xc0, !PT ;  /* 0x7fffe00003037812 */ /* 0x000fe400078ec0ff */
[----:B------:R-:W-:-:S02]  /*14d00*/  IADD3 R5, R6, R5, R40 ;  /* 0x0000000506057210 */ /* 0x000fc40007ffe028 */
[----:B------:R-:W-:Y:S02]  /*14d10*/  IADD3 R3, R0, R3, R40 ;  /* 0x0000000300037210 */ /* 0x000fe40007ffe028 */
[----:B------:R-:W-:Y:S02]  /*14d20*/  LEA R32, R5, UR4, 0x1 ;  /* 0x0000000405207c11 */ /* 0x000fe4000f8e08ff */
[----:B------:R-:W-:Y:S01]  /*14d30*/  SHF.R.U64 R25, R76, 0x10, R77 ;  /* 0x000000104c197819 */ /* 0x000fe2000000124d */
[----:B------:R-:W-:Y:S01]  /*14d40*/  IMAD R3, R3, 0x2, R16 ;  /* 0x0000000203037824 */ /* 0x000fe200078e0210 */
[----:B------:R-:W-:Y:S01]  /*14d50*/  SHF.R.U64 R15, R68, 0x10, R69 ;  /* 0x00000010440f7819 */ /* 0x000fe20000001245 */
[----:B------:R-:W0:Y:S01]  /*14d60*/  LDS.128 R4, [R32] ;  /* 0x0000000020047984 */ /* 0x000e220000000c00 */
[----:B------:R-:W-:Y:S02]  /*14d70*/  SHF.R.U32.HI R76, RZ, 0x10, R77 ;  /* 0x00000010ff4c7819 */ /* 0x000fe4000001164d */
[----:B------:R-:W-:Y:S01]  /*14d80*/  SHF.R.U32.HI R68, RZ, 0x10, R69 ;  /* 0x00000010ff447819 */ /* 0x000fe20000011645 */
[----:B------:R-:W1:Y:S01]  /*14d90*/  LDS.128 R8, [R3+0x14400] ;  /* 0x0144000003087984 */ /* 0x000e620000000c00 */
[----:B------:R-:W-:-:S02]  /*14da0*/  PRMT R91, R91, 0x5410, R76 ;  /* 0x000054105b5b7816 */ /* 0x000fc4000000004c */
[----:B------:R-:W-:Y:S02]  /*14db0*/  PRMT R87, R87, 0x5410, R68 ;  /* 0x0000541057577816 */ /* 0x000fe40000000044 */
[----:B------:R-:W-:Y:S01]  /*14dc0*/  PRMT R90, R90, 0x5410, R25 ;  /* 0x000054105a5a7816 */ /* 0x000fe20000000019 */
[----:B------:R-:W-:Y:S01]  /*14dd0*/  IMAD.U32 R25, R91, 0x10000, RZ ;  /* 0x000100005b197824 */ /* 0x000fe200078e00ff */
[----:B------:R-:W-:Y:S01]  /*14de0*/  SHF.R.U64 R21, R78, 0x10, R79 ;  /* 0x000000104e157819 */ /* 0x000fe2000000124f */
[----:B------:R-:W-:Y:S01]  /*14df0*/  IMAD.U32 R27, R87, 0x10000, RZ ;  /* 0x00010000571b7824 */ /* 0x000fe200078e00ff */
[----:B------:R-:W-:Y:S02]  /*14e00*/  SHF.R.U64 R13, R70, 0x10, R71 ;  /* 0x00000010460d7819 */ /* 0x000fe40000001247 */
[----:B------:R-:W-:Y:S02]  /*14e10*/  SHF.R.U32.HI R78, RZ, 0x10, R79 ;  /* 0x00000010ff4e7819 */ /* 0x000fe4000001164f */
[----:B------:R-:W-:-:S02]  /*14e20*/  SHF.R.U32.HI R70, RZ, 0x10, R71 ;  /* 0x00000010ff467819 */ /* 0x000fc40000011647 */
[----:B------:R-:W-:Y:S02]  /*14e30*/  PRMT R93, R93, 0x5410, R78 ;  /* 0x000054105d5d7816 */ /* 0x000fe4000000004e */
[----:B------:R-:W-:Y:S02]  /*14e40*/  PRMT R89, R89, 0x5410, R70 ;  /* 0x0000541059597816 */ /* 0x000fe40000000046 */
[----:B------:R-:W-:Y:S02]  /*14e50*/  PRMT R88, R88, 0x5410, R13 ;  /* 0x0000541058587816 */ /* 0x000fe4000000000d */
        /* <DEDUP_REMOVED lines=9> */
[----:B------:R-:W-:Y:S01]  /*14ef0*/  IMAD.U32 R24, R11, 0x10000, RZ ;  /* 0x000100000b187824 */ /* 0x000fe200078e00ff */
[----:B------:R-:W-:Y:S01]  /*14f00*/  SHF.L.U32 R21, R10, 0x10, RZ ;  /* 0x000000100a157819 */ /* 0x000fe200000006ff */
[C---:B------:R-:W-:Y:S01]  /*14f10*/  FMUL.FTZ R31, R20.reuse, R27 ;  /* 0x0000001b141f7220 */ /* 0x040fe20000410000 */
[----:B------:R-:W-:Y:S01]  /*14f20*/  FMUL.FTZ R33, R20, R25 ;  /* 0x0000001914217220 */ /* 0x000fe20000410000 */
[----:B------:R-:W-:Y:S01]  /*14f30*/  LOP3.LUT R20, R87, 0xffff0000, RZ, 0xc0, !PT ;  /* 0xffff000057147812 */ /* 0x000fe200078ec0ff */
[----:B------:R-:W-:Y:S01]  /*14f40*/  FMUL.FTZ R35, R24, R29 ;  /* 0x0000001d18237220 */ /* 0x000fe20000410000 */
[C---:B------:R-:W-:Y:S01]  /*14f50*/  FFMA.FTZ R31, R12.reuse, R25, -R31 ;  /* 0x000000190c1f7223 */ /* 0x040fe2000001081f */
[----:B------:R-:W-:Y:S01]  /*14f60*/  FFMA.FTZ R33, R12, R27, R33 ;  /* 0x0000001b0c217223 */ /* 0x000fe20000010021 */
[----:B------:R-:W-:Y:S01]  /*14f70*/  LOP3.LUT R12, R91, 0xffff0000, RZ, 0xc0, !PT ;  /* 0xffff00005b0c7812 */ /* 0x000fe200078ec0ff */
[----:B------:R-:W-:-:S02]  /*14f80*/  IMAD.U32 R25, R93, 0x10000, RZ ;  /* 0x000100005d197824 */ /* 0x000fc400078e00ff */
[C---:B------:R-:W-:Y:S01]  /*14f90*/  FMUL.FTZ R26, R9.reuse, R20 ;  /* 0x00000014091a7220 */ /* 0x040fe20000410000 */
[----:B------:R-:W-:Y:S01]  /*14fa0*/  LOP3.LUT R10, R10, 0xffff0000, RZ, 0xc0, !PT ;  /* 0xffff00000a0a7812 */ /* 0x000fe200078ec0ff */
[----:B------:R-:W-:Y:S02]  /*14fb0*/  IMAD.U32 R13, R6, 0x10000, RZ ;  /* 0x00010000060d7824 */ /* 0x000fe400078e00ff */
[-C--:B------:R-:W-:Y:S01]  /*14fc0*/  FMUL.FTZ R9, R9, R12.reuse ;  /* 0x0000000c09097220 */ /* 0x080fe20000410000 */
[-C--:B------:R-:W-:Y:S01]  /*14fd0*/  FMUL.FTZ R27, R24, R25.reuse ;  /* 0x00000019181b7220 */ /* 0x080fe20000410000 */
[----:B------:R-:W-:Y:S02]  /*14fe0*/  IMAD.U32 R24, R88, 0x10000, RZ ;  /* 0x0001000058187824 */ /* 0x000fe400078e00ff */
[C---:B------:R-:W-:Y:S01]  /*14ff0*/  FFMA.FTZ R26, R5.reuse, R12, -R26 ;  /* 0x0000000c051a7223 */ /* 0x040fe2000001081a */
[----:B------:R-:W-:Y:S01]  /*15000*/  FFMA.FTZ R20, R5, R20, R9 ;  /* 0x0000001405147223 */ /* 0x000fe20000010009 */
        /* <DEDUP_REMOVED lines=8> */
[----:B------:R-:W-:Y:S01]  /*15090*/  FFMA.FTZ R21, R13, R12, -R14 ;  /* 0x0000000c0d157223 */ /* 0x000fe2000001080e */
[C---:B------:R-:W-:Y:S01]  /*150a0*/  FMUL.FTZ R25, R10.reuse, R9 ;  /* 0x000000090a197220 */ /* 0x040fe20000410000 */
[----:B------:R-:W-:Y:S01]  /*150b0*/  LOP3.LUT R11, R11, 0xffff0000, RZ, 0xc0, !PT ;  /* 0xffff00000b0b7812 */ /* 0x000fe200078ec0ff */
[-C--:B------:R-:W-:Y:S01]  /*150c0*/  FMUL.FTZ R10, R10, R5.reuse ;  /* 0x000000050a0a7220 */ /* 0x080fe20000410000 */
[----:B------:R-:W-:Y:S01]  /*150d0*/  LOP3.LUT R14, R89, 0xffff0000, RZ, 0xc0, !PT ;  /* 0xffff0000590e7812 */ /* 0x000fe200078ec0ff */
[----:B------:R-:W-:Y:S01]  /*150e0*/  FFMA.FTZ R28, R13, R24, R28 ;  /* 0x000000180d1c7223 */ /* 0x000fe2000001001c */
[----:B------:R-:W-:Y:S01]  /*150f0*/  LOP3.LUT R12, R93, 0xffff0000, RZ, 0xc0, !PT ;  /* 0xffff00005d0c7812 */ /* 0x000fe200078ec0ff */
[C---:B------:R-:W-:Y:S01]  /*15100*/  FFMA.FTZ R24, R6.reuse, R5, -R25 ;  /* 0x0000000506187223 */ /* 0x040fe20000010819 */
[----:B------:R-:W-:Y:S01]  /*15110*/  FFMA.FTZ R25, R6, R9, R10 ;  /* 0x0000000906197223 */ /* 0x000fe2000001000a */
[----:B------:R-:W-:-:S02]  /*15120*/  IMAD.U32 R15, R8, 0x10000, RZ ;  /* 0x00010000080f7824 */ /* 0x000fc400078e00ff */
[C---:B------:R-:W-:Y:S01]  /*15130*/  FMUL.FTZ R30, R11.reuse, R14 ;  /* 0x0000000e0b1e7220 */ /* 0x040fe20000410000 */
[-C--:B------:R-:W-:Y:S01]  /*15140*/  FMUL.FTZ R10, R11, R12.reuse ;  /* 0x0000000c0b0a7220 */ /* 0x080fe20000410000 */
[----:B------:R-:W-:Y:S01]  /*15150*/  LOP3.LUT R8, R8, 0xffff0000, RZ, 0xc0, !PT ;  /* 0xffff000008087812 */ /* 0x000fe200078ec0ff */
[C---:B------:R-:W-:Y:S01]  /*15160*/  IMAD.U32 R6, R86.reuse, 0x10000, RZ ;  /* 0x0001000056067824 */ /* 0x040fe200078e00ff */
[----:B------:R-:W-:Y:S01]  /*15170*/  LOP3.LUT R11, R86, 0xffff0000, RZ, 0xc0, !PT ;  /* 0xffff0000560b7812 */ /* 0x000fe200078ec0ff */
[C---:B------:R-:W-:Y:S01]  /*15180*/  IMAD.U32 R5, R90.reuse, 0x10000, RZ ;  /* 0x000100005a057824 */ /* 0x040fe200078e00ff */
[----:B------:R-:W-:Y:S01]  /*15190*/  LOP3.LUT R9, R90, 0xffff0000, RZ, 0xc0, !PT ;  /* 0xffff00005a097812 */ /* 0x000fe200078ec0ff */
[C---:B------:R-:W-:Y:S02]  /*151a0*/  IMAD.U32 R0, R4.reuse, 0x10000, RZ ;  /* 0x0001000004007824 */ /* 0x040fe400078e00ff */
[C---:B------:R-:W-:Y:S01]  /*151b0*/  FFMA.FTZ R30, R7.reuse, R12, -R30 ;  /* 0x0000000c071e7223 */ /* 0x040fe2000001081e */
[----:B------:R-:W-:Y:S01]  /*151c0*/  FFMA.FTZ R14, R7, R14, R10 ;  /* 0x0000000e070e7223 */ /* 0x000fe2000001000a */
[----:B------:R-:W-:Y:S01]  /*151d0*/  LOP3.LUT R4, R4, 0xffff0000, RZ, 0xc0, !PT ;  /* 0xffff000004047812 */ /* 0x000fe200078ec0ff */
        /* <DEDUP_REMOVED lines=18> */
.L_x_2466:
[----:B------:R-:W-:Y:S05]  /*15300*/  BSYNC B0 ;  /* 0x0000000000007941 */ /* 0x000fea0003800000 */
.L_x_2414:
        /* <DEDUP_REMOVED lines=8> */
.L_x_2412:
[----:B------:R-:W2:Y:S02]  /*15390*/  LDL R0, [R1+0x60] ;  /* 0x0000600001007983 */ /* 0x000ea40000100800 */
[----:B--2---:R-:W-:-:S13]  /*153a0*/  R2UR UR4, R0 ;  /* 0x00000000000472ca */ /* 0x004fda00000e0000 */
[----:B------:R-:W-:-:S05]  /*153b0*/  IMAD.U32 R0, RZ, RZ, UR4 ;  /* 0x00000004ff007e24 */ /* 0x000fca000f8e00ff */
[----:B------:R-:W-:-:S13]  /*153c0*/  ISETP.NE.AND P0, PT, R0, 0x3, PT ;  /* 0x000000030000780c */ /* 0x000fda0003f05270 */
[----:B------:R-:W-:Y:S05]  /*153d0*/  @!P0 BRA `(.L_x_2513) ;  /* 0x0000000000048947 */ /* 0x000fea0003800000 */
[----:B------:R-:W-:Y:S01]  /*153e0*/  BPT.TRAP 0x1 ;  /* 0x000000040000795c */ /* 0x000fe20000300000 */
.L_x_2513:
[----:B------:R-:W-:Y:S01]  /*153f0*/  IMAD R0, R214, 0x8, R16 ;  /* 0x00000008d6007824 */ /* 0x000fe200078e0210 */
[----:B01----:R-:W-:-:S04]  /*15400*/  SHF.L.U32 R3, R219, 0x1f, RZ ;  /* 0x0000001fdb037819 */ /* 0x003fc800000006ff */
[----:B------:R0:W1:Y:S01]  /*15410*/  SYNCS.PHASECHK.TRANS64.TRYWAIT P2, [R0+URZ+0x38830], R3 ;  /* 0x03883003000075a7 */ /* 0x000062000804017f */
[----:B------:R-:W-:Y:S05]  /*15420*/  @!P0 BRA `(.L_x_2514) ;  /* 0x0000000000048947 */ /* 0x000fea0003800000 */
[----:B------:R-:W-:Y:S01]  /*15430*/  BPT.TRAP 0x1 ;  /* 0x000000040000795c */ /* 0x000fe20000300000 */
.L_x_2514:
[----:B---34-:R-:W2:Y:S01]  /*15440*/  S2R R4, SR_TID.X ;  /* 0x0000000000047919 */ /* 0x018ea20000002100 */
[----:B------:R-:W-:Y:S01]  /*15450*/  IMAD.MOV.U32 R151, RZ, RZ, RZ ;  /* 0x000000ffff977224 */ /* 0x000fe200078e00ff */
[----:B--2---:R-:W-:-:S04]  /*15460*/  LOP3.LUT R4, R4, 0x7f, RZ, 0xc0, !PT ;  /* 0x0000007f04047812 */ /* 0x004fc800078ec0ff */
[----:B------:R-:W-:Y:S01]  /*15470*/  ISETP.NE.AND P1, PT, R4, RZ, PT ;  /* 0x000000ff0400720c */ /* 0x000fe20003f25270 */
[----:B-1----:R-:W-:-:S12]  /*15480*/  @P2 BRA `(.L_x_2515) ;  /* 0x0000000000082947 */ /* 0x002fd80003800000 */
[----:B------:R-:W1:Y:S02]  /*15490*/  SYNCS.PHASECHK.TRANS64.TRYWAIT P2, [R0+URZ+0x38830], R3 ;  /* 0x03883003000075a7 */ /* 0x000e64000804017f */
[----:B-1----:R-:W-:Y:S05]  /*154a0*/  @!P2 BRA `(.L_x_2516) ;  /* 0x000001b00054a947 */ /* 0x002fea0003800000 */
.L_x_2515:
[----:B------:R-:W-:Y:S05]  /*154b0*/  WARPSYNC.ALL ;  /* 0x0000000000007948 */ /* 0x000fea0003800000 */
[----:B01----:R-:W-:Y:S01]  /*154c0*/  VIADD R3, R16, 0x24400 ;  /* 0x0002440010037836 */ /* 0x003fe20000000000 */
[----:B------:R-:W-:Y:S01]  /*154d0*/  R2UR UR20, R2 ;  /* 0x00000000021472ca */ /* 0x000fe200000e0000 */
[----:B------:R-:W-:Y:S01]  /*154e0*/  IMAD.MOV.U32 R5, RZ, RZ, 0x40000040 ;  /* 0x40000040ff057424 */ /* 0x000fe200078e00ff */
[----:B------:R-:W-:Y:S01]  /*154f0*/  WARPGROUP.ARRIVE ;  /* 0x00000000000079c5 */ /* 0x000fe20000000000 */
[----:B------:R-:W-:Y:S01]  /*15500*/  UMOV UR5, 0x40000040 ;  /* 0x4000004000057882 */ /* 0x000fe20000000000 */
[----:B------:R-:W-:Y:S01]  /*15510*/  SHF.R.U32.HI R3, RZ, 0x4, R3 ;  /* 0x00000004ff037819 */ /* 0x000fe20000011603 */
[----:B------:R-:W-:Y:S01]  /*15520*/  UMOV UR17, UR5 ;  /* 0x0000000500117c82 */ /* 0x000fe20008000000 */
[----:B------:R-:W-:Y:S01]  /*15530*/  R2UR UR7, R5 ;  /* 0x00000000050772ca */ /* 0x000fe200000e0000 */
[----:B------:R-:W-:Y:S01]  /*15540*/  IMAD.U32 R11, RZ, RZ, UR5 ;  /* 0x00000005ff0b7e24 */ /* 0x000fe2000f8e00ff */
[----:B------:R-:W-:Y:S01]  /*15550*/  LOP3.LUT R3, R3, 0x3fff, RZ, 0xc0, !PT ;  /* 0x00003fff03037812 */ /* 0x000fe200078ec0ff */
[----:B------:R-:W-:Y:S01]  /*15560*/  IMAD.MOV.U32 R7, RZ, RZ, 0x40000040 ;  /* 0x40000040ff077424 */ /* 0x000fe200078e00ff */
[----:B------:R-:W-:Y:S01]  /*15570*/  UMOV UR9, UR17 ;  /* 0x0000001100097c82 */ /* 0x000fe20008000000 */
[----:B------:R-:W-:Y:S01]  /*15580*/  UMOV UR13, UR17 ;  /* 0x00000011000d7c82 */ /* 0x000fe20008000000 */
[----:B------:R-:W-:Y:S01]  /*15590*/  LOP3.LUT R222, R3, 0x10000, RZ, 0xfc, !PT ;  /* 0x0001000003de7812 */ /* 0x000fe200078efcff */
[----:B------:R-:W-:Y:S01]  /*155a0*/  ULOP3.LUT UR20, UR20, 0x10000, URZ, 0xfc, !UPT ;  /* 0x0001000014147892 */ /* 0x000fe2000f8efc3f */
[----:B------:R-:W-:Y:S01]  /*155b0*/  IMAD.MOV.U32 R3, RZ, RZ, 0x40000040 ;  /* 0x40000040ff037424 */ /* 0x000fe200078e00ff */
[----:B------:R-:W-:Y:S01]  /*155c0*/  R2UR UR11, R7 ;  /* 0x00000000070b72ca */ /* 0x000fe200000e0000 */
[----:B------:R-:W-:Y:S01]  /*155d0*/  IMAD.MOV.U32 R7, RZ, RZ, 0x40000040 ;  /* 0x40000040ff077424 */ /* 0x000fe200078e00ff */
[----:B------:R-:W-:Y:S01]  /*155e0*/  UMOV UR25, 0x40000040 ;  /* 0x4000004000197882 */ /* 0x000fe20000000000 */
[----:B------:R-:W-:-:S02]  /*155f0*/  IMAD R4, R214, 0xa00, R222 ;  /* 0x00000a00d6047824 */ /* 0x000fc400078e02de */
[----:B------:R-:W-:Y:S01]  /*15600*/  UMOV UR4, UR20 ;  /* 0x0000001400047c82 */ /* 0x000fe20008000000 */
[----:B------:R-:W-:Y:S01]  /*15610*/  R2UR UR19, R7 ;  /* 0x00000000071372ca */ /* 0x000fe200000e0000 */
[C---:B------:R-:W-:Y:S01]  /*15620*/  VIADD R2, R4.reuse, 0x80 ;  /* 0x0000008004027836 */ /* 0x040fe20000000000 */
[C---:B------:R-:W-:Y:S01]  /*15630*/  R2UR UR6, R4.reuse ;  /* 0x00000000040672ca */ /* 0x040fe200000e0000 */
[----:B------:R-:W-:Y:S01]  /*15640*/  UMOV UR16, UR4 ;  /* 0x0000000400107c82 */ /* 0x000fe20008000000 */
[----:B------:R-:W-:Y:S01]  /*15650*/  IMAD.U32 R10, RZ, RZ, UR4 ;  /* 0x00000004ff0a7e24 */ /* 0x000fe2000f8e00ff */
[----:B------:R-:W-:Y:S01]  /*15660*/  UMOV UR8, UR16 ;  /* 0x0000001000087c82 */ /* 0x000fe20008000000 */
[C---:B------:R-:W-:Y:S01]  /*15670*/  VIADD R6, R4.reuse, 0x100 ;  /* 0x0000010004067836 */ /* 0x040fe20000000000 */
[----:B------:R-:W-:Y:S01]  /*15680*/  UMOV UR12, UR16 ;  /* 0x00000010000c7c82 */ /* 0x000fe20008000000 */
[----:B------:R-:W-:Y:S01]  /*15690*/  VIADD R8, R4, 0x2 ;  /* 0x0000000204087836 */ /* 0x000fe20000000000 */
[----:B------:R0:W-:Y:S01]  /*156a0*/  STL.64 [R1+0x48], R10 ;  /* 0x0000480a01007387 */ /* 0x0001e20000100a00 */
[----:B------:R-:W-:Y:S01]  /*156b0*/  IMAD.MOV.U32 R9, RZ, RZ, 0x40000040 ;  /* 0x40000040ff097424 */ /* 0x000fe200078e00ff */
[----:B------:R-:W-:Y:S01]  /*156c0*/  R2UR UR10, R6 ;  /* 0x00000000060a72ca */ /* 0x000fe200000e0000 */
[----:B------:R-:W-:Y:S01]  /*156d0*/  VIADD R6, R4, 0x200 ;  /* 0x0000020004067836 */ /* 0x000fe20000000000 */
[----:B------:R-:W-:Y:S01]  /*156e0*/  R2UR UR26, R8 ;  /* 0x00000000081a72ca */ /* 0x000fe200000e0000 */
[----:B------:R-:W-:Y:S01]  /*156f0*/  IMAD.MOV.U32 R7, RZ, RZ, 0x40000040 ;  /* 0x40000040ff077424 */ /* 0x000fe200078e00ff */
        /* <DEDUP_REMOVED lines=13> */
[----:B------:R-:W-:-:S02]  /*157d0*/  IMAD.MOV.U32 R3, RZ, RZ, 0x40000040 ;  /* 0x40000040ff037424 */ /* 0x000fc400078e00ff */
[----:B------:R-:W-:Y:S02]  /*157e0*/  VIADD R8, R4, 0x4 ;  /* 0x0000000404087836 */ /* 0x000fe40000000000 */
[----:B------:R-:W-:Y:S02]  /*157f0*/  IMAD.MOV.U32 R9, RZ, RZ, 0x40000040 ;  /* 0x40000040ff097424 */ /* 0x000fe400078e00ff */
[----:B0-----:R-:W-:Y:S01]  /*15800*/  IMAD.U32 R11, RZ, RZ, UR25 ;  /* 0x00000019ff0b7e24 */ /* 0x001fe2000f8e00ff */
[----:B------:R-:W-:Y:S02]  /*15810*/  WARPGROUP.DEPBAR.LE gsb0, 0x0 ;  /* 0x00008000000079c5 */ /* 0x000fe40000010000 */
[----:B------:R-:W-:-:S06]  /*15820*/  WARPGROUP.ARRIVE ;  /* 0x00000000000079c5 */ /* 0x000fcc0000000000 */
[----:B------:R-:W-:Y:S01]  /*15830*/  HGMMA.64x16x16.F32.BF16 R48, gdesc[UR4], RZ, !UPT, gsb0 ;  /* 0x00200000043079f0 */ /* 0x000fe2000c0018ff */
[----:B------:R-:W-:-:S07]  /*15840*/  UIADD3 UR4, UR20, 0x2, URZ ;  /* 0x0000000214047890 */ /* 0x000fce000fffe03f */
[----:B------:R-:W-:Y:S02]  /*15850*/  UMOV UR24, UR4 ;  /* 0x0000000400187c82 */ /* 0x000fe40008000000 */
[----:B------:R-:W-:-:S05]  /*15860*/  IMAD.U32 R10, RZ, RZ, UR24 ;  /* 0x00000018ff0a7e24 */ /* 0x000fca000f8e00ff */
[----:B------:R0:W-:Y:S01]  /*15870*/  STL.64 [R1+0x40], R10 ;  /* 0x0000400a01007387 */ /* 0x0001e20000100a00 */
[----:B------:R-:W-:Y:S02]  /*15880*/  WARPGROUP.DEPBAR.LE gsb0, 0x0 ;  /* 0x00008000000079c5 */ /* 0x000fe40000010000 */
[----:B-----5:R-:W-:-:S06]  /*15890*/  WARPGROUP.ARRIVE ;  /* 0x00000000000079c5 */ /* 0x020fcc0000000000 */
[----:B------:R-:W-:Y:S01]  /*158a0*/  HGMMA.64x16x16.F32.BF16 R40, gdesc[UR8], RZ, !UPT, gsb0 ;  /* 0x00200000082879f0 */ /* 0x000fe2000c0018ff */
[----:B------:R-:W-:Y:S01]  /*158b0*/  UMOV UR8, UR24 ;  /* 0x0000001800087c82 */ /* 0x000fe20008000000 */
[----:B------:R-:W-:Y:S01]  /*158c0*/  UMOV UR9, UR25 ;  /* 0x0000001900097c82 */ /* 0x000fe20008000000 */
[----:B------:R-:W-:Y:S01]  /*158d0*/  UMOV UR4, UR8 ;  /* 0x0000000800047c82 */ /* 0x000fe20008000000 */
[----:B------:R-:W-:Y:S01]  /*158e0*/  UMOV UR5, UR9 ;  /* 0x0000000900057c82 */ /* 0x000fe20008000000 */
[----:B------:R-:W-:Y:S02]  /*158f0*/  WARPGROUP.DEPBAR.LE gsb0, 0x0 ;  /* 0x00008000000079c5 */ /* 0x000fe40000010000 */
[----:B------:R-:W-:-:S06]  /*15900*/  WARPGROUP.ARRIVE ;  /* 0x00000000000079c5 */ /* 0x000fcc0000000000 */
[----:B------:R-:W-:Y:S01]  /*15910*/  HGMMA.64x16x16.F32.BF16 R32, gdesc[UR12], RZ, !UPT, gsb0 ;  /* 0x002000000c2079f0 */ /* 0x000fe2000c0018ff */
        /* <DEDUP_REMOVED lines=337> */
[----:B------:R-:W-:Y:S02]  /*16e30*/  R2UR UR6, R2 ;  /* 0x00000000020672ca */ /* 0x000fe400000e0000 */
[----:B------:R-:W-:-:S04]  /*16e40*/  R2UR UR7, R3 ;  /* 0x00000000030772ca */ /* 0x000fc800000e0000 */
[----:B------:R-:W-:Y:S02]  /*16e50*/  UMOV UR24, UR4 ;  /* 0x0000000400187c82 */ /* 0x000fe40008000000 */
[----:B------:R-:W-:Y:S01]  /*16e60*/  IMAD.U32 R10, RZ, RZ, UR24 ;  /* 0x00000018ff0a7e24 */ /* 0x000fe2000f8e00ff */
[----:B------:R-:W-:Y:S02]  /*16e70*/  WARPGROUP.DEPBAR.LE gsb0, 0x0 ;  /* 0x00008000000079c5 */ /* 0x000fe40000010000 */
[----:B------:R-:W-:Y:S01]  /*16e80*/  WARPGROUP.ARRIVE ;  /* 0x00000000000079c5 */ /* 0x000fe20000000000 */
[----:B------:R-:W-:Y:S01]  /*16e90*/  VIADD R2, R4, 0x582 ;  /* 0x0000058204027836 */ /* 0x000fe20000000000 */
[----:B------:R-:W-:Y:S01]  /*16ea0*/  UIADD3 UR56, UR20, 0x804, URZ ;  /* 0x0000080414387890 */ /* 0x000fe2000fffe03f */
[----:B------:R-:W-:Y:S01]  /*16eb0*/  IMAD.MOV.U32 R3, RZ, RZ, 0x40000040 ;  /* 0x40000040ff037424 */ /* 0x000fe200078e00ff */
[----:B------:R-:W-:Y:S01]  /*16ec0*/  UMOV UR57, 0x40000040 ;  /* 0x4000004000397882 */ /* 0x000fe20000000000 */
[----:B------:R-:W-:Y:S01]  /*16ed0*/  UIADD3 UR52, UR20, 0x806, URZ ;  /* 0x0000080614347890 */ /* 0x000fe2000fffe03f */
[----:B------:R-:W-:Y:S01]  /*16ee0*/  HGMMA.64x16x16.F32.BF16 R32, gdesc[UR8], R32, gsb0 ;  /* 0x00200000082079f0 */ /* 0x000fe20008001820 */
[----:B------:R-:W-:Y:S01]  /*16ef0*/  UMOV UR8, UR24 ;  /* 0x0000001800087c82 */ /* 0x000fe20008000000 */
[----:B------:R-:W-:Y:S01]  /*16f00*/  UMOV UR9, UR25 ;  /* 0x0000001900097c82 */ /* 0x000fe20008000000 */
[----:B------:R-:W-:Y:S01]  /*16f10*/  UMOV UR16, UR8 ;  /* 0x0000000800107c82 */ /* 0x000fe20008000000 */
[----:B------:R-:W-:Y:S01]  /*16f20*/  UMOV UR17, UR9 ;  /* 0x0000000900117c82 */ /* 0x000fe20008000000 */
[----:B------:R-:W-:Y:S01]  /*16f30*/  UMOV UR4, UR8 ;  /* 0x0000000800047c82 */ /* 0x000fe20008000000 */
[----:B------:R-:W-:Y:S01]  /*16f40*/  UMOV UR5, UR9 ;  /* 0x0000000900057c82 */ /* 0x000fe20008000000 */
[----:B------:R-:W-:Y:S01]  /*16f50*/  UMOV UR53, 0x40000040 ;  /* 0x4000004000357882 */ /* 0x000fe20000000000 */
[----:B------:R-:W-:Y:S01]  /*16f60*/  UIADD3 UR48, UR20, 0xc00, URZ ;  /* 0x00000c0014307890 */ /* 0x000fe2000fffe03f */
[----:B------:R0:W-:Y:S01]  /*16f70*/  STL.64 [R1+0x8], R10 ;  /* 0x0000080a01007387 */ /* 0x0001e20000100a00 */
[----:B------:R-:W-:Y:S01]  /*16f80*/  UMOV UR49, 0x40000040 ;  /* 0x4000004000317882 */ /* 0x000fe20000000000 */
[----:B------:R-:W-:Y:S01]  /*16f90*/  UIADD3 UR44, UR20, 0xc02, URZ ;  /* 0x00000c02142c7890 */ /* 0x000fe2000fffe03f */
[----:B------:R-:W-:Y:S01]  /*16fa0*/  UMOV UR45, 0x40000040 ;  /* 0x40000040002d7882 */ /* 0x000fe20000000000 */
[----:B------:R-:W-:Y:S01]  /*16fb0*/  UIADD3 UR40, UR20, 0xc04, URZ ;  /* 0x00000c0414287890 */ /* 0x000fe2000fffe03f */
[----:B------:R-:W2:Y:S01]  /*16fc0*/  LDL R13, [R1+0x68] ;  /* 0x00006800010d7983 */ /* 0x000ea20000100800 */
[----:B------:R-:W-:-:S03]  /*16fd0*/  UMOV UR41, 0x40000040 ;  /* 0x4000004000297882 */ /* 0x000fc60000000000 */
[----:B0-----:R-:W3:Y:S01]  /*16fe0*/  LDL R11, [R1+0x64] ;  /* 0x00006400010b7983 */ /* 0x001ee20000100800 */
        /* <DEDUP_REMOVED lines=9> */
[----:B------:R-:W-:Y:S02]  /*17080*/  R2UR UR10, R6 ;  /* 0x00000000060a72ca */ /* 0x000fe400000e0000 */
[----:B------:R-:W-:Y:S01]  /*17090*/  R2UR UR11, R7 ;  /* 0x00000000070b72ca */ /* 0x000fe200000e0000 */
[----:B------:R-:W-:Y:S02]  /*170a0*/  WARPGROUP.DEPBAR.LE gsb0, 0x0 ;  /* 0x00008000000079c5 */ /* 0x000fe40000010000 */
[----:B------:R-:W-:-:S06]  /*170b0*/  WARPGROUP.ARRIVE ;  /* 0x00000000000079c5 */ /* 0x000fcc0000000000 */
[----:B------:R-:W-:Y:S01]  /*170c0*/  HGMMA.64x16x16.F32.BF16 R56, gdesc[UR24], R56, gsb0 ;  /* 0x00200000183879f0 */ /* 0x000fe20008001838 */
[----:B------:R-:W-:Y:S01]  /*170d0*/  R2UR UR26, R8 ;  /* 0x00000000081a72ca */ /* 0x000fe200000e0000 */
[----:B------:R-:W-:Y:S01]  /*170e0*/  UMOV UR25, 0x40000040 ;  /* 0x4000004000197882 */ /* 0x000fe20000000000 */
[----:B------:R-:W-:Y:S01]  /*170f0*/  R2UR UR27, R9 ;  /* 0x00000000091b72ca */ /* 0x000fe200000e0000 */
[----:B------:R-:W-:Y:S02]  /*17100*/  WARPGROUP.DEPBAR.LE gsb0, 0x0 ;  /* 0x00008000000079c5 */ /* 0x000fe40000010000 */
[----:B------:R-:W-:Y:S01]  /*17110*/  WARPGROUP.ARRIVE ;  /* 0x00000000000079c5 */ /* 0x000fe20000000000 */
[C---:B------:R-:W-:Y:S02]  /*17120*/  VIADD R6, R4.reuse, 0x602 ;  /* 0x0000060204067836 */ /* 0x040fe40000000000 */
[----:B------:R-:W-:Y:S02]  /*17130*/  IMAD.MOV.U32 R7, RZ, RZ, 0x40000040 ;  /* 0x40000040ff077424 */ /* 0x000fe400078e00ff */
[----:B------:R-:W-:Y:S01]  /*17140*/  VIADD R8, R4, 0x504 ;  /* 0x0000050404087836 */ /* 0x000fe20000000000 */
[----:B------:R-:W-:Y:S01]  /*17150*/  HGMMA.64x16x16.F32.BF16 R48, gdesc[UR16], R48, gsb0 ;  /* 0x00200000103079f0 */ /* 0x000fe20008001830 */
[----:B------:R-:W-:Y:S01]  /*17160*/  UIADD3 UR36, UR20, 0xc06, URZ ;  /* 0x00000c0614247890 */ /* 0x000fe2000fffe03f */
[----:B------:R-:W-:Y:S01]  /*17170*/  IMAD.U32 R15, RZ, RZ, UR25 ;  /* 0x00000019ff0f7e24 */ /* 0x000fe2000f8e00ff */
[----:B------:R-:W-:-:S02]  /*17180*/  WARPGROUP.DEPBAR.LE gsb0, 0x0 ;  /* 0x00008000000079c5 */ /* 0x000fc40000010000 */
[----:B------:R-:W-:-:S06]  /*17190*/  WARPGROUP.ARRIVE ;  /* 0x00000000000079c5 */ /* 0x000fcc0000000000 */
[----:B------:R-:W-:Y:S01]  /*171a0*/  HGMMA.64x16x16.F32.BF16 R40, gdesc[UR12], R40, gsb0 ;  /* 0x002000000c2879f0 */ /* 0x000fe20008001828 */
[----:B------:R-:W-:-:S07]  /*171b0*/  UIADD3 UR12, UR20, 0x802, URZ ;  /* 0x00000802140c7890 */ /* 0x000fce000fffe03f */
[----:B------:R-:W-:Y:S01]  /*171c0*/  UMOV UR24, UR12 ;  /* 0x0000000c00187c82 */ /* 0x000fe20008000000 */
[----:B------:R-:W-:Y:S01]  /*171d0*/  R2UR UR18, R2 ;  /* 0x00000000021272ca */ /* 0x000fe200000e0000 */
[----:B------:R-:W-:Y:S02]  /*171e0*/  WARPGROUP.DEPBAR.LE gsb0, 0x0 ;  /* 0x00008000000079c5 */ /* 0x000fe40000010000 */
[----:B------:R-:W-:Y:S01]  /*171f0*/  WARPGROUP.ARRIVE ;  /* 0x00000000000079c5 */ /* 0x000fe20000000000 */
[----:B------:R-:W-:Y:S01]  /*17200*/  R2UR UR19, R3 ;  /* 0x00000000031372ca */ /* 0x000fe200000e0000 */
[----:B------:R-:W-:Y:S01]  /*17210*/  IMAD.MOV.U32 R9, RZ, RZ, 0x40000040 ;  /* 0x40000040ff097424 */ /* 0x000fe200078e00ff */
[----:B------:R-:W-:Y:S01]  /*17220*/  R2UR UR14, R6 ;  /* 0x00000000060e72ca */ /* 0x000fe200000e0000 */
[----:B------:R-:W-:Y:S01]  /*17230*/  UMOV UR37, 0x40000040 ;  /* 0x4000004000257882 */ /* 0x000fe20000000000 */
[----:B------:R-:W-:Y:S01]  /*17240*/  R2UR UR15, R7 ;  /* 0x00000000070f72ca */ /* 0x000fe200000e0000 */
[----:B------:R-:W-:Y:S01]  /*17250*/  HGMMA.64x16x16.F32.BF16 R32, gdesc[UR4], R32, gsb0 ;  /* 0x00200000042079f0 */ /* 0x000fe20008001820 */
[----:B------:R-:W-:Y:S01]  /*17260*/  R2UR UR58, R8 ;  /* 0x00000000083a72ca */ /* 0x000fe200000e0000 */
[----:B------:R-:W-:Y:S01]  /*17270*/  IMAD.U32 R14, RZ, RZ, UR24 ;  /* 0x00000018ff0e7e24 */ /* 0x000fe2000f8e00ff */
[----:B------:R-:W-:-:S02]  /*17280*/  WARPGROUP.DEPBAR.LE gsb0, 0x0 ;  /* 0x00008000000079c5 */ /* 0x000fc40000010000 */
        /* <DEDUP_REMOVED lines=12> */
[----:B------:R-:W-:Y:S01]  /*17350*/  UMOV UR12, UR4 ;  /* 0x00000004000c7c82 */ /* 0x000fe20008000000 */
[----:B------:R-:W-:Y:S01]  /*17360*/  UMOV UR13, UR5 ;  /* 0x00000005000d7c82 */ /* 0x000fe20008000000 */
[----:B------:R-:W-:Y:S01]  /*17370*/  VIADD R2, R4, 0x682 ;  /* 0x0000068204027836 */ /* 0x000fe20000000000 */
[----:B------:R-:W-:Y:S02]  /*17380*/  WARPGROUP.DEPBAR.LE gsb0, 0x0 ;  /* 0x00008000000079c5 */ /* 0x000fe40000010000 */
[----:B------:R-:W-:-:S06]  /*17390*/  WARPGROUP.ARRIVE ;  /* 0x00000000000079c5 */ /* 0x000fcc0000000000 */
[----:B------:R-:W-:Y:S01]  /*173a0*/  HGMMA.64x16x16.F32.BF16 R40, gdesc[UR12], R40, gsb0 ;  /* 0x002000000c2879f0 */ /* 0x000fe20008001828 */
[----:B------:R-:W-:Y:S01]  /*173b0*/  IMAD.MOV.U32 R3, RZ, RZ, 0x40000040 ;  /* 0x40000040ff037424 */ /* 0x000fe200078e00ff */
[----:B------:R-:W-:-:S04]  /*173c0*/  R2UR UR10, R2 ;  /* 0x00000000020a72ca */ /* 0x000fc800000e0000 */
        /* <DEDUP_REMOVED lines=13> */
[----:B------:R-:W-:Y:S01]  /*174a0*/  R2UR UR59, R9 ;  /* 0x00000000093b72ca */ /* 0x000fe200000e0000 */
[----:B------:R-:W-:Y:S02]  /*174b0*/  VIADD R2, R4, 0x584 ;  /* 0x0000058404027836 */ /* 0x000fe40000000000 */
[----:B------:R-:W-:Y:S01]  /*174c0*/  IMAD.MOV.U32 R3, RZ, RZ, 0x40000040 ;  /* 0x40000040ff037424 */ /* 0x000fe200078e00ff */
[----:B------:R-:W-:Y:S02]  /*174d0*/  WARPGROUP.DEPBAR.LE gsb0, 0x0 ;  /* 0x00008000000079c5 */ /* 0x000fe40000010000 */
[----:B------:R-:W-:-:S07]  /*174e0*/  WARPGROUP.ARRIVE ;  /* 0x00000000000079c5 */ /* 0x000fce0000000000 */
[----:B------:R-:W-:Y:S01]  /*174f0*/  HGMMA.64x16x16.F32.BF16 R56, gdesc[UR56], R56, gsb0 ;  /* 0x00200000383879f0 */ /* 0x000fe20008001838 */
        /* <DEDUP_REMOVED lines=172> */
[----:B------:R-:W-:Y:S01]  /*17fc0*/  UMOV UR16, UR40 ;  /* 0x0000002800107c82 */ /* 0x000fe20008000000 */
[----:B------:R-:W-:Y:S01]  /*17fd0*/  UMOV UR17, UR41 ;  /* 0x0000002900117c82 */ /* 0x000fe20008000000 */
[----:B------:R-:W-:Y:S01]  /*17fe0*/  R2UR UR18, R2 ;  /* 0x00000000021272ca */ /* 0x000fe200000e0000 */
[C---:B------:R-:W-:Y:S01]  /*17ff0*/  VIADD R6, R4.reuse, 0x884 ;  /* 0x0000088404067836 */ /* 0x040fe20000000000 */
[----:B------:R-:W-:Y:S01]  /*18000*/  R2UR UR19, R3 ;  /* 0x00000000031372ca */ /* 0x000fe200000e0000 */
[----:B------:R-:W-:Y:S01]  /*18010*/  IMAD.MOV.U32 R7, RZ, RZ, 0x40000040 ;  /* 0x40000040ff077424 */ /* 0x000fe200078e00ff */
[----:B------:R-:W-:Y:S01]  /*18020*/  UMOV UR12, UR40 ;  /* 0x00000028000c7c82 */ /* 0x000fe20008000000 */
[----:B------:R-:W-:Y:S01]  /*18030*/  UMOV UR13, UR41 ;  /* 0x00000029000d7c82 */ /* 0x000fe20008000000 */
[----:B------:R-:W-:Y:S01]  /*18040*/  UMOV UR8, UR40 ;  /* 0x0000002800087c82 */ /* 0x000fe20008000000 */
[----:B------:R-:W-:Y:S01]  /*18050*/  UMOV UR9, UR41 ;  /* 0x0000002900097c82 */ /* 0x000fe20008000000 */
[----:B------:R-:W-:Y:S01]  /*18060*/  UMOV UR4, UR40 ;  /* 0x0000002800047c82 */ /* 0x000fe20008000000 */
[----:B------:R-:W-:Y:S01]  /*18070*/  UMOV UR5, UR41 ;  /* 0x0000002900057c82 */ /* 0x000fe20008000000 */
[----:B------:R-:W-:-:S02]  /*18080*/  VIADD R8, R4, 0x786 ;  /* 0x0000078604087836 */ /* 0x000fc40000000000 */
[----:B--2---:R-:W-:Y:S01]  /*18090*/  IMAD R13, R225, 0x80, R13 ;  /* 0x00000080e10d7824 */ /* 0x004fe200078e020d */
[----:B------:R0:W-:Y:S01]  /*180a0*/  STL.64 [R1], R14 ;  /* 0x0000000e01007387 */ /* 0x0001e20000100a00 */
[----:B------:R-:W-:Y:S01]  /*180b0*/  IMAD.MOV.U32 R9, RZ, RZ, 0x40000040 ;  /* 0x40000040ff097424 */ /* 0x000fe200078e00ff */
[----:B------:R-:W-:Y:S01]  /*180c0*/  ULDC UR42, c[0x0][0x988] ;  /* 0x00026200002a7ab9 */ /* 0x000fe20000000800 */
[----:B------:R-:W-:Y:S01]  /*180d0*/  @!P1 VIADD R0, R0, 0x38840 ;  /* 0x0003884000009836 */ /* 0x000fe20000000000 */
[----:B------:R-:W-:Y:S01]  /*180e0*/  ULDC UR43, c[0x0][0x988] ;  /* 0x00026200002b7ab9 */ /* 0x000fe20000000800 */
[----:B------:R-:W-:Y:S02]  /*180f0*/  WARPGROUP.DEPBAR.LE gsb0, 0x0 ;  /* 0x00008000000079c5 */ /* 0x000fe40000010000 */
[----:B------:R-:W-:-:S06]  /*18100*/  WARPGROUP.ARRIVE ;  /* 0x00000000000079c5 */ /* 0x000fcc0000000000 */
[----:B------:R-:W-:Y:S01]  /*18110*/  HGMMA.64x16x16.F32.BF16 R48, gdesc[UR16], R48, gsb0 ;  /* 0x00200000103079f0 */ /* 0x000fe20008001830 */
[----:B------:R-:W-:Y:S02]  /*18120*/  R2UR UR14, R6 ;  /* 0x00000000060e72ca */ /* 0x000fe400000e0000 */
[----:B------:R-:W-:Y:S01]  /*18130*/  R2UR UR15, R7 ;  /* 0x00000000070f72ca */ /* 0x000fe200000e0000 */
[----:B------:R-:W-:Y:S01]  /*18140*/  VIADD R2, R4, 0x904 ;  /* 0x0000090404027836 */ /* 0x000fe20000000000 */
[----:B------:R-:W-:Y:S02]  /*18150*/  WARPGROUP.DEPBAR.LE gsb0, 0x0 ;  /* 0x00008000000079c5 */ /* 0x000fe40000010000 */
[----:B------:R-:W-:-:S09]  /*18160*/  WARPGROUP.ARRIVE ;  /* 0x00000000000079c5 */ /* 0x000fd20000000000 */
[----:B------:R-:W-:Y:S01]  /*18170*/  HGMMA.64x16x16.F32.BF16 R40, gdesc[UR12], R40, gsb0 ;  /* 0x002000000c2879f0 */ /* 0x000fe20008001828 */
[----:B------:R-:W-:Y:S01]  /*18180*/  IMAD.MOV.U32 R3, RZ, RZ, 0x40000040 ;  /* 0x40000040ff037424 */ /* 0x000fe200078e00ff */
[----:B------:R-:W-:-:S04]  /*18190*/  R2UR UR10, R2 ;  /* 0x00000000020a72ca */ /* 0x000fc800000e0000 */
[----:B------:R-:W-:Y:S01]  /*181a0*/  R2UR UR11, R3 ;  /* 0x00000000030b72ca */ /* 0x000fe200000e0000 */
[----:B------:R-:W-:Y:S02]  /*181b0*/  WARPGROUP.DEPBAR.LE gsb0, 0x0 ;  /* 0x00008000000079c5 */ /* 0x000fe40000010000 */
[----:B------:R-:W-:-:S10]  /*181c0*/  WARPGROUP.ARRIVE ;  /* 0x00000000000079c5 */ /* 0x000fd40000000000 */
[----:B------:R-:W-:Y:S01]  /*181d0*/  HGMMA.64x16x16.F32.BF16 R32, gdesc[UR8], R32, gsb0 ;  /* 0x00200000082079f0 */ /* 0x000fe20008001820 */
[----:B------:R-:W-:Y:S01]  /*181e0*/  VIADD R6, R4, 0x984 ;  /* 0x0000098404067836 */ /* 0x000fe20000000000 */
[----:B------:R-:W-:Y:S01]  /*181f0*/  R2UR UR38, R8 ;  /* 0x00000000082672ca */ /* 0x000fe200000e0000 */
[----:B------:R-:W-:Y:S01]  /*18200*/  IMAD.MOV.U32 R7, RZ, RZ, 0x40000040 ;  /* 0x40000040ff077424 */ /* 0x000fe200078e00ff */
[----:B------:R-:W-:Y:S01]  /*18210*/  R2UR UR39, R9 ;  /* 0x00000000092772ca */ /* 0x000fe200000e0000 */
[----:B------:R-:W-:Y:S01]  /*18220*/  VIADD R2, R4, 0x806 ;  /* 0x0000080604027836 */ /* 0x000fe20000000000 */
[----:B------:R-:W-:Y:S01]  /*18230*/  R2UR UR6, R6 ;  /* 0x00000000060672ca */ /* 0x000fe200000e0000 */
[----:B------:R-:W-:Y:S01]  /*18240*/  IMAD.MOV.U32 R3, RZ, RZ, 0x40000040 ;  /* 0x40000040ff037424 */ /* 0x000fe200078e00ff */
[----:B------:R-:W-:Y:S01]  /*18250*/  R2UR UR7, R7 ;  /* 0x00000000070772ca */ /* 0x000fe200000e0000 */
[----:B------:R-:W-:Y:S01]  /*18260*/  ULDC UR8, c[0x0][0x9d8] ;  /* 0x0002760000087ab9 */ /* 0x000fe20000000800 */
[----:B------:R-:W-:-:S02]  /*18270*/  WARPGROUP.DEPBAR.LE gsb0, 0x0 ;  /* 0x00008000000079c5 */ /* 0x000fc40000010000 */
[----:B------:R-:W-:-:S09]  /*18280*/  WARPGROUP.ARRIVE ;  /* 0x00000000000079c5 */ /* 0x000fd20000000000 */
        /* <DEDUP_REMOVED lines=8> */
[C---:B------:R-:W-:Y:S01]  /*18310*/  VIADD R6, R4.reuse, 0x886 ;  /* 0x0000088604067836 */ /* 0x040fe20000000000 */
[----:B------:R-:W-:Y:S01]  /*18320*/  @!P1 PRMT R0, RZ, 0x654, R0 ;  /* 0x00000654ff009816 */ /* 0x000fe20000000000 */
[----:B------:R-:W-:Y:S01]  /*18330*/  IMAD.MOV.U32 R7, RZ, RZ, 0x40000040 ;  /* 0x40000040ff077424 */ /* 0x000fe200078e00ff */
[----:B------:R-:W-:Y:S01]  /*18340*/  ULDC UR38, c[0x0][0x9d8] ;  /* 0x0002760000267ab9 */ /* 0x000fe20000000800 */
[----:B------:R-:W-:Y:S01]  /*18350*/  VIADD R8, R4, 0x906 ;  /* 0x0000090604087836 */ /* 0x000fe20000000000 */
[----:B------:R-:W-:Y:S01]  /*18360*/  ULDC UR39, c[0x0][0x9d8] ;  /* 0x0002760000277ab9 */ /* 0x000fe20000000800 */
[----:B------:R-:W-:-:S02]  /*18370*/  WARPGROUP.DEPBAR.LE gsb0, 0x0 ;  /* 0x00008000000079c5 */ /* 0x000fc40000010000 */
[----:B------:R-:W-:-:S06]  /*18380*/  WARPGROUP.ARRIVE ;  /* 0x00000000000079c5 */ /* 0x000fcc0000000000 */
        /* <DEDUP_REMOVED lines=20> */
[----:B------:R-:W-:Y:S01]  /*184d0*/  IMAD R3, R177, -0x50, R227 ;  /* 0xffffffb0b1037824 */ /* 0x000fe200078e02e3 */
[----:B------:R-:W-:Y:S01]  /*184e0*/  UMOV UR4, UR36 ;  /* 0x0000002400047c82 */ /* 0x000fe20008000000 */
[----:B------:R-:W-:Y:S01]  /*184f0*/  UMOV UR5, UR37 ;  /* 0x0000002500057c82 */ /* 0x000fe20008000000 */
[----:B------:R-:W-:Y:S01]  /*18500*/  FMUL.FTZ R58, R58, UR8 ;  /* 0x000000083a3a7c20 */ /* 0x000fe20008410000 */
[----:B------:R-:W-:Y:S01]  /*18510*/  FMUL.FTZ R59, R59, UR8 ;  /* 0x000000083b3b7c20 */ /* 0x000fe20008410000 */
[----:B------:R-:W-:Y:S01]  /*18520*/  IADD3 R4, -R224, 0x51, R3 ;  /* 0x00000051e0047810 */ /* 0x000fe20007ffe103 */
[----:B------:R-:W-:Y:S01]  /*18530*/  FMUL.FTZ R62, R62, UR8 ;  /* 0x000000083e3e7c20 */ /* 0x000fe20008410000 */
[----:B------:R-:W-:-:S02]  /*18540*/  VIADD R3, R3, 0x50 ;  /* 0x0000005003037836 */ /* 0x000fc40000000000 */
[----:B------:R-:W1:Y:S01]  /*18550*/  MUFU.TANH R58, R58 ;  /* 0x0000003a003a7308 */ /* 0x000e620000002400 */
[----:B---3--:R-:W-:Y:S02]  /*18560*/  IMAD R64, R11, -0x2, R4 ;  /* 0xfffffffe0b407824 */ /* 0x008fe400078e0204 */
[----:B------:R-:W-:Y:S01]  /*18570*/  FMUL.FTZ R63, R63, UR8 ;  /* 0x000000083f3f7c20 */ /* 0x000fe20008410000 */
[----:B------:R-:W-:-:S04]  /*18580*/  IMAD R11, R11, -0x2, R3 ;  /* 0xfffffffe0b0b7824 */ /* 0x000fc800078e0203 */
[----:B------:R-:W2:Y:S01]  /*18590*/  MUFU.TANH R59, R59 ;  /* 0x0000003b003b7308 */ /* 0x000ea20000002400 */
[----:B------:R-:W-:Y:S01]  /*185a0*/  IADD3 R4, R64, 0x8, R13 ;  /* 0x0000000840047810 */ /* 0x000fe20007ffe00d */
[----:B------:R-:W-:Y:S01]  /*185b0*/  FMUL.FTZ R50, R50, UR8 ;  /* 0x0000000832327c20 */ /* 0x000fe20008410000 */
[----:B------:R-:W-:Y:S02]  /*185c0*/  WARPGROUP.DEPBAR.LE gsb0, 0x0 ;  /* 0x00008000000079c5 */ /* 0x000fe40000010000 */
[----:B------:R-:W-:-:S06]  /*185d0*/  WARPGROUP.ARRIVE ;  /* 0x00000000000079c5 */ /* 0x000fcc0000000000 */
[----:B------:R-:W-:Y:S01]  /*185e0*/  HGMMA.64x16x16.F32.BF16 R24, gdesc[UR4], R24, gsb0 ;  /* 0x00200000041879f0 */ /* 0x000fe20008001818 */
[----:B------:R-:W3:Y:S01]  /*185f0*/  MUFU.TANH R62, R62 ;  /* 0x0000003e003e7308 */ /* 0x000ee20000002400 */
[----:B0-----:R-:W-:Y:S01]  /*18600*/  VIMNMX R15, R11, R4, PT ;  /* 0x000000040b0f7248 */ /* 0x001fe20003fe0100 */
[----:B------:R-:W-:-:S06]  /*18610*/  FMUL.FTZ R51, R51, UR8 ;  /* 0x0000000833337c20 */ /* 0x000fcc0008410000 */
[----:B------:R-:W0:Y:S01]  /*18620*/  MUFU.TANH R14, R63 ;  /* 0x0000003f000e7308 */ /* 0x000e220000002400 */
[C---:B------:R-:W-:Y:S01]  /*18630*/  ISETP.GT.AND P2, PT, R15.reuse, RZ, PT ;  /* 0x000000ff0f00720c */ /* 0x040fe20003f44270 */
[----:B------:R-:W-:Y:S01]  /*18640*/  FMUL.FTZ R54, R54, UR8 ;  /* 0x0000000836367c20 */ /* 0x000fe20008410000 */
[----:B------:R-:W-:-:S05]  /*18650*/  ISETP.GT.AND P3, PT, R15, 0x1, PT ;  /* 0x000000010f00780c */ /* 0x000fca0003f64270 */
[----:B------:R-:W4:Y:S01]  /*18660*/  MUFU.TANH R12, R50 ;  /* 0x00000032000c7308 */ /* 0x000f220000002400 */
[----:B------:R-:W-:Y:S01]  /*18670*/  ISETP.GT.AND P4, PT, R15, 0x8, PT ;  /* 0x000000080f00780c */ /* 0x000fe20003f84270 */
[----:B------:R-:W-:Y:S01]  /*18680*/  FMUL.FTZ R55, R55, UR8 ;  /* 0x0000000837377c20 */ /* 0x000fe20008410000 */
[----:B-1----:R-:W-:Y:S01]  /*18690*/  FSEL R72, R58, -INF , P2 ;  /* 0xff8000003a487808 */ /* 0x002fe20001000000 */
[----:B------:R-:W-:Y:S01]  /*186a0*/  FMUL.FTZ R42, R42, UR8 ;  /* 0x000000082a2a7c20 */ /* 0x000fe20008410000 */
[----:B--2---:R-:W-:Y:S01]  /*186b0*/  FSEL R59, R59, -INF , P3 ;  /* 0xff8000003b3b7808 */ /* 0x004fe20001800000 */
[----:B------:R-:W-:Y:S01]  /*186c0*/  FMUL.FTZ R43, R43, UR8 ;  /* 0x000000082b2b7c20 */ /* 0x000fe20008410000 */
[----:B------:R-:W-:Y:S01]  /*186d0*/  FMUL.FTZ R46, R46, UR8 ;  /* 0x000000082e2e7c20 */ /* 0x000fe20008410000 */
[----:B------:R-:W1:Y:S01]  /*186e0*/  MUFU.TANH R10, R51 ;  /* 0x00000033000a7308 */ /* 0x000e620000002400 */
[----:B------:R-:W-:Y:S01]  /*186f0*/  ISETP.GT.AND P2, PT, R15, 0x9, PT ;  /* 0x000000090f00780c */ /* 0x000fe20003f44270 */
[----:B------:R-:W-:Y:S01]  /*18700*/  FMUL.FTZ R47, R47, UR8 ;  /* 0x000000082f2f7c20 */ /* 0x000fe20008410000 */
[----:B---3--:R-:W-:Y:S01]  /*18710*/  FSEL R76, R62, -INF , P4 ;  /* 0xff8000003e4c7808 */ /* 0x008fe20002000000 */
[----:B------:R-:W-:Y:S01]  /*18720*/  FMUL.FTZ R34, R34, UR8 ;  /* 0x0000000822227c20 */ /* 0x000fe20008410000 */
[----:B------:R-:W-:Y:S01]  /*18730*/  FMNMX.FTZ R9, R72, R59, !PT ;  /* 0x0000003b48097209 */ /* 0x000fe20007810000 */
[----:B------:R-:W-:Y:S01]  /*18740*/  FMUL.FTZ R35, R35, UR8 ;  /* 0x0000000823237c20 */ /* 0x000fe20008410000 */
[----:B------:R-:W-:Y:S01]  /*18750*/  FMUL.FTZ R38, R38, UR8 ;  /* 0x0000000826267c20 */ /* 0x000fe20008410000 */
[----:B------:R-:W2:Y:S01]  /*18760*/  MUFU.TANH R54, R54 ;  /* 0x0000003600367308 */ /* 0x000ea20000002400 */
[----:B------:R-:W-:Y:S01]  /*18770*/  ISETP.GT.AND P3, PT, R15, 0x10, PT ;  /* 0x000000100f00780c */ /* 0x000fe20003f64270 */
[----:B------:R-:W-:Y:S01]  /*18780*/  FMUL.FTZ R39, R39, UR8 ;  /* 0x0000000827277c20 */ /* 0x000fe20008410000 */
[----:B0-----:R-:W-:Y:S01]  /*18790*/  FSEL R14, R14, -INF , P2 ;  /* 0xff8000000e0e7808 */ /* 0x001fe20001000000 */
[----:B------:R-:W-:Y:S01]  /*187a0*/  FMUL.FTZ R2, R56, UR8 ;  /* 0x0000000838027c20 */ /* 0x000fe20008410000 */
[----:B------:R-:W-:Y:S01]  /*187b0*/  FMNMX.FTZ R9, R76, R9, !PT ;  /* 0x000000094c097209 */ /* 0x000fe20007810000 */
[----:B------:R-:W-:Y:S01]  /*187c0*/  FMUL.FTZ R7, R60, UR8 ;  /* 0x000000083c077c20 */ /* 0x000fe20008410000 */
[----:B------:R-:W-:Y:S01]  /*187d0*/  FMUL.FTZ R5, R57, UR8 ;  /* 0x0000000839057c20 */ /* 0x000fe20008410000 */
[----:B------:R-:W0:Y:S01]  /*187e0*/  MUFU.TANH R20, R55 ;  /* 0x0000003700147308 */ /* 0x000e220000002400 */
[----:B------:R-:W-:Y:S01]  /*187f0*/  ISETP.GT.AND P2, PT, R15, 0x11, PT ;  /* 0x000000110f00780c */ /* 0x000fe20003f44270 */
[----:B------:R-:W-:Y:S01]  /*18800*/  FMUL.FTZ R6, R61, UR8 ;  /* 0x000000083d067c20 */ /* 0x000fe20008410000 */
[----:B----4-:R-:W-:Y:S01]  /*18810*/  FSEL R12, R12, -INF , P3 ;  /* 0xff8000000c0c7808 */ /* 0x010fe20001800000 */
[----:B------:R-:W-:Y:S01]  /*18820*/  FMUL.FTZ R49, R49, UR8 ;  /* 0x0000000831317c20 */ /* 0x000fe20008410000 */
[----:B------:R-:W-:Y:S01]  /*18830*/  FMNMX.FTZ R9, R14, R9, !PT ;  /* 0x000000090e097209 */ /* 0x000fe20007810000 */
[----:B------:R-:W-:Y:S01]  /*18840*/  FMUL.FTZ R52, R52, UR8 ;  /* 0x0000000834347c20 */ /* 0x000fe20008410000 */
[----:B------:R-:W-:Y:S01]  /*18850*/  FMUL.FTZ R53, R53, UR8 ;  /* 0x0000000835357c20 */ /* 0x000fe20008410000 */
[----:B------:R-:W3:Y:S01]  /*18860*/  MUFU.TANH R42, R42 ;  /* 0x0000002a002a7308 */ /* 0x000ee20000002400 */
[----:B------:R-:W-:Y:S01]  /*18870*/  ISETP.GT.AND P3, PT, R15, 0x18, PT ;  /* 0x000000180f00780c */ /* 0x000fe20003f64270 */
[----:B------:R-:W-:Y:S01]  /*18880*/  FMUL.FTZ R40, R40, UR8 ;  /* 0x0000000828287c20 */ /* 0x000fe20008410000 */
[----:B-1----:R-:W-:Y:S01]  /*18890*/  FSEL R10, R10, -INF , P2 ;  /* 0xff8000000a0a7808 */ /* 0x002fe20001000000 */
[----:B------:R-:W-:Y:S01]  /*188a0*/  FMUL.FTZ R41, R41, UR8 ;  /* 0x0000000829297c20 */ /* 0x000fe20008410000 */
[----:B------:R-:W-:Y:S01]  /*188b0*/  FMNMX.FTZ R9, R12, R9, !PT ;  /* 0x000000090c097209 */ /* 0x000fe20007810000 */
[----:B------:R-:W-:Y:S01]  /*188c0*/  FMUL.FTZ R44, R44, UR8 ;  /* 0x000000082c2c7c20 */ /* 0x000fe20008410000 */
[----:B------:R-:W-:Y:S01]  /*188d0*/  ULDC UR4, c[0x0][0x988] ;  /* 0x0002620000047ab9 */ /* 0x000fe20000000800 */
[----:B------:R-:W1:Y:S01]  /*188e0*/  MUFU.TANH R43, R43 ;  /* 0x0000002b002b7308 */ /* 0x000e620000002400 */
[----:B------:R-:W-:-:S02]  /*188f0*/  ISETP.GT.AND P2, PT, R15, 0x19, PT ;  /* 0x000000190f00780c */ /* 0x000fc40003f44270 */
[----:B--2---:R-:W-:Y:S02]  /*18900*/  FSEL R8, R54, -INF , P3 ;  /* 0xff80000036087808 */ /* 0x004fe40001800000 */
[----:B------:R-:W-:-:S03]  /*18910*/  FMNMX.FTZ R9, R10, R9, !PT ;  /* 0x000000090a097209 */ /* 0x000fc60007810000 */
[----:B------:R-:W-:Y:S01]  /*18920*/  MUFU.TANH R46, R46 ;  /* 0x0000002e002e7308 */ /* 0x000fe20000002400 */
[----:B------:R-:W-:Y:S02]  /*18930*/  ISETP.GT.AND P3, PT, R15, 0x20, PT ;  /* 0x000000200f00780c */ /* 0x000fe40003f64270 */
[----:B0-----:R-:W-:Y:S02]  /*18940*/  FSEL R20, R20, -INF , P2 ;  /* 0xff80000014147808 */ /* 0x001fe40001000000 */
[----:B------:R-:W-:-:S03]  /*18950*/  FMNMX.FTZ R9, R8, R9, !PT ;  /* 0x0000000908097209 */ /* 0x000fc60007810000 */
[----:B------:R-:W0:Y:S01]  /*18960*/  MUFU.TANH R47, R47 ;  /* 0x0000002f002f7308 */ /* 0x000e220000002400 */
[----:B------:R-:W-:Y:S02]  /*18970*/  WARPGROUP.DEPBAR.LE gsb0, 0x0 ;  /* 0x00008000000079c5 */ /* 0x000fe40000010000 */
[----:B------:R-:W-:Y:S01]  /*18980*/  FMUL.FTZ R4, R26, UR8 ;  /* 0x000000081a047c20 */ /* 0x000fe20008410000 */
[----:B------:R-:W-:Y:S01]  /*18990*/  ISETP.GT.AND P2, PT, R15, 0x21, PT ;  /* 0x000000210f00780c */ /* 0x000fe20003f44270 */
[----:B------:R-:W-:Y:S01]  /*189a0*/  FMUL.FTZ R45, R45, UR8 ;  /* 0x000000082d2d7c20 */ /* 0x000fe20008410000 */
[----:B---3--:R-:W-:Y:S01]  /*189b0*/  FSEL R26, R42, -INF , P3 ;  /* 0xff8000002a1a7808 */ /* 0x008fe20001800000 */
[----:B------:R-:W-:Y:S01]  /*189c0*/  FMUL.FTZ R32, R32, UR8 ;  /* 0x0000000820207c20 */ /* 0x000fe20008410000 */
[----:B------:R1:W2:Y:S01]  /*189d0*/  MUFU.TANH R3, R34 ;  /* 0x0000002200037308 */ /* 0x0002a20000002400 */
[----:B------:R-:W-:Y:S01]  /*189e0*/  FMNMX.FTZ R9, R20, R9, !PT ;  /* 0x0000000914097209 */ /* 0x000fe20007810000 */
[----:B------:R-:W-:Y:S01]  /*189f0*/  FMUL.FTZ R33, R33, UR8 ;  /* 0x0000000821217c20 */ /* 0x000fe20008410000 */
[----:B------:R-:W-:Y:S01]  /*18a00*/  ISETP.GT.AND P3, PT, R15, 0x28, PT ;  /* 0x000000280f00780c */ /* 0x000fe20003f64270 */
[----:B------:R-:W-:Y:S01]  /*18a10*/  FMUL.FTZ R36, R36, UR8 ;  /* 0x0000000824247c20 */ /* 0x000fe20008410000 */
[----:B------:R-:W-:Y:S01]  /*18a20*/  FMNMX.FTZ R9, R26, R9, !PT ;  /* 0x000000091a097209 */ /* 0x000fe20007810000 */
[----:B------:R-:W-:Y:S01]  /*18a30*/  FMUL.FTZ R37, R37, UR8 ;  /* 0x0000000825257c20 */ /* 0x000fe20008410000 */
[----:B------:R-:W-:Y:S01]  /*18a40*/  VIADDMNMX R11, R13, R64, R11, PT ;  /* 0x000000400d0b7246 */ /* 0x000fe2000380010b */
[----:B------:R-:W3:Y:S01]  /*18a50*/  MUFU.TANH R35, R35 ;  /* 0x0000002300237308 */ /* 0x000ee20000002400 */
[----:B-1----:R-:W-:Y:S01]  /*18a60*/  FSEL R34, R43, -INF , P2 ;  /* 0xff8000002b227808 */ /* 0x002fe20001000000 */
[----:B------:R1:W-:Y:S01]  /*18a70*/  @!P1 SYNCS.ARRIVE.TRANS64.RED.A1T0 RZ, [R0+URZ], RZ ;  /* 0x000000ff00ff99a7 */ /* 0x0003e2000810043f */
[----:B------:R-:W-:-:S02]  /*18a80*/  ISETP.GT.AND P2, PT, R15, 0x29, PT ;  /* 0x000000290f00780c */ /* 0x000fc40003f44270 */
[----:B------:R-:W-:-:S03]  /*18a90*/  FMNMX.FTZ R9, R34, R9, !PT ;  /* 0x0000000922097209 */ /* 0x000fc60007810000 */
[----:B------:R4:W1:Y:S01]  /*18aa0*/  MUFU.TANH R50, R38 ;  /* 0x0000002600327308 */ /* 0x0008620000002400 */
[----:B0-----:R-:W-:Y:S01]  /*18ab0*/  FSEL R42, R47, -INF , P2 ;  /* 0xff8000002f2a7808 */ /* 0x001fe20001000000 */
[----:B------:R-:W-:Y:S01]  /*18ac0*/  FMUL.FTZ R27, R27, UR8 ;  /* 0x000000081b1b7c20 */ /* 0x000fe20008410000 */
[----:B----4-:R-:W-:-:S05]  /*18ad0*/  FSEL R38, R46, -INF , P3 ;  /* 0xff8000002e267808 */ /* 0x010fca0001800000 */
[----:B------:R-:W0:Y:S01]  /*18ae0*/  MUFU.TANH R39, R39 ;  /* 0x0000002700277308 */ /* 0x000e220000002400 */
[C---:B------:R-:W-:Y:S02]  /*18af0*/  ISETP.GT.AND P3, PT, R15.reuse, 0x30, PT ;  /* 0x000000300f00780c */ /* 0x040fe40003f64270 */
[----:B------:R-:W-:Y:S01]  /*18b00*/  FMNMX.FTZ R21, R38, R9, !PT ;  /* 0x0000000926157209 */ /* 0x000fe20007810000 */
[----:B------:R-:W-:Y:S01]  /*18b10*/  FMUL.FTZ R9, R30, UR8 ;  /* 0x000000081e097c20 */ /* 0x000fe20008410000 */
[----:B------:R-:W-:Y:S02]  /*18b20*/  ISETP.GT.AND P2, PT, R15, 0x31, PT ;  /* 0x000000310f00780c */ /* 0x000fe40003f44270 */
[----:B--2---:R-:W-:Y:S01]  /*18b30*/  FSEL R30, R3, -INF , P3 ;  /* 0xff800000031e7808 */ /* 0x004fe20001800000 */
[----:B------:R-:W2:Y:S01]  /*18b40*/  MUFU.TANH R4, R4 ;  /* 0x0000000400047308 */ /* 0x000ea20000002400 */
[----:B------:R-:W-:Y:S01]  /*18b50*/  FMNMX.FTZ R21, R42, R21, !PT ;  /* 0x000000152a157209 */ /* 0x000fe20007810000 */
[----:B------:R-:W-:Y:S01]  /*18b60*/  FMUL.FTZ R31, R31, UR8 ;  /* 0x000000081f1f7c20 */ /* 0x000fe20008410000 */
[----:B------:R-:W-:-:S02]  /*18b70*/  ISETP.GT.AND P3, PT, R15, 0x38, PT ;  /* 0x000000380f00780c */ /* 0x000fc40003f64270 */
[----:B---3--:R-:W-:Y:S02]  /*18b80*/  FSEL R46, R35, -INF , P2 ;  /* 0xff800000232e7808 */ /* 0x008fe40001000000 */
[----:B------:R-:W-:Y:S01]  /*18b90*/  FMNMX.FTZ R21, R30, R21, !PT ;  /* 0x000000151e157209 */ /* 0x000fe20007810000 */
[----:B------:R-:W3:Y:S01]  /*18ba0*/  MUFU.TANH R27, R27 ;  /* 0x0000001b001b7308 */ /* 0x000ee20000002400 */
[----:B------:R-:W-:Y:S02]  /*18bb0*/  ISETP.GT.AND P2, PT, R15, 0x39, PT ;  /* 0x000000390f00780c */ /* 0x000fe40003f44270 */
[----:B-1----:R-:W-:Y:S02]  /*18bc0*/  FSEL R50, R50, -INF , P3 ;  /* 0xff80000032327808 */ /* 0x002fe40001800000 */
[----:B------:R-:W-:-:S03]  /*18bd0*/  FMNMX.FTZ R21, R46, R21, !PT ;  /* 0x000000152e157209 */ /* 0x000fc60007810000 */
[----:B------:R-:W1:Y:S01]  /*18be0*/  MUFU.TANH R58, R9 ;  /* 0x00000009003a7308 */ /* 0x000e620000002400 */
[----:B------:R-:W-:Y:S02]  /*18bf0*/  ISETP.GT.AND P3, PT, R15, 0x40, PT ;  /* 0x000000400f00780c */ /* 0x000fe40003f64270 */
[----:B0-----:R-:W-:Y:S02]  /*18c00*/  FSEL R54, R39, -INF , P2 ;  /* 0xff80000027367808 */ /* 0x001fe40001000000 */
[----:B------:R-:W-:-:S03]  /*18c10*/  FMNMX.FTZ R21, R50, R21, !PT ;  /* 0x0000001532157209 */ /* 0x000fc60007810000 */
[----:B------:R-:W0:Y:S01]  /*18c20*/  MUFU.TANH R31, R31 ;  /* 0x0000001f001f7308 */ /* 0x000e220000002400 */
[----:B------:R-:W-:Y:S01]  /*18c30*/  FMUL.FTZ R3, R48, UR8 ;  /* 0x0000000830037c20 */ /* 0x000fe20008410000 */
[C---:B------:R-:W-:Y:S02]  /*18c40*/  ISETP.GT.AND P2, PT, R15.reuse, 0x41, PT ;  /* 0x000000410f00780c */ /* 0x040fe40003f44270 */
[----:B--2---:R-:W-:Y:S02]  /*18c50*/  FSEL R48, R4, -INF , P3 ;  /* 0xff80000004307808 */ /* 0x004fe40001800000 */
[----:B------:R-:W-:Y:S02]  /*18c60*/  FMNMX.FTZ R21, R54, R21, !PT ;  /* 0x0000001536157209 */ /* 0x000fe40007810000 */
[----:B------:R-:W-:Y:S02]  /*18c70*/  ISETP.GT.AND P3, PT, R15, 0x48, PT ;  /* 0x000000480f00780c */ /* 0x000fe40003f64270 */
[----:B---3--:R-:W-:-:S02]  /*18c80*/  FSEL R56, R27, -INF , P2 ;  /* 0xff8000001b387808 */ /* 0x008fc40001000000 */
[----:B------:R-:W-:Y:S02]  /*18c90*/  FMNMX.FTZ R21, R48, R21, !PT ;  /* 0x0000001530157209 */ /* 0x000fe40007810000 */
[----:B------:R-:W-:Y:S02]  /*18ca0*/  ISETP.GT.AND P2, PT, R15, 0x49, PT ;  /* 0x000000490f00780c */ /* 0x000fe40003f44270 */
[----:B-1----:R-:W-:Y:S02]  /*18cb0*/  FSEL R58, R58, -INF , P3 ;  /* 0xff8000003a3a7808 */ /* 0x002fe40001800000 */
[----:B------:R-:W-:Y:S02]  /*18cc0*/  FMNMX.FTZ R21, R56, R21, !PT ;  /* 0x0000001538157209 */ /* 0x000fe40007810000 */
[----:B0-----:R-:W-:Y:S02]  /*18cd0*/  FSEL R60, R31, -INF , P2 ;  /* 0xff8000001f3c7808 */ /* 0x001fe40001000000 */
[----:B------:R-:W-:-:S04]  /*18ce0*/  FMNMX.FTZ R21, R58, R21, !PT ;  /* 0x000000153a157209 */ /* 0x000fc80007810000 */
[----:B------:R-:W-:-:S05]  /*18cf0*/  FMNMX.FTZ R21, R60, R21, !PT ;  /* 0x000000153c157209 */ /* 0x000fca0007810000 */
[----:B------:R-:W0:Y:S01]  /*18d00*/  SHFL.BFLY PT, R4, R21, 0x2, 0x1f ;  /* 0x0c401f0015047f89 */ /* 0x000e2200000e0000 */
[----:B------:R-:W1:Y:S08]  /*18d10*/  MUFU.TANH R2, R2 ;  /* 0x0000000200027308 */ /* 0x000e700000002400 */
[----:B------:R-:W2:Y:S08]  /*18d20*/  MUFU.TANH R5, R5 ;  /* 0x0000000500057308 */ /* 0x000eb00000002400 */
[----:B------:R-:W3:Y:S01]  /*18d30*/  MUFU.TANH R7, R7 ;  /* 0x0000000700077308 */ /* 0x000ee20000002400 */
[----:B0-----:R-:W-:-:S07]  /*18d40*/  FMNMX.FTZ R4, R21, R4, !PT ;  /* 0x0000000415047209 */ /* 0x001fce0007810000 */
[----:B------:R-:W0:Y:S01]  /*18d50*/  MUFU.TANH R6, R6 ;  /* 0x0000000600067308 */ /* 0x000e220000002400 */
[C---:B------:R-:W-:Y:S02]  /*18d60*/  ISETP.GT.AND P2, PT, R11.reuse, RZ, PT ;  /* 0x000000ff0b00720c */ /* 0x040fe40003f44270 */
[----:B------:R-:W-:-:S05]  /*18d70*/  ISETP.GT.AND P3, PT, R11, 0x1, PT ;  /* 0x000000010b00780c */ /* 0x000fca0003f64270 */
[----:B------:R4:W0:Y:S01]  /*18d80*/  MUFU.TANH R9, R3 ;  /* 0x0000000300097308 */ /* 0x0008220000002400 */
[----:B------:R-:W-:Y:S01]  /*18d90*/  ISETP.GT.AND P4, PT, R11, 0x8, PT ;  /* 0x000000080b00780c */ /* 0x000fe20003f84270 */
[----:B----4-:R-:W4:Y:S06]  /*18da0*/  SHFL.BFLY PT, R3, R4, 0x1, 0x1f ;  /* 0x0c201f0004037f89 */ /* 0x010f2c00000e0000 */
[----:B------:R-:W4:Y:S01]  /*18db0*/  MUFU.TANH R49, R49 ;  /* 0x0000003100317308 */ /* 0x000f220000002400 */
[----:B-1----:R-:W-:Y:S02]  /*18dc0*/  FSEL R62, R2, -INF , P2 ;  /* 0xff800000023e7808 */ /* 0x002fe40001000000 */
[----:B--2---:R-:W-:-:S02]  /*18dd0*/  FSEL R13, R5, -INF , P3 ;  /* 0xff800000050d7808 */ /* 0x004fc40001800000 */
[----:B------:R-:W-:Y:S02]  /*18de0*/  ISETP.GT.AND P5, PT, R11, 0x9, PT ;  /* 0x000000090b00780c */ /* 0x000fe40003fa4270 */
[----:B---3--:R-:W-:Y:S01]  /*18df0*/  FSEL R64, R7, -INF , P4 ;  /* 0xff80000007407808 */ /* 0x008fe20002000000 */
[----:B------:R-:W1:Y:S01]  /*18e00*/  MUFU.TANH R52, R52 ;  /* 0x0000003400347308 */ /* 0x000e620000002400 */
[----:B------:R-:W-:Y:S02]  /*18e10*/  FMNMX.FTZ R5, R62, R13, !PT ;  /* 0x0000000d3e057209 */ /* 0x000fe40007810000 */
[C---:B------:R-:W-:Y:S02]  /*18e20*/  ISETP.GT.AND P2, PT, R11.reuse, 0x10, PT ;  /* 0x000000100b00780c */ /* 0x040fe40003f44270 */
[----:B0-----:R-:W-:Y:S02]  /*18e30*/  FSEL R6, R6, -INF , P5 ;  /* 0xff80000006067808 */ /* 0x001fe40002800000 */
[----:B------:R-:W-:Y:S01]  /*18e40*/  FMNMX.FTZ R5, R64, R5, !PT ;  /* 0x0000000540057209 */ /* 0x000fe20007810000 */
[----:B------:R-:W0:Y:S01]  /*18e50*/  MUFU.TANH R53, R53 ;  /* 0x0000003500357308 */ /* 0x000e220000002400 */
[----:B------:R-:W-:-:S02]  /*18e60*/  ISETP.GT.AND P3, PT, R11, 0x11, PT ;  /* 0x000000110b00780c */ /* 0x000fc40003f64270 */
[----:B------:R-:W-:Y:S02]  /*18e70*/  FSEL R66, R9, -INF , P2 ;  /* 0xff80000009427808 */ /* 0x000fe40001000000 */
[----:B------:R-:W-:-:S03]  /*18e80*/  FMNMX.FTZ R5, R6, R5, !PT ;  /* 0x0000000506057209 */ /* 0x000fc60007810000 */
[----:B------:R-:W2:Y:S01]  /*18e90*/  MUFU.TANH R40, R40 ;  /* 0x0000002800287308 */ /* 0x000ea20000002400 */
[----:B----4-:R-:W-:Y:S01]  /*18ea0*/  FMNMX.FTZ R4, R4, R3, !PT ;  /* 0x0000000304047209 */ /* 0x010fe20007810000 */
[----:B------:R-:W-:Y:S01]  /*18eb0*/  IMAD.U32 R3, RZ, RZ, UR4 ;  /* 0x00000004ff037e24 */ /* 0x000fe2000f8e00ff */
[----:B------:R-:W-:Y:S02]  /*18ec0*/  ISETP.GT.AND P5, PT, R11, 0x18, PT ;  /* 0x000000180b00780c */ /* 0x000fe40003fa4270 */
[----:B------:R-:W-:Y:S02]  /*18ed0*/  FSEL R68, R49, -INF , P3 ;  /* 0xff80000031447808 */ /* 0x000fe40001800000 */
[----:B------:R-:W-:Y:S01]  /*18ee0*/  FMNMX.FTZ R5, R66, R5, !PT ;  /* 0x0000000542057209 */ /* 0x000fe20007810000 */
[----:B------:R-:W3:Y:S01]  /*18ef0*/  MUFU.TANH R41, R41 ;  /* 0x0000002900297308 */ /* 0x000ee20000002400 */
[----:B------:R-:W-:Y:S01]  /*18f00*/  ISETP.GT.AND P4, PT, R11, 0x19, PT ;  /* 0x000000190b00780c */ /* 0x000fe20003f84270 */
[----:B------:R-:W-:Y:S01]  /*18f10*/  FMUL.FTZ R2, R4, R3 ;  /* 0x0000000304027220 */ /* 0x000fe20000410000 */
[----:B-1----:R-:W-:-:S02]  /*18f20*/  FSEL R52, R52, -INF , P5 ;  /* 0xff80000034347808 */ /* 0x002fc40002800000 */
[----:B------:R-:W-:-:S03]  /*18f30*/  FMNMX.FTZ R5, R68, R5, !PT ;  /* 0x0000000544057209 */ /* 0x000fc60007810000 */
[----:B------:R-:W1:Y:S01]  /*18f40*/  MUFU.TANH R44, R44 ;  /* 0x0000002c002c7308 */ /* 0x000e620000002400 */
[----:B------:R-:W-:Y:S02]  /*18f50*/  FSETP.NEU.FTZ.AND P3, PT, R4, -INF , PT ;  /* 0xff8000000400780b */ /* 0x000fe40003f7d000 */
[----:B------:R-:W-:Y:S02]  /*18f60*/  ISETP.GT.AND P2, PT, R11, 0x20, PT ;  /* 0x000000200b00780c */ /* 0x000fe40003f44270 */
[----:B0-----:R-:W-:Y:S02]  /*18f70*/  FSEL R70, R53, -INF , P4 ;  /* 0xff80000035467808 */ /* 0x001fe40002000000 */
[----:B------:R-:W-:Y:S01]  /*18f80*/  FMNMX.FTZ R5, R52, R5, !PT ;  /* 0x0000000534057209 */ /* 0x000fe20007810000 */
[----:B------:R-:W0:Y:S01]  /*18f90*/  MUFU.TANH R45, R45 ;  /* 0x0000002d002d7308 */ /* 0x000e220000002400 */
[----:B------:R-:W-:Y:S02]  /*18fa0*/  FSEL R9, R2, RZ, P3 ;  /* 0x000000ff02097208 */ /* 0x000fe40001800000 */
[----:B------:R-:W-:-:S02]  /*18fb0*/  ISETP.GT.AND P3, PT, R11, 0x21, PT ;  /* 0x000000210b00780c */ /* 0x000fc40003f64270 */
[----:B--2---:R-:W-:Y:S02]  /*18fc0*/  FSEL R40, R40, -INF , P2 ;  /* 0xff80000028287808 */ /* 0x004fe40001000000 */
[----:B------:R-:W-:Y:S01]  /*18fd0*/  FMNMX.FTZ R5, R70, R5, !PT ;  /* 0x0000000546057209 */ /* 0x000fe20007810000 */
[----:B------:R-:W2:Y:S01]  /*18fe0*/  MUFU.TANH R32, R32 ;  /* 0x0000002000207308 */ /* 0x000ea20000002400 */
[----:B------:R-:W-:Y:S01]  /*18ff0*/  FFMA.FTZ R209, R72, R3, -R9 ;  /* 0x0000000348d17223 */ /* 0x000fe20000010809 */
[----:B------:R-:W-:Y:S02]  /*19000*/  ISETP.GT.AND P2, PT, R11, 0x28, PT ;  /* 0x000000280b00780c */ /* 0x000fe40003f44270 */
[----:B---3--:R-:W-:Y:S02]  /*19010*/  FSEL R72, R41, -INF , P3 ;  /* 0xff80000029487808 */ /* 0x008fe40001800000 */
[----:B------:R-:W-:Y:S02]  /*19020*/  FMNMX.FTZ R5, R40, R5, !PT ;  /* 0x0000000528057209 */ /* 0x000fe40007810000 */
[----:B------:R-:W3:Y:S01]  /*19030*/  MUFU.TANH R33, R33 ;  /* 0x0000002100217308 */ /* 0x000ee20000002400 */
[----:B------:R-:W-:Y:S01]  /*19040*/  ISETP.GT.AND P3, PT, R11, 0x29, PT ;  /* 0x000000290b00780c */ /* 0x000fe20003f64270 */
[----:B------:R-:W-:Y:S01]  /*19050*/  FMUL.FTZ R24, R24, UR8 ;  /* 0x0000000818187c20 */ /* 0x000fe20008410000 */
[----:B-1----:R-:W-:-:S02]  /*19060*/  FSEL R44, R44, -INF , P2 ;  /* 0xff8000002c2c7808 */ /* 0x002fc40001000000 */
[----:B------:R-:W-:-:S03]  /*19070*/  FMNMX.FTZ R5, R72, R5, !PT ;  /* 0x0000000548057209 */ /* 0x000fc60007810000 */
[----:B------:R-:W1:Y:S01]  /*19080*/  MUFU.TANH R36, R36 ;  /* 0x0000002400247308 */ /* 0x000e620000002400 */
[----:B------:R-:W-:Y:S01]  /*19090*/  ISETP.GT.AND P2, PT, R11, 0x30, PT ;  /* 0x000000300b00780c */ /* 0x000fe20003f44270 */
[----:B------:R-:W-:Y:S01]  /*190a0*/  FMUL.FTZ R25, R25, UR8 ;  /* 0x0000000819197c20 */ /* 0x000fe20008410000 */
[----:B0-----:R-:W-:Y:S02]  /*190b0*/  FSEL R74, R45, -INF , P3 ;  /* 0xff8000002d4a7808 */ /* 0x001fe40001800000 */
[----:B------:R-:W-:-:S03]  /*190c0*/  FMNMX.FTZ R5, R44, R5, !PT ;  /* 0x000000052c057209 */ /* 0x000fc60007810000 */
[----:B------:R-:W0:Y:S01]  /*190d0*/  MUFU.TANH R37, R37 ;  /* 0x0000002500257308 */ /* 0x000e220000002400 */
[----:B------:R-:W-:Y:S01]  /*190e0*/  ISETP.GT.AND P3, PT, R11, 0x31, PT ;  /* 0x000000310b00780c */ /* 0x000fe20003f64270 */
[----:B------:R-:W-:Y:S01]  /*190f0*/  FMUL.FTZ R28, R28, UR8 ;  /* 0x000000081c1c7c20 */ /* 0x000fe20008410000 */
[----:B--2---:R-:W-:Y:S02]  /*19100*/  FSEL R32, R32, -INF , P2 ;  /* 0xff80000020207808 */ /* 0x004fe40001000000 */
[----:B------:R-:W-:-:S03]  /*19110*/  FMNMX.FTZ R5, R74, R5, !PT ;  /* 0x000000054a057209 */ /* 0x000fc60007810000 */
[----:B------:R-:W2:Y:S01]  /*19120*/  MUFU.TANH R24, R24 ;  /* 0x0000001800187308 */ /* 0x000ea20000002400 */
[----:B------:R-:W-:Y:S01]  /*19130*/  FFMA.FTZ R211, R76, R3, -R9 ;  /* 0x000000034cd37223 */ /* 0x000fe20000010809 */
[----:B------:R-:W-:Y:S01]  /*19140*/  ISETP.GT.AND P2, PT, R11, 0x38, PT ;  /* 0x000000380b00780c */ /* 0x000fe20003f44270 */
[----:B------:R-:W-:Y:S01]  /*19150*/  FMUL.FTZ R29, R29, UR8 ;  /* 0x000000081d1d7c20 */ /* 0x000fe20008410000 */
[----:B---3--:R-:W-:Y:S02]  /*19160*/  FSEL R76, R33, -INF , P3 ;  /* 0xff800000214c7808 */ /* 0x008fe40001800000 */
[----:B------:R-:W-:Y:S02]  /*19170*/  FMNMX.FTZ R5, R32, R5, !PT ;  /* 0x0000000520057209 */ /* 0x000fe40007810000 */
[----:B------:R-:W3:Y:S01]  /*19180*/  MUFU.TANH R25, R25 ;  /* 0x0000001900197308 */ /* 0x000ee20000002400 */
[----:B------:R-:W-:Y:S02]  /*19190*/  ISETP.GT.AND P3, PT, R11, 0x39, PT ;  /* 0x000000390b00780c */ /* 0x000fe40003f64270 */
[----:B-1----:R-:W-:-:S02]  /*191a0*/  FSEL R36, R36, -INF , P2 ;  /* 0xff80000024247808 */ /* 0x002fc40001000000 */
[----:B------:R-:W-:-:S03]  /*191b0*/  FMNMX.FTZ R5, R76, R5, !PT ;  /* 0x000000054c057209 */ /* 0x000fc60007810000 */
[----:B------:R-:W1:Y:S01]  /*191c0*/  MUFU.TANH R28, R28 ;  /* 0x0000001c001c7308 */ /* 0x000e620000002400 */
[----:B------:R-:W-:Y:S01]  /*191d0*/  FFMA.FTZ R7, R14, R3, -R9 ;  /* 0x000000030e077223 */ /* 0x000fe20000010809 */
[----:B------:R-:W-:Y:S02]  /*191e0*/  ISETP.GT.AND P2, PT, R11, 0x40, PT ;  /* 0x000000400b00780c */ /* 0x000fe40003f44270 */
[----:B0-----:R-:W-:Y:S02]  /*191f0*/  FSEL R14, R37, -INF , P3 ;  /* 0xff800000250e7808 */ /* 0x001fe40001800000 */
[----:B------:R-:W-:Y:S02]  /*19200*/  FMNMX.FTZ R5, R36, R5, !PT ;  /* 0x0000000524057209 */ /* 0x000fe40007810000 */
[----:B------:R-:W0:Y:S01]  /*19210*/  MUFU.TANH R29, R29 ;  /* 0x0000001d001d7308 */ /* 0x000e220000002400 */
[----:B------:R-:W-:Y:S02]  /*19220*/  ISETP.GT.AND P3, PT, R11, 0x41, PT ;  /* 0x000000410b00780c */ /* 0x000fe40003f64270 */
[----:B--2---:R-:W-:-:S02]  /*19230*/  FSEL R24, R24, -INF , P2 ;  /* 0xff80000018187808 */ /* 0x004fc40001000000 */
[----:B------:R-:W-:Y:S01]  /*19240*/  FMNMX.FTZ R5, R14, R5, !PT ;  /* 0x000000050e057209 */ /* 0x000fe20007810000 */
[----:B------:R-:W-:Y:S01]  /*19250*/  FFMA.FTZ R15, R12, R3, -R9 ;  /* 0x000000030c0f7223 */ /* 0x000fe20000010809 */
[----:B------:R-:W-:Y:S02]  /*19260*/  ISETP.GT.AND P2, PT, R11, 0x48, PT ;  /* 0x000000480b00780c */ /* 0x000fe40003f44270 */
[----:B---3--:R-:W-:Y:S02]  /*19270*/  FSEL R12, R25, -INF , P3 ;  /* 0xff800000190c7808 */ /* 0x008fe40001800000 */
[----:B------:R-:W-:Y:S02]  /*19280*/  FMNMX.FTZ R5, R24, R5, !PT ;  /* 0x0000000518057209 */ /* 0x000fe40007810000 */
[----:B------:R-:W-:Y:S02]  /*19290*/  ISETP.GT.AND P3, PT, R11, 0x49, PT ;  /* 0x000000490b00780c */ /* 0x000fe40003f64270 */
[----:B-1----:R-:W-:-:S02]  /*192a0*/  FSEL R28, R28, -INF , P2 ;  /* 0xff8000001c1c7808 */ /* 0x002fc40001000000 */
[----:B------:R-:W-:Y:S01]  /*192b0*/  FMNMX.FTZ R5, R12, R5, !PT ;  /* 0x000000050c057209 */ /* 0x000fe20007810000 */
[----:B------:R1:W-:Y:S03]  /*192c0*/  MUFU.EX2 R78, R7 ;  /* 0x00000007004e7308 */ /* 0x0003e60000000800 */
[----:B------:R-:W-:Y:S01]  /*192d0*/  FMNMX.FTZ R5, R28, R5, !PT ;  /* 0x000000051c057209 */ /* 0x000fe20007810000 */
[----:B-1----:R-:W-:Y:S01]  /*192e0*/  FFMA.FTZ R7, R10, R3, -R9 ;  /* 0x000000030a077223 */ /* 0x002fe20000010809 */
[----:B0-----:R-:W-:-:S04]  /*192f0*/  FSEL R10, R29, -INF , P3 ;  /* 0xff8000001d0a7808 */ /* 0x001fc80001800000 */
[----:B------:R-:W-:Y:S01]  /*19300*/  FMNMX.FTZ R5, R10, R5, !PT ;  /* 0x000000050a057209 */ /* 0x000fe20007810000 */
[----:B------:R-:W-:-:S04]  /*19310*/  FFMA.FTZ R11, R8, R3, -R9 ;  /* 0x00000003080b7223 */ /* 0x000fc80000010809 */
[----:B------:R-:W0:Y:S02]  /*19320*/  SHFL.BFLY PT, R8, R5, 0x2, 0x1f ;  /* 0x0c401f0005087f89 */ /* 0x000e2400000e0000 */
[----:B0-----:R-:W-:-:S05]  /*19330*/  FMNMX.FTZ R8, R5, R8, !PT ;  /* 0x0000000805087209 */ /* 0x001fca0007810000 */
[----:B------:R-:W0:Y:S01]  /*19340*/  SHFL.BFLY PT, R5, R8, 0x1, 0x1f ;  /* 0x0c201f0008057f89 */ /* 0x000e2200000e0000 */
[----:B------:R-:W-:Y:S01]  /*19350*/  FFMA.FTZ R2, R59, R3, -R9 ;  /* 0x000000033b027223 */ /* 0x000fe20000010809 */
[----:B------:R1:W-:Y:S08]  /*19360*/  MUFU.EX2 R80, R7 ;  /* 0x0000000700507308 */ /* 0x0003f00000000800 */
[----:B------:R-:W-:Y:S01]  /*19370*/  MUFU.EX2 R209, R209 ;  /* 0x000000d100d17308 */ /* 0x000fe20000000800 */
[----:B0-----:R-:W-:-:S07]  /*19380*/  FMNMX.FTZ R5, R8, R5, !PT ;  /* 0x0000000508057209 */ /* 0x001fce0007810000 */
[----:B------:R-:W0:Y:S01]  /*19390*/  MUFU.EX2 R2, R2 ;  /* 0x0000000200027308 */ /* 0x000e220000000800 */
[C---:B------:R-:W-:Y:S01]  /*193a0*/  FSETP.NEU.FTZ.AND P2, PT, R5.reuse, -INF , PT ;  /* 0xff8000000500780b */ /* 0x040fe20003f5d000 */
[----:B-1----:R-:W-:-:S05]  /*193b0*/  FMUL.FTZ R7, R5, R3 ;  /* 0x0000000305077220 */ /* 0x002fca0000410000 */
[----:B------:R-:W-:Y:S01]  /*193c0*/  FSEL R7, R7, RZ, P2 ;  /* 0x000000ff07077208 */ /* 0x000fe20001000000 */
[----:B------:R-:W1:Y:S04]  /*193d0*/  MUFU.EX2 R211, R211 ;  /* 0x000000d300d37308 */ /* 0x000e680000000800 */
[-CC-:B------:R-:W-:Y:S01]  /*193e0*/  FFMA.FTZ R62, R62, R3.reuse, -R7.reuse ;  /* 0x000000033e3e7223 */ /* 0x180fe20000010807 */
[-CC-:B------:R-:W-:Y:S01]  /*193f0*/  FFMA.FTZ R13, R13, R3.reuse, -R7.reuse ;  /* 0x000000030d0d7223 */ /* 0x180fe20000010807 */
[-CC-:B------:R-:W-:Y:S01]  /*19400*/  FFMA.FTZ R64, R64, R3.reuse, -R7.reuse ;  /* 0x0000000340407223 */ /* 0x180fe20000010807 */
[-C--:B------:R-:W-:Y:S01]  /*19410*/  FFMA.FTZ R6, R6, R3.reuse, -R7 ;  /* 0x0000000306067223 */ /* 0x080fe20000010807 */
[----:B------:R-:W2:Y:S01]  /*19420*/  MUFU.EX2 R205, R15 ;  /* 0x0000000f00cd7308 */ /* 0x000ea20000000800 */
[-CC-:B------:R-:W-:Y:S01]  /*19430*/  FFMA.FTZ R20, R20, R3.reuse, -R9.reuse ;  /* 0x0000000314147223 */ /* 0x180fe20000010809 */
[-CC-:B------:R-:W-:Y:S01]  /*19440*/  FFMA.FTZ R26, R26, R3.reuse, -R9.reuse ;  /* 0x000000031a1a7223 */ /* 0x180fe20000010809 */
[-CC-:B------:R-:W-:Y:S01]  /*19450*/  FFMA.FTZ R34, R34, R3.reuse, -R9.reuse ;  /* 0x0000000322227223 */ /* 0x180fe20000010809 */
[-CC-:B------:R-:W-:Y:S01]  /*19460*/  FFMA.FTZ R38, R38, R3.reuse, -R9.reuse ;  /* 0x0000000326267223 */ /* 0x180fe20000010809 */
[-CC-:B------:R-:W-:Y:S01]  /*19470*/  FFMA.FTZ R42, R42, R3.reuse, -R9.reuse ;  /* 0x000000032a2a7223 */ /* 0x180fe20000010809 */
[----:B------:R-:W-:-:S02]  /*19480*/  FFMA.FTZ R30, R30, R3, -R9 ;  /* 0x000000031e1e7223 */ /* 0x000fc40000010809 */
[----:B------:R-:W-:Y:S01]  /*19490*/  MUFU.EX2 R62, R62 ;  /* 0x0000003e003e7308 */ /* 0x000fe20000000800 */
[-CC-:B------:R-:W-:Y:S01]  /*194a0*/  FFMA.FTZ R46, R46, R3.reuse, -R9.reuse ;  /* 0x000000032e2e7223 */ /* 0x180fe20000010809 */
[-CC-:B------:R-:W-:Y:S01]  /*194b0*/  FFMA.FTZ R50, R50, R3.reuse, -R9.reuse ;  /* 0x0000000332327223 */ /* 0x180fe20000010809 */
[-CC-:B------:R-:W-:Y:S01]  /*194c0*/  FFMA.FTZ R54, R54, R3.reuse, -R9.reuse ;  /* 0x0000000336367223 */ /* 0x180fe20000010809 */
[-CC-:B------:R-:W-:Y:S01]  /*194d0*/  FFMA.FTZ R48, R48, R3.reuse, -R9.reuse ;  /* 0x0000000330307223 */ /* 0x180fe20000010809 */
[-CC-:B------:R-:W-:Y:S01]  /*194e0*/  FFMA.FTZ R56, R56, R3.reuse, -R9.reuse ;  /* 0x0000000338387223 */ /* 0x180fe20000010809 */
[-CC-:B------:R-:W-:Y:S02]  /*194f0*/  FFMA.FTZ R58, R58, R3.reuse, -R9.reuse ;  /* 0x000000033a3a7223 */ /* 0x180fe40000010809 */
[----:B------:R-:W3:Y:S01]  /*19500*/  MUFU.EX2 R13, R13 ;  /* 0x0000000d000d7308 */ /* 0x000ee20000000800 */
[-C--:B------:R-:W-:Y:S01]  /*19510*/  FFMA.FTZ R60, R60, R3.reuse, -R9 ;  /* 0x000000033c3c7223 */ /* 0x080fe20000010809 */
[----:B------:R-:W-:-:S06]  /*19520*/  FFMA.FTZ R66, R66, R3, -R7 ;  /* 0x0000000342427223 */ /* 0x000fcc0000010807 */
[----:B------:R0:W-:Y:S01]  /*19530*/  MUFU.EX2 R9, R6 ;  /* 0x0000000600097308 */ /* 0x0001e20000000800 */
[----:B------:R-:W-:-:S07]  /*19540*/  IMAD.IADD R8, R227, 0x1, -R224 ;  /* 0x00000001e3087824 */ /* 0x000fce00078e0ae0 */
[----:B------:R-:W4:Y:S01]  /*19550*/  MUFU.EX2 R64, R64 ;  /* 0x0000004000407308 */ /* 0x000f220000000800 */
[----:B0-----:R-:W-:-:S04]  /*19560*/  FADD.FTZ R6, R209, R2 ;  /* 0x00000002d1067221 */ /* 0x001fc80000010000 */
[----:B-1----:R-:W-:-:S03]  /*19570*/  FADD.FTZ R27, R211, R6 ;  /* 0x00000006d31b7221 */ /* 0x002fc60000010000 */
[----:B------:R-:W0:Y:S01]  /*19580*/  MUFU.EX2 R207, R11 ;  /* 0x0000000b00cf7308 */ /* 0x000e220000000800 */
[-C--:B------:R-:W-:Y:S01]  /*19590*/  FFMA.FTZ R68, R68, R3.reuse, -R7 ;  /* 0x0000000344447223 */ /* 0x080fe20000010807 */
[----:B------:R-:W-:Y:S01]  /*195a0*/  FADD.FTZ R6, R78, R27 ;  /* 0x0000001b4e067221 */ /* 0x000fe20000010000 */
[----:B------:R-:W-:Y:S01]  /*195b0*/  FFMA.FTZ R52, R52, R3, -R7 ;  /* 0x0000000334347223 */ /* 0x000fe20000010807 */
[----:B------:R-:W-:-:S04]  /*195c0*/  IMAD R8, R225, 0x80, R8 ;  /* 0x00000080e1087824 */ /* 0x000fc800078e0208 */
[----:B------:R-:W1:Y:S01]  /*195d0*/  MUFU.EX2 R20, R20 ;  /* 0x0000001400147308 */ /* 0x000e620000000800 */
[----:B--2---:R-:W-:Y:S01]  /*195e0*/  FADD.FTZ R29, R205, R6 ;  /* 0x00000006cd1d7221 */ /* 0x004fe20000010000 */
[----:B---3--:R-:W-:-:S06]  /*195f0*/  FADD.FTZ R27, R62, R13 ;  /* 0x0000000d3e1b7221 */ /* 0x008fcc0000010000 */
[----:B------:R-:W2:Y:S01]  /*19600*/  MUFU.EX2 R66, R66 ;  /* 0x0000004200427308 */ /* 0x000ea20000000800 */
[----:B------:R-:W-:-:S04]  /*19610*/  IMAD.HI R223, R8, 0x66666667, RZ ;  /* 0x6666666708df7827 */ /* 0x000fc800078e02ff */
[-C--:B------:R-:W-:Y:S01]  /*19620*/  FFMA.FTZ R70, R70, R3.reuse, -R7 ;  /* 0x0000000346467223 */ /* 0x080fe20000010807 */
[----:B------:R-:W-:Y:S02]  /*19630*/  FADD.FTZ R8, R80, R29 ;  /* 0x0000001d50087221 */ /* 0x000fe40000010000 */
[----:B------:R-:W3:Y:S01]  /*19640*/  MUFU.EX2 R26, R26 ;  /* 0x0000001a001a7308 */ /* 0x000ee20000000800 */
[----:B----4-:R-:W-:Y:S01]  /*19650*/  FADD.FTZ R6, R64, R27 ;  /* 0x0000001b40067221 */ /* 0x010fe20000010000 */
[----:B------:R-:W-:-:S06]  /*19660*/  FFMA.FTZ R40, R40, R3, -R7 ;  /* 0x0000000328287223 */ /* 0x000fcc0000010807 */
[----:B------:R-:W4:Y:S01]  /*19670*/  MUFU.EX2 R11, R68 ;  /* 0x00000044000b7308 */ /* 0x000f220000000800 */
[----:B0-----:R-:W-:Y:S01]  /*19680*/  FADD.FTZ R31, R207, R8 ;  /* 0x00000008cf1f7221 */ /* 0x001fe20000010000 */
[----:B------:R-:W-:-:S06]  /*19690*/  FADD.FTZ R29, R9, R6 ;  /* 0x00000006091d7221 */ /* 0x000fcc0000010000 */
[----:B------:R-:W0:Y:S08]  /*196a0*/  MUFU.EX2 R201, R34 ;  /* 0x0000002200c97308 */ /* 0x000e300000000800 */
[----:B------:R-:W0:Y:S01]  /*196b0*/  MUFU.EX2 R52, R52 ;  /* 0x0000003400347308 */ /* 0x000e220000000800 */
[----:B------:R-:W-:Y:S01]  /*196c0*/  FFMA.FTZ R72, R72, R3, -R7 ;  /* 0x0000000348487223 */ /* 0x000fe20000010807 */
[----:B-1----:R-:W-:-:S06]  /*196d0*/  FADD.FTZ R31, R20, R31 ;  /* 0x0000001f141f7221 */ /* 0x002fcc0000010000 */
[----:B------:R-:W1:Y:S01]  /*196e0*/  MUFU.EX2 R38, R38 ;  /* 0x0000002600267308 */ /* 0x000e620000000800 */
[----:B--2---:R-:W-:Y:S01]  /*196f0*/  FADD.FTZ R6, R66, R29 ;  /* 0x0000001d42067221 */ /* 0x004fe20000010000 */
[----:B------:R-:W-:-:S06]  /*19700*/  FFMA.FTZ R44, R44, R3, -R7 ;  /* 0x000000032c2c7223 */ /* 0x000fcc0000010807 */
[----:B------:R-:W2:Y:S01]  /*19710*/  MUFU.EX2 R15, R70 ;  /* 0x00000046000f7308 */ /* 0x000ea20000000800 */
[----:B---3--:R-:W-:Y:S01]  /*19720*/  FADD.FTZ R8, R26, R31 ;  /* 0x0000001f1a087221 */ /* 0x008fe20000010000 */
[----:B----4-:R-:W-:-:S06]  /*19730*/  FADD.FTZ R29, R11, R6 ;  /* 0x000000060b1d7221 */ /* 0x010fcc0000010000 */
[----:B------:R-:W3:Y:S08]  /*19740*/  MUFU.EX2 R203, R42 ;  /* 0x0000002a00cb7308 */ /* 0x000ef00000000800 */
[----:B------:R-:W4:Y:S01]  /*19750*/  MUFU.EX2 R40, R40 ;  /* 0x0000002800287308 */ /* 0x000f220000000800 */
[----:B------:R-:W-:Y:S01]  /*19760*/  FFMA.FTZ R74, R74, R3, -R7 ;  /* 0x000000034a4a7223 */ /* 0x000fe20000010807 */
[----:B0-----:R-:W-:-:S06]  /*19770*/  FADD.FTZ R31, R201, R8 ;  /* 0x00000008c91f7221 */ /* 0x001fcc0000010000 */
[----:B------:R-:W0:Y:S01]  /*19780*/  MUFU.EX2 R30, R30 ;  /* 0x0000001e001e7308 */ /* 0x000e220000000800 */
[----:B------:R-:W-:Y:S01]  /*19790*/  FADD.FTZ R6, R52, R29 ;  /* 0x0000001d34067221 */ /* 0x000fe20000010000 */
[----:B------:R-:W-:-:S06]  /*197a0*/  FFMA.FTZ R32, R32, R3, -R7 ;  /* 0x0000000320207223 */ /* 0x000fcc0000010807 */
[----:B------:R-:W0:Y:S01]  /*197b0*/  MUFU.EX2 R21, R72 ;  /* 0x0000004800157308 */ /* 0x000e220000000800 */
[----:B-1----:R-:W-:Y:S01]  /*197c0*/  FADD.FTZ R0, R38, R31 ;  /* 0x0000001f26007221 */ /* 0x002fe20000010000 */
[----:B--2---:R-:W-:-:S06]  /*197d0*/  FADD.FTZ R31, R15, R6 ;  /* 0x000000060f1f7221 */ /* 0x004fcc0000010000 */
[----:B------:R-:W1:Y:S08]  /*197e0*/  MUFU.EX2 R197, R46 ;  /* 0x0000002e00c57308 */ /* 0x000e700000000800 */
[----:B------:R-:W2:Y:S01]  /*197f0*/  MUFU.EX2 R44, R44 ;  /* 0x0000002c002c7308 */ /* 0x000ea20000000800 */
[----:B------:R-:W-:Y:S01]  /*19800*/  FFMA.FTZ R76, R76, R3, -R7 ;  /* 0x000000034c4c7223 */ /* 0x000fe20000010807 */
[----:B---3--:R-:W-:-:S06]  /*19810*/  FADD.FTZ R33, R203, R0 ;  /* 0x00000000cb217221 */ /* 0x008fcc0000010000 */
[----:B------:R-:W3:Y:S01]  /*19820*/  MUFU.EX2 R50, R50 ;  /* 0x0000003200327308 */ /* 0x000ee20000000800 */
[----:B----4-:R-:W-:Y:S01]  /*19830*/  FADD.FTZ R0, R40, R31 ;  /* 0x0000001f28007221 */ /* 0x010fe20000010000 */
[----:B------:R-:W-:-:S06]  /*19840*/  FFMA.FTZ R36, R36, R3, -R7 ;  /* 0x0000000324247223 */ /* 0x000fcc0000010807 */
[----:B------:R-:W4:Y:S01]  /*19850*/  MUFU.EX2 R25, R74 ;  /* 0x0000004a00197308 */ /* 0x000f220000000800 */
[----:B0-----:R-:W-:Y:S01]  /*19860*/  FADD.FTZ R6, R30, R33 ;  /* 0x000000211e067221 */ /* 0x001fe20000010000 */
[----:B------:R-:W-:-:S06]  /*19870*/  FADD.FTZ R31, R21, R0 ;  /* 0x00000000151f7221 */ /* 0x000fcc0000010000 */
[----:B------:R-:W0:Y:S01]  /*19880*/  MUFU.EX2 R199, R54 ;  /* 0x0000003600c77308 */ /* 0x000e220000000800 */
[----:B------:R-:W-:-:S07]  /*19890*/  FFMA.FTZ R14, R14, R3, -R7 ;  /* 0x000000030e0e7223 */ /* 0x000fce0000010807 */
[----:B------:R-:W0:Y:S01]  /*198a0*/  MUFU.EX2 R32, R32 ;  /* 0x0000002000207308 */ /* 0x000e220000000800 */
[-CC-:B------:R-:W-:Y:S01]  /*198b0*/  FFMA.FTZ R24, R24, R3.reuse, -R7.reuse ;  /* 0x0000000318187223 */ /* 0x180fe20000010807 */
[-CC-:B------:R-:W-:Y:S01]  /*198c0*/  FFMA.FTZ R12, R12, R3.reuse, -R7.reuse ;  /* 0x000000030c0c7223 */ /* 0x180fe20000010807 */
[-CC-:B------:R-:W-:Y:S01]  /*198d0*/  FFMA.FTZ R28, R28, R3.reuse, -R7.reuse ;  /* 0x000000031c1c7223 */ /* 0x180fe20000010807 */
[----:B------:R-:W-:-:S04]  /*198e0*/  FFMA.FTZ R10, R10, R3, -R7 ;  /* 0x000000030a0a7223 */ /* 0x000fc80000010807 */
[----:B------:R-:W0:Y:S01]  /*198f0*/  MUFU.EX2 R48, R48 ;  /* 0x0000003000307308 */ /* 0x000e220000000800 */
[----:B-1----:R-:W-:Y:S01]  /*19900*/  FADD.FTZ R7, R197, R6 ;  /* 0x00000006c5077221 */ /* 0x002fe20000010000 */
[----:B--2---:R-:W-:-:S06]  /*19910*/  FADD.FTZ R0, R44, R31 ;  /* 0x0000001f2c007221 */ /* 0x004fcc0000010000 */
[----:B------:R-:W1:Y:S01]  /*19920*/  MUFU.EX2 R27, R76 ;  /* 0x0000004c001b7308 */ /* 0x000e620000000800 */
[----:B------:R-:W-:Y:S01]  /*19930*/  F2FP.BF16.F32.PACK_AB R209, R2, R209 ;  /* 0x000000d102d1723e */ /* 0x000fe200000010ff */
[----:B---3--:R-:W-:-:S06]  /*19940*/  FADD.FTZ R2, R50, R7 ;  /* 0x0000000732027221 */ /* 0x008fcc0000010000 */
[----:B------:R-:W2:Y:S01]  /*19950*/  MUFU.EX2 R193, R56 ;  /* 0x0000003800c17308 */ /* 0x000ea20000000800 */
[----:B----4-:R-:W-:-:S07]  /*19960*/  FADD.FTZ R31, R25, R0 ;  /* 0x00000000191f7221 */ /* 0x010fce0000010000 */
[----:B------:R-:W3:Y:S01]  /*19970*/  MUFU.EX2 R36, R36 ;  /* 0x0000002400247308 */ /* 0x000ee20000000800 */
[----:B0-----:R-:W-:Y:S01]  /*19980*/  FADD.FTZ R33, R199, R2 ;  /* 0x00000002c7217221 */ /* 0x001fe20000010000 */
[----:B------:R-:W-:-:S06]  /*19990*/  FADD.FTZ R0, R32, R31 ;  /* 0x0000001f20007221 */ /* 0x000fcc0000010000 */
[----:B------:R-:W0:Y:S01]  /*199a0*/  MUFU.EX2 R58, R58 ;  /* 0x0000003a003a7308 */ /* 0x000e220000000800 */
[----:B------:R-:W-:-:S07]  /*199b0*/  SHF.R.U32.HI R34, RZ, 0x1f, R223 ;  /* 0x0000001fff227819 */ /* 0x000fce00000116df */
[----:B------:R0:W4:Y:S01]  /*199c0*/  MUFU.EX2 R29, R14 ;  /* 0x0000000e001d7308 */ /* 0x0001220000000800 */
[----:B------:R-:W-:Y:S01]  /*199d0*/  FADD.FTZ R2, R48, R33 ;  /* 0x0000002130027221 */ /* 0x000fe20000010000 */
[----:B-1----:R-:W-:-:S06]  /*199e0*/  FADD.FTZ R31, R27, R0 ;  /* 0x000000001b1f7221 */ /* 0x002fcc0000010000 */
[----:B------:R-:W1:Y:S01]  /*199f0*/  MUFU.EX2 R24, R24 ;  /* 0x0000001800187308 */ /* 0x000e620000000800 */
[----:B------:R-:W-:Y:S01]  /*19a00*/  LEA.HI.SX32 R223, R223, R34, 0x1b ;  /* 0x00000022dfdf7211 */ /* 0x000fe200078fdaff */
[----:B--2---:R-:W-:Y:S01]  /*19a10*/  FADD.FTZ R33, R193, R2 ;  /* 0x00000002c1217221 */ /* 0x004fe20000010000 */
[----:B---3--:R-:W-:-:S05]  /*19a20*/  FADD.FTZ R0, R36, R31 ;  /* 0x0000001f24007221 */ /* 0x008fca0000010000 */
[----:B------:R-:W2:Y:S01]  /*19a30*/  MUFU.EX2 R7, R12 ;  /* 0x0000000c00077308 */ /* 0x000ea20000000800 */
[----:B------:R-:W-:Y:S01]  /*19a40*/  VIADD R8, R177, 0xfffffffe ;  /* 0xfffffffeb1087836 */ /* 0x000fe20000000000 */
[----:B------:R-:W-:Y:S01]  /*19a50*/  VIMNMX R223, RZ, R223, !PT ;  /* 0x000000dfffdf7248 */ /* 0x000fe20007fe0100 */
[----:B0-----:R-:W-:-:S05]  /*19a60*/  FADD.FTZ R14, R58, R33 ;  /* 0x000000213a0e7221 */ /* 0x001fca0000010000 */
[----:B------:R-:W0:Y:S01]  /*19a70*/  MUFU.EX2 R28, R28 ;  /* 0x0000001c001c7308 */ /* 0x000e220000000800 */
[----:B----4-:R-:W-:Y:S01]  /*19a80*/  FADD.FTZ R33, R29, R0 ;  /* 0x000000001d217221 */ /* 0x010fe20000010000 */
[----:B------:R-:W-:-:S06]  /*19a90*/  ISETP.GE.AND P2, PT, R8, R223, PT ;  /* 0x000000df0800720c */ /* 0x000fcc0003f46270 */
[----:B------:R-:W3:Y:S01]  /*19aa0*/  MUFU.EX2 R195, R60 ;  /* 0x0000003c00c37308 */ /* 0x000ee20000000800 */
[----:B-1----:R-:W-:-:S07]  /*19ab0*/  FADD.FTZ R0, R24, R33 ;  /* 0x0000002118007221 */ /* 0x002fce0000010000 */
[----:B------:R-:W1:Y:S01]  /*19ac0*/  MUFU.EX2 R31, R10 ;  /* 0x0000000a001f7308 */ /* 0x000e620000000800 */
[----:B------:R-:W-:Y:S01]  /*19ad0*/  F2FP.BF16.F32.PACK_AB R210, R9, R64 ;  /* 0x0000004009d2723e */ /* 0x000fe200000010ff */
[----:B--2---:R-:W-:Y:S01]  /*19ae0*/  FADD.FTZ R9, R7, R0 ;  /* 0x0000000007097221 */ /* 0x004fe20000010000 */
[----:B------:R-:W-:Y:S03]  /*19af0*/  BSSY B0, `(.L_x_2517) ;  /* 0x0000612000007945 */ /* 0x000fe60003800000 */
[----:B0-----:R-:W-:Y:S01]  /*19b00*/  FADD.FTZ R0, R28, R9 ;  /* 0x000000091c007221 */ /* 0x001fe20000010000 */
[----:B------:R-:W-:Y:S01]  /*19b10*/  F2FP.BF16.F32.PACK_AB R206, R15, R52 ;  /* 0x000000340fce723e */ /* 0x000fe200000010ff */
[----:B---3--:R-:W-:Y:S01]  /*19b20*/  FADD.FTZ R14, R195, R14 ;  /* 0x0000000ec30e7221 */ /* 0x008fe20000010000 */
[----:B------:R-:W-:Y:S01]  /*19b30*/  F2FP.BF16.F32.PACK_AB R211, R78, R211 ;  /* 0x000000d34ed3723e */ /* 0x000fe200000010ff */
[----:B------:R-:W-:Y:S01]  /*19b40*/  IMAD.MOV.U32 R2, RZ, RZ, 0x3f800000 ;  /* 0x3f800000ff027424 */ /* 0x000fe200078e00ff */
[----:B------:R-:W-:Y:S01]  /*19b50*/  F2FP.BF16.F32.PACK_AB R205, R80, R205 ;  /* 0x000000cd50cd723e */ /* 0x000fe200000010ff */
[--C-:B------:R-:W-:Y:S01]  /*19b60*/  IMAD.MOV.U32 R150, RZ, RZ, R151.reuse ;  /* 0x000000ffff967224 */ /* 0x100fe200078e0097 */
[----:B------:R-:W-:Y:S01]  /*19b70*/  F2FP.BF16.F32.PACK_AB R201, R201, R26 ;  /* 0x0000001ac9c9723e */ /* 0x000fe200000010ff */
[--C-:B------:R-:W-:Y:S01]  /*19b80*/  IMAD.MOV.U32 R149, RZ, RZ, R151.reuse ;  /* 0x000000ffff957224 */ /* 0x100fe200078e0097 */
[----:B------:R-:W-:Y:S01]  /*19b90*/  F2FP.BF16.F32.PACK_AB R203, R203, R38 ;  /* 0x00000026cbcb723e */ /* 0x000fe200000010ff */
[----:B-1----:R-:W-:Y:S01]  /*19ba0*/  FADD.FTZ R15, R31, R0 ;  /* 0x000000001f0f7221 */ /* 0x002fe20000010000 */
[----:B------:R-:W-:Y:S01]  /*19bb0*/  F2FP.BF16.F32.PACK_AB R197, R197, R30 ;  /* 0x0000001ec5c5723e */ /* 0x000fe200000010ff */
[----:B------:R-:W-:Y:S01]  /*19bc0*/  IMAD.MOV.U32 R0, RZ, RZ, 0x3f800000 ;  /* 0x3f800000ff007424 */ /* 0x000fe200078e00ff */
[----:B------:R-:W-:Y:S01]  /*19bd0*/  F2FP.BF16.F32.PACK_AB R199, R199, R50 ;  /* 0x00000032c7c7723e */ /* 0x000fe200000010ff */
[--C-:B------:R-:W-:Y:S01]  /*19be0*/  IMAD.MOV.U32 R148, RZ, RZ, R151.reuse ;  /* 0x000000ffff947224 */ /* 0x100fe200078e0097 */
        /* <DEDUP_REMOVED lines=134> */
[----:B------:R-:W-:Y:S01]  /*1a450*/  IMAD.MOV.U32 R24, RZ, RZ, R151 ;  /* 0x000000ffff187224 */ /* 0x000fe200078e0097 */
[----:B------:R-:W-:Y:S06]  /*1a460*/  @!P2 BRA `(.L_x_2518) ;  /* 0x0000005400e8a947 */ /* 0x000fec0003800000 */
[----:B------:R-:W-:Y:S01]  /*1a470*/  BSSY B1, `(.L_x_2518) ;  /* 0x0000579000017945 */ /* 0x000fe20003800000 */
[----:B------:R-:W-:Y:S01]  /*1a480*/  IMAD.MOV.U32 R6, RZ, RZ, R4 ;  /* 0x000000ffff067224 */ /* 0x000fe200078e0004 */
[----:B------:R-:W-:Y:S01]  /*1a490*/  CS2R R150, SRZ ;  /* 0x0000000000967805 */ /* 0x000fe2000001ff00 */
[----:B------:R-:W-:Y:S01]  /*1a4a0*/  IMAD.MOV.U32 R7, RZ, RZ, R5 ;  /* 0x000000ffff077224 */ /* 0x000fe200078e0005 */
[----:B------:R-:W-:Y:S01]  /*1a4b0*/  CS2R R146, SRZ ;  /* 0x0000000000927805 */ /* 0x000fe2000001ff00 */
[----:B------:R-:W-:Y:S01]  /*1a4c0*/  IMAD.MOV.U32 R9, RZ, RZ, R219 ;  /* 0x000000ffff097224 */ /* 0x000fe200078e00db */
[----:B------:R-:W-:Y:S01]  /*1a4d0*/  CS2R R142, SRZ ;  /* 0x00000000008e7805 */ /* 0x000fe2000001ff00 */
[----:B------:R-:W-:Y:S01]  /*1a4e0*/  IMAD.MOV.U32 R10, RZ, RZ, R214 ;  /* 0x000000ffff0a7224 */ /* 0x000fe200078e00d6 */
[----:B------:R-:W-:Y:S01]  /*1a4f0*/  CS2R R138, SRZ ;  /* 0x00000000008a7805 */ /* 0x000fe2000001ff00 */
[----:B------:R-:W-:Y:S01]  /*1a500*/  IMAD.MOV.U32 R2, RZ, RZ, 0x3f800000 ;  /* 0x3f800000ff027424 */ /* 0x000fe200078e00ff */
        /* <DEDUP_REMOVED lines=60> */
.L_x_2529:
[----:B------:R-:W-:-:S05]  /*1a8d0*/  VIADD R3, R10, 0x1 ;  /* 0x000000010a037836 */ /* 0x000fca0000000000 */
[----:B------:R-:W-:-:S04]  /*1a8e0*/  ISETP.NE.AND P2, PT, R3, 0x2, PT ;  /* 0x000000020300780c */ /* 0x000fc80003f45270 */
[----:B------:R-:W-:Y:S02]  /*1a8f0*/  SEL R4, RZ, 0x1, P2 ;  /* 0x00000001ff047807 */ /* 0x000fe40001000000 */
[----:B------:R-:W-:Y:S02]  /*1a900*/  SEL R214, R3, RZ, P2 ;  /* 0x000000ff03d67207 */ /* 0x000fe40001000000 */
[----:B------:R-:W-:Y:S01]  /*1a910*/  LOP3.LUT R219, R9, R4, RZ, 0x3c, !PT ;  /* 0x0000000409db7212 */ /* 0x000fe200078e3cff */
[----:B------:R-:W-:Y:S06]  /*1a920*/  @!P0 BRA `(.L_x_2519) ;  /* 0x0000000000048947 */ /* 0x000fec0003800000 */
[----:B------:R-:W-:Y:S01]  /*1a930*/  BPT.TRAP 0x1 ;  /* 0x000000040000795c */ /* 0x000fe20000300000 */
.L_x_2519:
[----:B------:R-:W-:Y:S01]  /*1a940*/  IMAD R11, R214, 0x8, R16 ;  /* 0x00000008d60b7824 */ /* 0x000fe200078e0210 */
[----:B------:R-:W-:-:S04]  /*1a950*/  SHF.L.U32 R12, R219, 0x1f, RZ ;  /* 0x0000001fdb0c7819 */ /* 0x000fc800000006ff */
[----:B------:R0:W1:Y:S01]  /*1a960*/  SYNCS.PHASECHK.TRANS64.TRYWAIT P2, [R11+URZ+0x38830], R12 ;  /* 0x0388300c0b0075a7 */ /* 0x000062000804017f */
[----:B------:R-:W-:Y:S05]  /*1a970*/  @!P0 BRA `(.L_x_2520) ;  /* 0x0000000000048947 */ /* 0x000fea0003800000 */
[----:B------:R-:W-:Y:S01]  /*1a980*/  BPT.TRAP 0x1 ;  /* 0x000000040000795c */ /* 0x000fe20000300000 */
.L_x_2520:
[----:B------:R-:W-:Y:S01]  /*1a990*/  IMAD R4, R214, 0xa00, R222 ;  /* 0x00000a00d6047824 */ /* 0x000fe200078e02de */
[----:B------:R-:W-:Y:S01]  /*1a9a0*/  BSSY B2, `(.L_x_2521) ;  /* 0x0000006000027945 */ /* 0x000fe20003800000 */
[----:B------:R-:W-:Y:S02]  /*1a9b0*/  IMAD.MOV.U32 R5, RZ, RZ, 0x40000040 ;  /* 0x40000040ff057424 */ /* 0x000fe400078e00ff */
[----:B------:R-:W-:Y:S01]  /*1a9c0*/  VIADD R152, R4, 0x80 ;  /* 0x0000008004987836 */ /* 0x000fe20000000000 */
[----:B-1----:R-:W-:Y:S06]  /*1a9d0*/  @P2 BRA `(.L_x_2522) ;  /* 0x0000000000082947 */ /* 0x002fec0003800000 */
[----:B------:R-:W1:Y:S02]  /*1a9e0*/  SYNCS.PHASECHK.TRANS64.TRYWAIT P2, [R11+URZ+0x38830], R12 ;  /* 0x0388300c0b0075a7 */ /* 0x000e64000804017f */
[----:B-1----:R-:W-:Y:S05]  /*1a9f0*/  @!P2 BRA `(.L_x_2523) ;  /* 0x0000015c0014a947 */ /* 0x002fea0003800000 */
.L_x_2522:
[----:B------:R-:W-:Y:S05]  /*1aa00*/  BSYNC B2 ;  /* 0x0000000000027941 */ /* 0x000fea0003800000 */
.L_x_2521:
[----:B------:R-:W2:Y:S04]  /*1aa10*/  LDL.64 R154, [R1+0x40] ;  /* 0x00004000019a7983 */ /* 0x000ea80000100a00 */
[----:B------:R-:W3:Y:S01]  /*1aa20*/  LDL.64 R156, [R1+0x48] ;  /* 0x00004800019c7983 */ /* 0x000ee20000100a00 */
[----:B------:R-:W-:Y:S02]  /*1aa30*/  R2UR UR18, R4 ;  /* 0x00000000041272ca */ /* 0x000fe400000e0000 */
[----:B------:R-:W-:Y:S01]  /*1aa40*/  R2UR UR19, R5 ;  /* 0x00000000051372ca */ /* 0x000fe200000e0000 */
[----:B------:R-:W-:Y:S01]  /*1aa50*/  WARPGROUP.ARRIVE ;  /* 0x00000000000079c5 */ /* 0x000fe20000000000 */
[----:B------:R-:W-:Y:S01]  /*1aa60*/  IMAD.MOV.U32 R153, RZ, RZ, 0x40000040 ;  /* 0x40000040ff997424 */ /* 0x000fe200078e00ff */
[----:B------:R-:W-:-:S04]  /*1aa70*/  R2UR UR6, R152 ;  /* 0x00000000980672ca */ /* 0x000fc800000e0000 */
[----:B------:R-:W-:Y:S01]  /*1aa80*/  R2UR UR7, R153 ;  /* 0x00000000990772ca */ /* 0x000fe200000e0000 */
[----:B01----:R-:W-:Y:S02]  /*1aa90*/  VIADD R12, R4, 0x100 ;  /* 0x00000100040c7836 */ /* 0x003fe40000000000 */
[----:B------:R-:W-:-:S03]  /*1aaa0*/  IMAD.MOV.U32 R13, RZ, RZ, 0x40000040 ;  /* 0x40000040ff0d7424 */ /* 0x000fc600078e00ff */
[----:B------:R-:W-:Y:S02]  /*1aab0*/  R2UR UR10, R12 ;  /* 0x000000000c0a72ca */ /* 0x000fe400000e0000 */
[----:B------:R-:W-:Y:S01]  /*1aac0*/  R2UR UR11, R13 ;  /* 0x000000000d0b72ca */ /* 0x000fe200000e0000 */
[----:B------:R-:W-:Y:S02]  /*1aad0*/  VIADD R20, R4, 0x180 ;  /* 0x0000018004147836 */ /* 0x000fe40000000000 */
[----:B------:R-:W-:-:S03]  /*1aae0*/  IMAD.MOV.U32 R21, RZ, RZ, 0x40000040 ;  /* 0x40000040ff157424 */ /* 0x000fc600078e00ff */
[----:B------:R-:W-:Y:S02]  /*1aaf0*/  R2UR UR14, R20 ;  /* 0x00000000140e72ca */ /* 0x000fe400000e0000 */
[----:B------:R-:W-:Y:S02]  /*1ab00*/  R2UR UR15, R21 ;  /* 0x00000000150f72ca */ /* 0x000fe400000e0000 */
[----:B--2---:R-:W-:Y:S02]  /*1ab10*/  R2UR UR24, R154 ;  /* 0x000000009a1872ca */ /* 0x004fe400000e0000 */
[----:B------:R-:W-:Y:S02]  /*1ab20*/  R2UR UR25, R155 ;  /* 0x000000009b1972ca */ /* 0x000fe400000e0000 */
[----:B------:R-:W2:Y:S01]  /*1ab30*/  LDL.64 R154, [R1+0x38] ;  /* 0x00003800019a7983 */ /* 0x000ea20000100a00 */
[----:B---3--:R-:W-:Y:S02]  /*1ab40*/  R2UR UR20, R156 ;  /* 0x000000009c1472ca */ /* 0x008fe400000e0000 */
[----:B------:R-:W-:-:S11]  /*1ab50*/  R2UR UR21, R157 ;  /* 0x000000009d1572ca */ /* 0x000fd600000e0000 */
[----:B------:R-:W-:Y:S02]  /*1ab60*/  UMOV UR16, UR20 ;  /* 0x0000001400107c82 */ /* 0x000fe40008000000 */
        /* <DEDUP_REMOVED lines=14> */
[----:B------:R-:W-:Y:S01]  /*1ac50*/  VIADD R12, R4, 0x200 ;  /* 0x00000200040c7836 */ /* 0x000fe20000000000 */
[----:B------:R-:W-:Y:S02]  /*1ac60*/  WARPGROUP.DEPBAR.LE gsb0, 0x0 ;  /* 0x00008000000079c5 */ /* 0x000fe40000010000 */
[----:B------:R-:W-:-:S06]  /*1ac70*/  WARPGROUP.ARRIVE ;  /* 0x00000000000079c5 */ /* 0x000fcc0000000000 */
[----:B------:R-:W-:Y:S01]  /*1ac80*/  HGMMA.64x16x16.F32.BF16 R160, gdesc[UR12], RZ, !UPT, gsb0 ;  /* 0x002000000ca079f0 */ /* 0x000fe2000c0018ff */
[----:B------:R-:W-:Y:S01]  /*1ac90*/  IMAD.MOV.U32 R13, RZ, RZ, 0x40000040 ;  /* 0x40000040ff0d7424 */ /* 0x000fe200078e00ff */
[----:B------:R-:W-:Y:S01]  /*1aca0*/  R2UR UR18, R12 ;  /* 0x000000000c1272ca */ /* 0x000fe200000e0000 */
[----:B------:R-:W-:Y:S02]  /*1acb0*/  VIADD R152, R4, 0x82 ;  /* 0x0000008204987836 */ /* 0x000fe40000000000 */
[----:B------:R-:W-:Y:S01]  /*1acc0*/  IMAD.MOV.U32 R153, RZ, RZ, 0x40000040 ;  /* 0x40000040ff997424 */ /* 0x000fe200078e00ff */
[----:B------:R-:W-:Y:S02]  /*1acd0*/  R2UR UR19, R13 ;  /* 0x000000000d1372ca */ /* 0x000fe400000e0000 */
[----:B------:R-:W-:Y:S02]  /*1ace0*/  R2UR UR22, R152 ;  /* 0x00000000981672ca */ /* 0x000fe400000e0000 */
[----:B------:R-:W-:Y:S01]  /*1acf0*/  R2UR UR23, R153 ;  /* 0x00000000991772ca */ /* 0x000fe200000e0000 */
[----:B------:R-:W-:Y:S01]  /*1ad00*/  UMOV UR16, UR20 ;  /* 0x0000001400107c82 */ /* 0x000fe20008000000 */
[----:B------:R-:W-:Y:S01]  /*1ad10*/  UMOV UR17, UR21 ;  /* 0x0000001500117c82 */ /* 0x000fe20008000000 */
[----:B------:R-:W-:-:S02]  /*1ad20*/  WARPGROUP.DEPBAR.LE gsb0, 0x0 ;  /* 0x00008000000079c5 */ /* 0x000fc40000010000 */
[----:B------:R-:W-:Y:S01]  /*1ad30*/  VIADD R20, R4, 0x2 ;  /* 0x0000000204147836 */ /* 0x000fe20000000000 */
[----:B--2---:R-:W-:Y:S02]  /*1ad40*/  R2UR UR26, R154 ;  /* 0x000000009a1a72ca */ /* 0x004fe400000e0000 */
[----:B------:R-:W-:Y:S02]  /*1ad50*/  R2UR UR27, R155 ;  /* 0x000000009b1b72ca */ /* 0x000fe400000e0000 */
[----:B------:R-:W-:-:S06]  /*1ad60*/  WARPGROUP.ARRIVE ;  /* 0x00000000000079c5 */ /* 0x000fcc0000000000 */
[----:B------:R-:W-:Y:S01]  /*1ad70*/  HGMMA.64x16x16.F32.BF16 R152, gdesc[UR16], RZ, !UPT, gsb0 ;  /* 0x00200000109879f0 */ /* 0x000fe2000c0018ff */
[----:B------:R-:W-:Y:S01]  /*1ad80*/  IMAD.MOV.U32 R21, RZ, RZ, 0x40000040 ;  /* 0x40000040ff157424 */ /* 0x000fe200078e00ff */
[----:B------:R-:W-:-:S04]  /*1ad90*/  R2UR UR6, R20 ;  /* 0x00000000140672ca */ /* 0x000fc800000e0000 */
[----:B------:R-:W-:Y:S01]  /*1ada0*/  R2UR UR7, R21 ;  /* 0x00000000150772ca */ /* 0x000fe200000e0000 */
[----:B------:R-:W-:Y:S01]  /*1adb0*/  UMOV UR4, UR24 ;  /* 0x0000001800047c82 */ /* 0x000fe20008000000 */
[----:B------:R-:W-:Y:S01]  /*1adc0*/  UMOV UR5, UR25 ;  /* 0x0000001900057c82 */ /* 0x000fe20008000000 */
        /* <DEDUP_REMOVED lines=12> */
[----:B------:R-:W2:Y:S01]  /*1ae90*/  LDL.64 R20, [R1+0x30] ;  /* 0x0000300001147983 */ /* 0x000ea20000100a00 */
[----:B------:R-:W-:Y:S03]  /*1aea0*/  HGMMA.64x16x16.F32.BF16 R184, gdesc[UR4], R184, gsb0 ;  /* 0x0020000004b879f0 */ /* 0x000fe600080018b8 */
        /* <DEDUP_REMOVED lines=64> */
[----:B--2---:R-:W-:Y:S02]  /*1b2b0*/  R2UR UR24, R20 ;  /* 0x00000000141872ca */ /* 0x004fe400000e0000 */
[----:B------:R-:W-:Y:S02]  /*1b2c0*/  R2UR UR25, R21 ;  /* 0x00000000151972ca */ /* 0x000fe400000e0000 */
[----:B------:R-:W2:Y:S01]  /*1b2d0*/  LDL.64 R20, [R1+0x28] ;  /* 0x0000280001147983 */ /* 0x000ea20000100a00 */
[----:B------:R-:W-:-:S02]  /*1b2e0*/  WARPGROUP.DEPBAR.LE gsb0, 0x0 ;  /* 0x00008000000079c5 */ /* 0x000fc40000010000 */
        /* <DEDUP_REMOVED lines=143> */
[----:B--2---:R-:W-:Y:S02]  /*1bbe0*/  R2UR UR26, R20 ;  /* 0x00000000141a72ca */ /* 0x004fe400000e0000 */
[----:B------:R-:W-:Y:S02]  /*1bbf0*/  R2UR UR27, R21 ;  /* 0x00000000151b72ca */ /* 0x000fe400000e0000 */
[----:B------:R-:W2:Y:S01]  /*1bc00*/  LDL.64 R20, [R1+0x10] ;  /* 0x0000100001147983 */ /* 0x000ea20000100a00 */
[----:B------:R-:W-:Y:S02]  /*1bc10*/  VIADD R12, R4, 0x284 ;  /* 0x00000284040c7836 */ /* 0x000fe40000000000 */
[----:B------:R-:W-:-:S03]  /*1bc20*/  IMAD.MOV.U32 R13, RZ, RZ, 0x40000040 ;  /* 0x40000040ff0d7424 */ /* 0x000fc600078e00ff */
[----:B------:R-:W-:Y:S02]  /*1bc30*/  R2UR UR6, R12 ;  /* 0x000000000c0672ca */ /* 0x000fe400000e0000 */
[----:B------:R-:W-:Y:S01]  /*1bc40*/  R2UR UR7, R13 ;  /* 0x000000000d0772ca */ /* 0x000fe200000e0000 */
[----:B------:R-:W-:Y:S02]  /*1bc50*/  UMOV UR4, UR26 ;  /* 0x0000001a00047c82 */ /* 0x000fe40008000000 */
[----:B------:R-:W-:Y:S01]  /*1bc60*/  UMOV UR5, UR27 ;  /* 0x0000001b00057c82 */ /* 0x000fe20008000000 */
[----:B------:R-:W-:Y:S02]  /*1bc70*/  WARPGROUP.DEPBAR.LE gsb0, 0x0 ;  /* 0x00008000000079c5 */ /* 0x000fe40000010000 */
[----:B------:R-:W-:-:S07]  /*1bc80*/  WARPGROUP.ARRIVE ;  /* 0x00000000000079c5 */ /* 0x000fce0000000000 */
        /* <DEDUP_REMOVED lines=89> */
[----:B------:R-:W2:Y:S01]  /*1c220*/  LDL.64 R20, [R1] ;  /* 0x0000000001147983 */ /* 0x000ea20000100a00 */
[----:B------:R-:W-:Y:S02]  /*1c230*/  R2UR UR6, R12 ;  /* 0x000000000c0672ca */ /* 0x000fe400000e0000 */
[----:B------:R-:W-:-:S06]  /*1c240*/  R2UR UR7, R13 ;  /* 0x000000000d0772ca */ /* 0x000fcc00000e0000 */
        /* <DEDUP_REMOVED lines=44> */
[----:B------:R-:W-:Y:S02]  /*1c510*/  R2UR UR7, R13 ;  /* 0x000000000d0772ca */ /* 0x000fe400000e0000 */
[----:B--2---:R-:W-:Y:S02]  /*1c520*/  R2UR UR24, R20 ;  /* 0x00000000141872ca */ /* 0x004fe400000e0000 */
[----:B------:R-:W-:-:S11]  /*1c530*/  R2UR UR25, R21 ;  /* 0x00000000151972ca */ /* 0x000fd600000e0000 */
        /* <DEDUP_REMOVED lines=442> */
.L_x_2524:
[----:B------:R-:W-:Y:S01]  /*1e0e0*/  SHF.L.U32 R0, R9, 0x1f, RZ ;  /* 0x0000001f09007819 */ /* 0x000fe200000006ff */
[----:B------:R-:W-:-:S04]  /*1e0f0*/  IMAD R9, R10, 0x8, R16 ;  /* 0x000000080a097824 */ /* 0x000fc800078e0210 */
[----:B------:R0:W1:Y:S01]  /*1e100*/  SYNCS.PHASECHK.TRANS64.TRYWAIT P2, [R9+URZ+0x38850], R0 ;  /* 0x03885000090075a7 */ /* 0x000062000804017f */
[----:B------:R-:W-:Y:S05]  /*1e110*/  @!P0 BRA `(.L_x_2525) ;  /* 0x0000000000048947 */ /* 0x000fea0003800000 */
[----:B------:R-:W-:Y:S01]  /*1e120*/  BPT.TRAP 0x1 ;  /* 0x000000040000795c */ /* 0x000fe20000300000 */
.L_x_2525:
[----:B------:R-:W-:Y:S04]  /*1e130*/  BSSY B2, `(.L_x_2526) ;  /* 0x0000004000027945 */ /* 0x000fe80003800000 */
[----:B-1----:R-:W-:Y:S05]  /*1e140*/  @P2 BRA `(.L_x_2527) ;  /* 0x0000000000082947 */ /* 0x002fea0003800000 */
[----:B------:R-:W1:Y:S02]  /*1e150*/  SYNCS.PHASECHK.TRANS64.TRYWAIT P2, [R9+URZ+0x38850], R0 ;  /* 0x03885000090075a7 */ /* 0x000e64000804017f */
[----:B-1----:R-:W-:Y:S05]  /*1e160*/  @!P2 BRA `(.L_x_2528) ;  /* 0x00000124004ca947 */ /* 0x002fea0003800000 */
.L_x_2527:
[----:B------:R-:W-:Y:S05]  /*1e170*/  BSYNC B2 ;  /* 0x0000000000027941 */ /* 0x000fea0003800000 */
.L_x_2526:
[----:B01----:R-:W-:Y:S01]  /*1e180*/  VIADD R0, R16, 0x400 ;  /* 0x0000040010007836 */ /* 0x003fe20000000000 */
[----:B------:R-:W2:Y:S01]  /*1e190*/  LDL R226, [R1+0x68] ;  /* 0x0000680001e27983 */ /* 0x000ea20000100800 */
[----:B------:R-:W-:Y:S01]  /*1e1a0*/  IMAD.MOV.U32 R3, RZ, RZ, 0x40000040 ;  /* 0x40000040ff037424 */ /* 0x000fe200078e00ff */
[----:B------:R-:W-:Y:S02]  /*1e1b0*/  WARPGROUP.ARRIVE ;  /* 0x00000000000079c5 */ /* 0x000fe40000000000 */
[----:B------:R-:W-:Y:S02]  /*1e1c0*/  SHF.R.U32.HI R0, RZ, 0x4, R0 ;  /* 0x00000004ff007819 */ /* 0x000fe40000011600 */
[----:B------:R-:W-:Y:S02]  /*1e1d0*/  R2UR UR7, R3 ;  /* 0x00000000030772ca */ /* 0x000fe400000e0000 */
[----:B------:R-:W-:-:S04]  /*1e1e0*/  LOP3.LUT R0, R0, 0x3fff, RZ, 0xc0, !PT ;  /* 0x00003fff00007812 */ /* 0x000fc800078ec0ff */
[----:B------:R-:W-:-:S05]  /*1e1f0*/  LOP3.LUT R0, R0, 0x2800000, RZ, 0xfc, !PT ;  /* 0x0280000000007812 */ /* 0x000fca00078efcff */
[----:B------:R-:W-:-:S05]  /*1e200*/  IMAD R2, R10, 0xa00, R0 ;  /* 0x00000a000a027824 */ /* 0x000fca00078e0200 */
[----:B------:R-:W-:-:S13]  /*1e210*/  R2UR UR6, R2 ;  /* 0x00000000020672ca */ /* 0x000fda00000e0000 */
[----:B------:R-:W-:Y:S01]  /*1e220*/  HGMMA.64x256x16.F32.BF16 R24, R208, gdesc[UR4].tnspB, R24, gsb0 ;  /* 0x43e00004d0187df0 */ /* 0x000fe20008001818 */
[----:B------:R-:W-:Y:S02]  /*1e230*/  VIADD R4, R2, 0x80 ;  /* 0x0000008002047836 */ /* 0x000fe40000000000 */
[----:B------:R-:W-:-:S03]  /*1e240*/  IMAD.MOV.U32 R5, RZ, RZ, 0x40000040 ;  /* 0x40000040ff057424 */ /* 0x000fc600078e00ff */
[----:B------:R-:W-:Y:S02]  /*1e250*/  R2UR UR6, R4 ;  /* 0x00000000040672ca */ /* 0x000fe400000e0000 */
[----:B------:R-:W-:Y:S01]  /*1e260*/  R2UR UR7, R5 ;  /* 0x00000000050772ca */ /* 0x000fe200000e0000 */
[----:B------:R-:W-:Y:S02]  /*1e270*/  VIADD R4, R2, 0x100 ;  /* 0x0000010002047836 */ /* 0x000fe40000000000 */
[----:B------:R-:W-:Y:S01]  /*1e280*/  IMAD.MOV.U32 R5, RZ, RZ, 0x40000040 ;  /* 0x40000040ff057424 */ /* 0x000fe200078e00ff */
[----:B------:R-:W-:Y:S02]  /*1e290*/  WARPGROUP.DEPBAR.LE gsb0, 0x0 ;  /* 0x00008000000079c5 */ /* 0x000fe40000010000 */
[----:B------:R-:W-:Y:S01]  /*1e2a0*/  WARPGROUP.ARRIVE ;  /* 0x00000000000079c5 */ /* 0x000fe20000000000 */
[----:B------:R-:W3:Y:S01]  /*1e2b0*/  LDL R211, [R1+0x64] ;  /* 0x0000640001d37983 */ /* 0x000ee20000100800 */
[----:B------:R-:W-:-:S02]  /*1e2c0*/  IMAD.MOV.U32 R3, RZ, RZ, 0x40000040 ;  /* 0x40000040ff037424 */ /* 0x000fc400078e00ff */
[----:B------:R-:W-:Y:S01]  /*1e2d0*/  FMUL.FTZ R21, R185, UR39 ;  /* 0x00000027b9157c20 */ /* 0x000fe20008410000 */
[----:B------:R-:W-:Y:S01]  /*1e2e0*/  FMUL.FTZ R185, R189, UR39 ;  /* 0x00000027bdb97c20 */ /* 0x000fe20008410000 */
[----:B------:R-:W-:-:S08]  /*1e2f0*/  FMUL.FTZ R176, R176, UR39 ;  /* 0x00000027b0b07c20 */ /* 0x000fd00008410000 */
        /* <DEDUP_REMOVED lines=23> */
[----:B------:R-:W-:-:S02]  /*1e470*/  VIADD R2, R2, 0x200 ;  /* 0x0000020002027836 */ /* 0x000fc40000000000 */
        /* <DEDUP_REMOVED lines=14> */
[----:B------:R-:W-:-:S02]  /*1e560*/  @!P1 VIADD R11, R11, 0x38840 ;  /* 0x000388400b0b9836 */ /* 0x000fc40000000000 */
[----:B------:R-:W-:-:S03]  /*1e570*/  @!P1 VIADD R9, R9, 0x38860 ;  /* 0x0003886009099836 */ /* 0x000fc60000000000 */
[----:B------:R-:W-:Y:S02]  /*1e580*/  @!P1 PRMT R11, RZ, 0x654, R11 ;  /* 0x00000654ff0b9816 */ /* 0x000fe4000000000b */
[----:B------:R-:W-:Y:S01]  /*1e590*/  MUFU.TANH R178, R178 ;  /* 0x000000b200b27308 */ /* 0x000fe20000002400 */
[----:B------:R-:W-:-:S07]  /*1e5a0*/  @!P1 PRMT R9, RZ, 0x654, R9 ;  /* 0x00000654ff099816 */ /* 0x000fce0000000009 */
        /* <DEDUP_REMOVED lines=23> */
[----:B------:R-:W-:Y:S01]  /*1e720*/  FMUL.FTZ R4, R190, UR39 ;  /* 0x00000027be047c20 */ /* 0x000fe20008410000 */
[----:B------:R-:W-:Y:S01]  /*1e730*/  R2UR UR7, R5 ;  /* 0x00000000050772ca */ /* 0x000fe200000e0000 */
[----:B------:R-:W-:Y:S01]  /*1e740*/  FMUL.FTZ R5, R184, UR39 ;  /* 0x00000027b8057c20 */ /* 0x000fe20008410000 */
[----:B------:R-:W-:-:S03]  /*1e750*/  FMUL.FTZ R184, R188, UR39 ;  /* 0x00000027bcb87c20 */ /* 0x000fc60008410000 */
[----:B------:R-:W-:Y:S08]  /*1e760*/  MUFU.TANH R4, R4 ;  /* 0x0000000400047308 */ /* 0x000ff00000002400 */
[----:B------:R-:W0:Y:S08]  /*1e770*/  MUFU.TANH R5, R5 ;  /* 0x0000000500057308 */ /* 0x000e300000002400 */
[----:B------:R-:W1:Y:S01]  /*1e780*/  MUFU.TANH R184, R184 ;  /* 0x000000b800b87308 */ /* 0x000e620000002400 */
[----:B------:R-:W-:-:S02]  /*1e790*/  WARPGROUP.DEPBAR.LE gsb0, 0x0 ;  /* 0x00008000000079c5 */ /* 0x000fc40000010000 */
[----:B------:R-:W-:-:S06]  /*1e7a0*/  WARPGROUP.ARRIVE ;  /* 0x00000000000079c5 */ /* 0x000fcc0000000000 */
[----:B------:R-:W-:Y:S01]  /*1e7b0*/  HGMMA.64x256x16.F32.BF16 R24, R196, gdesc[UR4].tnspB, R24, gsb0 ;  /* 0x43e00004c4187df0 */ /* 0x000fe20008001818 */
[----:B------:R-:W-:Y:S01]  /*1e7c0*/  R2UR UR7, R3 ;  /* 0x00000000030772ca */ /* 0x000fe200000e0000 */
[----:B------:R-:W-:Y:S01]  /*1e7d0*/  IMAD.SHL.U32 R3, R225, 0x80, RZ ;  /* 0x00000080e1037824 */ /* 0x000fe200078e00ff */
[----:B------:R-:W-:Y:S01]  /*1e7e0*/  R2UR UR6, R2 ;  /* 0x00000000020672ca */ /* 0x000fe200000e0000 */
[----:B------:R-:W-:Y:S02]  /*1e7f0*/  FMUL.FTZ R2, R187, UR39 ;  /* 0x00000027bb027c20 */ /* 0x000fe40008410000 */
[----:B------:R-:W-:-:S04]  /*1e800*/  IMAD R3, R8, -0x50, R3 ;  /* 0xffffffb008037824 */ /* 0x000fc800078e0203 */
[----:B------:R-:W-:Y:S01]  /*1e810*/  MUFU.TANH R2, R2 ;  /* 0x0000000200027308 */ /* 0x000fe20000002400 */
[----:B------:R-:W-:-:S05]  /*1e820*/  IADD3 R3, R3, 0x1, R227 ;  /* 0x0000000103037810 */ /* 0x000fca0007ffe0e3 */
[----:B------:R-:W-:-:S04]  /*1e830*/  IMAD.IADD R3, R3, 0x1, -R224 ;  /* 0x0000000103037824 */ /* 0x000fc800078e0ae0 */
[----:B---3--:R-:W-:-:S04]  /*1e840*/  IMAD R3, R211, -0x2, R3 ;  /* 0xfffffffed3037824 */ /* 0x008fc800078e0203 */
[----:B--2---:R-:W-:-:S05]  /*1e850*/  IMAD.IADD R3, R226, 0x1, R3 ;  /* 0x00000001e2037824 */ /* 0x004fca00078e0203 */
[C---:B------:R-:W-:Y:S02]  /*1e860*/  ISETP.GT.AND P2, PT, R3.reuse, RZ, PT ;  /* 0x000000ff0300720c */ /* 0x040fe40003f44270 */
[----:B------:R-:W-:Y:S02]  /*1e870*/  ISETP.GT.AND P3, PT, R3, 0x1, PT ;  /* 0x000000010300780c */ /* 0x000fe40003f64270 */
[----:B0-----:R-:W-:Y:S02]  /*1e880*/  FSEL R160, R5, -INF , P2 ;  /* 0xff80000005a07808 */ /* 0x001fe40001000000 */
[----:B------:R-:W-:Y:S01]  /*1e890*/  ISETP.GT.AND P2, PT, R3, 0x8, PT ;  /* 0x000000080300780c */ /* 0x000fe20003f44270 */
[----:B------:R1:W0:Y:S01]  /*1e8a0*/  MUFU.TANH R5, R168 ;  /* 0x000000a800057308 */ /* 0x0002220000002400 */
[----:B------:R-:W-:Y:S02]  /*1e8b0*/  FSEL R21, R21, -INF , P3 ;  /* 0xff80000015157808 */ /* 0x000fe40001800000 */
[----:B------:R-:W-:-:S02]  /*1e8c0*/  FMNMX.FTZ R169, R160, R7, !PT ;  /* 0x00000007a0a97209 */ /* 0x000fc40007810000 */
[----:B------:R-:W-:Y:S02]  /*1e8d0*/  ISETP.GT.AND P3, PT, R3, 0x9, PT ;  /* 0x000000090300780c */ /* 0x000fe40003f64270 */
[----:B------:R-:W-:Y:S02]  /*1e8e0*/  FMNMX.FTZ R169, R21, R169, !PT ;  /* 0x000000a915a97209 */ /* 0x000fe40007810000 */
[----:B-1----:R-:W-:Y:S02]  /*1e8f0*/  FSEL R168, R184, -INF , P2 ;  /* 0xff800000b8a87808 */ /* 0x002fe40001000000 */
[----:B------:R1:W2:Y:S01]  /*1e900*/  MUFU.TANH R184, R161 ;  /* 0x000000a100b87308 */ /* 0x0002a20000002400 */
[----:B------:R-:W-:Y:S02]  /*1e910*/  ISETP.GT.AND P2, PT, R3, 0x10, PT ;  /* 0x000000100300780c */ /* 0x000fe40003f44270 */
[----:B------:R-:W-:Y:S02]  /*1e920*/  FMNMX.FTZ R172, R168, R169, !PT ;  /* 0x000000a9a8ac7209 */ /* 0x000fe40007810000 */
[----:B------:R-:W-:-:S02]  /*1e930*/  FSEL R169, R176, -INF , P2 ;  /* 0xff800000b0a97808 */ /* 0x000fc40001000000 */
[----:B------:R-:W-:Y:S02]  /*1e940*/  ISETP.GT.AND P2, PT, R3, 0x18, PT ;  /* 0x000000180300780c */ /* 0x000fe40003f44270 */
[----:B-1----:R-:W-:Y:S01]  /*1e950*/  FSEL R161, R185, -INF , P3 ;  /* 0xff800000b9a17808 */ /* 0x002fe20001800000 */
[----:B------:R-:W-:Y:S01]  /*1e960*/  FMUL.FTZ R185, R164, UR39 ;  /* 0x00000027a4b97c20 */ /* 0x000fe20008410000 */
[----:B------:R-:W-:Y:S02]  /*1e970*/  ISETP.GT.AND P3, PT, R3, 0x11, PT ;  /* 0x000000110300780c */ /* 0x000fe40003f64270 */
[----:B------:R-:W-:Y:S02]  /*1e980*/  FMNMX.FTZ R172, R161, R172, !PT ;  /* 0x000000aca1ac7209 */ /* 0x000fe40007810000 */
[----:B------:R-:W-:Y:S01]  /*1e990*/  FSEL R164, R177, -INF , P3 ;  /* 0xff800000b1a47808 */ /* 0x000fe20001800000 */
[----:B------:R-:W1:Y:S01]  /*1e9a0*/  MUFU.TANH R185, R185 ;  /* 0x000000b900b97308 */ /* 0x000e620000002400 */
[----:B------:R-:W-:-:S02]  /*1e9b0*/  FMNMX.FTZ R172, R169, R172, !PT ;  /* 0x000000aca9ac7209 */ /* 0x000fc40007810000 */
[----:B------:R-:W-:Y:S02]  /*1e9c0*/  ISETP.GT.AND P3, PT, R3, 0x19, PT ;  /* 0x000000190300780c */ /* 0x000fe40003f64270 */
[----:B------:R-:W-:Y:S02]  /*1e9d0*/  FSEL R165, R179, -INF , P2 ;  /* 0xff800000b3a57808 */ /* 0x000fe40001000000 */
[----:B------:R-:W-:Y:S01]  /*1e9e0*/  FMNMX.FTZ R176, R164, R172, !PT ;  /* 0x000000aca4b07209 */ /* 0x000fe20007810000 */
[----:B------:R3:W4:Y:S01]  /*1e9f0*/  MUFU.TANH R179, R173 ;  /* 0x000000ad00b37308 */ /* 0x0007220000002400 */
[----:B------:R-:W-:Y:S02]  /*1ea00*/  ISETP.GT.AND P2, PT, R3, 0x20, PT ;  /* 0x000000200300780c */ /* 0x000fe40003f44270 */
[----:B------:R-:W-:Y:S02]  /*1ea10*/  FSEL R172, R178, -INF , P3 ;  /* 0xff800000b2ac7808 */ /* 0x000fe40001800000 */
[----:B------:R-:W-:-:S02]  /*1ea20*/  FMNMX.FTZ R176, R165, R176, !PT ;  /* 0x000000b0a5b07209 */ /* 0x000fc40007810000 */
[C---:B------:R-:W-:Y:S02]  /*1ea30*/  ISETP.GT.AND P3, PT, R3.reuse, 0x21, PT ;  /* 0x000000210300780c */ /* 0x040fe40003f64270 */
[----:B---3--:R-:W-:Y:S02]  /*1ea40*/  FSEL R173, R180, -INF , P2 ;  /* 0xff800000b4ad7808 */ /* 0x008fe40001000000 */
[----:B------:R-:W-:Y:S01]  /*1ea50*/  FMNMX.FTZ R176, R172, R176, !PT ;  /* 0x000000b0acb07209 */ /* 0x000fe20007810000 */
[----:B------:R3:W5:Y:S01]  /*1ea60*/  MUFU.TANH R180, R152 ;  /* 0x0000009800b47308 */ /* 0x0007620000002400 */
[----:B------:R-:W-:Y:S02]  /*1ea70*/  ISETP.GT.AND P2, PT, R3, 0x28, PT ;  /* 0x000000280300780c */ /* 0x000fe40003f44270 */
[----:B------:R-:W-:Y:S02]  /*1ea80*/  FMNMX.FTZ R176, R173, R176, !PT ;  /* 0x000000b0adb07209 */ /* 0x000fe40007810000 */
[----:B---3--:R-:W-:Y:S01]  /*1ea90*/  FSEL R152, R181, -INF , P3 ;  /* 0xff800000b5987808 */ /* 0x008fe20001800000 */
[----:B------:R-:W-:Y:S01]  /*1eaa0*/  FMUL.FTZ R181, R153, UR39 ;  /* 0x0000002799b57c20 */ /* 0x000fe20008410000 */
[----:B------:R-:W-:-:S02]  /*1eab0*/  ISETP.GT.AND P3, PT, R3, 0x29, PT ;  /* 0x000000290300780c */ /* 0x000fc40003f64270 */
[----:B------:R-:W-:Y:S01]  /*1eac0*/  FSEL R153, R182, -INF , P2 ;  /* 0xff800000b6997808 */ /* 0x000fe20001000000 */
[----:B------:R-:W-:Y:S01]  /*1ead0*/  FMUL.FTZ R182, R156, UR39 ;  /* 0x000000279cb67c20 */ /* 0x000fe20008410000 */
[----:B------:R-:W-:Y:S01]  /*1eae0*/  FMNMX.FTZ R177, R152, R176, !PT ;  /* 0x000000b098b17209 */ /* 0x000fe20007810000 */
[----:B------:R-:W3:Y:S01]  /*1eaf0*/  MUFU.TANH R181, R181 ;  /* 0x000000b500b57308 */ /* 0x000ee20000002400 */
[----:B------:R-:W-:Y:S02]  /*1eb00*/  ISETP.GT.AND P2, PT, R3, 0x30, PT ;  /* 0x000000300300780c */ /* 0x000fe40003f44270 */
[----:B------:R-:W-:Y:S02]  /*1eb10*/  FSEL R176, R186, -INF , P3 ;  /* 0xff800000bab07808 */ /* 0x000fe40001800000 */
[----:B------:R-:W-:Y:S02]  /*1eb20*/  FMNMX.FTZ R178, R153, R177, !PT ;  /* 0x000000b199b27209 */ /* 0x000fe40007810000 */
[----:B------:R-:W-:Y:S01]  /*1eb30*/  ISETP.GT.AND P3, PT, R3, 0x31, PT ;  /* 0x000000310300780c */ /* 0x000fe20003f64270 */
[----:B------:R-:W3:Y:S01]  /*1eb40*/  MUFU.TANH R182, R182 ;  /* 0x000000b600b67308 */ /* 0x000ee20000002400 */
[----:B0-----:R-:W-:Y:S01]  /*1eb50*/  FSEL R177, R5, -INF , P2 ;  /* 0xff80000005b17808 */ /* 0x001fe20001000000 */
[----:B------:R-:W-:Y:S01]  /*1eb60*/  FMUL.FTZ R5, R157, UR39 ;  /* 0x000000279d057c20 */ /* 0x000fe20008410000 */
[----:B------:R-:W-:-:S02]  /*1eb70*/  FMNMX.FTZ R178, R176, R178, !PT ;  /* 0x000000b2b0b27209 */ /* 0x000fc40007810000 */
[----:B------:R-:W-:Y:S02]  /*1eb80*/  ISETP.GT.AND P2, PT, R3, 0x38, PT ;  /* 0x000000380300780c */ /* 0x000fe40003f44270 */
[----:B--2---:R-:W-:Y:S01]  /*1eb90*/  FSEL R156, R184, -INF , P3 ;  /* 0xff800000b89c7808 */ /* 0x004fe20001800000 */
[----:B------:R-:W0:Y:S01]  /*1eba0*/  MUFU.TANH R5, R5 ;  /* 0x0000000500057308 */ /* 0x000e220000002400 */
[----:B------:R-:W-:Y:S02]  /*1ebb0*/  FMNMX.FTZ R178, R177, R178, !PT ;  /* 0x000000b2b1b27209 */ /* 0x000fe40007810000 */
[----:B------:R-:W-:Y:S02]  /*1ebc0*/  ISETP.GT.AND P3, PT, R3, 0x39, PT ;  /* 0x000000390300780c */ /* 0x000fe40003f64270 */
[----:B-1----:R-:W-:Y:S01]  /*1ebd0*/  FSEL R157, R185, -INF , P2 ;  /* 0xff800000b99d7808 */ /* 0x002fe20001000000 */
[----:B------:R-:W-:Y:S01]  /*1ebe0*/  VIADD R185, R3, 0x8 ;  /* 0x0000000803b97836 */ /* 0x000fe20000000000 */
[----:B------:R-:W-:-:S02]  /*1ebf0*/  FMNMX.FTZ R184, R156, R178, !PT ;  /* 0x000000b29cb87209 */ /* 0x000fc40007810000 */
[----:B------:R-:W-:Y:S02]  /*1ec00*/  ISETP.GT.AND P2, PT, R3, 0x40, PT ;  /* 0x000000400300780c */ /* 0x000fe40003f44270 */
[----:B----4-:R-:W-:Y:S01]  /*1ec10*/  FSEL R178, R179, -INF , P3 ;  /* 0xff800000b3b27808 */ /* 0x010fe20001800000 */
[----:B------:R-:W-:Y:S01]  /*1ec20*/  FMUL.FTZ R179, R183, UR39 ;  /* 0x00000027b7b37c20 */ /* 0x000fe20008410000 */
[----:B------:R-:W-:Y:S01]  /*1ec30*/  FMNMX.FTZ R184, R157, R184, !PT ;  /* 0x000000b89db87209 */ /* 0x000fe20007810000 */
[----:B------:R-:W-:Y:S01]  /*1ec40*/  FMUL.FTZ R183, R170, UR39 ;  /* 0x00000027aab77c20 */ /* 0x000fe20008410000 */
[----:B------:R-:W-:Y:S02]  /*1ec50*/  ISETP.GT.AND P3, PT, R3, 0x41, PT ;  /* 0x000000410300780c */ /* 0x000fe40003f64270 */
[----:B-----5:R-:W-:Y:S01]  /*1ec60*/  FSEL R180, R180, -INF , P2 ;  /* 0xff800000b4b47808 */ /* 0x020fe20001000000 */
[----:B------:R-:W1:Y:S01]  /*1ec70*/  MUFU.TANH R179, R179 ;  /* 0x000000b300b37308 */ /* 0x000e620000002400 */
[----:B------:R-:W-:-:S02]  /*1ec80*/  FMNMX.FTZ R184, R178, R184, !PT ;  /* 0x000000b8b2b87209 */ /* 0x000fc40007810000 */
[----:B------:R-:W-:Y:S02]  /*1ec90*/  ISETP.GT.AND P2, PT, R3, 0x48, PT ;  /* 0x000000480300780c */ /* 0x000fe40003f44270 */
[----:B---3--:R-:W-:Y:S02]  /*1eca0*/  FSEL R181, R181, -INF , P3 ;  /* 0xff800000b5b57808 */ /* 0x008fe40001800000 */
[----:B------:R-:W-:Y:S01]  /*1ecb0*/  FMNMX.FTZ R184, R180, R184, !PT ;  /* 0x000000b8b4b87209 */ /* 0x000fe20007810000 */
[----:B------:R-:W2:Y:S01]  /*1ecc0*/  MUFU.TANH R183, R183 ;  /* 0x000000b700b77308 */ /* 0x000ea20000002400 */
[----:B------:R-:W-:Y:S01]  /*1ecd0*/  ISETP.GT.AND P3, PT, R3, 0x49, PT ;  /* 0x000000490300780c */ /* 0x000fe20003f64270 */
[----:B------:R-:W-:Y:S01]  /*1ece0*/  IMAD.U32 R3, RZ, RZ, UR43 ;  /* 0x0000002bff037e24 */ /* 0x000fe2000f8e00ff */
[----:B------:R-:W-:Y:S02]  /*1ecf0*/  FSEL R182, R182, -INF , P2 ;  /* 0xff800000b6b67808 */ /* 0x000fe40001000000 */
[----:B------:R-:W-:-:S02]  /*1ed00*/  FMNMX.FTZ R184, R181, R184, !PT ;  /* 0x000000b8b5b87209 */ /* 0x000fc40007810000 */
[----:B0-----:R-:W-:Y:S02]  /*1ed10*/  FSEL R170, R5, -INF , P3 ;  /* 0xff80000005aa7808 */ /* 0x001fe40001800000 */
[----:B------:R-:W-:Y:S02]  /*1ed20*/  FMNMX.FTZ R5, R182, R184, !PT ;  /* 0x000000b8b6057209 */ /* 0x000fe40007810000 */
[C---:B------:R-:W-:Y:S02]  /*1ed30*/  ISETP.GT.AND P5, PT, R185.reuse, RZ, PT ;  /* 0x000000ffb900720c */ /* 0x040fe40003fa4270 */
[----:B------:R-:W-:Y:S02]  /*1ed40*/  FMNMX.FTZ R5, R170, R5, !PT ;  /* 0x00000005aa057209 */ /* 0x000fe40007810000 */
[C---:B------:R-:W-:Y:S02]  /*1ed50*/  ISETP.GT.AND P3, PT, R185.reuse, 0x1, PT ;  /* 0x00000001b900780c */ /* 0x040fe40003f64270 */
[----:B------:R-:W-:Y:S01]  /*1ed60*/  ISETP.GT.AND P2, PT, R185, 0x8, PT ;  /* 0x00000008b900780c */ /* 0x000fe20003f44270 */
[----:B------:R-:W0:Y:S01]  /*1ed70*/  SHFL.BFLY PT, R184, R5, 0x2, 0x1f ;  /* 0x0c401f0005b87f89 */ /* 0x000e2200000e0000 */
[----:B------:R-:W-:-:S02]  /*1ed80*/  FSEL R2, R2, -INF , P3 ;  /* 0xff80000002027808 */ /* 0x000fc40001800000 */
[----:B------:R-:W-:Y:S02]  /*1ed90*/  FSEL R186, R4, -INF , P2 ;  /* 0xff80000004ba7808 */ /* 0x000fe40001000000 */
[C---:B------:R-:W-:Y:S02]  /*1eda0*/  ISETP.GT.AND P4, PT, R185.reuse, 0x9, PT ;  /* 0x00000009b900780c */ /* 0x040fe40003f84270 */
[C---:B------:R-:W-:Y:S02]  /*1edb0*/  ISETP.GT.AND P6, PT, R185.reuse, 0x10, PT ;  /* 0x00000010b900780c */ /* 0x040fe40003fc4270 */
[----:B------:R-:W-:Y:S02]  /*1edc0*/  FSEL R10, R10, -INF , P4 ;  /* 0xff8000000a0a7808 */ /* 0x000fe40002000000 */
[----:B------:R-:W-:Y:S02]  /*1edd0*/  FSEL R12, R12, -INF , P6 ;  /* 0xff8000000c0c7808 */ /* 0x000fe40003000000 */
[----:B------:R-:W-:-:S02]  /*1ede0*/  ISETP.GT.AND P3, PT, R185, 0x18, PT ;  /* 0x00000018b900780c */ /* 0x000fc40003f64270 */
[C---:B------:R-:W-:Y:S02]  /*1edf0*/  ISETP.GT.AND P4, PT, R185.reuse, 0x19, PT ;  /* 0x00000019b900780c */ /* 0x040fe40003f84270 */
[----:B------:R-:W-:Y:S02]  /*1ee00*/  FSEL R20, R20, -INF , P3 ;  /* 0xff80000014147808 */ /* 0x000fe40001800000 */
[----:B------:R-:W-:Y:S02]  /*1ee10*/  ISETP.GT.AND P6, PT, R185, 0x20, PT ;  /* 0x00000020b900780c */ /* 0x000fe40003fc4270 */
[----:B-1----:R-:W-:Y:S02]  /*1ee20*/  FSEL R179, R179, -INF , P4 ;  /* 0xff800000b3b37808 */ /* 0x002fe40002000000 */
[----:B--2---:R-:W-:Y:S02]  /*1ee30*/  FSEL R183, R183, -INF , P6 ;  /* 0xff800000b7b77808 */ /* 0x004fe40003000000 */
[----:B0-----:R-:W-:-:S02]  /*1ee40*/  FMNMX.FTZ R5, R5, R184, !PT ;  /* 0x000000b805057209 */ /* 0x001fc40007810000 */
[C---:B------:R-:W-:Y:S02]  /*1ee50*/  ISETP.GT.AND P3, PT, R185.reuse, 0x28, PT ;  /* 0x00000028b900780c */ /* 0x040fe40003f64270 */
[C---:B------:R-:W-:Y:S01]  /*1ee60*/  ISETP.GT.AND P4, PT, R185.reuse, 0x29, PT ;  /* 0x00000029b900780c */ /* 0x040fe20003f84270 */
[----:B------:R-:W0:Y:S01]  /*1ee70*/  SHFL.BFLY PT, R184, R5, 0x1, 0x1f ;  /* 0x0c201f0005b87f89 */ /* 0x000e2200000e0000 */
[----:B------:R-:W-:Y:S02]  /*1ee80*/  FSEL R174, R174, -INF , P3 ;  /* 0xff800000aeae7808 */ /* 0x000fe40001800000 */
[----:B------:R-:W-:Y:S02]  /*1ee90*/  ISETP.GT.AND P6, PT, R185, 0x30, PT ;  /* 0x00000030b900780c */ /* 0x000fe40003fc4270 */
[----:B------:R-:W-:Y:S02]  /*1eea0*/  FSEL R175, R175, -INF , P4 ;  /* 0xff800000afaf7808 */ /* 0x000fe40002000000 */
[----:B------:R-:W-:-:S02]  /*1eeb0*/  FSEL R162, R162, -INF , P6 ;  /* 0xff800000a2a27808 */ /* 0x000fc40003000000 */
[C---:B------:R-:W-:Y:S02]  /*1eec0*/  ISETP.GT.AND P3, PT, R185.reuse, 0x38, PT ;  /* 0x00000038b900780c */ /* 0x040fe40003f64270 */
[C---:B------:R-:W-:Y:S02]  /*1eed0*/  ISETP.GT.AND P4, PT, R185.reuse, 0x39, PT ;  /* 0x00000039b900780c */ /* 0x040fe40003f84270 */
[----:B------:R-:W-:Y:S02]  /*1eee0*/  FSEL R166, R166, -INF , P3 ;  /* 0xff800000a6a67808 */ /* 0x000fe40001800000 */
[----:B------:R-:W-:Y:S02]  /*1eef0*/  ISETP.GT.AND P6, PT, R185, 0x40, PT ;  /* 0x00000040b900780c */ /* 0x000fe40003fc4270 */
[----:B------:R-:W-:Y:S02]  /*1ef00*/  FSEL R167, R167, -INF , P4 ;  /* 0xff800000a7a77808 */ /* 0x000fe40002000000 */
[----:B------:R-:W-:-:S02]  /*1ef10*/  ISETP.GT.AND P3, PT, R185, 0x48, PT ;  /* 0x00000048b900780c */ /* 0x000fc40003f64270 */
[----:B------:R-:W-:Y:S02]  /*1ef20*/  ISETP.GT.AND P4, PT, R185, 0x49, PT ;  /* 0x00000049b900780c */ /* 0x000fe40003f84270 */
[----:B0-----:R-:W-:Y:S02]  /*1ef30*/  FMNMX.FTZ R5, R5, R184, !PT ;  /* 0x000000b805057209 */ /* 0x001fe40007810000 */
[----:B------:R0:W1:Y:S02]  /*1ef40*/  MUFU.TANH R184, R159 ;  /* 0x0000009f00b87308 */ /* 0x0000640000002400 */
[----:B------:R-:W-:Y:S02]  /*1ef50*/  FSETP.NEU.FTZ.AND P2, PT, R5, -INF , PT ;  /* 0xff8000000500780b */ /* 0x000fe40003f5d000 */
[----:B0-----:R-:W-:Y:S02]  /*1ef60*/  FSEL R159, R0, -INF , P5 ;  /* 0xff800000009f7808 */ /* 0x001fe40002800000 */
[----:B------:R-:W-:-:S02]  /*1ef70*/  ISETP.GT.AND P5, PT, R185, 0x11, PT ;  /* 0x00000011b900780c */ /* 0x000fc40003fa4270 */
[----:B------:R-:W-:Y:S02]  /*1ef80*/  FMNMX.FTZ R0, R159, R6, !PT ;  /* 0x000000069f007209 */ /* 0x000fe40007810000 */
[----:B------:R-:W-:Y:S02]  /*1ef90*/  FSEL R13, R13, -INF , P5 ;  /* 0xff8000000d0d7808 */ /* 0x000fe40002800000 */
[----:B------:R-:W-:Y:S01]  /*1efa0*/  FMNMX.FTZ R4, R2, R0, !PT ;  /* 0x0000000002047209 */ /* 0x000fe20007810000 */
[----:B------:R-:W-:Y:S01]  /*1efb0*/  FMUL.FTZ R0, R5, R3 ;  /* 0x0000000305007220 */ /* 0x000fe20000410000 */
[----:B------:R-:W-:Y:S02]  /*1efc0*/  ISETP.GT.AND P5, PT, R185, 0x21, PT ;  /* 0x00000021b900780c */ /* 0x000fe40003fa4270 */
[----:B------:R-:W-:Y:S02]  /*1efd0*/  FMNMX.FTZ R4, R186, R4, !PT ;  /* 0x00000004ba047209 */ /* 0x000fe40007810000 */
[----:B------:R-:W-:-:S02]  /*1efe0*/  FSEL R171, R171, -INF , P5 ;  /* 0xff800000abab7808 */ /* 0x000fc40002800000 */
[----:B------:R-:W-:Y:S02]  /*1eff0*/  FMNMX.FTZ R4, R10, R4, !PT ;  /* 0x000000040a047209 */ /* 0x000fe40007810000 */
[----:B------:R-:W-:Y:S02]  /*1f000*/  ISETP.GT.AND P5, PT, R185, 0x31, PT ;  /* 0x00000031b900780c */ /* 0x000fe40003fa4270 */
[----:B------:R-:W-:Y:S02]  /*1f010*/  FMNMX.FTZ R4, R12, R4, !PT ;  /* 0x000000040c047209 */ /* 0x000fe40007810000 */
[----:B------:R-:W-:Y:S02]  /*1f020*/  FSEL R163, R163, -INF , P5 ;  /* 0xff800000a3a37808 */ /* 0x000fe40002800000 */
[----:B------:R-:W-:Y:S02]  /*1f030*/  FMNMX.FTZ R4, R13, R4, !PT ;  /* 0x000000040d047209 */ /* 0x000fe40007810000 */
[----:B------:R-:W-:-:S02]  /*1f040*/  FSEL R0, R0, RZ, P2 ;  /* 0x000000ff00007208 */ /* 0x000fc40001000000 */
[----:B------:R-:W-:Y:S02]  /*1f050*/  FMNMX.FTZ R4, R20, R4, !PT ;  /* 0x0000000414047209 */ /* 0x000fe40007810000 */
[----:B------:R-:W-:Y:S01]  /*1f060*/  ISETP.GT.AND P5, PT, R185, 0x41, PT ;  /* 0x00000041b900780c */ /* 0x000fe20003fa4270 */
[-CC-:B------:R-:W-:Y:S01]  /*1f070*/  FFMA.FTZ R208, R160, R3.reuse, -R0.reuse ;  /* 0x00000003a0d07223 */ /* 0x180fe20000010800 */
[----:B------:R-:W-:Y:S01]  /*1f080*/  FMNMX.FTZ R4, R179, R4, !PT ;  /* 0x00000004b3047209 */ /* 0x000fe20007810000 */
[-CC-:B------:R-:W-:Y:S01]  /*1f090*/  FFMA.FTZ R160, R161, R3.reuse, -R0.reuse ;  /* 0x00000003a1a07223 */ /* 0x180fe20000010800 */
[----:B------:R-:W-:Y:S01]  /*1f0a0*/  FSEL R161, R154, -INF , P6 ;  /* 0xff8000009aa17808 */ /* 0x000fe20003000000 */
[-CC-:B------:R-:W-:Y:S01]  /*1f0b0*/  FFMA.FTZ R164, R164, R3.reuse, -R0.reuse ;  /* 0x00000003a4a47223 */ /* 0x180fe20000010800 */
[----:B------:R-:W-:Y:S01]  /*1f0c0*/  FMNMX.FTZ R4, R183, R4, !PT ;  /* 0x00000004b7047209 */ /* 0x000fe20007810000 */
[-CC-:B------:R-:W-:Y:S01]  /*1f0d0*/  FFMA.FTZ R206, R165, R3.reuse, -R0.reuse ;  /* 0x00000003a5ce7223 */ /* 0x180fe20000010800 */
[----:B------:R-:W-:Y:S01]  /*1f0e0*/  FSEL R155, R155, -INF , P5 ;  /* 0xff8000009b9b7808 */ /* 0x000fe20002800000 */
[----:B------:R0:W-:Y:S01]  /*1f0f0*/  MUFU.EX2 R154, R164 ;  /* 0x000000a4009a7308 */ /* 0x0001e20000000800 */
[----:B------:R-:W-:Y:S01]  /*1f100*/  FMNMX.FTZ R4, R171, R4, !PT ;  /* 0x00000004ab047209 */ /* 0x000fe20007810000 */
[-CC-:B------:R-:W-:Y:S01]  /*1f110*/  FFMA.FTZ R210, R168, R3.reuse, -R0.reuse ;  /* 0x00000003a8d27223 */ /* 0x180fe20000010800 */
[----:B-1----:R-:W-:Y:S01]  /*1f120*/  FSEL R184, R184, -INF , P4 ;  /* 0xff800000b8b87808 */ /* 0x002fe20002000000 */
[-CC-:B------:R-:W-:Y:S01]  /*1f130*/  FFMA.FTZ R202, R153, R3.reuse, -R0.reuse ;  /* 0x0000000399ca7223 */ /* 0x180fe20000010800 */
[----:B------:R-:W-:Y:S01]  /*1f140*/  FMNMX.FTZ R4, R174, R4, !PT ;  /* 0x00000004ae047209 */ /* 0x000fe20007810000 */
[----:B------:R-:W-:Y:S01]  /*1f150*/  FFMA.FTZ R21, R21, R3, -R0 ;  /* 0x0000000315157223 */ /* 0x000fe20000010800 */
[----:B------:R-:W-:-:S02]  /*1f160*/  WARPGROUP.DEPBAR.LE gsb0, 0x0 ;  /* 0x00008000000079c5 */ /* 0x000fc40000010000 */
[----:B------:R-:W-:Y:S01]  /*1f170*/  WARPGROUP.ARRIVE ;  /* 0x00000000000079c5 */ /* 0x000fe20000000000 */
[----:B------:R-:W-:Y:S01]  /*1f180*/  FMNMX.FTZ R4, R175, R4, !PT ;  /* 0x00000004af047209 */ /* 0x000fe20007810000 */
[-CC-:B------:R-:W-:Y:S01]  /*1f190*/  FFMA.FTZ R198, R157, R3.reuse, -R0.reuse ;  /* 0x000000039dc67223 */ /* 0x180fe20000010800 */
[----:B0-----:R-:W-:Y:S01]  /*1f1a0*/  FSEL R164, R158, -INF , P3 ;  /* 0xff8000009ea47808 */ /* 0x001fe20001800000 */
[-CC-:B------:R-:W-:Y:S01]  /*1f1b0*/  FFMA.FTZ R204, R169, R3.reuse, -R0.reuse ;  /* 0x00000003a9cc7223 */ /* 0x180fe20000010800 */
[----:B------:R-:W-:Y:S01]  /*1f1c0*/  FMNMX.FTZ R4, R162, R4, !PT ;  /* 0x00000004a2047209 */ /* 0x000fe20007810000 */
[----:B------:R-:W-:Y:S01]  /*1f1d0*/  HGMMA.64x256x16.F32.BF16 R24, R192, gdesc[UR4].tnspB, R24, gsb0 ;  /* 0x43e00004c0187df0 */ /* 0x000fe20008001818 */
[-CC-:B------:R-:W-:Y:S01]  /*1f1e0*/  FFMA.FTZ R158, R172, R3.reuse, -R0.reuse ;  /* 0x00000003ac9e7223 */ /* 0x180fe20000010800 */
[-CC-:B------:R-:W-:Y:S01]  /*1f1f0*/  FFMA.FTZ R200, R173, R3.reuse, -R0.reuse ;  /* 0x00000003adc87223 */ /* 0x180fe20000010800 */
[----:B------:R-:W-:Y:S01]  /*1f200*/  FMNMX.FTZ R4, R163, R4, !PT ;  /* 0x00000004a3047209 */ /* 0x000fe20007810000 */
[-CC-:B------:R-:W-:Y:S01]  /*1f210*/  FFMA.FTZ R152, R152, R3.reuse, -R0.reuse ;  /* 0x0000000398987223 */ /* 0x180fe20000010800 */
[-CC-:B------:R-:W-:Y:S01]  /*1f220*/  FFMA.FTZ R153, R176, R3.reuse, -R0.reuse ;  /* 0x00000003b0997223 */ /* 0x180fe20000010800 */
[-CC-:B------:R-:W-:Y:S01]  /*1f230*/  FFMA.FTZ R196, R177, R3.reuse, -R0.reuse ;  /* 0x00000003b1c47223 */ /* 0x180fe20000010800 */
[----:B------:R-:W-:Y:S01]  /*1f240*/  FMNMX.FTZ R4, R166, R4, !PT ;  /* 0x00000004a6047209 */ /* 0x000fe20007810000 */
[-CC-:B------:R-:W-:Y:S01]  /*1f250*/  FFMA.FTZ R156, R156, R3.reuse, -R0.reuse ;  /* 0x000000039c9c7223 */ /* 0x180fe20000010800 */
[-CC-:B------:R-:W-:Y:S01]  /*1f260*/  FFMA.FTZ R157, R178, R3.reuse, -R0.reuse ;  /* 0x00000003b29d7223 */ /* 0x180fe20000010800 */
[----:B------:R-:W-:Y:S01]  /*1f270*/  FFMA.FTZ R170, R170, R3, -R0 ;  /* 0x00000003aaaa7223 */ /* 0x000fe20000010800 */
[----:B------:R-:W-:Y:S01]  /*1f280*/  FMNMX.FTZ R4, R167, R4, !PT ;  /* 0x00000004a7047209 */ /* 0x000fe20007810000 */
[----:B------:R-:W-:Y:S03]  /*1f290*/  MUFU.EX2 R208, R208 ;  /* 0x000000d000d07308 */ /* 0x000fe60000000800 */
[----:B------:R-:W-:-:S04]  /*1f2a0*/  FMNMX.FTZ R4, R161, R4, !PT ;  /* 0x00000004a1047209 */ /* 0x000fc80007810000 */
[----:B------:R-:W-:Y:S01]  /*1f2b0*/  FMNMX.FTZ R4, R155, R4, !PT ;  /* 0x000000049b047209 */ /* 0x000fe20007810000 */
[----:B------:R-:W-:Y:S03]  /*1f2c0*/  MUFU.EX2 R21, R21 ;  /* 0x0000001500157308 */ /* 0x000fe60000000800 */
[----:B------:R-:W-:-:S04]  /*1f2d0*/  FMNMX.FTZ R4, R164, R4, !PT ;  /* 0x00000004a4047209 */ /* 0x000fc80007810000 */
[----:B------:R-:W-:Y:S01]  /*1f2e0*/  FMNMX.FTZ R4, R184, R4, !PT ;  /* 0x00000004b8047209 */ /* 0x000fe20007810000 */
[----:B------:R-:W-:Y:S04]  /*1f2f0*/  MUFU.EX2 R210, R210 ;  /* 0x000000d200d27308 */ /* 0x000fe80000000800 */
[----:B------:R-:W0:Y:S04]  /*1f300*/  SHFL.BFLY PT, R165, R4, 0x2, 0x1f ;  /* 0x0c401f0004a57f89 */ /* 0x000e2800000e0000 */
[----:B------:R-:W-:Y:S08]  /*1f310*/  MUFU.EX2 R160, R160 ;  /* 0x000000a000a07308 */ /* 0x000ff00000000800 */
[----:B------:R-:W-:Y:S08]  /*1f320*/  MUFU.EX2 R204, R204 ;  /* 0x000000cc00cc7308 */ /* 0x000ff00000000800 */
[----:B------:R-:W-:Y:S01]  /*1f330*/  MUFU.EX2 R206, R206 ;  /* 0x000000ce00ce7308 */ /* 0x000fe20000000800 */
[----:B0-----:R-:W-:Y:S01]  /*1f340*/  FMNMX.FTZ R4, R4, R165, !PT ;  /* 0x000000a504047209 */ /* 0x001fe20007810000 */
[----:B------:R-:W-:-:S06]  /*1f350*/  FFMA.FTZ R165, R181, R3, -R0 ;  /* 0x00000003b5a57223 */ /* 0x000fcc0000010800 */
[----:B------:R-:W-:Y:S01]  /*1f360*/  MUFU.EX2 R158, R158 ;  /* 0x0000009e009e7308 */ /* 0x000fe20000000800 */
[----:B------:R-:W0:Y:S07]  /*1f370*/  SHFL.BFLY PT, R168, R4, 0x1, 0x1f ;  /* 0x0c201f0004a87f89 */ /* 0x000e2e00000e0000 */
[----:B------:R-:W-:Y:S08]  /*1f380*/  MUFU.EX2 R200, R200 ;  /* 0x000000c800c87308 */ /* 0x000ff00000000800 */
[----:B------:R-:W-:Y:S08]  /*1f390*/  MUFU.EX2 R152, R152 ;  /* 0x0000009800987308 */ /* 0x000ff00000000800 */
[----:B------:R-:W-:Y:S01]  /*1f3a0*/  MUFU.EX2 R202, R202 ;  /* 0x000000ca00ca7308 */ /* 0x000fe20000000800 */
[----:B0-----:R-:W-:-:S02]  /*1f3b0*/  FMNMX.FTZ R4, R4, R168, !PT ;  /* 0x000000a804047209 */ /* 0x001fc40007810000 */
[----:B------:R-:W-:Y:S02]  /*1f3c0*/  FSEL R168, R5, RZ, P2 ;  /* 0x000000ff05a87208 */ /* 0x000fe40001000000 */
[----:B------:R-:W-:-:S03]  /*1f3d0*/  FSETP.NEU.FTZ.AND P2, PT, R4, -INF , PT ;  /* 0xff8000000400780b */ /* 0x000fc60003f5d000 */
[----:B------:R-:W-:Y:S01]  /*1f3e0*/  FADD.FTZ R169, -R168, R7 ;  /* 0x00000007a8a97221 */ /* 0x000fe20000010100 */
[----:B------:R-:W-:Y:S03]  /*1f3f0*/  MUFU.EX2 R153, R153 ;  /* 0x0000009900997308 */ /* 0x000fe60000000800 */
[----:B------:R-:W-:-:S05]  /*1f400*/  FMUL.FTZ R169, R169, R3 ;  /* 0x00000003a9a97220 */ /* 0x000fca0000410000 */
[----:B------:R-:W-:Y:S08]  /*1f410*/  MUFU.EX2 R196, R196 ;  /* 0x000000c400c47308 */ /* 0x000ff00000000800 */
[----:B------:R-:W-:Y:S08]  /*1f420*/  MUFU.EX2 R156, R156 ;  /* 0x0000009c009c7308 */ /* 0x000ff00000000800 */
[----:B------:R-:W-:Y:S08]  /*1f430*/  MUFU.EX2 R198, R198 ;  /* 0x000000c600c67308 */ /* 0x000ff00000000800 */
[----:B------:R-:W-:Y:S08]  /*1f440*/  MUFU.EX2 R157, R157 ;  /* 0x0000009d009d7308 */ /* 0x000ff00000000800 */
[----:B------:R-:W-:Y:S08]  /*1f450*/  MUFU.EX2 R165, R165 ;  /* 0x000000a500a57308 */ /* 0x000ff00000000800 */
[----:B------:R-:W-:Y:S01]  /*1f460*/  MUFU.EX2 R7, R170 ;  /* 0x000000aa00077308 */ /* 0x000fe20000000800 */
[----:B------:R-:W-:-:S02]  /*1f470*/  WARPGROUP.DEPBAR.LE gsb0, 0x0 ;  /* 0x00008000000079c5 */ /* 0x000fc40000010000 */
[-CC-:B------:R-:W-:Y:S01]  /*1f480*/  FFMA.FTZ R192, R180, R3.reuse, -R0.reuse ;  /* 0x00000003b4c07223 */ /* 0x180fe20000010800 */
[-C--:B------:R-:W-:Y:S01]  /*1f490*/  FFMA.FTZ R194, R182, R3.reuse, -R0 ;  /* 0x00000003b6c27223 */ /* 0x080fe20000010800 */
[-C--:B------:R-:W-:Y:S01]  /*1f4a0*/  FMUL.FTZ R0, R4, R3.reuse ;  /* 0x0000000304007220 */ /* 0x080fe20000410000 */
[----:B------:R-:W-:Y:S03]  /*1f4b0*/  @!P1 SYNCS.ARRIVE.TRANS64.RED.A1T0 RZ, [R11+URZ], RZ ;  /* 0x000000ff0bff99a7 */ /* 0x000fe6000810043f */
[----:B------:R-:W-:Y:S01]  /*1f4c0*/  MUFU.EX2 R192, R192 ;  /* 0x000000c000c07308 */ /* 0x000fe20000000800 */
[----:B------:R-:W-:Y:S01]  /*1f4d0*/  FSEL R168, R0, RZ, P2 ;  /* 0x000000ff00a87208 */ /* 0x000fe20001000000 */
[----:B------:R0:W-:Y:S04]  /*1f4e0*/  @!P1 SYNCS.ARRIVE.TRANS64.RED.A1T0 RZ, [R9+URZ], RZ ;  /* 0x000000ff09ff99a7 */ /* 0x0001e8000810043f */
[-CC-:B------:R-:W-:Y:S01]  /*1f4f0*/  FFMA.FTZ R209, R159, R3.reuse, -R168.reuse ;  /* 0x000000039fd17223 */ /* 0x180fe200000108a8 */
[-CC-:B------:R-:W-:Y:S01]  /*1f500*/  FFMA.FTZ R159, R2, R3.reuse, -R168.reuse ;  /* 0x00000003029f7223 */ /* 0x180fe200000108a8 */
[----:B------:R-:W-:Y:S01]  /*1f510*/  FSEL R2, R4, RZ, P2 ;  /* 0x000000ff04027208 */ /* 0x000fe20001000000 */
[----:B------:R-:W1:Y:S01]  /*1f520*/  MUFU.EX2 R0, R169 ;  /* 0x000000a900007308 */ /* 0x000e620000000800 */
[-CC-:B------:R-:W-:Y:S01]  /*1f530*/  FFMA.FTZ R211, R186, R3.reuse, -R168.reuse ;  /* 0x00000003bad37223 */ /* 0x180fe200000108a8 */
[-CC-:B------:R-:W-:Y:S01]  /*1f540*/  FFMA.FTZ R10, R10, R3.reuse, -R168.reuse ;  /* 0x000000030a0a7223 */ /* 0x180fe200000108a8 */
[-C--:B------:R-:W-:Y:S01]  /*1f550*/  FFMA.FTZ R205, R12, R3.reuse, -R168 ;  /* 0x000000030ccd7223 */ /* 0x080fe200000108a8 */
[----:B------:R-:W-:Y:S01]  /*1f560*/  FADD.FTZ R2, -R2, R6 ;  /* 0x0000000602027221 */ /* 0x000fe20000010100 */
[-CC-:B------:R-:W-:Y:S01]  /*1f570*/  FFMA.FTZ R12, R13, R3.reuse, -R168.reuse ;  /* 0x000000030d0c7223 */ /* 0x180fe200000108a8 */
[-CC-:B------:R-:W-:Y:S01]  /*1f580*/  FFMA.FTZ R207, R20, R3.reuse, -R168.reuse ;  /* 0x0000000314cf7223 */ /* 0x180fe200000108a8 */
[-CC-:B------:R-:W-:Y:S01]  /*1f590*/  FFMA.FTZ R13, R179, R3.reuse, -R168.reuse ;  /* 0x00000003b30d7223 */ /* 0x180fe200000108a8 */
[-C--:B------:R-:W-:Y:S01]  /*1f5a0*/  FMUL.FTZ R2, R2, R3.reuse ;  /* 0x0000000302027220 */ /* 0x080fe20000410000 */
[----:B------:R-:W-:Y:S01]  /*1f5b0*/  MUFU.EX2 R209, R209 ;  /* 0x000000d100d17308 */ /* 0x000fe20000000800 */
[-CC-:B------:R-:W-:Y:S01]  /*1f5c0*/  FFMA.FTZ R201, R183, R3.reuse, -R168.reuse ;  /* 0x00000003b7c97223 */ /* 0x180fe200000108a8 */
[-CC-:B------:R-:W-:Y:S01]  /*1f5d0*/  FFMA.FTZ R171, R171, R3.reuse, -R168.reuse ;  /* 0x00000003abab7223 */ /* 0x180fe200000108a8 */
[-CC-:B------:R-:W-:Y:S01]  /*1f5e0*/  FFMA.FTZ R203, R174, R3.reuse, -R168.reuse ;  /* 0x00000003aecb7223 */ /* 0x180fe200000108a8 */
[-CC-:B------:R-:W-:Y:S01]  /*1f5f0*/  FFMA.FTZ R20, R175, R3.reuse, -R168.reuse ;  /* 0x00000003af147223 */ /* 0x180fe200000108a8 */
[-CC-:B------:R-:W-:Y:S01]  /*1f600*/  FFMA.FTZ R197, R162, R3.reuse, -R168.reuse ;  /* 0x00000003a2c57223 */ /* 0x180fe200000108a8 */
[-CC-:B------:R-:W-:Y:S01]  /*1f610*/  FFMA.FTZ R193, R161, R3.reuse, -R168.reuse ;  /* 0x00000003a1c17223 */ /* 0x180fe200000108a8 */
[----:B------:R-:W-:Y:S01]  /*1f620*/  FFMA.FTZ R163, R163, R3, -R168 ;  /* 0x00000003a3a37223 */ /* 0x000fe200000108a8 */
[----:B------:R-:W2:Y:S01]  /*1f630*/  MUFU.EX2 R2, R2 ;  /* 0x0000000200027308 */ /* 0x000ea20000000800 */
[----:B-1----:R-:W-:Y:S01]  /*1f640*/  FFMA.FTZ R15, R0, R15, R208 ;  /* 0x0000000f000f7223 */ /* 0x002fe200000100d0 */
[-CC-:B------:R-:W-:Y:S01]  /*1f650*/  FFMA.FTZ R199, R166, R3.reuse, -R168.reuse ;  /* 0x00000003a6c77223 */ /* 0x180fe200000108a8 */
[-CC-:B0-----:R-:W-:Y:S01]  /*1f660*/  FFMA.FTZ R9, R167, R3.reuse, -R168.reuse ;  /* 0x00000003a7097223 */ /* 0x181fe200000108a8 */
[----:B------:R-:W-:Y:S01]  /*1f670*/  FFMA.FTZ R195, R164, R3, -R168 ;  /* 0x00000003a4c37223 */ /* 0x000fe200000108a8 */
[C---:B------:R-:W-:Y:S01]  /*1f680*/  FADD.FTZ R15, R21.reuse, R15 ;  /* 0x0000000f150f7221 */ /* 0x040fe20000010000 */
[C---:B------:R-:W-:Y:S01]  /*1f690*/  ISETP.GT.AND P2, PT, R8.reuse, R223, PT ;  /* 0x000000df0800720c */ /* 0x040fe20003f44270 */
[----:B------:R-:W-:Y:S01]  /*1f6a0*/  VIADD R8, R8, 0xffffffff ;  /* 0xffffffff08087836 */ /* 0x000fe20000000000 */
[----:B------:R-:W0:Y:S01]  /*1f6b0*/  MUFU.EX2 R159, R159 ;  /* 0x0000009f009f7308 */ /* 0x000e220000000800 */
[----:B------:R-:W-:Y:S01]  /*1f6c0*/  FADD.FTZ R15, R210, R15 ;  /* 0x0000000fd20f7221 */ /* 0x000fe20000010000 */
[----:B------:R-:W-:-:S02]  /*1f6d0*/  F2FP.BF16.F32.PACK_AB R208, R21, R208 ;  /* 0x000000d015d0723e */ /* 0x000fc400000010ff */
[C---:B------:R-:W-:Y:S01]  /*1f6e0*/  F2FP.BF16.F32.PACK_AB R210, R160.reuse, R210 ;  /* 0x000000d2a0d2723e */ /* 0x040fe200000010ff */
[----:B------:R-:W-:-:S03]  /*1f6f0*/  FADD.FTZ R15, R160, R15 ;  /* 0x0000000fa00f7221 */ /* 0x000fc60000010000 */
[----:B------:R-:W1:Y:S01]  /*1f700*/  MUFU.EX2 R211, R211 ;  /* 0x000000d300d37308 */ /* 0x000e620000000800 */
[----:B--2---:R-:W-:Y:S01]  /*1f710*/  FFMA.FTZ R14, R2, R14, R209 ;  /* 0x0000000e020e7223 */ /* 0x004fe200000100d1 */
[----:B------:R-:W-:Y:S01]  /*1f720*/  FADD.FTZ R15, R204, R15 ;  /* 0x0000000fcc0f7221 */ /* 0x000fe20000010000 */
[----:B------:R-:W-:-:S03]  /*1f730*/  F2FP.BF16.F32.PACK_AB R204, R154, R204 ;  /* 0x000000cc9acc723e */ /* 0x000fc600000010ff */
[----:B------:R-:W-:Y:S02]  /*1f740*/  FADD.FTZ R15, R154, R15 ;  /* 0x0000000f9a0f7221 */ /* 0x000fe40000010000 */
[----:B------:R-:W2:Y:S01]  /*1f750*/  MUFU.EX2 R10, R10 ;  /* 0x0000000a000a7308 */ /* 0x000ea20000000800 */
[C---:B0-----:R-:W-:Y:S01]  /*1f760*/  FADD.FTZ R14, R159.reuse, R14 ;  /* 0x0000000e9f0e7221 */ /* 0x041fe20000010000 */
[----:B------:R-:W-:Y:S01]  /*1f770*/  FADD.FTZ R15, R206, R15 ;  /* 0x0000000fce0f7221 */ /* 0x000fe20000010000 */
[C---:B------:R-:W-:Y:S02]  /*1f780*/  F2FP.BF16.F32.PACK_AB R206, R158.reuse, R206 ;  /* 0x000000ce9ece723e */ /* 0x040fe400000010ff */
[----:B------:R-:W-:Y:S01]  /*1f790*/  F2FP.BF16.F32.PACK_AB R209, R159, R209 ;  /* 0x000000d19fd1723e */ /* 0x000fe200000010ff */
[----:B------:R-:W-:Y:S02]  /*1f7a0*/  FADD.FTZ R15, R158, R15 ;  /* 0x0000000f9e0f7221 */ /* 0x000fe40000010000 */
[----:B------:R-:W0:Y:S01]  /*1f7b0*/  MUFU.EX2 R205, R205 ;  /* 0x000000cd00cd7308 */ /* 0x000e220000000800 */
[----:B-1----:R-:W-:Y:S01]  /*1f7c0*/  FADD.FTZ R14, R211, R14 ;  /* 0x0000000ed30e7221 */ /* 0x002fe20000010000 */
[----:B------:R-:W-:Y:S01]  /*1f7d0*/  FADD.FTZ R15, R200, R15 ;  /* 0x0000000fc80f7221 */ /* 0x000fe20000010000 */
[----:B------:R-:W-:-:S03]  /*1f7e0*/  F2FP.BF16.F32.PACK_AB R200, R152, R200 ;  /* 0x000000c898c8723e */ /* 0x000fc600000010ff */
[----:B------:R-:W-:Y:S02]  /*1f7f0*/  FADD.FTZ R15, R152, R15 ;  /* 0x0000000f980f7221 */ /* 0x000fe40000010000 */
[----:B------:R-:W1:Y:S01]  /*1f800*/  MUFU.EX2 R12, R12 ;  /* 0x0000000c000c7308 */ /* 0x000e620000000800 */
[----:B--2---:R-:W-:Y:S01]  /*1f810*/  FADD.FTZ R14, R10, R14 ;  /* 0x0000000e0a0e7221 */ /* 0x004fe20000010000 */
[----:B------:R-:W-:Y:S01]  /*1f820*/  FADD.FTZ R15, R202, R15 ;  /* 0x0000000fca0f7221 */ /* 0x000fe20000010000 */
[----:B------:R-:W-:Y:S01]  /*1f830*/  F2FP.BF16.F32.PACK_AB R211, R10, R211 ;  /* 0x000000d30ad3723e */ /* 0x000fe200000010ff */
[----:B------:R-:W-:Y:S01]  /*1f840*/  IMAD.MOV.U32 R10, RZ, RZ, R214 ;  /* 0x000000ffff0a7224 */ /* 0x000fe200078e00d6 */
[C---:B------:R-:W-:Y:S01]  /*1f850*/  F2FP.BF16.F32.PACK_AB R202, R153.reuse, R202 ;  /* 0x000000ca99ca723e */ /* 0x040fe200000010ff */
[----:B------:R-:W-:Y:S02]  /*1f860*/  FADD.FTZ R15, R153, R15 ;  /* 0x0000000f990f7221 */ /* 0x000fe40000010000 */
[----:B------:R-:W2:Y:S01]  /*1f870*/  MUFU.EX2 R207, R207 ;  /* 0x000000cf00cf7308 */ /* 0x000ea20000000800 */
[----:B0-----:R-:W-:Y:S01]  /*1f880*/  FADD.FTZ R14, R205, R14 ;  /* 0x0000000ecd0e7221 */ /* 0x001fe20000010000 */
[----:B------:R-:W-:Y:S01]  /*1f890*/  FADD.FTZ R15, R196, R15 ;  /* 0x0000000fc40f7221 */ /* 0x000fe20000010000 */
[----:B------:R-:W-:-:S03]  /*1f8a0*/  F2FP.BF16.F32.PACK_AB R196, R156, R196 ;  /* 0x000000c49cc4723e */ /* 0x000fc600000010ff */
[----:B------:R-:W-:Y:S02]  /*1f8b0*/  FADD.FTZ R15, R156, R15 ;  /* 0x0000000f9c0f7221 */ /* 0x000fe40000010000 */
[----:B------:R-:W0:Y:S01]  /*1f8c0*/  MUFU.EX2 R13, R13 ;  /* 0x0000000d000d7308 */ /* 0x000e220000000800 */
[----:B-1----:R-:W-:Y:S01]  /*1f8d0*/  FADD.FTZ R14, R12, R14 ;  /* 0x0000000e0c0e7221 */ /* 0x002fe20000010000 */
[----:B------:R-:W-:Y:S01]  /*1f8e0*/  FADD.FTZ R15, R198, R15 ;  /* 0x0000000fc60f7221 */ /* 0x000fe20000010000 */
[C---:B------:R-:W-:Y:S02]  /*1f8f0*/  F2FP.BF16.F32.PACK_AB R198, R157.reuse, R198 ;  /* 0x000000c69dc6723e */ /* 0x040fe400000010ff */
[----:B------:R-:W-:Y:S01]  /*1f900*/  F2FP.BF16.F32.PACK_AB R205, R12, R205 ;  /* 0x000000cd0ccd723e */ /* 0x000fe200000010ff */
[----:B------:R-:W-:Y:S02]  /*1f910*/  FADD.FTZ R15, R157, R15 ;  /* 0x0000000f9d0f7221 */ /* 0x000fe40000010000 */
[----:B------:R-:W1:Y:S01]  /*1f920*/  MUFU.EX2 R201, R201 ;  /* 0x000000c900c97308 */ /* 0x000e620000000800 */
[----:B--2---:R-:W-:Y:S01]  /*1f930*/  FADD.FTZ R14, R207, R14 ;  /* 0x0000000ecf0e7221 */ /* 0x004fe20000010000 */
[----:B------:R-:W-:Y:S01]  /*1f940*/  FADD.FTZ R15, R192, R15 ;  /* 0x0000000fc00f7221 */ /* 0x000fe20000010000 */
[----:B------:R-:W-:-:S03]  /*1f950*/  F2FP.BF16.F32.PACK_AB R192, R165, R192 ;  /* 0x000000c0a5c0723e */ /* 0x000fc600000010ff */
[----:B------:R-:W-:Y:S02]  /*1f960*/  FADD.FTZ R15, R165, R15 ;  /* 0x0000000fa50f7221 */ /* 0x000fe40000010000 */
[----:B------:R-:W2:Y:S01]  /*1f970*/  MUFU.EX2 R6, R171 ;  /* 0x000000ab00067308 */ /* 0x000ea20000000800 */
[----:B0-----:R-:W-:Y:S01]  /*1f980*/  FADD.FTZ R161, R13, R14 ;  /* 0x0000000e0da17221 */ /* 0x001fe20000010000 */
[-CC-:B------:R-:W-:Y:S01]  /*1f990*/  FFMA.FTZ R14, R155, R3.reuse, -R168.reuse ;  /* 0x000000039b0e7223 */ /* 0x180fe200000108a8 */
[----:B------:R-:W-:Y:S01]  /*1f9a0*/  FFMA.FTZ R168, R184, R3, -R168 ;  /* 0x00000003b8a87223 */ /* 0x000fe200000108a8 */
[----:B------:R-:W-:-:S04]  /*1f9b0*/  F2FP.BF16.F32.PACK_AB R207, R13, R207 ;  /* 0x000000cf0dcf723e */ /* 0x000fc800000010ff */
        /* <DEDUP_REMOVED lines=19> */
[----:B------:R-:W-:Y:S01]  /*1faf0*/  F2FP.BF16.F32.PACK_AB R199, R9, R199 ;  /* 0x000000c709c7723e */ /* 0x000fe200000010ff */
[----:B------:R-:W-:-:S05]  /*1fb00*/  IMAD.MOV.U32 R9, RZ, RZ, R219 ;  /* 0x000000ffff097224 */ /* 0x000fca00078e00db */
[----:B------:R-:W2:Y:S01]  /*1fb10*/  MUFU.EX2 R14, R14 ;  /* 0x0000000e000e7308 */ /* 0x000ea20000000800 */
[----:B0-----:R-:W-:-:S07]  /*1fb20*/  FADD.FTZ R161, R193, R161 ;  /* 0x000000a1c1a17221 */ /* 0x001fce0000010000 */
[----:B------:R-:W0:Y:S01]  /*1fb30*/  MUFU.EX2 R195, R195 ;  /* 0x000000c300c37308 */ /* 0x000e220000000800 */
[----:B-1----:R-:W-:Y:S01]  /*1fb40*/  FADD.FTZ R15, R194, R15 ;  /* 0x0000000fc20f7221 */ /* 0x002fe20000010000 */
[----:B------:R-:W-:-:S03]  /*1fb50*/  F2FP.BF16.F32.PACK_AB R194, R7, R194 ;  /* 0x000000c207c2723e */ /* 0x000fc600000010ff */
[----:B------:R-:W-:-:S03]  /*1fb60*/  FADD.FTZ R15, R7, R15 ;  /* 0x0000000f070f7221 */ /* 0x000fc60000010000 */
[----:B------:R-:W1:Y:S01]  /*1fb70*/  MUFU.EX2 R168, R168 ;  /* 0x000000a800a87308 */ /* 0x000e620000000800 */
[C---:B--2---:R-:W-:Y:S01]  /*1fb80*/  FADD.FTZ R6, R14.reuse, R161 ;  /* 0x000000a10e067221 */ /* 0x044fe20000010000 */
[----:B------:R-:W-:-:S03]  /*1fb90*/  F2FP.BF16.F32.PACK_AB R193, R14, R193 ;  /* 0x000000c10ec1723e */ /* 0x000fc600000010ff */
[----:B0-----:R-:W-:Y:S01]  /*1fba0*/  FADD.FTZ R7, R195, R6 ;  /* 0x00000006c3077221 */ /* 0x001fe20000010000 */
[----:B------:R-:W-:-:S03]  /*1fbb0*/  IMAD.MOV.U32 R6, RZ, RZ, R4 ;  /* 0x000000ffff067224 */ /* 0x000fc600078e0004 */
[C---:B-1----:R-:W-:Y:S01]  /*1fbc0*/  FADD.FTZ R14, R168.reuse, R7 ;  /* 0x00000007a80e7221 */ /* 0x042fe20000010000 */
[----:B------:R-:W-:Y:S01]  /*1fbd0*/  F2FP.BF16.F32.PACK_AB R195, R168, R195 ;  /* 0x000000c3a8c3723e */ /* 0x000fe200000010ff */
[----:B------:R-:W-:Y:S01]  /*1fbe0*/  IMAD.MOV.U32 R7, RZ, RZ, R5 ;  /* 0x000000ffff077224 */ /* 0x000fe200078e0005 */
[----:B------:R-:W-:Y:S06]  /*1fbf0*/  @P2 BRA `(.L_x_2529) ;  /* 0xffffffac00342947 */ /* 0x000fec000383ffff */
[----:B------:R-:W-:Y:S05]  /*1fc00*/  BSYNC B1 ;  /* 0x0000000000017941 */ /* 0x000fea0003800000 */
.L_x_2518:
[----:B------:R-:W-:Y:S05]  /*1fc10*/  BSYNC B0 ;  /* 0x0000000000007941 */ /* 0x000fea0003800000 */
.L_x_2517:
[----:B------:R-:W-:Y:S01]  /*1fc20*/  ISETP.GE.AND P2, PT, R8, RZ, PT ;  /* 0x000000ff0800720c */ /* 0x000fe20003f46270 */
[----:B------:R-:W-:-:S12]  /*1fc30*/  BSSY B0, `(.L_x_2530) ;  /* 0x00004dd000007945 */ /* 0x000fd80003800000 */
[----:B------:R-:W-:Y:S05]  /*1fc40*/  @!P2 BRA `(.L_x_2531) ;  /* 0x0000004c006ca947 */ /* 0x000fea0003800000 */
[----:B------:R-:W-:Y:S02]  /*1fc50*/  IMAD.MOV.U32 R6, RZ, RZ, R4 ;  /* 0x000000ffff067224 */ /* 0x000fe400078e0004 */
[----:B------:R-:W-:Y:S02]  /*1fc60*/  IMAD.MOV.U32 R7, RZ, RZ, R5 ;  /* 0x000000ffff077224 */ /* 0x000fe400078e0005 */
[----:B------:R-:W-:Y:S02]  /*1fc70*/  IMAD.MOV.U32 R9, RZ, RZ, R219 ;  /* 0x000000ffff097224 */ /* 0x000fe400078e00db */
[----:B------:R-:W-:-:S07]  /*1fc80*/  IMAD.MOV.U32 R10, RZ, RZ, R214 ;  /* 0x000000ffff0a7224 */ /* 0x000fce00078e00d6 */
.L_x_2542:
        /* <DEDUP_REMOVED lines=8> */
.L_x_2532:
[----:B------:R-:W-:Y:S01]  /*1fd10*/  IMAD R3, R214, 0x8, R16 ;  /* 0x00000008d6037824 */ /* 0x000fe200078e0210 */
[----:B------:R-:W-:-:S04]  /*1fd20*/  SHF.L.U32 R12, R219, 0x1f, RZ ;  /* 0x0000001fdb0c7819 */ /* 0x000fc800000006ff */
[----:B------:R0:W1:Y:S01]  /*1fd30*/  SYNCS.PHASECHK.TRANS64.TRYWAIT P2, [R3+URZ+0x38830], R12 ;  /* 0x0388300c030075a7 */ /* 0x000062000804017f */
[----:B------:R-:W-:Y:S05]  /*1fd40*/  @!P0 BRA `(.L_x_2533) ;  /* 0x0000000000048947 */ /* 0x000fea0003800000 */
[----:B------:R-:W-:Y:S01]  /*1fd50*/  BPT.TRAP 0x1 ;  /* 0x000000040000795c */ /* 0x000fe20000300000 */
.L_x_2533:
[----:B------:R-:W-:Y:S01]  /*1fd60*/  IMAD R4, R214, 0xa00, R222 ;  /* 0x00000a00d6047824 */ /* 0x000fe200078e02de */
[----:B------:R-:W-:Y:S01]  /*1fd70*/  BSSY B1, `(.L_x_2534) ;  /* 0x0000006000017945 */ /* 0x000fe20003800000 */
[----:B------:R-:W-:Y:S02]  /*1fd80*/  IMAD.MOV.U32 R5, RZ, RZ, 0x40000040 ;  /* 0x40000040ff057424 */ /* 0x000fe400078e00ff */
[----:B------:R-:W-:Y:S01]  /*1fd90*/  VIADD R152, R4, 0x80 ;  /* 0x0000008004987836 */ /* 0x000fe20000000000 */
[----:B-1----:R-:W-:Y:S06]  /*1fda0*/  @P2 BRA `(.L_x_2535) ;  /* 0x0000000000082947 */ /* 0x002fec0003800000 */
[----:B------:R-:W1:Y:S02]  /*1fdb0*/  SYNCS.PHASECHK.TRANS64.TRYWAIT P2, [R3+URZ+0x38830], R12 ;  /* 0x0388300c030075a7 */ /* 0x000e64000804017f */
[----:B-1----:R-:W-:Y:S05]  /*1fdc0*/  @!P2 BRA `(.L_x_2536) ;  /* 0x000001080048a947 */ /* 0x002fea0003800000 */
.L_x_2535:
[----:B------:R-:W-:Y:S05]  /*1fdd0*/  BSYNC B1 ;  /* 0x0000000000017941 */ /* 0x000fea0003800000 */
.L_x_2534:
[----:B------:R-:W2:Y:S04]  /*1fde0*/  LDL.64 R154, [R1+0x40] ;  /* 0x00004000019a7983 */ /* 0x000ea80000100a00 */
[----:B------:R-:W3:Y:S01]  /*1fdf0*/  LDL.64 R156, [R1+0x48] ;  /* 0x00004800019c7983 */ /* 0x000ee20000100a00 */
[----:B------:R-:W-:Y:S02]  /*1fe00*/  R2UR UR18, R4 ;  /* 0x00000000041272ca */ /* 0x000fe400000e0000 */
[----:B------:R-:W-:Y:S01]  /*1fe10*/  R2UR UR19, R5 ;  /* 0x00000000051372ca */ /* 0x000fe200000e0000 */
[----:B------:R-:W-:Y:S01]  /*1fe20*/  WARPGROUP.ARRIVE ;  /* 0x00000000000079c5 */ /* 0x000fe20000000000 */
[----:B------:R-:W-:Y:S01]  /*1fe30*/  IMAD.MOV.U32 R153, RZ, RZ, 0x40000040 ;  /* 0x40000040ff997424 */ /* 0x000fe200078e00ff */
[----:B------:R-:W-:Y:S01]  /*1fe40*/  R2UR UR6, R152 ;  /* 0x00000000980672ca */ /* 0x000fe200000e0000 */
[----:B01----:R-:W-:Y:S01]  /*1fe50*/  VIADD R12, R4, 0x100 ;  /* 0x00000100040c7836 */ /* 0x003fe20000000000 */
[----:B------:R-:W4:Y:S02]  /*1fe60*/  LDL.64 R226, [R1+0x30] ;  /* 0x0000300001e27983 */ /* 0x000f240000100a00 */
[----:B------:R-:W-:Y:S01]  /*1fe70*/  R2UR UR7, R153 ;  /* 0x00000000990772ca */ /* 0x000fe200000e0000 */
[----:B------:R-:W-:Y:S01]  /*1fe80*/  IMAD.MOV.U32 R13, RZ, RZ, 0x40000040 ;  /* 0x40000040ff0d7424 */ /* 0x000fe200078e00ff */
[----:B------:R-:W-:Y:S01]  /*1fe90*/  R2UR UR10, R12 ;  /* 0x000000000c0a72ca */ /* 0x000fe200000e0000 */
[----:B------:R-:W-:Y:S01]  /*1fea0*/  VIADD R20, R4, 0x180 ;  /* 0x0000018004147836 */ /* 0x000fe20000000000 */
[----:B------:R-:W5:Y:S02]  /*1feb0*/  LDL.64 R224, [R1+0x28] ;  /* 0x0000280001e07983 */ /* 0x000f640000100a00 */
[----:B------:R-:W-:Y:S01]  /*1fec0*/  R2UR UR11, R13 ;  /* 0x000000000d0b72ca */ /* 0x000fe200000e0000 */
[----:B------:R-:W-:Y:S01]  /*1fed0*/  IMAD.MOV.U32 R21, RZ, RZ, 0x40000040 ;  /* 0x40000040ff157424 */ /* 0x000fe200078e00ff */
[----:B------:R-:W-:-:S04]  /*1fee0*/  R2UR UR14, R20 ;  /* 0x00000000140e72ca */ /* 0x000fc800000e0000 */
        /* <DEDUP_REMOVED lines=128> */
[----:B----4-:R-:W-:Y:S02]  /*206f0*/  R2UR UR24, R226 ;  /* 0x00000000e21872ca */ /* 0x010fe400000e0000 */
        /* <DEDUP_REMOVED lines=46> */
[----:B-----5:R-:W-:Y:S02]  /*209e0*/  R2UR UR26, R224 ;  /* 0x00000000e01a72ca */ /* 0x020fe400000e0000 */
        /* <DEDUP_REMOVED lines=684> */
.L_x_2537:
[----:B------:R-:W-:Y:S01]  /*234b0*/  SHF.L.U32 R0, R9, 0x1f, RZ ;  /* 0x0000001f09007819 */ /* 0x000fe200000006ff */
[----:B------:R-:W-:-:S04]  /*234c0*/  IMAD R9, R10, 0x8, R16 ;  /* 0x000000080a097824 */ /* 0x000fc800078e0210 */
[----:B------:R0:W1:Y:S01]  /*234d0*/  SYNCS.PHASECHK.TRANS64.TRYWAIT P2, [R9+URZ+0x38850], R0 ;  /* 0x03885000090075a7 */ /* 0x000062000804017f */
[----:B------:R-:W-:Y:S05]  /*234e0*/  @!P0 BRA `(.L_x_2538) ;  /* 0x0000000000048947 */ /* 0x000fea0003800000 */
[----:B------:R-:W-:Y:S01]  /*234f0*/  BPT.TRAP 0x1 ;  /* 0x000000040000795c */ /* 0x000fe20000300000 */
.L_x_2538:
[----:B------:R-:W-:Y:S04]  /*23500*/  BSSY B1, `(.L_x_2539) ;  /* 0x0000004000017945 */ /* 0x000fe80003800000 */
[----:B-1----:R-:W-:Y:S05]  /*23510*/  @P2 BRA `(.L_x_2540) ;  /* 0x0000000000082947 */ /* 0x002fea0003800000 */
[----:B------:R-:W1:Y:S02]  /*23520*/  SYNCS.PHASECHK.TRANS64.TRYWAIT P2, [R9+URZ+0x38850], R0 ;  /* 0x03885000090075a7 */ /* 0x000e64000804017f */
[----:B-1----:R-:W-:Y:S05]  /*23530*/  @!P2 BRA `(.L_x_2541) ;  /* 0x000000d00080a947 */ /* 0x002fea0003800000 */
.L_x_2540:
[----:B------:R-:W-:Y:S05]  /*23540*/  BSYNC B1 ;  /* 0x0000000000017941 */ /* 0x000fea0003800000 */
.L_x_2539:
        /* <DEDUP_REMOVED lines=18> */
[----:B------:R-:W-:Y:S01]  /*23670*/  IMAD R2, R10, 0xa00, R0 ;  /* 0x00000a000a027824 */ /* 0x000fe200078e0200 */
[----:B------:R-:W-:Y:S01]  /*23680*/  MUFU.TANH R21, R21 ;  /* 0x0000001500157308 */ /* 0x000fe20000002400 */
[----:B------:R-:W-:Y:S01]  /*23690*/  FMUL.FTZ R10, R186, UR38 ;  /* 0x00000026ba0a7c20 */ /* 0x000fe20008410000 */
[----:B------:R-:W-:Y:S01]  /*236a0*/  FMUL.FTZ R186, R176, UR38 ;  /* 0x00000026b0ba7c20 */ /* 0x000fe20008410000 */
[C---:B------:R-:W-:Y:S01]  /*236b0*/  VIADD R4, R2.reuse, 0x80 ;  /* 0x0000008002047836 */ /* 0x040fe20000000000 */
[----:B------:R-:W-:Y:S01]  /*236c0*/  R2UR UR6, R2 ;  /* 0x00000000020672ca */ /* 0x000fe200000e0000 */
[----:B------:R-:W-:Y:S01]  /*236d0*/  FMUL.FTZ R160, R160, UR38 ;  /* 0x00000026a0a07c20 */ /* 0x000fe20008410000 */
[----:B------:R-:W-:Y:S01]  /*236e0*/  FMUL.FTZ R152, R152, UR38 ;  /* 0x0000002698987c20 */ /* 0x000fe20008410000 */
[----:B------:R-:W-:Y:S01]  /*236f0*/  FMUL.FTZ R153, R153, UR38 ;  /* 0x0000002699997c20 */ /* 0x000fe20008410000 */
[----:B------:R-:W-:Y:S01]  /*23700*/  MUFU.TANH R186, R186 ;  /* 0x000000ba00ba7308 */ /* 0x000fe20000002400 */
[----:B------:R-:W-:Y:S01]  /*23710*/  FMUL.FTZ R156, R156, UR38 ;  /* 0x000000269c9c7c20 */ /* 0x000fe20008410000 */
[----:B------:R-:W-:-:S02]  /*23720*/  IMAD.MOV.U32 R3, RZ, RZ, 0x40000040 ;  /* 0x40000040ff037424 */ /* 0x000fc400078e00ff */
[----:B------:R-:W-:Y:S01]  /*23730*/  FMUL.FTZ R13, R187, UR38 ;  /* 0x00000026bb0d7c20 */ /* 0x000fe20008410000 */
[----:B------:R-:W-:Y:S01]  /*23740*/  FMUL.FTZ R20, R190, UR38 ;  /* 0x00000026be147c20 */ /* 0x000fe20008410000 */
[----:B------:R-:W-:Y:S01]  /*23750*/  FMUL.FTZ R185, R191, UR38 ;  /* 0x00000026bfb97c20 */ /* 0x000fe20008410000 */
[----:B------:R-:W-:Y:S01]  /*23760*/  FMUL.FTZ R176, R178, UR38 ;  /* 0x00000026b2b07c20 */ /* 0x000fe20008410000 */
[----:B------:R-:W-:Y:S01]  /*23770*/  FMUL.FTZ R178, R179, UR38 ;  /* 0x00000026b3b27c20 */ /* 0x000fe20008410000 */
[----:B------:R-:W-:Y:S01]  /*23780*/  MUFU.TANH R177, R177 ;  /* 0x000000b100b17308 */ /* 0x000fe20000002400 */
[----:B------:R-:W-:Y:S01]  /*23790*/  HGMMA.64x256x16.F32.BF16 R24, R208, gdesc[UR4].tnspB, R24, gsb0 ;  /* 0x43e00004d0187df0 */ /* 0x000fe20008001818 */
[----:B------:R-:W-:Y:S01]  /*237a0*/  R2UR UR6, R4 ;  /* 0x00000000040672ca */ /* 0x000fe200000e0000 */
[----:B------:R-:W-:Y:S01]  /*237b0*/  VIADD R4, R2, 0x100 ;  /* 0x0000010002047836 */ /* 0x000fe20000000000 */
[----:B------:R-:W-:Y:S01]  /*237c0*/  R2UR UR7, R5 ;  /* 0x00000000050772ca */ /* 0x000fe200000e0000 */
[----:B------:R-:W-:-:S02]  /*237d0*/  IMAD.MOV.U32 R5, RZ, RZ, 0x40000040 ;  /* 0x40000040ff057424 */ /* 0x000fc400078e00ff */
        /* <DEDUP_REMOVED lines=15> */
[----:B------:R-:W-:Y:S01]  /*238d0*/  @!P1 IMAD R11, R11, 0x8, R16 ;  /* 0x000000080b0b9824 */ /* 0x000fe200078e0210 */
[----:B------:R-:W-:Y:S01]  /*238e0*/  ISETP.GT.AND P2, PT, R8, RZ, PT ;  /* 0x000000ff0800720c */ /* 0x000fe20003f44270 */
[----:B------:R-:W-:Y:S01]  /*238f0*/  @!P1 VIADD R9, R9, 0x38860 ;  /* 0x0003886009099836 */ /* 0x000fe20000000000 */
[----:B------:R-:W-:Y:S01]  /*23900*/  MUFU.TANH R168, R168 ;  /* 0x000000a800a87308 */ /* 0x000fe20000002400 */
[----:B------:R-:W-:-:S02]  /*23910*/  @!P1 VIADD R11, R11, 0x38840 ;  /* 0x000388400b0b9836 */ /* 0x000fc40000000000 */
[----:B------:R-:W-:Y:S01]  /*23920*/  VIADD R8, R8, 0xffffffff ;  /* 0xffffffff08087836 */ /* 0x000fe20000000000 */
[----:B------:R-:W-:-:S04]  /*23930*/  @!P1 PRMT R9, RZ, 0x654, R9 ;  /* 0x00000654ff099816 */ /* 0x000fc80000000009 */
        /* <DEDUP_REMOVED lines=31> */
[----:B------:R-:W-:Y:S02]  /*23b30*/  IMAD.MOV.U32 R5, RZ, RZ, 0x40000040 ;  /* 0x40000040ff057424 */ /* 0x000fe400078e00ff */
[----:B------:R-:W-:Y:S01]  /*23b40*/  VIADD R2, R2, 0x200 ;  /* 0x0000020002027836 */ /* 0x000fe20000000000 */
[----:B------:R-:W-:Y:S02]  /*23b50*/  WARPGROUP.DEPBAR.LE gsb0, 0x0 ;  /* 0x00008000000079c5 */ /* 0x000fe40000010000 */
[----:B------:R-:W-:-:S15]  /*23b60*/  WARPGROUP.ARRIVE ;  /* 0x00000000000079c5 */ /* 0x000fde0000000000 */
[----:B------:R-:W-:-:S04]  /*23b70*/  NOP ;  /* 0x0000000000007918 */ /* 0x000fc80000000000 */
[----:B------:R-:W-:Y:S01]  /*23b80*/  HGMMA.64x256x16.F32.BF16 R24, R200, gdesc[UR4].tnspB, R24, gsb0 ;  /* 0x43e00004c8187df0 */ /* 0x000fe20008001818 */
[----:B------:R-:W-:Y:S01]  /*23b90*/  R2UR UR6, R4 ;  /* 0x00000000040672ca */ /* 0x000fe200000e0000 */
[----:B------:R-:W-:Y:S01]  /*23ba0*/  FMUL.FTZ R4, R184, UR38 ;  /* 0x00000026b8047c20 */ /* 0x000fe20008410000 */
[----:B------:R-:W-:Y:S01]  /*23bb0*/  R2UR UR7, R5 ;  /* 0x00000000050772ca */ /* 0x000fe200000e0000 */
[----:B------:R-:W-:-:S04]  /*23bc0*/  FMUL.FTZ R184, R189, UR38 ;  /* 0x00000026bdb87c20 */ /* 0x000fc80008410000 */
[----:B------:R-:W0:Y:S08]  /*23bd0*/  MUFU.TANH R4, R4 ;  /* 0x0000000400047308 */ /* 0x000e300000002400 */
[----:B------:R-:W1:Y:S01]  /*23be0*/  MUFU.TANH R184, R184 ;  /* 0x000000b800b87308 */ /* 0x000e620000002400 */
[----:B0-----:R-:W-:-:S04]  /*23bf0*/  FMNMX.FTZ R0, R4, R7, !PT ;  /* 0x0000000704007209 */ /* 0x001fc80007810000 */
[----:B------:R-:W-:-:S04]  /*23c00*/  FMNMX.FTZ R0, R12, R0, !PT ;  /* 0x000000000c007209 */ /* 0x000fc80007810000 */
[----:B------:R-:W-:-:S04]  /*23c10*/  FMNMX.FTZ R0, R21, R0, !PT ;  /* 0x0000000015007209 */ /* 0x000fc80007810000 */
[----:B-1----:R-:W-:-:S04]  /*23c20*/  FMNMX.FTZ R0, R184, R0, !PT ;  /* 0x00000000b8007209 */ /* 0x002fc80007810000 */
[----:B------:R-:W-:-:S04]  /*23c30*/  FMNMX.FTZ R0, R186, R0, !PT ;  /* 0x00000000ba007209 */ /* 0x000fc80007810000 */
[----:B------:R-:W-:-:S04]  /*23c40*/  FMNMX.FTZ R0, R177, R0, !PT ;  /* 0x00000000b1007209 */ /* 0x000fc80007810000 */
[----:B------:R-:W-:-:S04]  /*23c50*/  FMNMX.FTZ R0, R180, R0, !PT ;  /* 0x00000000b4007209 */ /* 0x000fc80007810000 */
[----:B------:R-:W-:-:S04]  /*23c60*/  FMNMX.FTZ R0, R181, R0, !PT ;  /* 0x00000000b5007209 */ /* 0x000fc80007810000 */
[----:B------:R-:W-:-:S04]  /*23c70*/  FMNMX.FTZ R0, R168, R0, !PT ;  /* 0x00000000a8007209 */ /* 0x000fc80007810000 */
[----:B------:R-:W-:-:S04]  /*23c80*/  FMNMX.FTZ R0, R169, R0, !PT ;  /* 0x00000000a9007209 */ /* 0x000fc80007810000 */
[----:B------:R-:W-:-:S04]  /*23c90*/  FMNMX.FTZ R0, R172, R0, !PT ;  /* 0x00000000ac007209 */ /* 0x000fc80007810000 */
[----:B------:R-:W-:Y:S01]  /*23ca0*/  FMNMX.FTZ R0, R173, R0, !PT ;  /* 0x00000000ad007209 */ /* 0x000fe20007810000 */
[----:B------:R-:W-:Y:S02]  /*23cb0*/  WARPGROUP.DEPBAR.LE gsb0, 0x0 ;  /* 0x00008000000079c5 */ /* 0x000fe40000010000 */
[----:B------:R-:W-:-:S06]  /*23cc0*/  WARPGROUP.ARRIVE ;  /* 0x00000000000079c5 */ /* 0x000fcc0000000000 */
[----:B------:R-:W-:Y:S01]  /*23cd0*/  HGMMA.64x256x16.F32.BF16 R24, R196, gdesc[UR4].tnspB, R24, gsb0 ;  /* 0x43e00004c4187df0 */ /* 0x000fe20008001818 */
[----:B------:R-:W-:Y:S02]  /*23ce0*/  R2UR UR6, R2 ;  /* 0x00000000020672ca */ /* 0x000fe400000e0000 */
[----:B------:R0:W1:Y:S01]  /*23cf0*/  MUFU.TANH R2, R160 ;  /* 0x000000a000027308 */ /* 0x0000620000002400 */
[----:B------:R-:W-:Y:S02]  /*23d00*/  R2UR UR7, R3 ;  /* 0x00000000030772ca */ /* 0x000fe400000e0000 */
[----:B------:R-:W-:Y:S01]  /*23d10*/  FMNMX.FTZ R3, R10, R6, !PT ;  /* 0x000000060a037209 */ /* 0x000fe20007810000 */
[----:B0-----:R-:W-:Y:S01]  /*23d20*/  FMUL.FTZ R160, R161, UR38 ;  /* 0x00000026a1a07c20 */ /* 0x001fe20008410000 */
[----:B------:R-:W-:Y:S01]  /*23d30*/  FMUL.FTZ R161, R164, UR38 ;  /* 0x00000026a4a17c20 */ /* 0x000fe20008410000 */
[----:B------:R-:W-:Y:S01]  /*23d40*/  FMUL.FTZ R164, R165, UR38 ;  /* 0x00000026a5a47c20 */ /* 0x000fe20008410000 */
[----:B------:R-:W-:Y:S01]  /*23d50*/  FMUL.FTZ R165, R157, UR38 ;  /* 0x000000269da57c20 */ /* 0x000fe20008410000 */
[----:B------:R-:W-:-:S02]  /*23d60*/  FMUL.FTZ R157, R183, UR38 ;  /* 0x00000026b79d7c20 */ /* 0x000fc40008410000 */
[----:B------:R-:W0:Y:S01]  /*23d70*/  MUFU.TANH R160, R160 ;  /* 0x000000a000a07308 */ /* 0x000e220000002400 */
[----:B-1----:R-:W-:-:S07]  /*23d80*/  FMNMX.FTZ R0, R2, R0, !PT ;  /* 0x0000000002007209 */ /* 0x002fce0007810000 */
[----:B------:R-:W1:Y:S08]  /*23d90*/  MUFU.TANH R161, R161 ;  /* 0x000000a100a17308 */ /* 0x000e700000002400 */
[----:B------:R-:W2:Y:S01]  /*23da0*/  MUFU.TANH R164, R164 ;  /* 0x000000a400a47308 */ /* 0x000ea20000002400 */
[----:B0-----:R-:W-:-:S07]  /*23db0*/  FMNMX.FTZ R0, R160, R0, !PT ;  /* 0x00000000a0007209 */ /* 0x001fce0007810000 */
[----:B------:R-:W0:Y:S01]  /*23dc0*/  MUFU.TANH R165, R165 ;  /* 0x000000a500a57308 */ /* 0x000e220000002400 */
[----:B-1----:R-:W-:-:S07]  /*23dd0*/  FMNMX.FTZ R0, R161, R0, !PT ;  /* 0x00000000a1007209 */ /* 0x002fce0007810000 */
[----:B------:R-:W1:Y:S01]  /*23de0*/  MUFU.TANH R157, R157 ;  /* 0x0000009d009d7308 */ /* 0x000e620000002400 */
[----:B--2---:R-:W-:-:S04]  /*23df0*/  FMNMX.FTZ R0, R164, R0, !PT ;  /* 0x00000000a4007209 */ /* 0x004fc80007810000 */
[----:B------:R-:W-:-:S04]  /*23e00*/  FMNMX.FTZ R0, R152, R0, !PT ;  /* 0x0000000098007209 */ /* 0x000fc80007810000 */
[----:B------:R-:W-:-:S04]  /*23e10*/  FMNMX.FTZ R0, R153, R0, !PT ;  /* 0x0000000099007209 */ /* 0x000fc80007810000 */
[----:B------:R-:W-:-:S04]  /*23e20*/  FMNMX.FTZ R0, R156, R0, !PT ;  /* 0x000000009c007209 */ /* 0x000fc80007810000 */
[----:B0-----:R-:W-:-:S05]  /*23e30*/  FMNMX.FTZ R5, R165, R0, !PT ;  /* 0x00000000a5057209 */ /* 0x001fca0007810000 */
[----:B------:R-:W0:Y:S02]  /*23e40*/  SHFL.BFLY PT, R0, R5, 0x2, 0x1f ;  /* 0x0c401f0005007f89 */ /* 0x000e2400000e0000 */
[----:B0-----:R-:W-:-:S05]  /*23e50*/  FMNMX.FTZ R5, R5, R0, !PT ;  /* 0x0000000005057209 */ /* 0x001fca0007810000 */
[----:B------:R-:W0:Y:S02]  /*23e60*/  SHFL.BFLY PT, R0, R5, 0x1, 0x1f ;  /* 0x0c201f0005007f89 */ /* 0x000e2400000e0000 */
[----:B0-----:R-:W-:Y:S02]  /*23e70*/  FMNMX.FTZ R5, R5, R0, !PT ;  /* 0x0000000005057209 */ /* 0x001fe40007810000 */
[----:B------:R-:W-:Y:S01]  /*23e80*/  FMNMX.FTZ R0, R13, R3, !PT ;  /* 0x000000030d007209 */ /* 0x000fe20007810000 */
[----:B------:R-:W-:Y:S02]  /*23e90*/  IMAD.U32 R3, RZ, RZ, UR42 ;  /* 0x0000002aff037e24 */ /* 0x000fe4000f8e00ff */
[----:B------:R-:W-:Y:S01]  /*23ea0*/  FADD.FTZ R7, -R5, R7 ;  /* 0x0000000705077221 */ /* 0x000fe20000010100 */
[----:B------:R-:W-:-:S03]  /*23eb0*/  FMNMX.FTZ R182, R20, R0, !PT ;  /* 0x0000000014b67209 */ /* 0x000fc60007810000 */
[-C--:B------:R-:W-:Y:S01]  /*23ec0*/  FMUL.FTZ R0, R7, R3.reuse ;  /* 0x0000000307007220 */ /* 0x080fe20000410000 */
[----:B------:R-:W-:Y:S01]  /*23ed0*/  FMNMX.FTZ R182, R185, R182, !PT ;  /* 0x000000b6b9b67209 */ /* 0x000fe20007810000 */
[----:B------:R-:W-:-:S03]  /*23ee0*/  FMUL.FTZ R7, R5, R3 ;  /* 0x0000000305077220 */ /* 0x000fc60000410000 */
[----:B------:R-:W-:Y:S01]  /*23ef0*/  FMNMX.FTZ R182, R176, R182, !PT ;  /* 0x000000b6b0b67209 */ /* 0x000fe20007810000 */
[-CC-:B------:R-:W-:Y:S01]  /*23f00*/  FFMA.FTZ R208, R4, R3.reuse, -R7.reuse ;  /* 0x0000000304d07223 */ /* 0x180fe20000010807 */
        /* <DEDUP_REMOVED lines=10> */
[----:B-1----:R-:W-:Y:S01]  /*23fb0*/  FMNMX.FTZ R182, R157, R182, !PT ;  /* 0x000000b69db67209 */ /* 0x002fe20007810000 */
[-CC-:B------:R-:W-:Y:S01]  /*23fc0*/  FFMA.FTZ R177, R181, R3.reuse, -R7.reuse ;  /* 0x00000003b5b17223 */ /* 0x180fe20000010807 */
[-CC-:B------:R-:W-:Y:S01]  /*23fd0*/  FFMA.FTZ R202, R172, R3.reuse, -R7.reuse ;  /* 0x00000003acca7223 */ /* 0x180fe20000010807 */
[-CC-:B------:R-:W-:Y:S01]  /*23fe0*/  FFMA.FTZ R169, R173, R3.reuse, -R7.reuse ;  /* 0x00000003ada97223 */ /* 0x180fe20000010807 */
[----:B------:R-:W-:Y:S01]  /*23ff0*/  FMNMX.FTZ R182, R170, R182, !PT ;  /* 0x000000b6aab67209 */ /* 0x000fe20007810000 */
[----:B------:R-:W-:Y:S01]  /*24000*/  FFMA.FTZ R160, R160, R3, -R7 ;  /* 0x00000003a0a07223 */ /* 0x000fe20000010807 */
[----:B------:R-:W-:Y:S02]  /*24010*/  MUFU.EX2 R0, R0 ;  /* 0x0000000000007308 */ /* 0x000fe40000000800 */
[----:B------:R-:W-:-:S04]  /*24020*/  FMNMX.FTZ R182, R171, R182, !PT ;  /* 0x000000b6abb67209 */ /* 0x000fc80007810000 */
[----:B------:R-:W-:Y:S02]  /*24030*/  FMNMX.FTZ R182, R174, R182, !PT ;  /* 0x000000b6aeb67209 */ /* 0x000fe40007810000 */
[----:B------:R-:W0:Y:S02]  /*24040*/  MUFU.EX2 R208, R208 ;  /* 0x000000d000d07308 */ /* 0x000e240000000800 */
[----:B------:R-:W-:-:S04]  /*24050*/  FMNMX.FTZ R4, R175, R182, !PT ;  /* 0x000000b6af047209 */ /* 0x000fc80007810000 */
[----:B------:R-:W-:Y:S02]  /*24060*/  FMNMX.FTZ R4, R162, R4, !PT ;  /* 0x00000004a2047209 */ /* 0x000fe40007810000 */
[----:B------:R-:W1:Y:S02]  /*24070*/  MUFU.EX2 R12, R12 ;  /* 0x0000000c000c7308 */ /* 0x000e640000000800 */
[----:B------:R-:W-:-:S04]  /*24080*/  FMNMX.FTZ R4, R163, R4, !PT ;  /* 0x00000004a3047209 */ /* 0x000fc80007810000 */
[----:B------:R-:W-:Y:S02]  /*24090*/  FMNMX.FTZ R4, R166, R4, !PT ;  /* 0x00000004a6047209 */ /* 0x000fe40007810000 */
[----:B------:R-:W2:Y:S01]  /*240a0*/  MUFU.EX2 R210, R210 ;  /* 0x000000d200d27308 */ /* 0x000ea20000000800 */
[----:B0-----:R-:W-:Y:S01]  /*240b0*/  FFMA.FTZ R15, R0, R15, R208 ;  /* 0x0000000f000f7223 */ /* 0x001fe200000100d0 */
[----:B------:R-:W-:-:S04]  /*240c0*/  FMNMX.FTZ R4, R167, R4, !PT ;  /* 0x00000004a7047209 */ /* 0x000fc80007810000 */
[----:B------:R-:W-:Y:S02]  /*240d0*/  FMNMX.FTZ R4, R154, R4, !PT ;  /* 0x000000049a047209 */ /* 0x000fe40007810000 */
[----:B------:R-:W0:Y:S01]  /*240e0*/  MUFU.EX2 R182, R184 ;  /* 0x000000b800b67308 */ /* 0x000e220000000800 */
[C---:B-1----:R-:W-:Y:S01]  /*240f0*/  FADD.FTZ R15, R12.reuse, R15 ;  /* 0x0000000f0c0f7221 */ /* 0x042fe20000010000 */
[----:B------:R-:W-:Y:S02]  /*24100*/  FMNMX.FTZ R4, R155, R4, !PT ;  /* 0x000000049b047209 */ /* 0x000fe40007810000 */
[----:B------:R-:W-:Y:S02]  /*24110*/  F2FP.BF16.F32.PACK_AB R208, R12, R208 ;  /* 0x000000d00cd0723e */ /* 0x000fe400000010ff */
[----:B------:R-:W-:Y:S02]  /*24120*/  FMNMX.FTZ R4, R158, R4, !PT ;  /* 0x000000049e047209 */ /* 0x000fe40007810000 */
[----:B------:R-:W1:Y:S01]  /*24130*/  MUFU.EX2 R204, R204 ;  /* 0x000000cc00cc7308 */ /* 0x000e620000000800 */
[----:B--2---:R-:W-:Y:S01]  /*24140*/  FADD.FTZ R15, R210, R15 ;  /* 0x0000000fd20f7221 */ /* 0x004fe20000010000 */
[----:B------:R-:W-:-:S05]  /*24150*/  FMNMX.FTZ R4, R159, R4, !PT ;  /* 0x000000049f047209 */ /* 0x000fca0007810000 */
[----:B------:R-:W2:Y:S01]  /*24160*/  SHFL.BFLY PT, R180, R4, 0x2, 0x1f ;  /* 0x0c401f0004b47f89 */ /* 0x000ea200000e0000 */
[----:B------:R-:W3:Y:S01]  /*24170*/  MUFU.EX2 R21, R21 ;  /* 0x0000001500157308 */ /* 0x000ee20000000800 */
[C---:B0-----:R-:W-:Y:S01]  /*24180*/  FADD.FTZ R15, R182.reuse, R15 ;  /* 0x0000000fb60f7221 */ /* 0x041fe20000010000 */
[----:B------:R-:W-:-:S06]  /*24190*/  F2FP.BF16.F32.PACK_AB R210, R182, R210 ;  /* 0x000000d2b6d2723e */ /* 0x000fcc00000010ff */
[----:B------:R-:W0:Y:S01]  /*241a0*/  MUFU.EX2 R206, R206 ;  /* 0x000000ce00ce7308 */ /* 0x000e220000000800 */
[----:B-1----:R-:W-:-:S07]  /*241b0*/  FADD.FTZ R15, R204, R15 ;  /* 0x0000000fcc0f7221 */ /* 0x002fce0000010000 */
[----:B------:R-:W1:Y:S01]  /*241c0*/  MUFU.EX2 R177, R177 ;  /* 0x000000b100b17308 */ /* 0x000e620000000800 */
[C---:B---3--:R-:W-:Y:S01]  /*241d0*/  FADD.FTZ R15, R21.reuse, R15 ;  /* 0x0000000f150f7221 */ /* 0x048fe20000010000 */
[----:B------:R-:W-:Y:S02]  /*241e0*/  F2FP.BF16.F32.PACK_AB R204, R21, R204 ;  /* 0x000000cc15cc723e */ /* 0x000fe400000010ff */
[----:B--2---:R-:W-:-:S04]  /*241f0*/  FMNMX.FTZ R4, R4, R180, !PT ;  /* 0x000000b404047209 */ /* 0x004fc80007810000 */
        /* <DEDUP_REMOVED lines=10> */
[----:B------:R-:W-:Y:S01]  /*242a0*/  MUFU.EX2 R160, R160 ;  /* 0x000000a000a07308 */ /* 0x000fe20000000800 */
[----:B-1----:R-:W-:Y:S01]  /*242b0*/  FADD.FTZ R15, R202, R15 ;  /* 0x0000000fca0f7221 */ /* 0x002fe20000010000 */
[----:B------:R-:W-:Y:S02]  /*242c0*/  WARPGROUP.DEPBAR.LE gsb0, 0x0 ;  /* 0x00008000000079c5 */ /* 0x000fe40000010000 */
[----:B------:R-:W-:Y:S01]  /*242d0*/  WARPGROUP.ARRIVE ;  /* 0x00000000000079c5 */ /* 0x000fe20000000000 */
[-CC-:B------:R-:W-:Y:S01]  /*242e0*/  FFMA.FTZ R196, R2, R3.reuse, -R7.reuse ;  /* 0x0000000302c47223 */ /* 0x180fe20000010807 */
[-CC-:B------:R-:W-:Y:S01]  /*242f0*/  FFMA.FTZ R198, R161, R3.reuse, -R7.reuse ;  /* 0x00000003a1c67223 */ /* 0x180fe20000010807 */
[----:B------:R-:W0:Y:S01]  /*24300*/  SHFL.BFLY PT, R2, R4, 0x1, 0x1f ;  /* 0x0c201f0004027f89 */ /* 0x000e2200000e0000 */
[----:B------:R-:W-:Y:S01]  /*24310*/  FFMA.FTZ R161, R164, R3, -R7 ;  /* 0x00000003a4a17223 */ /* 0x000fe20000010807 */
[C---:B--2---:R-:W-:Y:S01]  /*24320*/  FADD.FTZ R15, R169.reuse, R15 ;  /* 0x0000000fa90f7221 */ /* 0x044fe20000010000 */
[----:B------:R-:W-:Y:S01]  /*24330*/  HGMMA.64x256x16.F32.BF16 R24, R192, gdesc[UR4].tnspB, R24, gsb0 ;  /* 0x43e00004c0187df0 */ /* 0x000fe20008001818 */
[----:B------:R-:W1:Y:S01]  /*24340*/  MUFU.EX2 R196, R196 ;  /* 0x000000c400c47308 */ /* 0x000e620000000800 */
[----:B------:R-:W-:-:S07]  /*24350*/  F2FP.BF16.F32.PACK_AB R202, R169, R202 ;  /* 0x000000caa9ca723e */ /* 0x000fce00000010ff */
[----:B------:R-:W2:Y:S08]  /*24360*/  MUFU.EX2 R198, R198 ;  /* 0x000000c600c67308 */ /* 0x000eb00000000800 */
[----:B------:R-:W3:Y:S01]  /*24370*/  MUFU.EX2 R161, R161 ;  /* 0x000000a100a17308 */ /* 0x000ee20000000800 */
[----:B-1----:R-:W-:Y:S01]  /*24380*/  FADD.FTZ R15, R196, R15 ;  /* 0x0000000fc40f7221 */ /* 0x002fe20000010000 */
[----:B------:R-:W-:-:S02]  /*24390*/  F2FP.BF16.F32.PACK_AB R196, R160, R196 ;  /* 0x000000c4a0c4723e */ /* 0x000fc400000010ff */
[----:B0-----:R-:W-:Y:S01]  /*243a0*/  FMNMX.FTZ R4, R4, R2, !PT ;  /* 0x0000000204047209 */ /* 0x001fe20007810000 */
[----:B------:R-:W-:-:S04]  /*243b0*/  FADD.FTZ R15, R160, R15 ;  /* 0x0000000fa00f7221 */ /* 0x000fc80000010000 */
[----:B------:R-:W-:Y:S01]  /*243c0*/  FADD.FTZ R2, -R4, R6 ;  /* 0x0000000604027221 */ /* 0x000fe20000010100 */
[----:B--2---:R-:W-:-:S03]  /*243d0*/  FADD.FTZ R12, R198, R15 ;  /* 0x0000000fc60c7221 */ /* 0x004fc60000010000 */
[----:B------:R-:W-:Y:S01]  /*243e0*/  FMUL.FTZ R2, R2, R3 ;  /* 0x0000000302027220 */ /* 0x000fe20000410000 */
[----:B---3--:R-:W-:-:S05]  /*243f0*/  F2FP.BF16.F32.PACK_AB R198, R161, R198 ;  /* 0x000000c6a1c6723e */ /* 0x008fca00000010ff */
[----:B------:R-:W-:Y:S01]  /*24400*/  MUFU.EX2 R2, R2 ;  /* 0x0000000200027308 */ /* 0x000fe20000000800 */
[----:B------:R-:W-:Y:S02]  /*24410*/  WARPGROUP.DEPBAR.LE gsb0, 0x0 ;  /* 0x00008000000079c5 */ /* 0x000fe40000010000 */
[-CC-:B------:R-:W-:Y:S01]  /*24420*/  FFMA.FTZ R194, R156, R3.reuse, -R7.reuse ;  /* 0x000000039cc27223 */ /* 0x180fe20000010807 */
[-C--:B------:R-:W-:Y:S01]  /*24430*/  FMUL.FTZ R156, R4, R3.reuse ;  /* 0x00000003049c7220 */ /* 0x080fe20000410000 */
[-CC-:B------:R-:W-:Y:S01]  /*24440*/  FFMA.FTZ R192, R152, R3.reuse, -R7.reuse ;  /* 0x0000000398c07223 */ /* 0x180fe20000010807 */
[-CC-:B------:R-:W-:Y:S01]  /*24450*/  FFMA.FTZ R152, R153, R3.reuse, -R7.reuse ;  /* 0x0000000399987223 */ /* 0x180fe20000010807 */
[-C--:B------:R-:W-:Y:S01]  /*24460*/  FFMA.FTZ R7, R165, R3.reuse, -R7 ;  /* 0x00000003a5077223 */ /* 0x080fe20000010807 */
        /* <DEDUP_REMOVED lines=8> */
[----:B------:R-:W-:Y:S01]  /*244f0*/  @!P1 PRMT R157, RZ, 0x654, R11 ;  /* 0x00000654ff9d9816 */ /* 0x000fe2000000000b */
[-CC-:B------:R-:W-:Y:S01]  /*24500*/  FFMA.FTZ R201, R170, R3.reuse, -R156.reuse ;  /* 0x00000003aac97223 */ /* 0x180fe2000001089c */
[-CC-:B------:R-:W-:Y:S01]  /*24510*/  FFMA.FTZ R203, R174, R3.reuse, -R156.reuse ;  /* 0x00000003aecb7223 */ /* 0x180fe2000001089c */
[----:B------:R-:W1:Y:S01]  /*24520*/  MUFU.EX2 R209, R209 ;  /* 0x000000d100d17308 */ /* 0x000e620000000800 */
[-CC-:B0-----:R-:W-:Y:S01]  /*24530*/  FFMA.FTZ R7, R13, R3.reuse, -R156.reuse ;  /* 0x000000030d077223 */ /* 0x181fe2000001089c */
[----:B------:R0:W-:Y:S01]  /*24540*/  @!P1 SYNCS.ARRIVE.TRANS64.RED.A1T0 RZ, [R157+URZ], RZ ;  /* 0x000000ff9dff99a7 */ /* 0x0001e2000810043f */
[-CC-:B------:R-:W-:Y:S01]  /*24550*/  FFMA.FTZ R13, R171, R3.reuse, -R156.reuse ;  /* 0x00000003ab0d7223 */ /* 0x180fe2000001089c */
[-CC-:B------:R-:W-:Y:S01]  /*24560*/  FFMA.FTZ R175, R175, R3.reuse, -R156.reuse ;  /* 0x00000003afaf7223 */ /* 0x180fe2000001089c */
[-CC-:B------:R-:W-:Y:S01]  /*24570*/  FFMA.FTZ R197, R162, R3.reuse, -R156.reuse ;  /* 0x00000003a2c57223 */ /* 0x180fe2000001089c */
[-CC-:B------:R-:W-:Y:S01]  /*24580*/  FFMA.FTZ R163, R163, R3.reuse, -R156.reuse ;  /* 0x00000003a3a37223 */ /* 0x180fe2000001089c */
[-CC-:B------:R-:W-:Y:S01]  /*24590*/  FFMA.FTZ R199, R166, R3.reuse, -R156.reuse ;  /* 0x00000003a6c77223 */ /* 0x180fe2000001089c */
[----:B------:R-:W2:Y:S01]  /*245a0*/  MUFU.EX2 R7, R7 ;  /* 0x0000000700077308 */ /* 0x000ea20000000800 */
[-CC-:B------:R-:W-:Y:S01]  /*245b0*/  FFMA.FTZ R193, R154, R3.reuse, -R156.reuse ;  /* 0x000000039ac17223 */ /* 0x180fe2000001089c */
[----:B------:R3:W-:Y:S01]  /*245c0*/  @!P1 SYNCS.ARRIVE.TRANS64.RED.A1T0 RZ, [R9+URZ], RZ ;  /* 0x000000ff09ff99a7 */ /* 0x0007e2000810043f */
[-CC-:B------:R-:W-:Y:S01]  /*245d0*/  FFMA.FTZ R155, R155, R3.reuse, -R156.reuse ;  /* 0x000000039b9b7223 */ /* 0x180fe2000001089c */
[----:B------:R-:W-:-:S04]  /*245e0*/  FFMA.FTZ R158, R158, R3, -R156 ;  /* 0x000000039e9e7223 */ /* 0x000fc8000001089c */
[----:B------:R-:W4:Y:S01]  /*245f0*/  MUFU.EX2 R211, R211 ;  /* 0x000000d300d37308 */ /* 0x000f220000000800 */
[----:B-1----:R-:W-:-:S07]  /*24600*/  FFMA.FTZ R14, R2, R14, R209 ;  /* 0x0000000e020e7223 */ /* 0x002fce00000100d1 */
[----:B------:R-:W0:Y:S01]  /*24610*/  MUFU.EX2 R153, R153 ;  /* 0x0000009900997308 */ /* 0x000e220000000800 */
[C---:B--2---:R-:W-:Y:S01]  /*24620*/  FADD.FTZ R14, R7.reuse, R14 ;  /* 0x0000000e070e7221 */ /* 0x044fe20000010000 */
[----:B------:R-:W-:-:S06]  /*24630*/  F2FP.BF16.F32.PACK_AB R209, R7, R209 ;  /* 0x000000d107d1723e */ /* 0x000fcc00000010ff */
[----:B------:R-:W1:Y:S01]  /*24640*/  MUFU.EX2 R205, R205 ;  /* 0x000000cd00cd7308 */ /* 0x000e620000000800 */
[----:B----4-:R-:W-:-:S07]  /*24650*/  FADD.FTZ R14, R211, R14 ;  /* 0x0000000ed30e7221 */ /* 0x010fce0000010000 */
        /* <DEDUP_REMOVED lines=20> */
[----:B------:R-:W-:-:S05]  /*247a0*/  FADD.FTZ R13, R161, R12 ;  /* 0x0000000ca10d7221 */ /* 0x000fca0000010000 */
[----:B------:R-:W0:Y:S01]  /*247b0*/  MUFU.EX2 R197, R197 ;  /* 0x000000c500c57308 */ /* 0x000e220000000800 */
[----:B-1----:R-:W-:-:S07]  /*247c0*/  FADD.FTZ R157, R203, R157 ;  /* 0x0000009dcb9d7221 */ /* 0x002fce0000010000 */
[----:B---3--:R-:W1:Y:S01]  /*247d0*/  MUFU.EX2 R9, R163 ;  /* 0x000000a300097308 */ /* 0x008e620000000800 */
[C---:B--2---:R-:W-:Y:S01]  /*247e0*/  FADD.FTZ R157, R11.reuse, R157 ;  /* 0x0000009d0b9d7221 */ /* 0x044fe20000010000 */
[----:B------:R-:W-:-:S06]  /*247f0*/  F2FP.BF16.F32.PACK_AB R203, R11, R203 ;  /* 0x000000cb0bcb723e */ /* 0x000fcc00000010ff */
[----:B------:R-:W2:Y:S01]  /*24800*/  MUFU.EX2 R199, R199 ;  /* 0x000000c700c77308 */ /* 0x000ea20000000800 */
[----:B0-----:R-:W-:-:S07]  /*24810*/  FADD.FTZ R157, R197, R157 ;  /* 0x0000009dc59d7221 */ /* 0x001fce0000010000 */
[----:B------:R-:W0:Y:S01]  /*24820*/  MUFU.EX2 R14, R14 ;  /* 0x0000000e000e7308 */ /* 0x000e220000000800 */
[C---:B-1----:R-:W-:Y:S01]  /*24830*/  FADD.FTZ R10, R9.reuse, R157 ;  /* 0x0000009d090a7221 */ /* 0x042fe20000010000 */
[----:B------:R-:W-:Y:S01]  /*24840*/  F2FP.BF16.F32.PACK_AB R197, R9, R197 ;  /* 0x000000c509c5723e */ /* 0x000fe200000010ff */
[----:B------:R-:W-:-:S05]  /*24850*/  IMAD.MOV.U32 R9, RZ, RZ, R219 ;  /* 0x000000ffff097224 */ /* 0x000fca00078e00db */
        /* <DEDUP_REMOVED lines=14> */
[----:B------:R-:W-:Y:S01]  /*24940*/  F2FP.BF16.F32.PACK_AB R193, R155, R193 ;  /* 0x000000c19bc1723e */ /* 0x000fe200000010ff */
[----:B------:R-:W-:-:S05]  /*24950*/  IMAD.MOV.U32 R10, RZ, RZ, R214 ;  /* 0x000000ffff0a7224 */ /* 0x000fca00078e00d6 */
[----:B------:R-:W1:Y:S01]  /*24960*/  MUFU.EX2 R156, R156 ;  /* 0x0000009c009c7308 */ /* 0x000e620000000800 */
[----:B--2---:R-:W-:Y:S01]  /*24970*/  FADD.FTZ R13, R194, R13 ;  /* 0x0000000dc20d7221 */ /* 0x004fe20000010000 */
[----:B------:R-:W-:-:S03]  /*24980*/  F2FP.BF16.F32.PACK_AB R194, R6, R194 ;  /* 0x000000c206c2723e */ /* 0x000fc600000010ff */
[----:B------:R-:W-:Y:S01]  /*24990*/  FADD.FTZ R15, R6, R13 ;  /* 0x0000000d060f7221 */ /* 0x000fe20000010000 */
[----:B------:R-:W-:Y:S02]  /*249a0*/  IMAD.MOV.U32 R6, RZ, RZ, R4 ;  /* 0x000000ffff067224 */ /* 0x000fe400078e0004 */
[----:B0-----:R-:W-:-:S04]  /*249b0*/  FADD.FTZ R7, R158, R7 ;  /* 0x000000079e077221 */ /* 0x001fc80000010000 */
[C---:B-1----:R-:W-:Y:S01]  /*249c0*/  FADD.FTZ R14, R156.reuse, R7 ;  /* 0x000000079c0e7221 */ /* 0x042fe20000010000 */
[----:B------:R-:W-:Y:S02]  /*249d0*/  F2FP.BF16.F32.PACK_AB R195, R156, R158 ;  /* 0x0000009e9cc3723e */ /* 0x000fe400000010ff */
[----:B------:R-:W-:Y:S01]  /*249e0*/  MOV R7, R5 ;  /* 0x0000000500077202 */ /* 0x000fe20000000f00 */
[----:B------:R-:W-:Y:S06]  /*249f0*/  @P2 BRA `(.L_x_2542) ;  /* 0xffffffb000a42947 */ /* 0x000fec000383ffff */
.L_x_2531:
[----:B------:R-:W-:Y:S05]  /*24a00*/  BSYNC B0 ;  /* 0x0000000000007941 */ /* 0x000fea0003800000 */
.L_x_2530:
        /* <DEDUP_REMOVED lines=131> */
.L_x_2543:
[----:B------:R-:W-:Y:S01]  /*25240*/  IMAD R0, R214, 0x8, R16 ;  /* 0x00000008d6007824 */ /* 0x000fe200078e0210 */
[----:B------:R-:W-:-:S04]  /*25250*/  SHF.L.U32 R7, R219, 0x1f, RZ ;  /* 0x0000001fdb077819 */ /* 0x000fc800000006ff */
[----:B------:R0:W1:Y:S01]  /*25260*/  SYNCS.PHASECHK.TRANS64.TRYWAIT P2, [R0+URZ+0x38850], R7 ;  /* 0x03885007000075a7 */ /* 0x000062000804017f */
[----:B------:R-:W-:Y:S05]  /*25270*/  @!P0 BRA `(.L_x_2544) ;  /* 0x0000000000048947 */ /* 0x000fea0003800000 */
[----:B------:R-:W-:Y:S01]  /*25280*/  BPT.TRAP 0x1 ;  /* 0x000000040000795c */ /* 0x000fe20000300000 */
.L_x_2544:
        /* <DEDUP_REMOVED lines=9> */
.L_x_2546:
[----:B------:R-:W-:Y:S05]  /*25320*/  BSYNC B0 ;  /* 0x0000000000007941 */ /* 0x000fea0003800000 */
.L_x_2545:
[----:B------:R-:W-:Y:S01]  /*25330*/  IMAD.MOV.U32 R6, RZ, RZ, R2 ;  /* 0x000000ffff067224 */ /* 0x000fe200078e0002 */
[----:B------:R-:W2:Y:S01]  /*25340*/  LDL.LU R16, [R1+0x80] ;  /* 0x0000800001107983 */ /* 0x000ea20000300800 */
[----:B01----:R-:W-:Y:S01]  /*25350*/  IMAD.MOV.U32 R7, RZ, RZ, 0x40000040 ;  /* 0x40000040ff077424 */ /* 0x003fe200078e00ff */
[----:B------:R-:W-:Y:S01]  /*25360*/  WARPGROUP.ARRIVE ;  /* 0x00000000000079c5 */ /* 0x000fe20000000000 */
[----:B------:R-:W-:Y:S01]  /*25370*/  VIADD R214, R214, 0x1 ;  /* 0x00000001d6d67836 */ /* 0x000fe20000000000 */
[----:B------:R-:W-:Y:S01]  /*25380*/  R2UR UR6, R6 ;  /* 0x00000000060672ca */ /* 0x000fe200000e0000 */
[----:B------:R-:W-:Y:S01]  /*25390*/  VIADD R6, R2, 0x80 ;  /* 0x0000008002067836 */ /* 0x000fe20000000000 */
[----:B------:R-:W-:Y:S01]  /*253a0*/  R2UR UR7, R7 ;  /* 0x00000000070772ca */ /* 0x000fe200000e0000 */
[----:B------:R-:W-:Y:S01]  /*253b0*/  IMAD.MOV.U32 R7, RZ, RZ, 0x40000040 ;  /* 0x40000040ff077424 */ /* 0x000fe200078e00ff */
[----:B------:R-:W-:Y:S01]  /*253c0*/  ISETP.NE.AND P2, PT, R214, 0x2, PT ;  /* 0x00000002d600780c */ /* 0x000fe20003f45270 */
[----:B------:R-:W-:-:S02]  /*253d0*/  @!P1 VIADD R11, R0, 0x38860 ;  /* 0x00038860000b9836 */ /* 0x000fc40000000000 */
[----:B------:R-:W-:Y:S01]  /*253e0*/  IMAD.MOV.U32 R0, RZ, RZ, -0x800000 ;  /* 0xff800000ff007424 */ /* 0x000fe200078e00ff */
[----:B------:R-:W-:Y:S02]  /*253f0*/  SEL R214, R214, RZ, P2 ;  /* 0x000000ffd6d67207 */ /* 0x000fe40001000000 */
        /* <DEDUP_REMOVED lines=23> */
[----:B------:R-:W0:Y:S02]  /*25570*/  SHFL.BFLY PT, R2, R15, 0x2, 0x1f ;  /* 0x0c401f000f027f89 */ /* 0x000e2400000e0000 */
[----:B0-----:R-:W-:Y:S01]  /*25580*/  FADD.FTZ R2, R2, R15 ;  /* 0x0000000f02027221 */ /* 0x001fe20000010000 */
[----:B------:R-:W-:Y:S02]  /*25590*/  WARPGROUP.DEPBAR.LE gsb0, 0x0 ;  /* 0x00008000000079c5 */ /* 0x000fe40000010000 */
[----:B------:R-:W-:-:S15]  /*255a0*/  WARPGROUP.ARRIVE ;  /* 0x00000000000079c5 */ /* 0x000fde0000000000 */
[----:B------:R-:W-:-:S03]  /*255b0*/  NOP ;  /* 0x0000000000007918 */ /* 0x000fc60000000000 */
[----:B------:R-:W-:Y:S01]  /*255c0*/  HGMMA.64x256x16.F32.BF16 R24, R196, gdesc[UR4].tnspB, R24, gsb0 ;  /* 0x43e00004c4187df0 */ /* 0x000fe20008001818 */
[----:B------:R-:W-:Y:S02]  /*255d0*/  R2UR UR6, R6 ;  /* 0x00000000060672ca */ /* 0x000fe400000e0000 */
[----:B------:R-:W-:Y:S02]  /*255e0*/  R2UR UR7, R7 ;  /* 0x00000000070772ca */ /* 0x000fe400000e0000 */
[----:B------:R-:W0:Y:S02]  /*255f0*/  SHFL.BFLY PT, R7, R14, 0x2, 0x1f ;  /* 0x0c401f000e077f89 */ /* 0x000e2400000e0000 */
[----:B0-----:R-:W-:Y:S02]  /*25600*/  FADD.FTZ R6, R7, R14 ;  /* 0x0000000e07067221 */ /* 0x001fe40000010000 */
[----:B------:R-:W0:Y:S04]  /*25610*/  SHFL.BFLY PT, R7, R2, 0x1, 0x1f ;  /* 0x0c201f0002077f89 */ /* 0x000e2800000e0000 */
[----:B------:R-:W1:Y:S01]  /*25620*/  SHFL.BFLY PT, R9, R6, 0x1, 0x1f ;  /* 0x0c201f0006097f89 */ /* 0x000e6200000e0000 */
[----:B0-----:R-:W-:Y:S01]  /*25630*/  FADD.FTZ R12, R2, R7 ;  /* 0x00000007020c7221 */ /* 0x001fe20000010000 */
[----:B------:R-:W-:Y:S01]  /*25640*/  SEL R2, RZ, 0x1, P2 ;  /* 0x00000001ff027807 */ /* 0x000fe20001000000 */
[----:B-1----:R-:W-:-:S03]  /*25650*/  FADD.FTZ R13, R6, R9 ;  /* 0x00000009060d7221 */ /* 0x002fc60000010000 */
        /* <DEDUP_REMOVED lines=149> */
.L_x_2406:
        /* <DEDUP_REMOVED lines=10> */
[----:B------:R-:W3:Y:S01]  /*26050*/  LDL R144, [R1+0x74] ;  /* 0x0000740001907983 */ /* 0x000ee20000100800 */
[----:B------:R-:W4:Y:S01]  /*26060*/  S2R R55, SR_SWINHI ;  /* 0x0000000000377919 */ /* 0x000f220000002f00 */
[----:B------:R-:W-:Y:S01]  /*26070*/  F2FP.BF16.F32.PACK_AB R4, R25, R4 ;  /* 0x000000041904723e */ /* 0x000fe200000010ff */
[----:B------:R-:W-:Y:S01]  /*26080*/  ULDC.64 UR4, c[0x0][0xbd8] ;  /* 0x0002f60000047ab9 */ /* 0x000fe20000000a00 */
[----:B------:R-:W-:Y:S02]  /*26090*/  MOV R20, R16 ;  /* 0x0000001000147202 */ /* 0x000fe40000000f00 */
[----:B----4-:R-:W-:-:S02]  /*260a0*/  MOV R21, R55 ;  /* 0x0000003700157202 */ /* 0x010fc40000000f00 */
        /* <DEDUP_REMOVED lines=13> */
[----:B------:R-:W-:Y:S01]  /*26180*/  F2FP.BF16.F32.PACK_AB R179, R151, R150 ;  /* 0x0000009697b3723e */ /* 0x000fe200000010ff */
[----:B------:R-:W-:Y:S01]  /*26190*/  IMAD.MOV.U32 R76, RZ, RZ, RZ ;  /* 0x000000ffff4c7224 */ /* 0x000fe200078e00ff */
[----:B------:R-:W-:Y:S01]  /*261a0*/  BAR.SYNC.DEFER_BLOCKING 0x1, 0x100 ;  /* 0x0044000000007b1d */ /* 0x000fe20000010000 */
[----:B--2---:R-:W-:-:S03]  /*261b0*/  IMAD.WIDE R120, R6, 0x2, R20 ;  /* 0x0000000206787825 */ /* 0x004fc600078e0214 */
[----:B------:R-:W-:-:S04]  /*261c0*/  IADD3 R6, P1, R120, 0x20, RZ ;  /* 0x0000002078067810 */ /* 0x000fc80007f3e0ff */
[----:B------:R-:W-:Y:S02]  /*261d0*/  LOP3.LUT R88, R6, 0x380, RZ, 0xc0, !PT ;  /* 0x0000038006587812 */ /* 0x000fe400078ec0ff */
[----:B------:R-:W-:Y:S02]  /*261e0*/  IADD3 R55, P0, R120, 0x40, RZ ;  /* 0x0000004078377810 */ /* 0x000fe40007f1e0ff */
[----:B------:R-:W-:Y:S02]  /*261f0*/  SHF.R.U64 R88, R88, 0x3, RZ ;  /* 0x0000000358587819 */ /* 0x000fe400000012ff */
[C---:B------:R-:W-:Y:S02]  /*26200*/  IADD3 R104, P5, R120.reuse, 0x4040, RZ ;  /* 0x0000404078687810 */ /* 0x040fe40007fbe0ff */
[----:B------:R-:W-:Y:S02]  /*26210*/  IADD3 R80, P4, R120, 0x60, RZ ;  /* 0x0000006078507810 */ /* 0x000fe40007f9e0ff */
[----:B------:R-:W-:-:S02]  /*26220*/  LOP3.LUT R92, R55, 0x380, RZ, 0xc0, !PT ;  /* 0x00000380375c7812 */ /* 0x000fc400078ec0ff */
[----:B------:R-:W-:Y:S02]  /*26230*/  IADD3 R84, P3, R120, 0x4000, RZ ;  /* 0x0000400078547810 */ /* 0x000fe40007f7e0ff */
[----:B------:R-:W-:Y:S02]  /*26240*/  LOP3.LUT R88, R88, R6, RZ, 0x3c, !PT ;  /* 0x0000000658587212 */ /* 0x000fe400078e3cff */
[----:B------:R-:W-:Y:S02]  /*26250*/  LOP3.LUT R6, R104, 0x380, RZ, 0xc0, !PT ;  /* 0x0000038068067812 */ /* 0x000fe400078ec0ff */
[----:B------:R-:W-:Y:S02]  /*26260*/  LOP3.LUT R96, R80, 0x380, RZ, 0xc0, !PT ;  /* 0x0000038050607812 */ /* 0x000fe400078ec0ff */
[----:B------:R-:W-:Y:S01]  /*26270*/  SHF.R.U64 R92, R92, 0x3, RZ ;  /* 0x000000035c5c7819 */ /* 0x000fe200000012ff */
[--C-:B------:R-:W-:Y:S01]  /*26280*/  IMAD.X R101, RZ, RZ, R121.reuse, P3 ;  /* 0x000000ffff657224 */ /* 0x100fe200018e0679 */
[----:B------:R-:W-:Y:S01]  /*26290*/  IADD3 R106, P2, R120, 0x4060, RZ ;  /* 0x00004060786a7810 */ /* 0x000fe20007f5e0ff */
[----:B------:R-:W-:Y:S01]  /*262a0*/  IMAD.X R89, RZ, RZ, R121, P1 ;  /* 0x000000ffff597224 */ /* 0x000fe200008e0679 */
[----:B------:R-:W-:-:S02]  /*262b0*/  SHF.R.U64 R6, R6, 0x3, RZ ;  /* 0x0000000306067819 */ /* 0x000fc400000012ff */
[----:B------:R-:W-:Y:S02]  /*262c0*/  IADD3 R114, P3, R120, 0x8060, RZ ;  /* 0x0000806078727810 */ /* 0x000fe40007f7e0ff */
[----:B------:R-:W-:Y:S02]  /*262d0*/  SHF.R.U64 R96, R96, 0x3, RZ ;  /* 0x0000000360607819 */ /* 0x000fe400000012ff */
[C---:B------:R-:W-:Y:S02]  /*262e0*/  LOP3.LUT R81, R120.reuse, 0x380, RZ, 0xc0, !PT ;  /* 0x0000038078517812 */ /* 0x040fe400078ec0ff */
[C---:B------:R-:W-:Y:S02]  /*262f0*/  IADD3 R102, P6, R120.reuse, 0x4020, RZ ;  /* 0x0000402078667810 */ /* 0x040fe40007fde0ff */
[----:B------:R-:W-:Y:S02]  /*26300*/  IADD3 R108, P1, R120, 0x8000, RZ ;  /* 0x00008000786c7810 */ /* 0x000fe40007f3e0ff */
[----:B------:R-:W-:-:S02]  /*26310*/  LOP3.LUT R100, R84, 0x380, RZ, 0xc0, !PT ;  /* 0x0000038054647812 */ /* 0x000fc400078ec0ff */
[----:B------:R-:W-:Y:S02]  /*26320*/  LOP3.LUT R92, R92, R55, RZ, 0x3c, !PT ;  /* 0x000000375c5c7212 */ /* 0x000fe400078e3cff */
[----:B------:R-:W-:Y:S02]  /*26330*/  LOP3.LUT R55, R106, 0x380, RZ, 0xc0, !PT ;  /* 0x000003806a377812 */ /* 0x000fe400078ec0ff */
[----:B------:R-:W-:Y:S02]  /*26340*/  LOP3.LUT R104, R6, R104, RZ, 0x3c, !PT ;  /* 0x0000006806687212 */ /* 0x000fe400078e3cff */
[----:B------:R-:W-:Y:S02]  /*26350*/  LOP3.LUT R96, R96, R80, RZ, 0x3c, !PT ;  /* 0x0000005060607212 */ /* 0x000fe400078e3cff */
[----:B------:R-:W-:Y:S01]  /*26360*/  LOP3.LUT R6, R114, 0x380, RZ, 0xc0, !PT ;  /* 0x0000038072067812 */ /* 0x000fe200078ec0ff */
[----:B------:R-:W-:Y:S01]  /*26370*/  IMAD.X R103, RZ, RZ, R121, P6 ;  /* 0x000000ffff677224 */ /* 0x000fe200030e0679 */
[----:B------:R-:W-:-:S02]  /*26380*/  SHF.R.U64 R81, R81, 0x3, RZ ;  /* 0x0000000351517819 */ /* 0x000fc400000012ff */
[----:B------:R-:W-:Y:S02]  /*26390*/  SHF.R.U64 R100, R100, 0x3, RZ ;  /* 0x0000000364647819 */ /* 0x000fe400000012ff */
[----:B------:R-:W-:Y:S01]  /*263a0*/  LOP3.LUT R80, R108, 0x380, RZ, 0xc0, !PT ;  /* 0x000003806c507812 */ /* 0x000fe200078ec0ff */
[--C-:B------:R-:W-:Y:S01]  /*263b0*/  IMAD.X R93, RZ, RZ, R121.reuse, P0 ;  /* 0x000000ffff5d7224 */ /* 0x100fe200000e0679 */
[----:B------:R-:W-:Y:S01]  /*263c0*/  SHF.R.U64 R55, R55, 0x3, RZ ;  /* 0x0000000337377819 */ /* 0x000fe200000012ff */
        /* <DEDUP_REMOVED lines=8> */
[C---:B------:R-:W-:Y:S02]  /*26450*/  IADD3 R30, P2, R120.reuse, 0xc040, RZ ;  /* 0x0000c040781e7810 */ /* 0x040fe40007f5e0ff */
[----:B------:R-:W-:Y:S02]  /*26460*/  IADD3 R42, P1, R120, 0xc060, RZ ;  /* 0x0000c060782a7810 */ /* 0x000fe40007f3e0ff */
[----:B------:R-:W-:Y:S02]  /*26470*/  SHF.R.U64 R6, R6, 0x3, RZ ;  /* 0x0000000306067819 */ /* 0x000fe400000012ff */
[----:B------:R-:W-:Y:S02]  /*26480*/  LOP3.LUT R120, R81, R120, RZ, 0x3c, !PT ;  /* 0x0000007851787212 */ /* 0x000fe400078e3cff */
[----:B------:R-:W-:Y:S02]  /*26490*/  LOP3.LUT R100, R100, R84, RZ, 0x3c, !PT ;  /* 0x0000005464647212 */ /* 0x000fe400078e3cff */
[----:B------:R-:W-:-:S02]  /*264a0*/  SHF.R.U64 R80, R80, 0x3, RZ ;  /* 0x0000000350507819 */ /* 0x000fc400000012ff */
[----:B------:R-:W-:Y:S02]  /*264b0*/  LOP3.LUT R84, R102, 0x380, RZ, 0xc0, !PT ;  /* 0x0000038066547812 */ /* 0x000fe400078ec0ff */
[----:B------:R-:W-:Y:S02]  /*264c0*/  LOP3.LUT R106, R55, R106, RZ, 0x3c, !PT ;  /* 0x0000006a376a7212 */ /* 0x000fe400078e3cff */
[----:B------:R-:W-:Y:S02]  /*264d0*/  LOP3.LUT R55, R116, 0x380, RZ, 0xc0, !PT ;  /* 0x0000038074377812 */ /* 0x000fe400078ec0ff */
[----:B------:R-:W-:Y:S02]  /*264e0*/  LOP3.LUT R114, R6, R114, RZ, 0x3c, !PT ;  /* 0x0000007206727212 */ /* 0x000fe400078e3cff */
[----:B------:R-:W-:Y:S02]  /*264f0*/  LOP3.LUT R108, R80, R108, RZ, 0x3c, !PT ;  /* 0x0000006c506c7212 */ /* 0x000fe400078e3cff */
[----:B------:R-:W-:-:S02]  /*26500*/  MOV R120, R120 ;  /* 0x0000007800787202 */ /* 0x000fc40000000f00 */
[----:B------:R-:W-:Y:S02]  /*26510*/  F2FP.BF16.F32.PACK_AB R6, R29, R8 ;  /* 0x000000081d06723e */ /* 0x000fe400000010ff */
[----:B------:R-:W-:Y:S02]  /*26520*/  SHF.R.U64 R84, R84, 0x3, RZ ;  /* 0x0000000354547819 */ /* 0x000fe400000012ff */
[----:B------:R-:W-:Y:S02]  /*26530*/  LOP3.LUT R80, R110, 0x380, RZ, 0xc0, !PT ;  /* 0x000003806e507812 */ /* 0x000fe400078ec0ff */
[----:B------:R-:W-:Y:S02]  /*26540*/  SHF.R.U64 R55, R55, 0x3, RZ ;  /* 0x0000000337377819 */ /* 0x000fe400000012ff */
[----:B------:R-:W-:Y:S02]  /*26550*/  LOP3.LUT R25, R26, 0x380, RZ, 0xc0, !PT ;  /* 0x000003801a197812 */ /* 0x000fe400078ec0ff */
[----:B------:R-:W-:Y:S01]  /*26560*/  LOP3.LUT R27, R30, 0x380, RZ, 0xc0, !PT ;  /* 0x000003801e1b7812 */ /* 0x000fe200078ec0ff */
[----:B------:R2:W-:Y:S01]  /*26570*/  STSM.16.M88.4 [R120], R4 ;  /* 0x0000000478007844 */ /* 0x0005e20000000200 */
[----:B------:R-:W-:-:S02]  /*26580*/  LOP3.LUT R102, R84, R102, RZ, 0x3c, !PT ;  /* 0x0000006654667212 */ /* 0x000fc400078e3cff */
[----:B------:R-:W-:Y:S02]  /*26590*/  SHF.R.U64 R80, R80, 0x3, RZ ;  /* 0x0000000350507819 */ /* 0x000fe400000012ff */
[----:B------:R-:W-:Y:S02]  /*265a0*/  LOP3.LUT R84, R112, 0x380, RZ, 0xc0, !PT ;  /* 0x0000038070547812 */ /* 0x000fe400078ec0ff */
[----:B------:R-:W-:Y:S02]  /*265b0*/  LOP3.LUT R116, R55, R116, RZ, 0x3c, !PT ;  /* 0x0000007437747212 */ /* 0x000fe400078e3cff */
[----:B------:R-:W-:Y:S02]  /*265c0*/  SHF.R.U64 R25, R25, 0x3, RZ ;  /* 0x0000000319197819 */ /* 0x000fe400000012ff */
[----:B------:R-:W-:Y:S02]  /*265d0*/  SHF.R.U64 R27, R27, 0x3, RZ ;  /* 0x000000031b1b7819 */ /* 0x000fe400000012ff */
[----:B------:R-:W-:-:S02]  /*265e0*/  MOV R88, R88 ;  /* 0x0000005800587202 */ /* 0x000fc40000000f00 */
[----:B------:R-:W-:Y:S02]  /*265f0*/  LOP3.LUT R55, R42, 0x380, RZ, 0xc0, !PT ;  /* 0x000003802a377812 */ /* 0x000fe400078ec0ff */
[----:B--2---:R-:W-:Y:S02]  /*26600*/  F2FP.BF16.F32.PACK_AB R4, R33, R10 ;  /* 0x0000000a2104723e */ /* 0x004fe400000010ff */
[----:B------:R-:W-:Y:S02]  /*26610*/  F2FP.BF16.F32.PACK_AB R5, R35, R34 ;  /* 0x000000222305723e */ /* 0x000fe400000010ff */
[----:B------:R-:W-:Y:S02]  /*26620*/  F2FP.BF16.F32.PACK_AB R6, R37, R12 ;  /* 0x0000000c2506723e */ /* 0x000fe400000010ff */
[----:B------:R-:W-:Y:S02]  /*26630*/  F2FP.BF16.F32.PACK_AB R7, R39, R38 ;  /* 0x000000262707723e */ /* 0x000fe400000010ff */
[----:B------:R-:W-:-:S02]  /*26640*/  MOV R92, R92 ;  /* 0x0000005c005c7202 */ /* 0x000fc40000000f00 */
[----:B------:R-:W-:Y:S02]  /*26650*/  F2FP.BF16.F32.PACK_AB R8, R41, R14 ;  /* 0x0000000e2908723e */ /* 0x000fe400000010ff */
[----:B------:R-:W-:Y:S02]  /*26660*/  F2FP.BF16.F32.PACK_AB R10, R45, R24 ;  /* 0x000000182d0a723e */ /* 0x000fe400000010ff */
[----:B------:R-:W-:Y:S01]  /*26670*/  LOP3.LUT R110, R80, R110, RZ, 0x3c, !PT ;  /* 0x0000006e506e7212 */ /* 0x000fe200078e3cff */
[----:B------:R2:W-:Y:S01]  /*26680*/  STSM.16.M88.4 [R88], R4 ;  /* 0x0000000458007844 */ /* 0x0005e20000000200 */
[----:B------:R-:W-:Y:S02]  /*26690*/  SHF.R.U64 R84, R84, 0x3, RZ ;  /* 0x0000000354547819 */ /* 0x000fe400000012ff */
[----:B------:R-:W-:Y:S02]  /*266a0*/  LOP3.LUT R118, R25, R26, RZ, 0x3c, !PT ;  /* 0x0000001a19767212 */ /* 0x000fe400078e3cff */
[----:B------:R-:W-:-:S02]  /*266b0*/  LOP3.LUT R80, R27, R30, RZ, 0x3c, !PT ;  /* 0x0000001e1b507212 */ /* 0x000fc400078e3cff */
[----:B------:R-:W-:Y:S02]  /*266c0*/  MOV R96, R96 ;  /* 0x0000006000607202 */ /* 0x000fe40000000f00 */
[----:B------:R-:W-:Y:S02]  /*266d0*/  F2FP.BF16.F32.PACK_AB R12, R49, R157 ;  /* 0x0000009d310c723e */ /* 0x000fe400000010ff */
[----:B------:R-:W-:Y:S01]  /*266e0*/  F2FP.BF16.F32.PACK_AB R14, R53, R158 ;  /* 0x0000009e350e723e */ /* 0x000fe200000010ff */
[----:B------:R-:W-:Y:S01]  /*266f0*/  IMAD.X R111, RZ, RZ, R121, P0 ;  /* 0x000000ffff6f7224 */ /* 0x000fe200000e0679 */
[----:B------:R-:W-:Y:S02]  /*26700*/  SHF.R.U64 R55, R55, 0x3, RZ ;  /* 0x0000000337377819 */ /* 0x000fe400000012ff */
[----:B------:R-:W-:Y:S02]  /*26710*/  MOV R100, R100 ;  /* 0x0000006400647202 */ /* 0x000fe40000000f00 */
[----:B------:R-:W-:-:S02]  /*26720*/  F2FP.BF16.F32.PACK_AB R24, R57, R159 ;  /* 0x0000009f3918723e */ /* 0x000fc400000010ff */
[----:B------:R-:W-:Y:S02]  /*26730*/  F2FP.BF16.F32.PACK_AB R25, R59, R58 ;  /* 0x0000003a3b19723e */ /* 0x000fe400000010ff */
[----:B------:R-:W-:Y:S02]  /*26740*/  F2FP.BF16.F32.PACK_AB R26, R61, R160 ;  /* 0x000000a03d1a723e */ /* 0x000fe400000010ff */
[----:B------:R-:W-:Y:S01]  /*26750*/  F2FP.BF16.F32.PACK_AB R27, R63, R62 ;  /* 0x0000003e3f1b723e */ /* 0x000fe200000010ff */
[----:B------:R-:W-:Y:S01]  /*26760*/  IMAD.X R113, RZ, RZ, R121, P4 ;  /* 0x000000ffff717224 */ /* 0x000fe200020e0679 */
[----:B------:R-:W-:Y:S01]  /*26770*/  MOV R102, R102 ;  /* 0x0000006600667202 */ /* 0x000fe20000000f00 */
[----:B------:R4:W-:Y:S01]  /*26780*/  STSM.16.M88.4 [R92], R8 ;  /* 0x000000085c007844 */ /* 0x0009e20000000200 */
[----:B--2---:R-:W-:Y:S02]  /*26790*/  F2FP.BF16.F32.PACK_AB R4, R65, R161 ;  /* 0x000000a14104723e */ /* 0x004fe400000010ff */
[----:B------:R-:W-:-:S02]  /*267a0*/  F2FP.BF16.F32.PACK_AB R5, R67, R66 ;  /* 0x000000424305723e */ /* 0x000fc400000010ff */
[----:B------:R-:W-:Y:S02]  /*267b0*/  F2FP.BF16.F32.PACK_AB R6, R69, R162 ;  /* 0x000000a24506723e */ /* 0x000fe400000010ff */
[----:B------:R-:W-:Y:S01]  /*267c0*/  F2FP.BF16.F32.PACK_AB R7, R71, R70 ;  /* 0x000000464707723e */ /* 0x000fe200000010ff */
[----:B------:R-:W-:Y:S01]  /*267d0*/  STSM.16.M88.4 [R96], R12 ;  /* 0x0000000c60007844 */ /* 0x000fe20000000200 */
[----:B------:R-:W-:Y:S02]  /*267e0*/  LOP3.LUT R112, R84, R112, RZ, 0x3c, !PT ;  /* 0x0000007054707212 */ /* 0x000fe400078e3cff */
[----:B------:R-:W-:Y:S01]  /*267f0*/  MOV R104, R104 ;  /* 0x0000006800687202 */ /* 0x000fe20000000f00 */
[----:B------:R-:W-:Y:S01]  /*26800*/  STSM.16.M88.4 [R100], R24 ;  /* 0x0000001864007844 */ /* 0x000fe20000000200 */
[----:B------:R-:W-:Y:S02]  /*26810*/  LOP3.LUT R84, R55, R42, RZ, 0x3c, !PT ;  /* 0x0000002a37547212 */ /* 0x000fe400078e3cff */
[----:B------:R-:W-:-:S02]  /*26820*/  MOV R106, R106 ;  /* 0x0000006a006a7202 */ /* 0x000fc40000000f00 */
[----:B----4-:R-:W-:Y:S02]  /*26830*/  F2FP.BF16.F32.PACK_AB R8, R73, R163 ;  /* 0x000000a34908723e */ /* 0x010fe400000010ff */
[----:B------:R-:W-:Y:S02]  /*26840*/  F2FP.BF16.F32.PACK_AB R9, R75, R74 ;  /* 0x0000004a4b09723e */ /* 0x000fe400000010ff */
        /* <DEDUP_REMOVED lines=9> */
[----:B------:R-:W-:Y:S02]  /*268e0*/  MOV R110, R110 ;  /* 0x0000006e006e7202 */ /* 0x000fe40000000f00 */
[----:B------:R-:W-:Y:S02]  /*268f0*/  F2FP.BF16.F32.PACK_AB R52, R72, R169 ;  /* 0x000000a94834723e */ /* 0x000fe400000010ff */
[----:B------:R-:W-:-:S02]  /*26900*/  F2FP.BF16.F32.PACK_AB R53, R99, R98 ;  /* 0x000000626335723e */ /* 0x000fc400000010ff */
[----:B------:R-:W-:Y:S01]  /*26910*/  F2FP.BF16.F32.PACK_AB R55, R32, R3 ;  /* 0x000000032037723e */ /* 0x000fe200000010ff */
[----:B------:R4:W-:Y:S01]  /*26920*/  STSM.16.M88.4 [R104], R8 ;  /* 0x0000000868007844 */ /* 0x0009e20000000200 */
[----:B------:R-:W-:Y:S02]  /*26930*/  MOV R112, R112 ;  /* 0x0000007000707202 */ /* 0x000fe40000000f00 */
[----:B--2---:R-:W-:Y:S02]  /*26940*/  F2FP.BF16.F32.PACK_AB R4, R152, R171 ;  /* 0x000000ab9804723e */ /* 0x004fe400000010ff */
[----:B------:R-:W-:Y:S02]  /*26950*/  F2FP.BF16.F32.PACK_AB R5, R44, R36 ;  /* 0x000000242c05723e */ /* 0x000fe400000010ff */
[----:B------:R-:W-:Y:S02]  /*26960*/  F2FP.BF16.F32.PACK_AB R6, R153, R172 ;  /* 0x000000ac9906723e */ /* 0x000fe400000010ff */
[----:B------:R-:W-:Y:S01]  /*26970*/  F2FP.BF16.F32.PACK_AB R7, R48, R46 ;  /* 0x0000002e3007723e */ /* 0x000fe200000010ff */
[----:B------:R-:W-:Y:S04]  /*26980*/  STSM.16.M88.4 [R106], R28 ;  /* 0x0000001c6a007844 */ /* 0x000fe80000000200 */
[----:B------:R-:W-:Y:S01]  /*26990*/  STSM.16.M88.4 [R108], R40 ;  /* 0x000000286c007844 */ /* 0x000fe20000000200 */
[----:B------:R-:W-:-:S03]  /*269a0*/  IMAD.X R115, RZ, RZ, R121, P3 ;  /* 0x000000ffff737224 */ /* 0x000fc600018e0679 */
[----:B------:R-:W-:Y:S01]  /*269b0*/  STSM.16.M88.4 [R110], R52 ;  /* 0x000000346e007844 */ /* 0x000fe20000000200 */
[----:B---3--:R-:W-:-:S03]  /*269c0*/  SHF.R.S32.HI R78, RZ, 0x1f, R144 ;  /* 0x0000001fff4e7819 */ /* 0x008fc60000011490 */
[----:B------:R2:W-:Y:S01]  /*269d0*/  STSM.16.M88.4 [R112], R4 ;  /* 0x0000000470007844 */ /* 0x0005e20000000200 */
[--C-:B------:R-:W-:Y:S02]  /*269e0*/  IMAD.X R117, RZ, RZ, R121.reuse, P6 ;  /* 0x000000ffff757224 */ /* 0x100fe400030e0679 */
[--C-:B------:R-:W-:Y:S01]  /*269f0*/  IMAD.X R119, RZ, RZ, R121.reuse, P5 ;  /* 0x000000ffff777224 */ /* 0x100fe200028e0679 */
[----:B------:R-:W-:Y:S01]  /*26a00*/  ISETP.NE.U32.AND P0, PT, RZ, UR4, PT ;  /* 0x00000004ff007c0c */ /* 0x000fe2000bf05070 */
[--C-:B------:R-:W-:Y:S01]  /*26a10*/  IMAD.X R81, RZ, RZ, R121.reuse, P2 ;  /* 0x000000ffff517224 */ /* 0x100fe200010e0679 */
[----:B------:R-:W-:Y:S01]  /*26a20*/  SHF.L.U64.HI R3, R144, 0x2, R78 ;  /* 0x0000000290037819 */ /* 0x000fe2000001024e */
[----:B------:R-:W-:Y:S01]  /*26a30*/  IMAD.X R85, RZ, RZ, R121, P1 ;  /* 0x000000ffff557224 */ /* 0x000fe200008e0679 */
[----:B------:R-:W-:Y:S02]  /*26a40*/  MOV R114, R114 ;  /* 0x0000007200727202 */ /* 0x000fe40000000f00 */
[----:B----4-:R-:W-:Y:S01]  /*26a50*/  F2FP.BF16.F32.PACK_AB R8, R154, R173 ;  /* 0x000000ad9a08723e */ /* 0x010fe200000010ff */
[----:B--2---:R-:W-:Y:S01]  /*26a60*/  IMAD.SHL.U32 R4, R144, 0x4, RZ ;  /* 0x0000000490047824 */ /* 0x004fe200078e00ff */
[----:B------:R-:W-:-:S02]  /*26a70*/  F2FP.BF16.F32.PACK_AB R9, R56, R51 ;  /* 0x000000333809723e */ /* 0x000fc400000010ff */
[----:B------:R-:W-:Y:S02]  /*26a80*/  F2FP.BF16.F32.PACK_AB R10, R155, R174 ;  /* 0x000000ae9b0a723e */ /* 0x000fe400000010ff */
[----:B------:R-:W-:Y:S02]  /*26a90*/  IADD3 R6, P1, R4, UR4, RZ ;  /* 0x0000000404067c10 */ /* 0x000fe4000ff3e0ff */
[----:B------:R-:W-:Y:S02]  /*26aa0*/  F2FP.BF16.F32.PACK_AB R11, R64, R60 ;  /* 0x0000003c400b723e */ /* 0x000fe400000010ff */
[----:B------:R-:W-:Y:S02]  /*26ab0*/  MOV R116, R116 ;  /* 0x0000007400747202 */ /* 0x000fe40000000f00 */
[----:B------:R-:W-:Y:S02]  /*26ac0*/  F2FP.BF16.F32.PACK_AB R12, R156, R175 ;  /* 0x000000af9c0c723e */ /* 0x000fe400000010ff */
[----:B------:R-:W-:-:S02]  /*26ad0*/  F2FP.BF16.F32.PACK_AB R13, R123, R122 ;  /* 0x0000007a7b0d723e */ /* 0x000fc400000010ff */
[----:B------:R-:W-:Y:S02]  /*26ae0*/  F2FP.BF16.F32.PACK_AB R14, R125, R124 ;  /* 0x0000007c7d0e723e */ /* 0x000fe400000010ff */
[----:B------:R-:W-:Y:S02]  /*26af0*/  F2FP.BF16.F32.PACK_AB R15, R127, R126 ;  /* 0x0000007e7f0f723e */ /* 0x000fe400000010ff */
[----:B------:R-:W-:Y:S02]  /*26b00*/  MOV R118, R118 ;  /* 0x0000007600767202 */ /* 0x000fe40000000f00 */
[----:B------:R-:W-:Y:S02]  /*26b10*/  F2FP.BF16.F32.PACK_AB R24, R129, R128 ;  /* 0x000000808118723e */ /* 0x000fe400000010ff */
[----:B------:R-:W-:Y:S02]  /*26b20*/  F2FP.BF16.F32.PACK_AB R25, R131, R130 ;  /* 0x000000828319723e */ /* 0x000fe400000010ff */
[----:B------:R-:W-:-:S02]  /*26b30*/  F2FP.BF16.F32.PACK_AB R26, R133, R132 ;  /* 0x00000084851a723e */ /* 0x000fc400000010ff */
[----:B------:R-:W-:Y:S02]  /*26b40*/  F2FP.BF16.F32.PACK_AB R27, R135, R134 ;  /* 0x00000086871b723e */ /* 0x000fe400000010ff */
[----:B------:R-:W-:Y:S02]  /*26b50*/  MOV R80, R80 ;  /* 0x0000005000507202 */ /* 0x000fe40000000f00 */
[----:B------:R-:W-:Y:S02]  /*26b60*/  F2FP.BF16.F32.PACK_AB R28, R137, R136 ;  /* 0x00000088891c723e */ /* 0x000fe400000010ff */
[----:B------:R-:W-:Y:S02]  /*26b70*/  F2FP.BF16.F32.PACK_AB R29, R139, R138 ;  /* 0x0000008a8b1d723e */ /* 0x000fe400000010ff */
[----:B------:R-:W-:Y:S02]  /*26b80*/  F2FP.BF16.F32.PACK_AB R30, R141, R140 ;  /* 0x0000008c8d1e723e */ /* 0x000fe400000010ff */
[----:B------:R-:W-:-:S02]  /*26b90*/  F2FP.BF16.F32.PACK_AB R31, R143, R142 ;  /* 0x0000008e8f1f723e */ /* 0x000fc400000010ff */
[----:B------:R-:W-:Y:S02]  /*26ba0*/  ISETP.NE.AND.EX P0, PT, RZ, UR5, PT, P0 ;  /* 0x00000005ff007c0c */ /* 0x000fe4000bf05300 */
[----:B------:R-:W-:Y:S01]  /*26bb0*/  IADD3.X R7, R3, UR5, RZ, P1, !PT ;  /* 0x0000000503077c10 */ /* 0x000fe20008ffe4ff */
[----:B------:R-:W-:Y:S01]  /*26bc0*/  ULDC.64 UR4, c[0x0][0xbe0] ;  /* 0x0002f80000047ab9 */ /* 0x000fe20000000a00 */
[----:B------:R-:W-:Y:S01]  /*26bd0*/  MOV R84, R84 ;  /* 0x0000005400547202 */ /* 0x000fe20000000f00 */
[----:B------:R2:W-:Y:S01]  /*26be0*/  STSM.16.M88.4 [R114], R8 ;  /* 0x0000000872007844 */ /* 0x0005e20000000200 */
[----:B------:R-:W-:-:S03]  /*26bf0*/  ISETP.NE.U32.AND P1, PT, RZ, UR4, PT ;  /* 0x00000004ff007c0c */ /* 0x000fc6000bf25070 */
[----:B------:R3:W-:Y:S01]  /*26c00*/  STSM.16.M88.4 [R116], R12 ;  /* 0x0000000c74007844 */ /* 0x0007e20000000200 */
[----:B------:R-:W-:-:S03]  /*26c10*/  ISETP.NE.AND.EX P1, PT, RZ, UR5, PT, P1 ;  /* 0x00000005ff007c0c */ /* 0x000fc6000bf25310 */
[----:B------:R3:W-:Y:S04]  /*26c20*/  STSM.16.M88.4 [R118], R24 ;  /* 0x0000001876007844 */ /* 0x0007e80000000200 */
[----:B------:R3:W-:Y:S04]  /*26c30*/  STSM.16.M88.4 [R80], R28 ;  /* 0x0000001c50007844 */ /* 0x0007e80000000200 */
[----:B------:R3:W-:Y:S01]  /*26c40*/  STSM.16.M88.4 [R84], R176 ;  /* 0x000000b054007844 */ /* 0x0007e20000000200 */
[----:B------:R-:W-:Y:S01]  /*26c50*/  BAR.SYNC.DEFER_BLOCKING 0x1, 0x100 ;  /* 0x0044000000007b1d */ /* 0x000fe20000010000 */
[----:B------:R-:W-:-:S04]  /*26c60*/  @P1 IADD3 R4, P2, R4, UR4, RZ ;  /* 0x0000000404041c10 */ /* 0x000fc8000ff5e0ff */
[----:B------:R-:W-:Y:S01]  /*26c70*/  @P1 IADD3.X R5, R3, UR5, RZ, P2, !PT ;  /* 0x0000000503051c10 */ /* 0x000fe200097fe4ff */
[----:B------:R-:W-:Y:S02]  /*26c80*/  ULDC UR4, c[0x0][0xa88] ;  /* 0x0002a20000047ab9 */ /* 0x000fe40000000800 */
[----:B------:R-:W-:Y:S01]  /*26c90*/  IMAD.U32 R3, RZ, RZ, UR4 ;  /* 0x00000004ff037e24 */ /* 0x000fe2000f8e00ff */
[----:B------:R3:W5:Y:S05]  /*26ca0*/  @P0 LDG.E R76, desc[UR60][R6.64] ;  /* 0x0000003c064c0981 */ /* 0x00076a000c1e1900 */
[----:B------:R3:W5:Y:S01]  /*26cb0*/  @P1 LDG.E R3, desc[UR60][R4.64] ;  /* 0x0000003c04031981 */ /* 0x000762000c1e1900 */
[----:B------:R-:W2:Y:S02]  /*26cc0*/  S2R R180, SR_TID.X ;  /* 0x0000000000b47919 */ /* 0x000ea40000002100 */
[----:B--2---:R-:W-:-:S05]  /*26cd0*/  VIADD R11, R180, 0xffffff80 ;  /* 0xffffff80b40b7836 */ /* 0x004fca0000000000 */
[----:B------:R-:W-:-:S04]  /*26ce0*/  SHF.R.S32.HI R8, RZ, 0x1f, R11 ;  /* 0x0000001fff087819 */ /* 0x000fc8000001140b */
[----:B------:R-:W-:Y:S01]  /*26cf0*/  LEA.HI R9, R8, R11, RZ, 0x3 ;  /* 0x0000000b08097211 */ /* 0x000fe200078f18ff */
[----:B---3--:R-:W-:Y:S06]  /*26d00*/  @P1 BRA `(.L_x_2550) ;  /* 0x0000000000101947 */ /* 0x008fec0003800000 */
[----:B------:R-:W-:Y:S05]  /*26d10*/  @!P0 BRA `(.L_x_2550) ;  /* 0x00000000000c8947 */ /* 0x000fea0003800000 */
[----:B------:R-:W2:Y:S04]  /*26d20*/  LDG.E R4, desc[UR60][R6.64] ;  /* 0x0000003c06047981 */ /* 0x000ea8000c1e1900 */
[----:B-----5:R-:W2:Y:S02]  /*26d30*/  LDG.E R3, desc[UR60][R6.64+0x4] ;  /* 0x0000043c06037981 */ /* 0x020ea4000c1e1900 */
[----:B--2---:R-:W-:-:S07]  /*26d40*/  IMAD.IADD R3, R3, 0x1, -R4 ;  /* 0x0000000103037824 */ /* 0x004fce00078e0a04 */
.L_x_2550:
[----:B------:R-:W2:Y:S01]  /*26d50*/  LDL R10, [R1+0x68] ;  /* 0x00006800010a7983 */ /* 0x000ea20000100800 */
[----:B------:R-:W-:Y:S01]  /*26d60*/  LOP3.LUT R4, R9, 0xfffffff8, RZ, 0xc0, !PT ;  /* 0xfffffff809047812 */ /* 0x000fe200078ec0ff */
[----:B------:R-:W-:Y:S02]  /*26d70*/  ULDC.64 UR4, c[0x0][0xb70] ;  /* 0x0002dc0000047ab9 */ /* 0x000fe40000000a00 */
[----:B------:R-:W3:Y:S04]  /*26d80*/  LDL.LU R83, [R1+0x78] ;  /* 0x0000780001537983 */ /* 0x000ee80000300800 */
[----:B------:R-:W2:Y:S01]  /*26d90*/  LDL.LU R82, [R1+0x84] ;  /* 0x0000840001527983 */ /* 0x000ea20000300800 */
[----:B-----5:R-:W-:Y:S01]  /*26da0*/  SHF.R.S32.HI R77, RZ, 0x1f, R76 ;  /* 0x0000001fff4d7819 */ /* 0x020fe2000001144c */
[----:B------:R-:W-:Y:S01]  /*26db0*/  IMAD.IADD R7, R11, 0x1, -R4 ;  /* 0x000000010b077824 */ /* 0x000fe200078e0a04 */
[----:B------:R-:W-:-:S02]  /*26dc0*/  SEL R78, R78, RZ, !P0 ;  /* 0x000000ff4e4e7207 */ /* 0x000fc40004000000 */
[----:B------:R-:W-:Y:S01]  /*26dd0*/  SEL R79, R144, RZ, !P0 ;  /* 0x000000ff904f7207 */ /* 0x000fe20004000000 */
[----:B------:R-:W-:Y:S01]  /*26de0*/  IMAD R7, R7, 0x8, R234 ;  /* 0x0000000807077824 */ /* 0x000fe200078e02ea */
[----:B------:R-:W-:-:S03]  /*26df0*/  LEA.HI R8, R8, R11, RZ, 0x7 ;  /* 0x0000000b08087211 */ /* 0x000fc600078f38ff */
[----:B------:R-:W-:Y:S01]  /*26e00*/  IMAD.WIDE R20, R7, 0x2, R20 ;  /* 0x0000000207147825 */ /* 0x000fe200078e0214 */
[----:B------:R-:W-:Y:S02]  /*26e10*/  LOP3.LUT R12, R8, 0xffffff80, RZ, 0xc0, !PT ;  /* 0xffffff80080c7812 */ /* 0x000fe400078ec0ff */
[----:B------:R-:W-:-:S03]  /*26e20*/  IADD3 R13, P3, R20, 0x2000, RZ ;  /* 0x00002000140d7810 */ /* 0x000fc60007f7e0ff */
[----:B------:R-:W-:Y:S01]  /*26e30*/  IMAD.IADD R11, R11, 0x1, -R12 ;  /* 0x000000010b0b7824 */ /* 0x000fe200078e0a0c */
[----:B------:R-:W-:Y:S02]  /*26e40*/  IADD3 R29, P2, R20, 0x4000, RZ ;  /* 0x00004000141d7810 */ /* 0x000fe40007f5e0ff */
[----:B------:R-:W-:Y:S02]  /*26e50*/  LOP3.LUT R12, R13, 0x380, RZ, 0xc0, !PT ;  /* 0x000003800d0c7812 */ /* 0x000fe400078ec0ff */
[----:B------:R-:W-:Y:S02]  /*26e60*/  LOP3.LUT R28, R29, 0x380, RZ, 0xc0, !PT ;  /* 0x000003801d1c7812 */ /* 0x000fe400078ec0ff */
[----:B------:R-:W-:Y:S02]  /*26e70*/  SHF.R.U64 R12, R12, 0x3, RZ ;  /* 0x000000030c0c7819 */ /* 0x000fe400000012ff */
[----:B------:R-:W-:Y:S02]  /*26e80*/  SHF.R.U64 R28, R28, 0x3, RZ ;  /* 0x000000031c1c7819 */ /* 0x000fe400000012ff */
        /* <DEDUP_REMOVED lines=8> */
[----:B------:R-:W-:Y:S02]  /*26f10*/  LOP3.LUT R32, R33, 0x380, RZ, 0xc0, !PT ;  /* 0x0000038021207812 */ /* 0x000fe400078ec0ff */
[----:B------:R-:W-:Y:S02]  /*26f20*/  LOP3.LUT R36, R37, 0x380, RZ, 0xc0, !PT ;  /* 0x0000038025247812 */ /* 0x000fe400078ec0ff */
[----:B------:R-:W-:-:S02]  /*26f30*/  LOP3.LUT R44, R45, 0x380, RZ, 0xc0, !PT ;  /* 0x000003802d2c7812 */ /* 0x000fc400078ec0ff */
[----:B------:R-:W-:Y:S02]  /*26f40*/  LOP3.LUT R54, R55, 0x380, RZ, 0xc0, !PT ;  /* 0x0000038037367812 */ /* 0x000fe400078ec0ff */
[----:B------:R-:W-:Y:S02]  /*26f50*/  SHF.R.U64 R32, R32, 0x3, RZ ;  /* 0x0000000320207819 */ /* 0x000fe400000012ff */
        /* <DEDUP_REMOVED lines=13> */
[----:B------:R-:W-:Y:S02]  /*27030*/  IADD3 R69, P3, R20, 0xe000, RZ ;  /* 0x0000e00014457810 */ /* 0x000fe40007f7e0ff */
[----:B------:R-:W-:Y:S02]  /*27040*/  LOP3.LUT R56, R57, 0x380, RZ, 0xc0, !PT ;  /* 0x0000038039387812 */ /* 0x000fe400078ec0ff */
[----:B------:R-:W-:Y:S02]  /*27050*/  LOP3.LUT R60, R61, 0x380, RZ, 0xc0, !PT ;  /* 0x000003803d3c7812 */ /* 0x000fe400078ec0ff */
[----:B------:R-:W-:Y:S02]  /*27060*/  LOP3.LUT R68, R69, 0x380, RZ, 0xc0, !PT ;  /* 0x0000038045447812 */ /* 0x000fe400078ec0ff */
[----:B------:R-:W-:-:S02]  /*27070*/  SHF.R.U64 R56, R56, 0x3, RZ ;  /* 0x0000000338387819 */ /* 0x000fc400000012ff */
        /* <DEDUP_REMOVED lines=8> */
[----:B------:R-:W-:Y:S01]  /*27100*/  BSSY B1, `(.L_x_2551) ;  /* 0x000007f000017945 */ /* 0x000fe20003800000 */
[----:B---3--:R-:W-:Y:S01]  /*27110*/  SHF.R.S32.HI R80, RZ, 0x1f, R83 ;  /* 0x0000001fff507819 */ /* 0x008fe20000011453 */
[----:B------:R-:W-:-:S04]  /*27120*/  IMAD.WIDE.U32 R4, R83, UR4, R76 ;  /* 0x0000000453047c25 */ /* 0x000fc8000f8e004c */
[----:B------:R-:W-:Y:S02]  /*27130*/  IMAD R6, R80, UR4, RZ ;  /* 0x0000000450067c24 */ /* 0x000fe4000f8e02ff */
[----:B--2---:R-:W-:Y:S02]  /*27140*/  IMAD R10, R82, 0x80, R10 ;  /* 0x00000080520a7824 */ /* 0x004fe400078e020a */
[----:B------:R-:W-:Y:S01]  /*27150*/  IMAD R9, R83, UR5, R6 ;  /* 0x0000000553097c24 */ /* 0x000fe2000f8e0206 */
[----:B------:R-:W-:Y:S02]  /*27160*/  ULDC.64 UR4, c[0x0][0xb78] ;  /* 0x0002de0000047ab9 */ /* 0x000fe40000000a00 */
[----:B------:R-:W-:Y:S01]  /*27170*/  IMAD R6, R78, UR4, RZ ;  /* 0x000000044e067c24 */ /* 0x000fe2000f8e02ff */
[----:B------:R-:W-:Y:S01]  /*27180*/  SHF.R.S32.HI R7, RZ, 0x1f, R10 ;  /* 0x0000001fff077819 */ /* 0x000fe2000001140a */
[----:B------:R-:W-:Y:S01]  /*27190*/  IMAD.IADD R5, R5, 0x1, R9 ;  /* 0x0000000105057824 */ /* 0x000fe200078e0209 */
[----:B------:R-:W-:Y:S01]  /*271a0*/  IADD3 R9, P4, R20, 0x1000, RZ ;  /* 0x0000100014097810 */ /* 0x000fe20007f9e0ff */
[----:B------:R-:W-:-:S02]  /*271b0*/  IMAD R6, R79, UR5, R6 ;  /* 0x000000054f067c24 */ /* 0x000fc4000f8e0206 */
[----:B------:R-:W-:Y:S01]  /*271c0*/  IMAD.WIDE.U32 R4, R79, UR4, R4 ;  /* 0x000000044f047c25 */ /* 0x000fe2000f8e0004 */
[----:B------:R-:W-:Y:S01]  /*271d0*/  ULDC.64 UR4, c[0x0][0xb40] ;  /* 0x0002d00000047ab9 */ /* 0x000fe20000000a00 */
[----:B------:R-:W-:Y:S02]  /*271e0*/  LOP3.LUT R8, R9, 0x380, RZ, 0xc0, !PT ;  /* 0x0000038009087812 */ /* 0x000fe400078ec0ff */
[----:B------:R-:W-:Y:S02]  /*271f0*/  IADD3 R4, P0, R10, R4, RZ ;  /* 0x000000040a047210 */ /* 0x000fe40007f1e0ff */
[----:B------:R-:W-:Y:S02]  /*27200*/  SHF.R.U64 R8, R8, 0x3, RZ ;  /* 0x0000000308087819 */ /* 0x000fe400000012ff */
[----:B------:R-:W-:Y:S02]  /*27210*/  IADD3.X R7, R7, R5, R6, P0, !PT ;  /* 0x0000000507077210 */ /* 0x000fe400007fe406 */
[----:B------:R-:W-:-:S02]  /*27220*/  LEA R52, P1, R4, UR4, 0x2 ;  /* 0x0000000404347c11 */ /* 0x000fc4000f8210ff */
[----:B------:R-:W-:Y:S01]  /*27230*/  LOP3.LUT R8, R8, R9, RZ, 0x3c, !PT ;  /* 0x0000000908087212 */ /* 0x000fe200078e3cff */
[----:B------:R-:W-:Y:S01]  /*27240*/  IMAD.X R9, RZ, RZ, R21, P4 ;  /* 0x000000ffff097224 */ /* 0x000fe200020e0615 */
[----:B------:R-:W-:Y:S01]  /*27250*/  LEA.HI.X R53, R4, UR5, R7, 0x2, P1 ;  /* 0x0000000504357c11 */ /* 0x000fe200088f1407 */
[----:B------:R-:W-:Y:S01]  /*27260*/  VIADD R4, R10, 0x8 ;  /* 0x000000080a047836 */ /* 0x000fe20000000000 */
[C---:B------:R-:W-:Y:S01]  /*27270*/  IADD3 R25, P1, R20.reuse, 0x3000, RZ ;  /* 0x0000300014197810 */ /* 0x040fe20007f3e0ff */
[----:B------:R-:W-:Y:S01]  /*27280*/  ULDC.64 UR4, c[0x0][0xaa0] ;  /* 0x0002a80000047ab9 */ /* 0x000fe20000000a00 */
[----:B------:R-:W-:Y:S02]  /*27290*/  IADD3 R41, P4, R20, 0x7000, RZ ;  /* 0x0000700014297810 */ /* 0x000fe40007f9e0ff */
[----:B------:R-:W-:Y:S02]  /*272a0*/  LOP3.LUT R24, R25, 0x380, RZ, 0xc0, !PT ;  /* 0x0000038019187812 */ /* 0x000fe400078ec0ff */
[----:B------:R-:W-:-:S02]  /*272b0*/  LOP3.LUT R40, R41, 0x380, RZ, 0xc0, !PT ;  /* 0x0000038029287812 */ /* 0x000fc400078ec0ff */
[----:B------:R-:W-:Y:S02]  /*272c0*/  SHF.R.U64 R24, R24, 0x3, RZ ;  /* 0x0000000318187819 */ /* 0x000fe400000012ff */
[----:B------:R-:W-:Y:S02]  /*272d0*/  SHF.R.U64 R40, R40, 0x3, RZ ;  /* 0x0000000328287819 */ /* 0x000fe400000012ff */
[----:B------:R-:W-:Y:S01]  /*272e0*/  LOP3.LUT R24, R24, R25, RZ, 0x3c, !PT ;  /* 0x0000001918187212 */ /* 0x000fe200078e3cff */
[--C-:B------:R-:W-:Y:S01]  /*272f0*/  IMAD.X R25, RZ, RZ, R21.reuse, P1 ;  /* 0x000000ffff197224 */ /* 0x100fe200008e0615 */
[----:B------:R-:W-:Y:S02]  /*27300*/  IADD3 R49, P1, R20, 0x9000, RZ ;  /* 0x0000900014317810 */ /* 0x000fe40007f3e0ff */
[----:B------:R-:W-:Y:S01]  /*27310*/  LOP3.LUT R40, R40, R41, RZ, 0x3c, !PT ;  /* 0x0000002928287212 */ /* 0x000fe200078e3cff */
[----:B------:R-:W-:Y:S01]  /*27320*/  IMAD.X R41, RZ, RZ, R21, P4 ;  /* 0x000000ffff297224 */ /* 0x000fe200020e0615 */
[----:B------:R-:W-:-:S02]  /*27330*/  LOP3.LUT R48, R49, 0x380, RZ, 0xc0, !PT ;  /* 0x0000038031307812 */ /* 0x000fc400078ec0ff */
[----:B------:R-:W-:Y:S02]  /*27340*/  LOP3.LUT P0, RZ, R11, 0x3, RZ, 0xc0, !PT ;  /* 0x000000030bff7812 */ /* 0x000fe4000780c0ff */
[----:B------:R-:W-:Y:S02]  /*27350*/  SHF.R.U64 R48, R48, 0x3, RZ ;  /* 0x0000000330307819 */ /* 0x000fe400000012ff */
[----:B------:R-:W-:Y:S02]  /*27360*/  IADD3 R65, P4, R20, 0xd000, RZ ;  /* 0x0000d00014417810 */ /* 0x000fe40007f9e0ff */
[----:B------:R-:W-:Y:S01]  /*27370*/  LOP3.LUT R48, R48, R49, RZ, 0x3c, !PT ;  /* 0x0000003130307212 */ /* 0x000fe200078e3cff */
[----:B------:R-:W-:Y:S01]  /*27380*/  IMAD.X R49, RZ, RZ, R21, P1 ;  /* 0x000000ffff317224 */ /* 0x000fe200008e0615 */
[----:B------:R-:W-:Y:S02]  /*27390*/  IADD3 R5, P2, R20, 0xf000, RZ ;  /* 0x0000f00014057810 */ /* 0x000fe40007f5e0ff */
[----:B------:R-:W-:-:S02]  /*273a0*/  ISETP.GE.OR P1, PT, R10, R3, P0 ;  /* 0x000000030a00720c */ /* 0x000fc40000726670 */
[----:B------:R-:W-:Y:S01]  /*273b0*/  LOP3.LUT R64, R65, 0x380, RZ, 0xc0, !PT ;  /* 0x0000038041407812 */ /* 0x000fe200078ec0ff */
[----:B------:R-:W-:Y:S01]  /*273c0*/  IMAD.X R73, RZ, RZ, R21, P2 ;  /* 0x000000ffff497224 */ /* 0x000fe200010e0615 */
[----:B------:R-:W-:Y:S02]  /*273d0*/  ISETP.GE.OR P0, PT, R4, R3, P0 ;  /* 0x000000030400720c */ /* 0x000fe40000706670 */
[----:B------:R-:W-:Y:S02]  /*273e0*/  LOP3.LUT R4, R5, 0x380, RZ, 0xc0, !PT ;  /* 0x0000038005047812 */ /* 0x000fe400078ec0ff */
[----:B------:R-:W-:Y:S02]  /*273f0*/  LOP3.LUT R7, R20, 0x380, RZ, 0xc0, !PT ;  /* 0x0000038014077812 */ /* 0x000fe400078ec0ff */
[----:B------:R-:W-:Y:S02]  /*27400*/  SHF.R.U64 R64, R64, 0x3, RZ ;  /* 0x0000000340407819 */ /* 0x000fe400000012ff */
[----:B------:R-:W-:Y:S01]  /*27410*/  SHF.R.U64 R4, R4, 0x3, RZ ;  /* 0x0000000304047819 */ /* 0x000fe200000012ff */
[----:B------:R-:W-:Y:S01]  /*27420*/  @!P1 STG.E desc[UR60][R52.64], R0 ;  /* 0x0000000034009986 */ /* 0x000fe2000c10193c */
[----:B------:R-:W-:-:S02]  /*27430*/  SHF.R.U64 R7, R7, 0x3, RZ ;  /* 0x0000000307077819 */ /* 0x000fc400000012ff */
[----:B------:R-:W-:Y:S01]  /*27440*/  LOP3.LUT R64, R64, R65, RZ, 0x3c, !PT ;  /* 0x0000004140407212 */ /* 0x000fe200078e3cff */
[----:B------:R-:W-:Y:S01]  /*27450*/  IMAD.X R65, RZ, RZ, R21, P4 ;  /* 0x000000ffff417224 */ /* 0x000fe200020e0615 */
[----:B------:R-:W-:Y:S01]  /*27460*/  LOP3.LUT R72, R4, R5, RZ, 0x3c, !PT ;  /* 0x0000000504487212 */ /* 0x000fe200078e3cff */
[----:B------:R2:W-:Y:S01]  /*27470*/  @!P0 STG.E desc[UR60][R52.64+0x20], R2 ;  /* 0x0000200234008986 */ /* 0x0005e2000c10193c */
[----:B------:R-:W-:-:S03]  /*27480*/  LOP3.LUT R20, R7, R20, RZ, 0x3c, !PT ;  /* 0x0000001407147212 */ /* 0x000fc600078e3cff */
[----:B------:R-:W5:Y:S04]  /*27490*/  LD.E.128 R8, desc[UR60][R8.64] ;  /* 0x0000003c08087980 */ /* 0x000f68000c101d00 */
[----:B------:R3:W5:Y:S04]  /*274a0*/  LD.E.128 R4, desc[UR60][R20.64] ;  /* 0x0000003c14047980 */ /* 0x000768000c101d00 */
[----:B------:R-:W5:Y:S04]  /*274b0*/  LD.E.128 R12, desc[UR60][R12.64] ;  /* 0x0000003c0c0c7980 */ /* 0x000f68000c101d00 */
[----:B------:R-:W5:Y:S04]  /*274c0*/  LD.E.128 R24, desc[UR60][R24.64] ;  /* 0x0000003c18187980 */ /* 0x000f68000c101d00 */
[----:B------:R-:W5:Y:S01]  /*274d0*/  LD.E.128 R28, desc[UR60][R28.64] ;  /* 0x0000003c1c1c7980 */ /* 0x000f62000c101d00 */
[----:B---3--:R-:W-:-:S03]  /*274e0*/  SHF.R.S32.HI R21, RZ, 0x1f, R17 ;  /* 0x0000001fff157819 */ /* 0x008fc60000011411 */
        /* <DEDUP_REMOVED lines=11> */
[----:B------:R-:W-:Y:S01]  /*275a0*/  IMAD R77, R77, UR4, RZ ;  /* 0x000000044d4d7c24 */ /* 0x000fe2000f8e02ff */
[----:B------:R-:W-:Y:S01]  /*275b0*/  @!PT LDS RZ, [RZ] ;  /* 0x00000000fffff984 */ /* 0x000fe20000000800 */
[----:B------:R-:W-:Y:S01]  /*275c0*/  @!PT LDS RZ, [RZ] ;  /* 0x00000000fffff984 */ /* 0x000fe20000000800 */
[----:B------:R-:W-:Y:S01]  /*275d0*/  @!PT LDS RZ, [RZ] ;  /* 0x00000000fffff984 */ /* 0x000fe20000000800 */
[----:B------:R-:W-:Y:S01]  /*275e0*/  @!PT LDS RZ, [RZ] ;  /* 0x00000000fffff984 */ /* 0x000fe20000000800 */
[----:B------:R2:W-:Y:S06]  /*275f0*/  MEMBAR.ALL.CTA ;  /* 0x0000000000007992 */ /* 0x0005ec0000008000 */
[----:B--2---:R-:W2:Y:S01]  /*27600*/  FENCE.VIEW.ASYNC.S ;  /* 0x00000000000073c6 */ /* 0x004ea20000000000 */
[----:B------:R-:W-:-:S02]  /*27610*/  IMAD.MOV.U32 R20, RZ, RZ, R17 ;  /* 0x000000ffff147224 */ /* 0x000fc400078e0011 */
[C---:B------:R-:W-:Y:S02]  /*27620*/  IMAD R77, R76.reuse, UR5, R77 ;  /* 0x000000054c4d7c24 */ /* 0x040fe4000f8e024d */
[----:B------:R-:W-:Y:S01]  /*27630*/  IMAD.WIDE.U32 R20, R76, UR4, R20 ;  /* 0x000000044c147c25 */ /* 0x000fe2000f8e0014 */
[----:B------:R-:W-:-:S03]  /*27640*/  ULDC.64 UR4, c[0x0][0xae0] ;  /* 0x0002b80000047ab9 */ /* 0x000fc60000000a00 */
[----:B------:R-:W-:Y:S02]  /*27650*/  IMAD R81, R82, -0x80, R3 ;  /* 0xffffff8052517824 */ /* 0x000fe400078e0203 */
[C---:B------:R-:W-:Y:S02]  /*27660*/  VIADD R0, R22.reuse, 0x60 ;  /* 0x0000006016007836 */ /* 0x040fe40000000000 */
[----:B------:R-:W-:Y:S01]  /*27670*/  IMAD.IADD R21, R21, 0x1, R77 ;  /* 0x0000000115157824 */ /* 0x000fe200078e024d */
[-C--:B------:R-:W-:Y:S01]  /*27680*/  ISETP.GE.AND P3, PT, R22, R81.reuse, PT ;  /* 0x000000511600720c */ /* 0x080fe20003f66270 */
[----:B------:R-:W-:Y:S01]  /*27690*/  IMAD R80, R80, UR4, RZ ;  /* 0x0000000450507c24 */ /* 0x000fe2000f8e02ff */
[----:B------:R-:W-:Y:S01]  /*276a0*/  ISETP.GE.AND P0, PT, R0, R81, PT ;  /* 0x000000510000720c */ /* 0x000fe20003f06270 */
[----:B------:R-:W-:-:S04]  /*276b0*/  IMAD.WIDE.U32 R2, R83, UR4, R20 ;  /* 0x0000000453027c25 */ /* 0x000fc8000f8e0014 */
[----:B------:R-:W-:Y:S01]  /*276c0*/  IMAD R77, R83, UR5, R80 ;  /* 0x00000005534d7c24 */ /* 0x000fe2000f8e0250 */
[----:B------:R-:W-:Y:S01]  /*276d0*/  ULDC.64 UR4, c[0x0][0xae8] ;  /* 0x0002ba0000047ab9 */ /* 0x000fe20000000a00 */
[----:B------:R-:W-:Y:S02]  /*276e0*/  VIADD R0, R16, 0x38820 ;  /* 0x0003882010007836 */ /* 0x000fe40000000000 */
[----:B------:R-:W-:Y:S02]  /*276f0*/  IMAD R78, R78, UR4, RZ ;  /* 0x000000044e4e7c24 */ /* 0x000fe4000f8e02ff */
[----:B------:R-:W-:Y:S01]  /*27700*/  IMAD.IADD R3, R3, 0x1, R77 ;  /* 0x0000000103037824 */ /* 0x000fe200078e024d */
[----:B------:R-:W-:Y:S02]  /*27710*/  PRMT R0, RZ, 0x654, R0 ;  /* 0x00000654ff007816 */ /* 0x000fe40000000000 */
[-C--:B------:R-:W-:Y:S01]  /*27720*/  ISETP.GE.AND P1, PT, R218, R81.reuse, PT ;  /* 0x00000051da00720c */ /* 0x080fe20003f26270 */
[C---:B------:R-:W-:Y:S01]  /*27730*/  IMAD.WIDE.U32 R76, R79.reuse, UR4, R2 ;  /* 0x000000044f4c7c25 */ /* 0x040fe2000f8e0002 */
[----:B------:R-:W-:Y:S01]  /*27740*/  ISETP.GE.AND P2, PT, R220, R81, PT ;  /* 0x00000051dc00720c */ /* 0x000fe20003f46270 */
[----:B--2---:R2:W-:Y:S02]  /*27750*/  SYNCS.ARRIVE.TRANS64.RED.A1T0 RZ, [R0+URZ], RZ ;  /* 0x000000ff00ff79a7 */ /* 0x0045e4000810043f */
[----:B------:R-:W-:-:S02]  /*27760*/  IMAD R81, R79, UR5, R78 ;  /* 0x000000054f517c24 */ /* 0x000fc4000f8e024e */
[----:B------:R-:W-:-:S04]  /*27770*/  IMAD.WIDE R20, R82, 0x80, R22 ;  /* 0x0000008052147825 */ /* 0x000fc800078e0216 */
[C---:B------:R-:W-:Y:S02]  /*27780*/  VIADD R80, R17.reuse, 0xc0 ;  /* 0x000000c011507836 */ /* 0x040fe40000000000 */
[----:B------:R-:W-:Y:S02]  /*27790*/  VIADD R82, R17, 0x80 ;  /* 0x0000008011527836 */ /* 0x000fe40000000000 */
[----:B------:R-:W-:Y:S01]  /*277a0*/  IMAD.IADD R81, R77, 0x1, R81 ;  /* 0x000000014d517824 */ /* 0x000fe200078e0251 */
[----:B--2---:R-:W-:Y:S06]  /*277b0*/  @P3 BRA `(.L_x_2552) ;  /* 0x00000000004c3947 */ /* 0x004fec0003800000 */
[----:B------:R-:W-:Y:S01]  /*277c0*/  ULDC.64 UR4, c[0x0][0xad8] ;  /* 0x0002b60000047ab9 */ /* 0x000fe20000000a00 */
[----:B------:R-:W-:Y:S01]  /*277d0*/  IMAD.MOV.U32 R2, RZ, RZ, R76 ;  /* 0x000000ffff027224 */ /* 0x000fe200078e004c */
[----:B------:R-:W-:Y:S01]  /*277e0*/  ULDC.64 UR6, c[0x0][0xa80] ;  /* 0x0002a00000067ab9 */ /* 0x000fe20000000a00 */
[----:B------:R-:W-:Y:S02]  /*277f0*/  IMAD R79, R21, UR4, RZ ;  /* 0x00000004154f7c24 */ /* 0x000fe4000f8e02ff */
[----:B------:R-:W-:Y:S02]  /*27800*/  IMAD.MOV.U32 R3, RZ, RZ, R81 ;  /* 0x000000ffff037224 */ /* 0x000fe400078e0051 */
[C---:B------:R-:W-:Y:S02]  /*27810*/  IMAD R79, R20.reuse, UR5, R79 ;  /* 0x00000005144f7c24 */ /* 0x040fe4000f8e024f */
[----:B------:R-:W-:Y:S01]  /*27820*/  IMAD.WIDE.U32 R2, R20, UR4, R2 ;  /* 0x0000000414027c25 */ /* 0x000fe2000f8e0002 */
[----:B------:R-:W-:-:S02]  /*27830*/  ULDC UR4, c[0x0][0xa8c] ;  /* 0x0002a30000047ab9 */ /* 0x000fc40000000800 */
[----:B------:R-:W-:Y:S02]  /*27840*/  ISETP.GE.AND P3, PT, R17, UR4, PT ;  /* 0x0000000411007c0c */ /* 0x000fe4000bf66270 */
[C---:B------:R-:W-:Y:S02]  /*27850*/  LEA R78, P5, R2.reuse, UR6, 0x1 ;  /* 0x00000006024e7c11 */ /* 0x040fe4000f8a08ff */
[----:B------:R-:W-:Y:S02]  /*27860*/  IADD3 R3, R3, R79, RZ ;  /* 0x0000004f03037210 */ /* 0x000fe40007ffe0ff */
[----:B------:R-:W-:Y:S02]  /*27870*/  ISETP.GE.AND P4, PT, R19, UR4, PT ;  /* 0x0000000413007c0c */ /* 0x000fe4000bf86270 */
[----:B------:R-:W-:Y:S02]  /*27880*/  LEA.HI.X R79, R2, UR7, R3, 0x1, P5 ;  /* 0x00000007024f7c11 */ /* 0x000fe4000a8f0c03 */
[----:B------:R-:W-:-:S02]  /*27890*/  ISETP.GE.AND P5, PT, R82, UR4, PT ;  /* 0x0000000452007c0c */ /* 0x000fc4000bfa6270 */
[----:B------:R-:W-:Y:S01]  /*278a0*/  ISETP.GE.AND P6, PT, R80, UR4, PT ;  /* 0x0000000450007c0c */ /* 0x000fe2000bfc6270 */
[----:B-----5:R2:W-:Y:S06]  /*278b0*/  @!P3 STG.E.128 desc[UR60][R78.64], R4 ;  /* 0x000000044e00b986 */ /* 0x0205ec000c101d3c */
[----:B------:R2:W-:Y:S04]  /*278c0*/  @!P4 STG.E.128 desc[UR60][R78.64+0x80], R28 ;  /* 0x0000801c4e00c986 */ /* 0x0005e8000c101d3c */
[----:B------:R2:W-:Y:S04]  /*278d0*/  @!P5 STG.E.128 desc[UR60][R78.64+0x100], R44 ;  /* 0x0001002c4e00d986 */ /* 0x0005e8000c101d3c */
[----:B------:R2:W-:Y:S02]  /*278e0*/  @!P6 STG.E.128 desc[UR60][R78.64+0x180], R60 ;  /* 0x0001803c4e00e986 */ /* 0x0005e4000c101d3c */
.L_x_2552:
[----:B------:R-:W-:Y:S05]  /*278f0*/  BSYNC B1 ;  /* 0x0000000000017941 */ /* 0x000fea0003800000 */
.L_x_2551:
[----:B------:R-:W-:Y:S04]  /*27900*/  BSSY B1, `(.L_x_2553) ;  /* 0x0000017000017945 */ /* 0x000fe80003800000 */
[----:B------:R-:W-:Y:S05]  /*27910*/  @P1 BRA `(.L_x_2554) ;  /* 0x0000000000541947 */ /* 0x000fea0003800000 */
[----:B--2--5:R-:W-:Y:S01]  /*27920*/  IADD3 R5, P1, R20, 0x20, RZ ;  /* 0x0000002014057810 */ /* 0x024fe20007f3e0ff */
        /* <DEDUP_REMOVED lines=8> */
[----:B------:R-:W-:Y:S02]  /*279b0*/  ISETP.GE.AND P5, PT, R82, UR4, PT ;  /* 0x0000000452007c0c */ /* 0x000fe4000bfa6270 */
        /* <DEDUP_REMOVED lines=11> */
.L_x_2554:
[----:B------:R-:W-:Y:S05]  /*27a70*/  BSYNC B1 ;  /* 0x0000000000017941 */ /* 0x000fea0003800000 */
.L_x_2553:
[----:B------:R-:W-:Y:S04]  /*27a80*/  BSSY B1, `(.L_x_2555) ;  /* 0x0000017000017945 */ /* 0x000fe80003800000 */
[----:B------:R-:W-:Y:S05]  /*27a90*/  @P2 BRA `(.L_x_2556) ;  /* 0x0000000000542947 */ /* 0x000fea0003800000 */
[----:B--23-5:R-:W-:Y:S01]  /*27aa0*/  IADD3 R5, P1, R20, 0x40, RZ ;  /* 0x0000004014057810 */ /* 0x02cfe20007f3e0ff */
        /* <DEDUP_REMOVED lines=20> */
.L_x_2556:
[----:B------:R-:W-:Y:S05]  /*27bf0*/  BSYNC B1 ;  /* 0x0000000000017941 */ /* 0x000fea0003800000 */
.L_x_2555:
[----:B------:R-:W-:Y:S05]  /*27c00*/  @P0 BRA `(.L_x_2557) ;  /* 0x0000000c00240947 */ /* 0x000fea0003800000 */
[----:B--2345:R-:W-:Y:S01]  /*27c10*/  IADD3 R5, P0, R20, 0x60, RZ ;  /* 0x0000006014057810 */ /* 0x03cfe20007f1e0ff */
        /* <DEDUP_REMOVED lines=8> */
[----:B------:R-:W-:-:S03]  /*27ca0*/  ISETP.GE.AND P3, PT, R82, UR4, PT ;  /* 0x0000000452007c0c */ /* 0x000fc6000bf66270 */
        /* <DEDUP_REMOVED lines=11> */
[----:B------:R3:W-:Y:S01]  /*27d60*/  STG.E.128 desc[UR60][R4.64+0x180], R72 ;  /* 0x0001804804007986 */ /* 0x0007e2000c101d3c */
[----:B------:R-:W-:Y:S05]  /*27d70*/  BRA `(.L_x_2557) ;  /* 0x0000000800c87947 */ /* 0x000fea0003800000 */
.L_x_2549:
[----:B------:R-:W2:Y:S01]  /*27d80*/  LDL R13, [R1+0x74] ;  /* 0x00007400010d7983 */ /* 0x000ea20000100800 */
[----:B------:R-:W-:Y:S01]  /*27d90*/  ULDC.64 UR4, c[0x0][0xbd8] ;  /* 0x0002f60000047ab9 */ /* 0x000fe20000000a00 */
[----:B------:R-:W-:Y:S01]  /*27da0*/  IMAD.MOV.U32 R7, RZ, RZ, RZ ;  /* 0x000000ffff077224 */ /* 0x000fe200078e00ff */
[----:B------:R-:W-:-:S04]  /*27db0*/  ISETP.NE.U32.AND P0, PT, RZ, UR4, PT ;  /* 0x00000004ff007c0c */ /* 0x000fc8000bf05070 */
[----:B------:R-:W-:Y:S01]  /*27dc0*/  ISETP.NE.AND.EX P0, PT, RZ, UR5, PT, P0 ;  /* 0x00000005ff007c0c */ /* 0x000fe2000bf05300 */
        /* <DEDUP_REMOVED lines=12> */
[----:B------:R-:W-:-:S06]  /*27e90*/  IMAD.U32 R0, RZ, RZ, UR4 ;  /* 0x00000004ff007e24 */ /* 0x000fcc000f8e00ff */
[----:B------:R2:W5:Y:S01]  /*27ea0*/  @P1 LDG.E R0, desc[UR60][R4.64] ;  /* 0x0000003c04001981 */ /* 0x000562000c1e1900 */
[----:B------:R-:W3:Y:S02]  /*27eb0*/  S2R R8, SR_TID.X ;  /* 0x0000000000087919 */ /* 0x000ee40000002100 */
[----:B---3--:R-:W-:-:S05]  /*27ec0*/  VIADD R6, R8, 0xffffff80 ;  /* 0xffffff8008067836 */ /* 0x008fca0000000000 */
[----:B------:R-:W-:Y:S01]  /*27ed0*/  ISETP.GT.AND P2, PT, R6, 0x7f, PT ;  /* 0x0000007f0600780c */ /* 0x000fe20003f44270 */
[----:B--2---:R-:W-:-:S12]  /*27ee0*/  @P1 BRA `(.L_x_2558) ;  /* 0x0000000000101947 */ /* 0x004fd80003800000 */
[----:B------:R-:W-:Y:S05]  /*27ef0*/  @!P0 BRA `(.L_x_2558) ;  /* 0x00000000000c8947 */ /* 0x000fea0003800000 */
[----:B------:R-:W2:Y:S04]  /*27f00*/  LDG.E R5, desc[UR60][R2.64] ;  /* 0x0000003c02057981 */ /* 0x000ea8000c1e1900 */
[----:B-----5:R-:W2:Y:S02]  /*27f10*/  LDG.E R0, desc[UR60][R2.64+0x4] ;  /* 0x0000043c02007981 */ /* 0x020ea4000c1e1900 */
[----:B--2---:R-:W-:-:S07]  /*27f20*/  IMAD.IADD R0, R0, 0x1, -R5 ;  /* 0x0000000100007824 */ /* 0x004fce00078e0a05 */
.L_x_2558:
[----:B------:R-:W2:Y:S04]  /*27f30*/  LDL R11, [R1+0x78] ;  /* 0x00007800010b7983 */ /* 0x000ea80000100800 */
[----:B------:R3:W5:Y:S01]  /*27f40*/  LDL R14, [R1+0x84] ;  /* 0x00008400010e7983 */ /* 0x0007620000100800 */
[----:B------:R-:W-:Y:S01]  /*27f50*/  BSSY B1, `(.L_x_2559) ;  /* 0x000001c000017945 */ /* 0x000fe20003800000 */
[----:B------:R-:W-:Y:S02]  /*27f60*/  SHF.R.S32.HI R12, RZ, 0x1f, R17 ;  /* 0x0000001fff0c7819 */ /* 0x000fe40000011411 */
[----:B------:R-:W-:Y:S02]  /*27f70*/  SEL R13, R13, RZ, !P0 ;  /* 0x000000ff0d0d7207 */ /* 0x000fe40004000000 */
        /* <DEDUP_REMOVED lines=9> */
[----:B------:R-:W-:Y:S02]  /*28010*/  ULDC.64 UR4, c[0x0][0xb70] ;  /* 0x0002dc0000047ab9 */ /* 0x000fe40000000a00 */
        /* <DEDUP_REMOVED lines=15> */
.L_x_2560:
[----:B------:R-:W-:Y:S05]  /*28110*/  BSYNC B1 ;  /* 0x0000000000017941 */ /* 0x000fea0003800000 */
.L_x_2559:
[----:B------:R-:W-:Y:S01]  /*28120*/  ULDC.64 UR4, c[0x0][0xaa0] ;  /* 0x0002a80000047ab9 */ /* 0x000fe20000000a00 */
[----:B------:R-:W-:Y:S01]  /*28130*/  IMAD.MOV.U32 R2, RZ, RZ, R17 ;  /* 0x000000ffff027224 */ /* 0x000fe200078e0011 */
[----:B------:R-:W-:Y:S01]  /*28140*/  BSSY B1, `(.L_x_2561) ;  /* 0x000002e000017945 */ /* 0x000fe20003800000 */
[----:B--2---:R-:W-:Y:S02]  /*28150*/  IMAD.MOV.U32 R3, RZ, RZ, R12 ;  /* 0x000000ffff037224 */ /* 0x004fe400078e000c */
[----:B------:R-:W-:Y:S02]  /*28160*/  IMAD R4, R6, UR4, RZ ;  /* 0x0000000406047c24 */ /* 0x000fe4000f8e02ff */
[----:B------:R-:W-:-:S04]  /*28170*/  IMAD.WIDE.U32 R2, R7, UR4, R2 ;  /* 0x0000000407027c25 */ /* 0x000fc8000f8e0002 */
[----:B------:R-:W-:Y:S01]  /*28180*/  IMAD R7, R7, UR5, R4 ;  /* 0x0000000507077c24 */ /* 0x000fe2000f8e0204 */
[----:B------:R-:W-:Y:S01]  /*28190*/  ULDC.64 UR4, c[0x0][0xae0] ;  /* 0x0002b80000047ab9 */ /* 0x000fe20000000a00 */
[----:B------:R-:W-:Y:S02]  /*281a0*/  VIADD R15, R17, 0x80 ;  /* 0x00000080110f7836 */ /* 0x000fe40000000000 */
[----:B------:R-:W-:Y:S02]  /*281b0*/  IMAD R4, R9, UR4, RZ ;  /* 0x0000000409047c24 */ /* 0x000fe4000f8e02ff */
[----:B------:R-:W-:Y:S02]  /*281c0*/  IMAD.IADD R3, R3, 0x1, R7 ;  /* 0x0000000103037824 */ /* 0x000fe400078e0207 */
[C---:B------:R-:W-:Y:S02]  /*281d0*/  IMAD R5, R11.reuse, UR5, R4 ;  /* 0x000000050b057c24 */ /* 0x040fe4000f8e0204 */
[----:B------:R-:W-:Y:S01]  /*281e0*/  IMAD.WIDE.U32 R2, R11, UR4, R2 ;  /* 0x000000040b027c25 */ /* 0x000fe2000f8e0002 */
[----:B------:R-:W-:-:S03]  /*281f0*/  ULDC.64 UR4, c[0x0][0xae8] ;  /* 0x0002ba0000047ab9 */ /* 0x000fc60000000a00 */
[----:B------:R-:W-:Y:S02]  /*28200*/  IMAD R11, R14, -0x80, R0 ;  /* 0xffffff800e0b7824 */ /* 0x000fe400078e0200 */
[C---:B------:R-:W-:Y:S02]  /*28210*/  VIADD R0, R22.reuse, 0x60 ;  /* 0x0000006016007836 */ /* 0x040fe40000000000 */
[----:B------:R-:W-:Y:S01]  /*28220*/  IMAD.IADD R3, R3, 0x1, R5 ;  /* 0x0000000103037824 */ /* 0x000fe200078e0205 */
[-C--:B------:R-:W-:Y:S02]  /*28230*/  ISETP.GE.AND P2, PT, R22, R11.reuse, PT ;  /* 0x0000000b1600720c */ /* 0x080fe40003f46270 */
[-C--:B------:R-:W-:Y:S01]  /*28240*/  ISETP.GE.AND P0, PT, R0, R11.reuse, PT ;  /* 0x0000000b0000720c */ /* 0x080fe20003f06270 */
[----:B------:R-:W-:Y:S01]  /*28250*/  IMAD R0, R10, UR4, RZ ;  /* 0x000000040a007c24 */ /* 0x000fe2000f8e02ff */
[----:B------:R-:W-:Y:S01]  /*28260*/  ISETP.GE.AND P1, PT, R218, R11, PT ;  /* 0x0000000bda00720c */ /* 0x000fe20003f26270 */
[----:B------:R-:W-:-:S04]  /*28270*/  IMAD.WIDE.U32 R4, R13, UR4, R2 ;  /* 0x000000040d047c25 */ /* 0x000fc8000f8e0002 */
[----:B------:R-:W-:Y:S02]  /*28280*/  IMAD.MOV.U32 R2, RZ, RZ, R22 ;  /* 0x000000ffff027224 */ /* 0x000fe400078e0016 */
[----:B------:R-:W-:Y:S02]  /*28290*/  IMAD.MOV.U32 R3, RZ, RZ, R23 ;  /* 0x000000ffff037224 */ /* 0x000fe400078e0017 */
[----:B------:R-:W-:Y:S02]  /*282a0*/  IMAD R9, R13, UR5, R0 ;  /* 0x000000050d097c24 */ /* 0x000fe4000f8e0200 */
[----:B------:R-:W-:-:S04]  /*282b0*/  IMAD.WIDE R6, R14, 0x80, R2 ;  /* 0x000000800e067825 */ /* 0x000fc800078e0202 */
[----:B------:R-:W-:Y:S02]  /*282c0*/  VIADD R14, R17, 0xc0 ;  /* 0x000000c0110e7836 */ /* 0x000fe40000000000 */
        /* <DEDUP_REMOVED lines=21> */
.L_x_2562:
[----:B------:R-:W-:Y:S05]  /*28420*/  BSYNC B1 ;  /* 0x0000000000017941 */ /* 0x000fea0003800000 */
.L_x_2561:
[----:B------:R-:W-:Y:S01]  /*28430*/  BSSY B1, `(.L_x_2563) ;  /* 0x0000018000017945 */ /* 0x000fe20003800000 */
[----:B------:R-:W-:-:S03]  /*28440*/  ISETP.GE.AND P2, PT, R220, R11, PT ;  /* 0x0000000bdc00720c */ /* 0x000fc60003f46270 */
        /* <DEDUP_REMOVED lines=22> */
.L_x_2564:
[----:B------:R-:W-:Y:S05]  /*285b0*/  BSYNC B1 ;  /* 0x0000000000017941 */ /* 0x000fea0003800000 */
.L_x_2563:
        /* <DEDUP_REMOVED lines=23> */
.L_x_2566:
[----:B------:R-:W-:Y:S05]  /*28730*/  BSYNC B1 ;  /* 0x0000000000017941 */ /* 0x000fea0003800000 */
.L_x_2565:
        /* <DEDUP_REMOVED lines=22> */
.L_x_2557:
[----:B------:R-:W-:Y:S05]  /*288a0*/  BSYNC B0 ;  /* 0x0000000000007941 */ /* 0x000fea0003800000 */
.L_x_2548:
[----:B------:R-:W-:Y:S02]  /*288b0*/  ULDC UR4, c[0x0][0xc14] ;  /* 0x0003050000047ab9 */ /* 0x000fe40000000800 */
[----:B-1----:R-:W-:-:S13]  /*288c0*/  ISETP.GE.AND P0, PT, R227, UR4, PT ;  /* 0x00000004e3007c0c */ /* 0x002fda000bf06270 */
[----:B------:R-:W-:Y:S05]  /*288d0*/  @!P0 BRA `(.L_x_2567) ;  /* 0xfffffd8800308947 */ /* 0x000fea000383ffff */
[----:B------:R-:W-:Y:S05]  /*288e0*/  BRA `(.L_x_2287) ;  /* 0x0000006400c47947 */ /* 0x000fea0003800000 */
.L_x_2285:
        /* <DEDUP_REMOVED lines=10> */
[----:B------:R-:W1:Y:S01]  /*28990*/  S2UR UR6, SR_CTAID.X ;  /* 0x00000000000679c3 */ /* 0x000e620000002500 */
        /* <DEDUP_REMOVED lines=9> */
[----:B------:R-:W-:Y:S01]  /*28a30*/  IMAD.MOV.U32 R16, RZ, RZ, RZ ;  /* 0x000000ffff107224 */ /* 0x000fe200078e00ff */
[----:B------:R-:W-:Y:S02]  /*28a40*/  ISETP.GE.U32.AND P0, PT, R7, 0x2, PT ;  /* 0x000000020700780c */ /* 0x000fe40003f06070 */
[----:B------:R-:W-:-:S09]  /*28a50*/  LOP3.LUT R0, R0, 0xfffffffe, RZ, 0xc0, !PT ;  /* 0xfffffffe00007812 */ /* 0x000fd200078ec0ff */
[----:B------:R-:W-:-:S04]  /*28a60*/  @P1 LOP3.LUT R0, R0, 0x1, RZ, 0xfc, !PT ;  /* 0x0000000100001812 */ /* 0x000fc800078efcff */
[----:B------:R-:W-:-:S04]  /*28a70*/  LOP3.LUT R0, R0, 0xffffffef, RZ, 0xc0, !PT ;  /* 0xffffffef00007812 */ /* 0x000fc800078ec0ff */
[----:B------:R-:W-:-:S04]  /*28a80*/  @P0 LOP3.LUT R0, R0, 0x10, RZ, 0xfc, !PT ;  /* 0x0000001000000812 */ /* 0x000fc800078efcff */
[----:B------:R-:W-:Y:S01]  /*28a90*/  LOP3.LUT R0, R0, 0xfffffff7, RZ, 0xc0, !PT ;  /* 0xfffffff700007812 */ /* 0x000fe200078ec0ff */
[----:B--2---:R-:W0:Y:S02]  /*28aa0*/  SHFL.UP PT, R4, R10, 0x1, RZ ;  /* 0x042000000a047989 */ /* 0x004e2400000e00ff */
[----:B0-----:R-:W-:-:S05]  /*28ab0*/  SEL R5, R4, RZ, P1 ;  /* 0x000000ff04057207 */ /* 0x001fca0000800000 */
[----:B------:R-:W-:-:S05]  /*28ac0*/  IMAD.IADD R5, R10, 0x1, R5 ;  /* 0x000000010a057824 */ /* 0x000fca00078e0205 */
[----:B------:R-:W0:Y:S02]  /*28ad0*/  SHFL.UP PT, R4, R5, 0x2, RZ ;  /* 0x0440000005047989 */ /* 0x000e2400000e00ff */
[----:B0-----:R-:W-:Y:S02]  /*28ae0*/  SEL R4, R4, RZ, P0 ;  /* 0x000000ff04047207 */ /* 0x001fe40000000000 */
[----:B------:R-:W-:-:S03]  /*28af0*/  ISETP.GE.U32.AND P0, PT, R7, 0x4, PT ;  /* 0x000000040700780c */ /* 0x000fc60003f06070 */
[----:B------:R-:W-:-:S05]  /*28b00*/  IMAD.IADD R4, R5, 0x1, R4 ;  /* 0x0000000105047824 */ /* 0x000fca00078e0204 */
[----:B------:R-:W0:Y:S05]  /*28b10*/  SHFL.UP PT, R6, R4, 0x4, RZ ;  /* 0x0480000004067989 */ /* 0x000e2a00000e00ff */
[----:B------:R-:W-:-:S04]  /*28b20*/  @P0 LOP3.LUT R0, R0, 0x8, RZ, 0xfc, !PT ;  /* 0x0000000800000812 */ /* 0x000fc800078efcff */
[----:B------:R-:W-:Y:S02]  /*28b30*/  LOP3.LUT R0, R0, 0xfffffffb, RZ, 0xc0, !PT ;  /* 0xfffffffb00007812 */ /* 0x000fe400078ec0ff */
[----:B0-----:R-:W-:Y:S01]  /*28b40*/  SEL R3, R6, RZ, P0 ;  /* 0x000000ff06037207 */ /* 0x001fe20000000000 */
[----:B------:R-:W-:Y:S01]  /*28b50*/  IMAD.MOV.U32 R6, RZ, RZ, RZ ;  /* 0x000000ffff067224 */ /* 0x000fe200078e00ff */
[----:B------:R-:W-:-:S03]  /*28b60*/  ISETP.GE.U32.AND P0, PT, R7, 0x8, PT ;  /* 0x000000080700780c */ /* 0x000fc60003f06070 */
[----:B------:R-:W-:-:S05]  /*28b70*/  IMAD.IADD R3, R4, 0x1, R3 ;  /* 0x0000000104037824 */ /* 0x000fca00078e0203 */
[----:B------:R-:W0:Y:S05]  /*28b80*/  SHFL.UP PT, R2, R3, 0x8, RZ ;  /* 0x0500000003027989 */ /* 0x000e2a00000e00ff */
[----:B------:R-:W-:-:S04]  /*28b90*/  @P0 LOP3.LUT R0, R0, 0x4, RZ, 0xfc, !PT ;  /* 0x0000000400000812 */ /* 0x000fc800078efcff */
[----:B------:R-:W-:Y:S02]  /*28ba0*/  LOP3.LUT R0, R0, 0xfffffffd, RZ, 0xc0, !PT ;  /* 0xfffffffd00007812 */ /* 0x000fe400078ec0ff */
[----:B0-----:R-:W-:Y:S02]  /*28bb0*/  SEL R2, R2, RZ, P0 ;  /* 0x000000ff02027207 */ /* 0x001fe40000000000 */
[----:B------:R-:W-:-:S03]  /*28bc0*/  ISETP.GE.U32.AND P0, PT, R7, 0x10, PT ;  /* 0x000000100700780c */ /* 0x000fc60003f06070 */
[----:B------:R-:W-:-:S05]  /*28bd0*/  IMAD.IADD R2, R3, 0x1, R2 ;  /* 0x0000000103027824 */ /* 0x000fca00078e0202 */
[----:B------:R-:W0:Y:S05]  /*28be0*/  SHFL.UP PT, R5, R2, 0x10, RZ ;  /* 0x0600000002057989 */ /* 0x000e2a00000e00ff */
[----:B------:R-:W-:Y:S02]  /*28bf0*/  @P0 LOP3.LUT R0, R0, 0x2, RZ, 0xfc, !PT ;  /* 0x0000000200000812 */ /* 0x000fe400078efcff */
[----:B0-----:R-:W-:-:S05]  /*28c00*/  SEL R5, R5, RZ, P0 ;  /* 0x000000ff05057207 */ /* 0x001fca0000000000 */
[----:B------:R-:W-:-:S05]  /*28c10*/  IMAD.IADD R4, R2, 0x1, R5 ;  /* 0x0000000102047824 */ /* 0x000fca00078e0205 */
[----:B------:R-:W0:Y:S02]  /*28c20*/  SHFL.IDX PT, R5, R4, 0x1f, 0x1f ;  /* 0x03e01f0004057f89 */ /* 0x000e2400000e0000 */
[----:B0-----:R-:W-:-:S04]  /*28c30*/  IMAD R5, R5, UR4, RZ ;  /* 0x0000000405057c24 */ /* 0x001fc8000f8e02ff */
[----:B------:R-:W-:Y:S01]  /*28c40*/  IMAD.MOV.U32 R2, RZ, RZ, R5 ;  /* 0x000000ffff027224 */ /* 0x000fe200078e0005 */
[----:B-1----:R-:W-:-:S13]  /*28c50*/  ISETP.GT.AND P0, PT, R5, UR6, PT ;  /* 0x0000000605007c0c */ /* 0x002fda000bf04270 */
[----:B------:R-:W-:Y:S05]  /*28c60*/  @P0 BRA `(.L_x_2568) ;  /* 0x0000000000b80947 */ /* 0x000fea0003800000 */
[----:B------:R-:W-:Y:S01]  /*28c70*/  IMAD.MOV.U32 R5, RZ, RZ, R2 ;  /* 0x000000ffff057224 */ /* 0x000fe200078e0002 */
[----:B------:R-:W-:Y:S01]  /*28c80*/  ULDC UR5, c[0x0][0xc14] ;  /* 0x0003050000057ab9 */ /* 0x000fe20000000800 */
[----:B------:R-:W-:Y:S01]  /*28c90*/  IMAD.MOV.U32 R6, RZ, RZ, RZ ;  /* 0x000000ffff067224 */ /* 0x000fe200078e00ff */
[----:B------:R-:W-:Y:S01]  /*28ca0*/  ULDC UR7, c[0x0][0xc14] ;  /* 0x0003050000077ab9 */ /* 0x000fe20000000800 */
[----:B------:R-:W-:-:S05]  /*28cb0*/  ULDC UR4, c[0x0][0xc10] ;  /* 0x0003040000047ab9 */ /* 0x000fca0000000800 */
.L_x_2572:
        /* <DEDUP_REMOVED lines=12> */
[----:B------:R-:W0:Y:S02]  /*28d80*/  LDC.64 R2, c[0x0][0xc58] ;  /* 0x00031600ff027b82 */ /* 0x000e240000000a00 */
[----:B0-----:R-:W-:-:S05]  /*28d90*/  IMAD.WIDE R2, R7, 0x4, R2 ;  /* 0x0000000407027825 */ /* 0x001fca00078e0202 */
[----:B------:R0:W5:Y:S02]  /*28da0*/  LDG.E R10, desc[UR60][R2.64] ;  /* 0x0000003c020a7981 */ /* 0x000164000c1e1900 */
.L_x_2571:
[----:B------:R-:W-:Y:S05]  /*28db0*/  BSYNC B0 ;  /* 0x0000000000007941 */ /* 0x000fea0003800000 */
.L_x_2570:
        /* <DEDUP_REMOVED lines=25> */
.L_x_2568:
[----:B------:R-:W-:-:S04]  /*28f50*/  IMAD.IADD R7, R5, 0x1, -R2 ;  /* 0x0000000105077824 */ /* 0x000fc800078e0a02 */
[----:B------:R-:W-:-:S05]  /*28f60*/  IMAD R2, R4, UR4, R7 ;  /* 0x0000000404027c24 */ /* 0x000fca000f8e0207 */
[----:B------:R-:W-:Y:S02]  /*28f70*/  ISETP.GT.AND P0, PT, R2, UR6, PT ;  /* 0x0000000602007c0c */ /* 0x000fe4000bf04270 */
[----:B------:R-:W0:Y:S11]  /*28f80*/  LDC.64 R2, c[0x0][0xc68] ;  /* 0x00031a00ff027b82 */ /* 0x000e360000000a00 */
[----:B------:R-:W-:-:S04]  /*28f90*/  VOTE.ANY R9, PT, !P0 ;  /* 0x0000000000097806 */ /* 0x000fc800040e0100 */
[----:B------:R-:W1:Y:S02]  /*28fa0*/  POPC R5, R9 ;  /* 0x0000000900057309 */ /* 0x000e640000000000 */
[----:B-1----:R-:W-:-:S05]  /*28fb0*/  IADD3 R19, R5, R6, RZ ;  /* 0x0000000605137210 */ /* 0x002fca0007ffe0ff */
        /* <DEDUP_REMOVED lines=13> */
.L_x_2573:
        /* <DEDUP_REMOVED lines=56> */
.L_x_2569:
[----:B------:R-:W-:Y:S02]  /*29410*/  IMAD.MOV.U32 R17, RZ, RZ, RZ ;  /* 0x000000ffff117224 */ /* 0x000fe400078e00ff */
[----:B------:R-:W-:Y:S02]  /*29420*/  IMAD.U32 R16, RZ, RZ, UR6 ;  /* 0x00000006ff107e24 */ /* 0x000fe4000f8e00ff */
[----:B------:R-:W-:-:S07]  /*29430*/  IMAD.MOV.U32 R18, RZ, RZ, RZ ;  /* 0x000000ffff127224 */ /* 0x000fce00078e00ff */
.L_x_2574:
        /* <DEDUP_REMOVED lines=16> */
[----:B------:R-:W-:Y:S01]  /*29540*/  ULDC.64 UR36, c[0x0][0x198] ;  /* 0x0000660000247ab9 */ /* 0x000fe20000000a00 */
[----:B------:R-:W-:Y:S02]  /*29550*/  ULDC UR38, c[0x0][0xc] ;  /* 0x0000030000267ab9 */ /* 0x000fe40000000800 */
[----:B------:R1:W-:Y:S04]  /*29560*/  STL [R1+0x8], R0 ;  /* 0x0000080001007387 */ /* 0x0003e80000100800 */
[----:B------:R1:W-:Y:S04]  /*29570*/  STL [R1+0xc], RZ ;  /* 0x00000cff01007387 */ /* 0x0003e80000100800 */
[----:B------:R1:W-:Y:S04]  /*29580*/  STL [R1+0x10], R0 ;  /* 0x0000100001007387 */ /* 0x0003e80000100800 */
[----:B------:R1:W-:Y:S02]  /*29590*/  STL [R1+0x2c], RZ ;  /* 0x00002cff01007387 */ /* 0x0003e40000100800 */
.L_x_2662:
[----:B--2---:R-:W2:Y:S02]  /*295a0*/  LDC.64 R2, c[0x0][0xc60] ;  /* 0x00031800ff027b82 */ /* 0x004ea40000000a00 */
[----:B--2---:R-:W-:-:S05]  /*295b0*/  IMAD.WIDE R2, R19, 0x4, R2 ;  /* 0x0000000413027825 */ /* 0x004fca00078e0202 */
[----:B------:R-:W1:Y:S01]  /*295c0*/  LDG.E R11, desc[UR60][R2.64] ;  /* 0x0000003c020b7981 */ /* 0x000e62000c1e1900 */
[----:B------:R-:W-:Y:S05]  /*295d0*/  YIELD ;  /* 0x0000000000007946 */ /* 0x000fea0003800000 */
[----:B------:R-:W-:Y:S01]  /*295e0*/  ULDC.64 UR4, c[0x0][0xa28] ;  /* 0x00028a0000047ab9 */ /* 0x000fe20000000a00 */
[----:B------:R-:W-:Y:S02]  /*295f0*/  CS2R R8, SRZ ;  /* 0x0000000000087805 */ /* 0x000fe4000001ff00 */
[----:B------:R-:W-:Y:S01]  /*29600*/  ISETP.NE.U32.AND P0, PT, RZ, UR4, PT ;  /* 0x00000004ff007c0c */ /* 0x000fe2000bf05070 */
[----:B------:R-:W-:Y:S01]  /*29610*/  ULDC.64 UR8, c[0x0][0xa08] ;  /* 0x0002820000087ab9 */ /* 0x000fe20000000a00 */
[----:B------:R-:W-:-:S02]  /*29620*/  ULDC.64 UR10, c[0x0][0xa10] ;  /* 0x00028400000a7ab9 */ /* 0x000fc40000000a00 */
[----:B------:R-:W-:Y:S02]  /*29630*/  ISETP.NE.AND.EX P0, PT, RZ, UR5, PT, P0 ;  /* 0x00000005ff007c0c */ /* 0x000fe4000bf05300 */
[----:B-1----:R-:W-:Y:S01]  /*29640*/  SHF.R.S32.HI R0, RZ, 0x1f, R11 ;  /* 0x0000001fff007819 */ /* 0x002fe2000001140b */
[----:B------:R-:W-:-:S10]  /*29650*/  IMAD.SHL.U32 R15, R11, 0x4, RZ ;  /* 0x000000040b0f7824 */ /* 0x000fd400078e00ff */
[C---:B------:R-:W-:Y:S01]  /*29660*/  @P0 LEA R2, P1, R11.reuse, UR4, 0x2 ;  /* 0x000000040b020c11 */ /* 0x040fe2000f8210ff */
[----:B------:R-:W-:Y:S03]  /*29670*/  STL [R1+0x1c], R11 ;  /* 0x00001c0b01007387 */ /* 0x000fe60000100800 */
[----:B------:R-:W-:Y:S01]  /*29680*/  @P0 LEA.HI.X R3, R11, UR5, R0, 0x2, P1 ;  /* 0x000000050b030c11 */ /* 0x000fe200088f1400 */
[----:B------:R-:W-:-:S04]  /*29690*/  ULDC.64 UR4, c[0x0][0xa18] ;  /* 0x0002860000047ab9 */ /* 0x000fc80000000a00 */
[----:B------:R1:W5:Y:S01]  /*296a0*/  @P0 LDG.E R8, desc[UR60][R2.64] ;  /* 0x0000003c02080981 */ /* 0x000362000c1e1900 */
[----:B------:R-:W-:Y:S02]  /*296b0*/  ISETP.NE.U32.AND P0, PT, RZ, UR4, PT ;  /* 0x00000004ff007c0c */ /* 0x000fe4000bf05070 */
[----:B------:R-:W-:Y:S01]  /*296c0*/  SHF.L.U64.HI R14, R11, 0x2, R0 ;  /* 0x000000020b0e7819 */ /* 0x000fe20000010200 */
[----:B------:R-:W-:Y:S01]  /*296d0*/  STL [R1+0x24], R15 ;  /* 0x0000240f01007387 */ /* 0x000fe20000100800 */
[----:B------:R-:W-:Y:S01]  /*296e0*/  ISETP.NE.AND.EX P0, PT, RZ, UR5, PT, P0 ;  /* 0x00000005ff007c0c */ /* 0x000fe2000bf05300 */
[----:B------:R-:W-:Y:S02]  /*296f0*/  ULDC UR6, c[0x0][0x338] ;  /* 0x0000ce0000067ab9 */ /* 0x000fe40000000800 */
[----:B------:R-:W-:Y:S10]  /*29700*/  STL [R1+0x28], R14 ;  /* 0x0000280e01007387 */ /* 0x000ff40000100800 */
[----:B------:R-:W-:-:S04]  /*29710*/  @P0 IADD3 R12, P1, R15, UR4, RZ ;  /* 0x000000040f0c0c10 */ /* 0x000fc8000ff3e0ff */
[C---:B0-----:R-:W-:Y:S01]  /*29720*/  @P0 IADD3.X R13, R14.reuse, UR5, RZ, P1, !PT ;  /* 0x000000050e0d0c10 */ /* 0x041fe20008ffe4ff */
[----:B------:R-:W-:Y:S02]  /*29730*/  ULDC.64 UR4, c[0x0][0xa00] ;  /* 0x0002800000047ab9 */ /* 0x000fe40000000a00 */
[----:B------:R-:W-:Y:S02]  /*29740*/  ISETP.NE.U32.AND P2, PT, RZ, UR4, PT ;  /* 0x00000004ff007c0c */ /* 0x000fe4000bf45070 */
[C---:B-1----:R-:W-:Y:S02]  /*29750*/  IADD3 R2, P1, R15.reuse, UR4, RZ ;  /* 0x000000040f027c10 */ /* 0x042fe4000ff3e0ff */
[----:B------:R-:W-:Y:S02]  /*29760*/  ISETP.NE.AND.EX P2, PT, RZ, UR5, PT, P2 ;  /* 0x00000005ff007c0c */ /* 0x000fe4000bf45320 */
[----:B------:R-:W-:Y:S01]  /*29770*/  IADD3.X R3, R14, UR5, RZ, P1, !PT ;  /* 0x000000050e037c10 */ /* 0x000fe20008ffe4ff */
[----:B------:R-:W-:Y:S01]  /*29780*/  ULDC UR4, c[0x0][0x288] ;  /* 0x0000a20000047ab9 */ /* 0x000fe20000000800 */
[----:B------:R-:W-:Y:S01]  /*29790*/  IADD3 R6, P1, R15, UR8, RZ ;  /* 0x000000080f067c10 */ /* 0x000fe2000ff3e0ff */
[----:B------:R-:W-:Y:S01]  /*297a0*/  IMAD.U32 R10, RZ, RZ, UR4 ;  /* 0x00000004ff0a7e24 */ /* 0x000fe2000f8e00ff */
[----:B------:R-:W-:-:S02]  /*297b0*/  ULDC.64 UR4, c[0x0][0x3f8] ;  /* 0x0000fe0000047ab9 */ /* 0x000fc40000000a00 */
[----:B------:R-:W-:-:S03]  /*297c0*/  IADD3.X R7, R14, UR9, RZ, P1, !PT ;  /* 0x000000090e077c10 */ /* 0x000fc60008ffe4ff */
[----:B------:R0:W5:Y:S04]  /*297d0*/  @P0 LDG.E R10, desc[UR60][R12.64] ;  /* 0x0000003c0c0a0981 */ /* 0x000168000c1e1900 */
[----:B------:R-:W2:Y:S01]  /*297e0*/  @P2 LDG.E R9, desc[UR60][R2.64] ;  /* 0x0000003c02092981 */ /* 0x000ea2000c1e1900 */
[----:B------:R-:W-:Y:S01]  /*297f0*/  UISETP.NE.U32.AND UP0, UPT, UR4, URZ, UPT ;  /* 0x0000003f0400728c */ /* 0x000fe2000bf05070 */
[----:B------:R-:W-:Y:S02]  /*29800*/  IADD3 R4, P1, R15, UR10, RZ ;  /* 0x0000000a0f047c10 */ /* 0x000fe4000ff3e0ff */
[----:B------:R-:W-:Y:S01]  /*29810*/  ULDC UR4, c[0x0][0x404] ;  /* 0x0001010000047ab9 */ /* 0x000fe20000000800 */
[----:B------:R-:W-:Y:S01]  /*29820*/  UISETP.NE.AND.EX UP0, UPT, UR5, URZ, UPT, UP0 ;  /* 0x0000003f0500728c */ /* 0x000fe2000bf05300 */
[----:B------:R-:W-:-:S02]  /*29830*/  IADD3.X R5, R14, UR11, RZ, P1, !PT ;  /* 0x0000000b0e057c10 */ /* 0x000fc40008ffe4ff */
[----:B------:R-:W-:Y:S01]  /*29840*/  ISETP.NE.U32.AND P1, PT, RZ, UR8, PT ;  /* 0x00000008ff007c0c */ /* 0x000fe2000bf25070 */
[----:B------:R-:W-:Y:S01]  /*29850*/  USEL UR4, UR4, 0x1, UP0 ;  /* 0x0000000104047887 */ /* 0x000fe20008000000 */
[----:B------:R-:W-:Y:S02]  /*29860*/  ULDC UR5, c[0x0][0x2e0] ;  /* 0x0000b80000057ab9 */ /* 0x000fe40000000800 */
[----:B------:R-:W-:Y:S01]  /*29870*/  ISETP.NE.AND.EX P3, PT, RZ, UR9, PT, P1 ;  /* 0x00000009ff007c0c */ /* 0x000fe2000bf65310 */
[----:B------:R-:W-:Y:S01]  /*29880*/  UIMAD UR4, UR4, UR5, URZ ;  /* 0x00000005040472a4 */ /* 0x000fe2000f8e023f */
[----:B------:R-:W-:Y:S01]  /*29890*/  ISETP.NE.U32.AND P1, PT, RZ, UR10, PT ;  /* 0x0000000aff007c0c */ /* 0x000fe2000bf25070 */
[----:B------:R-:W-:-:S03]  /*298a0*/  IMAD.U32 R0, RZ, RZ, UR6 ;  /* 0x00000006ff007e24 */ /* 0x000fc6000f8e00ff */
[----:B------:R-:W-:Y:S01]  /*298b0*/  ISETP.NE.AND.EX P1, PT, RZ, UR11, PT, P1 ;  /* 0x0000000bff007c0c */ /* 0x000fe2000bf25310 */
[----:B--2---:R1:W-:Y:S02]  /*298c0*/  STL [R1+0x30], R9 ;  /* 0x0000300901007387 */ /* 0x0043e40000100800 */
[----:B-1----:R-:W-:Y:S01]  /*298d0*/  IMAD.U32 R9, RZ, RZ, UR4 ;  /* 0x00000004ff097e24 */ /* 0x002fe2000f8e00ff */
[----:B0-----:R-:W-:Y:S09]  /*298e0*/  @P0 BRA `(.L_x_2576) ;  /* 0x0000000000100947 */ /* 0x001ff20003800000 */
[----:B------:R-:W-:Y:S05]  /*298f0*/  @!P2 BRA `(.L_x_2576) ;  /* 0x00000000000ca947 */ /* 0x000fea0003800000 */
[----:B-----5:R-:W2:Y:S04]  /*29900*/  LDG.E R10, desc[UR60][R2.64] ;  /* 0x0000003c020a7981 */ /* 0x020ea8000c1e1900 */
[----:B------:R-:W2:Y:S02]  /*29910*/  LDG.E R2, desc[UR60][R2.64+0x4] ;  /* 0x0000043c02027981 */ /* 0x000ea4000c1e1900 */
[----:B--2---:R-:W-:-:S07]  /*29920*/  IMAD.IADD R10, R2, 0x1, -R10 ;  /* 0x00000001020a7824 */ /* 0x004fce00078e0a0a */
.L_x_2576:
[----:B------:R-:W-:Y:S01]  /*29930*/  IMAD.MOV.U32 R2, RZ, RZ, RZ ;  /* 0x000000ffff027224 */ /* 0x000fe200078e00ff */
[----:B------:R-:W-:-:S05]  /*29940*/  ULDC.64 UR4, c[0x0][0xa20] ;  /* 0x0002880000047ab9 */ /* 0x000fca0000000a00 */
[----:B------:R-:W2:Y:S01]  /*29950*/  @P3 LDG.E R2, desc[UR60][R6.64] ;  /* 0x0000003c06023981 */ /* 0x000ea2000c1e1900 */
[----:B------:R-:W-:-:S06]  /*29960*/  IMAD.MOV.U32 R20, RZ, RZ, RZ ;  /* 0x000000ffff147224 */ /* 0x000fcc00078e00ff */
[----:B------:R0:W5:Y:S01]  /*29970*/  @P1 LDG.E R20, desc[UR60][R4.64] ;  /* 0x0000003c04141981 */ /* 0x000162000c1e1900 */
[----:B------:R-:W-:-:S04]  /*29980*/  ISETP.NE.U32.AND P0, PT, RZ, UR4, PT ;  /* 0x00000004ff007c0c */ /* 0x000fc8000bf05070 */
[----:B------:R-:W-:Y:S01]  /*29990*/  ISETP.NE.AND.EX P0, PT, RZ, UR5, PT, P0 ;  /* 0x00000005ff007c0c */ /* 0x000fe2000bf05300 */
[----:B--2--5:R-:W-:-:S05]  /*299a0*/  IMAD.IADD R2, R2, 0x1, R8 ;  /* 0x0000000102027824 */ /* 0x024fca00078e0208 */
[----:B------:R0:W-:Y:S07]  /*299b0*/  STL [R1+0x4], R2 ;  /* 0x0000040201007387 */ /* 0x0001ee0000100800 */
[----:B------:R-:W-:Y:S05]  /*299c0*/  @!P0 BRA `(.L_x_2577) ;  /* 0x0000000000108947 */ /* 0x000fea0003800000 */
[----:B0-----:R-:W-:-:S04]  /*299d0*/  IADD3 R2, P0, R15, UR4, RZ ;  /* 0x000000040f027c10 */ /* 0x001fc8000ff1e0ff */
[----:B------:R-:W-:-:S05]  /*299e0*/  IADD3.X R3, R14, UR5, RZ, P0, !PT ;  /* 0x000000050e037c10 */ /* 0x000fca00087fe4ff */
[----:B------:R0:W5:Y:S01]  /*299f0*/  LDG.E R9, desc[UR60][R2.64] ;  /* 0x0000003c02097981 */ /* 0x000162000c1e1900 */
[----:B------:R-:W-:Y:S05]  /*29a00*/  BRA `(.L_x_2578) ;  /* 0x0000000000107947 */ /* 0x000fea0003800000 */
.L_x_2577:
[----:B------:R-:W-:Y:S05]  /*29a10*/  @!P3 BRA `(.L_x_2578) ;  /* 0x00000000000cb947 */ /* 0x000fea0003800000 */
[----:B------:R-:W2:Y:S04]  /*29a20*/  LDG.E R9, desc[UR60][R6.64] ;  /* 0x0000003c06097981 */ /* 0x000ea8000c1e1900 */
[----:B------:R-:W2:Y:S02]  /*29a30*/  LDG.E R6, desc[UR60][R6.64+0x4] ;  /* 0x0000043c06067981 */ /* 0x000ea4000c1e1900 */
[----:B--2---:R-:W-:-:S07]  /*29a40*/  IMAD.IADD R9, R6, 0x1, -R9 ;  /* 0x0000000106097824 */ /* 0x004fce00078e0a09 */
.L_x_2578:
[----:B0-----:R-:W2:Y:S01]  /*29a50*/  @P1 LDG.E R2, desc[UR60][R4.64] ;  /* 0x0000003c04021981 */ /* 0x001ea2000c1e1900 */
[----:B-----5:R-:W-:-:S03]  /*29a60*/  IMAD.IADD R9, R9, 0x1, -R8 ;  /* 0x0000000109097824 */ /* 0x020fc600078e0a08 */
[----:B------:R-:W2:Y:S01]  /*29a70*/  @P1 LDG.E R4, desc[UR60][R4.64+0x4] ;  /* 0x0000043c04041981 */ /* 0x000ea2000c1e1900 */
[----:B------:R-:W-:Y:S01]  /*29a80*/  LEA R3, R17, 0xcf, 0x7 ;  /* 0x000000cf11037811 */ /* 0x000fe200078e38ff */
[----:B------:R-:W-:Y:S01]  /*29a90*/  BSSY B0, `(.L_x_2579) ;  /* 0x0000108000007945 */ /* 0x000fe20003800000 */
[----:B------:R-:W-:Y:S01]  /*29aa0*/  PLOP3.LUT P2, PT, PT, PT, PT, 0x80, 0x0 ;  /* 0x000000000000781c */ /* 0x000fe20003f4f070 */
[----:B--2---:R-:W-:-:S04]  /*29ab0*/  @P1 IMAD.IADD R0, R4, 0x1, -R2 ;  /* 0x0000000104001824 */ /* 0x004fc800078e0a02 */
[----:B------:R-:W-:-:S05]  /*29ac0*/  IMAD.IADD R2, R9, 0x1, R0 ;  /* 0x0000000109027824 */ /* 0x000fca00078e0200 */
[C---:B------:R-:W-:Y:S01]  /*29ad0*/  IADD3 R3, R2.reuse, R3, -R10 ;  /* 0x0000000302037210 */ /* 0x040fe20007ffe80a */
[----:B------:R-:W-:-:S04]  /*29ae0*/  VIADD R2, R2, 0x4f ;  /* 0x0000004f02027836 */ /* 0x000fc80000000000 */
[----:B------:R-:W-:-:S04]  /*29af0*/  IMAD.HI R2, R2, 0x66666667, RZ ;  /* 0x6666666702027827 */ /* 0x000fc800078e02ff */
[----:B------:R-:W-:Y:S01]  /*29b00*/  IMAD.HI R3, R3, 0x66666667, RZ ;  /* 0x6666666703037827 */ /* 0x000fe200078e02ff */
[----:B------:R-:W-:-:S04]  /*29b10*/  SHF.R.U32.HI R4, RZ, 0x1f, R2 ;  /* 0x0000001fff047819 */ /* 0x000fc80000011602 */
[----:B------:R-:W-:Y:S02]  /*29b20*/  LEA.HI.SX32 R4, R2, R4, 0x1b ;  /* 0x0000000402047211 */ /* 0x000fe400078fdaff */
[----:B------:R-:W-:-:S04]  /*29b30*/  SHF.R.U32.HI R2, RZ, 0x1f, R3 ;  /* 0x0000001fff027819 */ /* 0x000fc80000011603 */
[----:B------:R-:W-:-:S04]  /*29b40*/  LEA.HI.SX32 R2, R3, R2, 0x1b ;  /* 0x0000000203027211 */ /* 0x000fc800078fdaff */
[----:B------:R-:W-:-:S05]  /*29b50*/  VIMNMX R6, R4, R2, PT ;  /* 0x0000000204067248 */ /* 0x000fca0003fe0100 */
[--C-:B------:R-:W-:Y:S02]  /*29b60*/  IMAD R2, R6, 0x50, -R9.reuse ;  /* 0x0000005006027824 */ /* 0x100fe400078e0a09 */
[----:B------:R-:W-:-:S03]  /*29b70*/  IMAD.MOV R9, RZ, RZ, -R9 ;  /* 0x000000ffff097224 */ /* 0x000fc600078e0a09 */
[----:B------:R-:W-:Y:S02]  /*29b80*/  VIMNMX R2, R2, R0, PT ;  /* 0x0000000002027248 */ /* 0x000fe40003fe0100 */
[----:B------:R-:W-:-:S04]  /*29b90*/  VIMNMX R9, RZ, R9, !PT ;  /* 0x00000009ff097248 */ /* 0x000fc80007fe0100 */
[----:B------:R-:W-:Y:S01]  /*29ba0*/  ISETP.GT.AND P0, PT, R2, R9, PT ;  /* 0x000000090200720c */ /* 0x000fe20003f04270 */
[----:B------:R0:W-:-:S12]  /*29bb0*/  STL [R1+0x20], R6 ;  /* 0x0000200601007387 */ /* 0x0001d80000100800 */
[----:B------:R-:W-:Y:S02]  /*29bc0*/  @P0 VIADD R4, R2, 0x4f ;  /* 0x0000004f02040836 */ /* 0x000fe40000000000 */
[----:B------:R-:W-:-:S04]  /*29bd0*/  IMAD.WIDE.U32 R2, R9, -0x33333333, RZ ;  /* 0xcccccccd09027825 */ /* 0x000fc800078e00ff */
[----:B------:R-:W-:Y:S01]  /*29be0*/  @P0 IMAD.HI R4, R4, 0x66666667, RZ ;  /* 0x6666666704040827 */ /* 0x000fe200078e02ff */
[----:B------:R-:W-:-:S04]  /*29bf0*/  SHF.R.U32.HI R0, RZ, 0x6, R3 ;  /* 0x00000006ff007819 */ /* 0x000fc80000011603 */
[----:B------:R-:W-:Y:S01]  /*29c00*/  @P0 SHF.R.U32.HI R3, RZ, 0x1f, R4 ;  /* 0x0000001fff030819 */ /* 0x000fe20000011604 */
[----:B------:R-:W-:-:S03]  /*29c10*/  IMAD.MOV.U32 R2, RZ, RZ, R0 ;  /* 0x000000ffff027224 */ /* 0x000fc600078e0000 */
[----:B------:R-:W-:-:S04]  /*29c20*/  @P0 LEA.HI.SX32 R2, R4, R3, 0x1b ;  /* 0x0000000304020211 */ /* 0x000fc800078fdaff */
[----:B------:R-:W-:-:S13]  /*29c30*/  ISETP.GT.AND P0, PT, R2, R0, PT ;  /* 0x000000000200720c */ /* 0x000fda0003f04270 */
        /* <DEDUP_REMOVED lines=11> */
.L_x_2777:
[----:B------:R-:W-:-:S03]  /*29cf0*/  UMOV UR4, 0xffffffff ;  /* 0xffffffff00047882 */ /* 0x000fc60000000000 */
[----:B------:R-:W-:Y:S05]  /*29d00*/  BRA.DIV UR4, `(.L_x_2582) ;  /* 0x0000006a04e87947 */ /* 0x000fea000b800000 */
[----:B------:R-:W-:-:S13]  /*29d10*/  ELECT P6, URZ, PT ;  /* 0x00000000003f782f */ /* 0x000fda00038c0000 */
.L_x_2780:
[----:B------:R-:W2:Y:S01]  /*29d20*/  LDL R5, [R1+0x2c] ;  /* 0x00002c0001057983 */ /* 0x000ea20000100800 */
[----:B------:R-:W-:Y:S01]  /*29d30*/  BSSY B1, `(.L_x_2583) ;  /* 0x000000b000017945 */ /* 0x000fe20003800000 */
[----:B------:R-:W0:Y:S01]  /*29d40*/  S2R R9, SR_CgaCtaId ;  /* 0x0000000000097919 */ /* 0x000e220000008800 */
[----:B--2---:R-:W-:-:S05]  /*29d50*/  VIADD R5, R5, 0x1 ;  /* 0x0000000105057836 */ /* 0x004fca0000000000 */
        /* <DEDUP_REMOVED lines=8> */
.L_x_2781:
[----:B------:R-:W-:Y:S05]  /*29de0*/  BSYNC B1 ;  /* 0x0000000000017941 */ /* 0x000fea0003800000 */
.L_x_2583:
        /* <DEDUP_REMOVED lines=8> */
.L_x_2782:
        /* <DEDUP_REMOVED lines=11> */
.L_x_2588:
[----:B-1----:R-:W2:Y:S01]  /*29f20*/  LDL R6, [R1+0xc] ;  /* 0x00000c0001067983 */ /* 0x002ea20000100800 */
[----:B------:R-:W-:Y:S01]  /*29f30*/  R2UR UR9, R5 ;  /* 0x00000000050972ca */ /* 0x000fe200000e0000 */
[----:B------:R-:W-:Y:S01]  /*29f40*/  IMAD R7, R2, 0x50, R20 ;  /* 0x0000005002077824 */ /* 0x000fe200078e0214 */
        /* <DEDUP_REMOVED lines=31> */
.L_x_2783:
        /* <DEDUP_REMOVED lines=8> */
.L_x_2590:
        /* <DEDUP_REMOVED lines=29> */
.L_x_2586:
[----:B------:R-:W-:Y:S05]  /*2a390*/  BSYNC B1 ;  /* 0x0000000000017941 */ /* 0x000fea0003800000 */
.L_x_2585:
        /* <DEDUP_REMOVED lines=13> */
[C---:B------:R-:W-:Y:S02]  /*2a470*/  IMAD R5, R2.reuse, 0x50, R20 ;  /* 0x0000005002057824 */ /* 0x040fe400078e0214 */
[----:B------:R-:W-:Y:S02]  /*2a480*/  VIADD R2, R2, 0xffffffff ;  /* 0xffffffff02027836 */ /* 0x000fe40000000000 */
[----:B------:R-:W-:-:S07]  /*2a490*/  VIADD R5, R5, 0xffffff60 ;  /* 0xffffff6005057836 */ /* 0x000fce0000000000 */
.L_x_2597:
        /* <DEDUP_REMOVED lines=9> */
.L_x_2784:
        /* <DEDUP_REMOVED lines=11> */
.L_x_2594:
        /* <DEDUP_REMOVED lines=32> */
.L_x_2785:
        /* <DEDUP_REMOVED lines=8> */
.L_x_2596:
        /* <DEDUP_REMOVED lines=29> */
.L_x_2592:
[----:B------:R-:W-:Y:S05]  /*2aa30*/  BSYNC B1 ;  /* 0x0000000000017941 */ /* 0x000fea0003800000 */
.L_x_2591:
        /* <DEDUP_REMOVED lines=13> */
.L_x_2580:
[----:B------:R-:W-:Y:S05]  /*2ab10*/  BSYNC B0 ;  /* 0x0000000000007941 */ /* 0x000fea0003800000 */
.L_x_2579:
        /* <DEDUP_REMOVED lines=10> */
[----:B0-----:R-:W0:Y:S01]  /*2abc0*/  S2R R7, SR_LANEID ;  /* 0x0000000000077919 */ /* 0x001e220000000000 */
[----:B------:R-:W-:Y:S01]  /*2abd0*/  VOTEU.ANY UR4, UPT, PT ;  /* 0x0000000000047886 */ /* 0x000fe200038e0100 */
[----:B------:R-:W1:Y:S01]  /*2abe0*/  LDC.64 R2, c[0x0][0xc38] ;  /* 0x00030e00ff027b82 */ /* 0x000e620000000a00 */
[----:B------:R-:W0:Y:S08]  /*2abf0*/  FLO.U32 R0, UR4 ;  /* 0x0000000400007d00 */ /* 0x000e3000080e0000 */
        /* <DEDUP_REMOVED lines=9> */
.L_x_2599:
        /* <DEDUP_REMOVED lines=12> */
[----:B------:R-:W-:Y:S01]  /*2ad50*/  MOV R13, RZ ;  /* 0x000000ff000d7202 */ /* 0x000fe20000000f00 */
[----:B------:R-:W1:Y:S01]  /*2ad60*/  LDC.64 R2, c[0x4][R2] ;  /* 0x0100000002027b82 */ /* 0x000e620000000a00 */
[----:B------:R-:W-:Y:S02]  /*2ad70*/  IMAD.U32 R5, RZ, RZ, UR7 ;  /* 0x00000007ff057e24 */ /* 0x000fe4000f8e00ff */
[----:B------:R-:W-:Y:S02]  /*2ad80*/  IMAD.U32 R6, RZ, RZ, UR8 ;  /* 0x00000008ff067e24 */ /* 0x000fe4000f8e00ff */
[----:B0-----:R-:W-:-:S02]  /*2ad90*/  IMAD.U32 R7, RZ, RZ, UR9 ;  /* 0x00000009ff077e24 */ /* 0x001fc4000f8e00ff */
[----:B------:R-:W-:Y:S02]  /*2ada0*/  IMAD.U32 R10, RZ, RZ, UR4 ;  /* 0x00000004ff0a7e24 */ /* 0x000fe4000f8e00ff */
[----:B------:R-:W-:Y:S02]  /*2adb0*/  IMAD.U32 R11, RZ, RZ, UR5 ;  /* 0x00000005ff0b7e24 */ /* 0x000fe4000f8e00ff */
[----:B------:R-:W-:Y:S02]  /*2adc0*/  IMAD.MOV.U32 R8, RZ, RZ, 0x70 ;  /* 0x00000070ff087424 */ /* 0x000fe400078e00ff */
[----:B------:R-:W-:-:S07]  /*2add0*/  IMAD.MOV.U32 R12, RZ, RZ, 0x1 ;  /* 0x00000001ff0c7424 */ /* 0x000fce00078e00ff */
[----:B------:R-:W-:-:S07]  /*2ade0*/  LEPC R20, `(.L_x_2601) ;  /* 0x000000001014794e */ /* 0x000fce0000000000 */
[----:B-1----:R-:W-:Y:S05]  /*2adf0*/  CALL.ABS.NOINC R2 ;  /* 0x0000000002007343 */ /* 0x002fea0003c00000 */
.L_x_2601:
        /* <DEDUP_REMOVED lines=12> */
[----:B0-----:R-:W-:-:S02]  /*2aec0*/  IMAD.U32 R7, RZ, RZ, UR9 ;  /* 0x00000009ff077e24 */ /* 0x001fc4000f8e00ff */
[----:B------:R-:W-:Y:S02]  /*2aed0*/  IMAD.U32 R10, RZ, RZ, UR4 ;  /* 0x00000004ff0a7e24 */ /* 0x000fe4000f8e00ff */
[----:B------:R-:W-:Y:S02]  /*2aee0*/  IMAD.U32 R11, RZ, RZ, UR5 ;  /* 0x00000005ff0b7e24 */ /* 0x000fe4000f8e00ff */
[----:B------:R-:W-:Y:S02]  /*2aef0*/  IMAD.MOV.U32 R8, RZ, RZ, 0x70 ;  /* 0x00000070ff087424 */ /* 0x000fe400078e00ff */
[----:B------:R-:W-:Y:S02]  /*2af00*/  IMAD.MOV.U32 R12, RZ, RZ, 0x1 ;  /* 0x00000001ff0c7424 */ /* 0x000fe400078e00ff */
[----:B-1----:R-:W-:-:S07]  /*2af10*/  IMAD.MOV.U32 R13, RZ, RZ, RZ ;  /* 0x000000ffff0d7224 */ /* 0x002fce00078e00ff */
[----:B------:R-:W-:-:S07]  /*2af20*/  LEPC R20, `(.L_x_2603) ;  /* 0x000000001014794e */ /* 0x000fce0000000000 */
[----:B--2---:R-:W-:Y:S05]  /*2af30*/  CALL.ABS.NOINC R2 ;  /* 0x0000000002007343 */ /* 0x004fea0003c00000 */
.L_x_2603:
        /* <DEDUP_REMOVED lines=16> */
.L_x_2602:
[----:B------:R-:W2:Y:S01]  /*2b040*/  LDL.LU R2, [R1+0x24] ;  /* 0x0000240001027983 */ /* 0x000ea20000300800 */
[----:B------:R-:W-:-:S03]  /*2b050*/  ULDC.64 UR4, c[0x0][0x9f8] ;  /* 0x00027e0000047ab9 */ /* 0x000fc60000000a00 */
[----:B------:R-:W3:Y:S04]  /*2b060*/  LDL.LU R0, [R1+0x28] ;  /* 0x0000280001007983 */ /* 0x000ee80000300800 */
[----:B------:R-:W4:Y:S04]  /*2b070*/  LDL.LU R4, [R1+0x30] ;  /* 0x0000300001047983 */ /* 0x000f280000300800 */
[----:B------:R-:W4:Y:S01]  /*2b080*/  LDL.LU R6, [R1+0x1c] ;  /* 0x00001c0001067983 */ /* 0x000f220000300800 */
[----:B------:R-:W-:-:S04]  /*2b090*/  ISETP.NE.U32.AND P0, PT, RZ, UR4, PT ;  /* 0x00000004ff007c0c */ /* 0x000fc8000bf05070 */
[----:B------:R-:W-:Y:S01]  /*2b0a0*/  ISETP.NE.AND.EX P0, PT, RZ, UR5, PT, P0 ;  /* 0x00000005ff007c0c */ /* 0x000fe2000bf05300 */
[----:B0-----:R-:W0:Y:S02]  /*2b0b0*/  S2R R8, SR_TID.X ;  /* 0x0000000000087919 */ /* 0x001e240000002100 */
        /* <DEDUP_REMOVED lines=9> */
[----:B----4-:R-:W-:-:S06]  /*2b150*/  IMAD.MOV.U32 R0, RZ, RZ, R6 ;  /* 0x000000ffff007224 */ /* 0x010fcc00078e0006 */
[----:B------:R0:W5:Y:S01]  /*2b160*/  @P0 LDG.E R0, desc[UR60][R2.64] ;  /* 0x0000003c02000981 */ /* 0x000162000c1e1900 */
[----:B------:R-:W-:Y:S01]  /*2b170*/  PLOP3.LUT P1, PT, P6, PT, PT, 0x8, 0x0 ;  /* 0x000000000000781c */ /* 0x000fe2000372e170 */
[----:B0-----:R-:W-:Y:S02]  /*2b180*/  IMAD R2, R17, 0x80, R4 ;  /* 0x0000008011027824 */ /* 0x001fe400078e0204 */
[----:B------:R-:W0:Y:S02]  /*2b190*/  LDC R4, c[0x0][0x428] ;  /* 0x00010a00ff047b82 */ /* 0x000e240000000800 */
[----:B0-----:R-:W-:-:S13]  /*2b1a0*/  ISETP.NE.AND P0, PT, R4, 0x1, PT ;  /* 0x000000010400780c */ /* 0x001fda0003f05270 */
[----:B------:R-:W0:Y:S08]  /*2b1b0*/  @P0 LDC R5, c[0x0][0x42c] ;  /* 0x00010b00ff050b82 */ /* 0x000e300000000800 */
[----:B------:R-:W1:Y:S01]  /*2b1c0*/  @P0 LDC R4, c[0x0][0x430] ;  /* 0x00010c00ff040b82 */ /* 0x000e620000000800 */
[----:B0-----:R-:W-:-:S04]  /*2b1d0*/  @P0 IMAD.HI.U32 R7, R18, R5, RZ ;  /* 0x0000000512070227 */ /* 0x001fc800078e00ff */
[----:B------:R-:W-:Y:S01]  /*2b1e0*/  IMAD.MOV.U32 R5, RZ, RZ, R18 ;  /* 0x000000ffff057224 */ /* 0x000fe200078e0012 */
[----:B-1----:R-:W-:Y:S02]  /*2b1f0*/  @P0 SHF.R.U32.HI R5, RZ, R4, R7 ;  /* 0x00000004ff050219 */ /* 0x002fe40000011607 */
[----:B------:R-:W-:-:S04]  /*2b200*/  ISETP.NE.U32.AND P0, PT, RZ, UR4, PT ;  /* 0x00000004ff007c0c */ /* 0x000fc8000bf05070 */
[----:B------:R-:W-:-:S04]  /*2b210*/  ISETP.NE.AND.EX P0, PT, RZ, UR5, PT, P0 ;  /* 0x00000005ff007c0c */ /* 0x000fc8000bf05300 */
[----:B------:R-:W-:-:S09]  /*2b220*/  SEL R3, R6, RZ, !P0 ;  /* 0x000000ff06037207 */ /* 0x000fd20004000000 */
.L_x_2604:
        /* <DEDUP_REMOVED lines=16> */
.L_x_2605:
        /* <DEDUP_REMOVED lines=15> */
.L_x_2606:
        /* <DEDUP_REMOVED lines=15> */
.L_x_2607:
        /* <DEDUP_REMOVED lines=9> */
[----:B------:R-:W2:Y:S01]  /*2b5a0*/  LDL R4, [R1+0x20] ;  /* 0x0000200001047983 */ /* 0x000ea20000100800 */
[----:B------:R-:W0:Y:S01]  /*2b5b0*/  LDC.64 R8, c[0x0][0x3f8] ;  /* 0x0000fe00ff087b82 */ /* 0x000e220000000a00 */
[----:B------:R-:W-:Y:S02]  /*2b5c0*/  ULDC.64 UR4, c[0x0][0xa08] ;  /* 0x0002820000047ab9 */ /* 0x000fe40000000a00 */
[----:B0-----:R-:W-:Y:S01]  /*2b5d0*/  LOP3.LUT P0, RZ, R8, UR4, RZ, 0xfc, !PT ;  /* 0x0000000408ff7c12 */ /* 0x001fe2000f80fcff */
[----:B------:R-:W-:-:S03]  /*2b5e0*/  UMOV UR4, 0xffffffff ;  /* 0xffffffff00047882 */ /* 0x000fc60000000000 */
[----:B------:R-:W-:-:S04]  /*2b5f0*/  LOP3.LUT P0, RZ, R9, UR5, RZ, 0xfc, P0 ;  /* 0x0000000509ff7c12 */ /* 0x000fc8000800fcff */
[----:B-----5:R-:W-:Y:S01]  /*2b600*/  SEL R6, R0, RZ, !P0 ;  /* 0x000000ff00067207 */ /* 0x020fe20004000000 */
[----:B--2---:R-:W-:Y:S01]  /*2b610*/  VIADD R4, R4, 0xffffffff ;  /* 0xffffffff04047836 */ /* 0x004fe20000000000 */
[----:B------:R-:W-:Y:S07]  /*2b620*/  BRA.DIV UR4, `(.L_x_2608) ;  /* 0x0000005604247947 */ /* 0x000fee000b800000 */
.L_x_2788:
[----:B------:R-:W-:Y:S01]  /*2b630*/  UMOV UR4, 0xffffffff ;  /* 0xffffffff00047882 */ /* 0x000fe20000000000 */
[----:B------:R-:W-:Y:S02]  /*2b640*/  SHF.R.S32.HI R17, RZ, 0x1f, R0 ;  /* 0x0000001fff117819 */ /* 0x000fe40000011400 */
[----:B------:R-:W-:Y:S05]  /*2b650*/  BRA.DIV UR4, `(.L_x_2609) ;  /* 0x00000056044c7947 */ /* 0x000fea000b800000 */
[----:B------:R-:W-:-:S13]  /*2b660*/  ELECT P6, URZ, PT ;  /* 0x00000000003f782f */ /* 0x000fda00038c0000 */
.L_x_2791:
[----:B------:R-:W-:Y:S05]  /*2b670*/  @!P6 BRA `(.L_x_2610) ;  /* 0x000000040034e947 */ /* 0x000fea0003800000 */
[----:B------:R-:W-:-:S04]  /*2b680*/  ISETP.NE.U32.AND P0, PT, R8, RZ, PT ;  /* 0x000000ff0800720c */ /* 0x000fc80003f05070 */
[----:B------:R-:W-:-:S13]  /*2b690*/  ISETP.NE.AND.EX P0, PT, R9, RZ, PT, P0 ;  /* 0x000000ff0900720c */ /* 0x000fda0003f05300 */
[----:B------:R-:W-:Y:S05]  /*2b6a0*/  @!P0 BRA `(.L_x_2611) ;  /* 0x0000000000448947 */ /* 0x000fea0003800000 */
[----:B------:R-:W0:Y:S01]  /*2b6b0*/  LDC R11, c[0x0][0x41c] ;  /* 0x00010700ff0b7b82 */ /* 0x000e220000000800 */
        /* <DEDUP_REMOVED lines=16> */
.L_x_2611:
        /* <DEDUP_REMOVED lines=9> */
.L_x_2792:
        /* <DEDUP_REMOVED lines=11> */
.L_x_2613:
        /* <DEDUP_REMOVED lines=37> */
.L_x_2610:
        /* <DEDUP_REMOVED lines=55> */
.L_x_2793:
[----:B------:R-:W-:Y:S05]  /*2bec0*/  BSYNC B0 ;  /* 0x0000000000007941 */ /* 0x000fea0003800000 */
.L_x_2614:
        /* <DEDUP_REMOVED lines=41> */
.L_x_2622:
[----:B0-----:R-:W0:Y:S01]  /*2c160*/  S2R R8, SR_CgaCtaId ;  /* 0x0000000000087919 */ /* 0x001e220000008800 */
[----:B------:R-:W-:-:S04]  /*2c170*/  MOV R7, 0x400 ;  /* 0x0000040000077802 */ /* 0x000fc80000000f00 */
[----:B0-----:R-:W-:Y:S02]  /*2c180*/  LEA R7, R8, R7, 0x18 ;  /* 0x0000000708077211 */ /* 0x001fe400078ec0ff */
[----:B------:R-:W-:-:S03]  /*2c190*/  SHF.L.U32 R8, R14, 0x1f, RZ ;  /* 0x0000001f0e087819 */ /* 0x000fc600000006ff */
[----:B------:R-:W-:-:S04]  /*2c1a0*/  IMAD R7, R11, 0x8, R7 ;  /* 0x000000080b077824 */ /* 0x000fc800078e0207 */
[----:B------:R-:W0:Y:S02]  /*2c1b0*/  SYNCS.PHASECHK.TRANS64.TRYWAIT P0, [R7+URZ+0x38840], R8 ;  /* 0x03884008070075a7 */ /* 0x000e24000800017f */
[----:B0-----:R-:W-:Y:S05]  /*2c1c0*/  @!P0 BRA `(.L_x_2623) ;  /* 0x0000004800c48947 */ /* 0x001fea0003800000 */
.L_x_2794:
        /* <DEDUP_REMOVED lines=11> */
.L_x_2624:
        /* <DEDUP_REMOVED lines=42> */
.L_x_2795:
        /* <DEDUP_REMOVED lines=13> */
.L_x_2626:
[----:B01----:R-:W2:Y:S01]  /*2c5f0*/  LDL.LU R7, [R1] ;  /* 0x0000000001077983 */ /* 0x003ea20000300800 */
[----:B------:R-:W-:Y:S01]  /*2c600*/  MOV R9, 0x400 ;  /* 0x0000040000097802 */ /* 0x000fe20000000f00 */
[----:B------:R-:W0:Y:S01]  /*2c610*/  S2R R12, SR_CgaCtaId ;  /* 0x00000000000c7919 */ /* 0x000e220000008800 */
[----:B------:R-:W-:Y:S01]  /*2c620*/  R2UR UR11, R4 ;  /* 0x00000000040b72ca */ /* 0x000fe200000e0000 */
[----:B------:R-:W-:Y:S01]  /*2c630*/  UIADD3 UR4, UP0, UR36, 0x470, URZ ;  /* 0x0000047024047890 */ /* 0x000fe2000ff1e03f */
[----:B------:R-:W-:Y:S02]  /*2c640*/  R2UR UR13, R6 ;  /* 0x00000000060d72ca */ /* 0x000fe400000e0000 */
[----:B------:R-:W-:Y:S02]  /*2c650*/  R2UR UR12, R5 ;  /* 0x00000000050c72ca */ /* 0x000fe400000e0000 */
[----:B0-----:R-:W-:Y:S01]  /*2c660*/  LEA R9, R12, R9, 0x18 ;  /* 0x000000090c097211 */ /* 0x001fe200078ec0ff */
[----:B--2---:R-:W-:-:S02]  /*2c670*/  IMAD.MOV.U32 R8, RZ, RZ, R7 ;  /* 0x000000ffff087224 */ /* 0x004fc400078e0007 */
[----:B------:R-:W2:Y:S01]  /*2c680*/  LDL R7, [R1+0x4] ;  /* 0x0000040001077983 */ /* 0x000ea20000100800 */
[----:B------:R-:W-:Y:S01]  /*2c690*/  UMOV UR10, URZ ;  /* 0x0000003f000a7c82 */ /* 0x000fe20008000000 */
[--C-:B------:R-:W-:Y:S01]  /*2c6a0*/  IMAD R4, R8, 0x8, R9.reuse ;  /* 0x0000000808047824 */ /* 0x100fe200078e0209 */
[----:B------:R-:W-:Y:S01]  /*2c6b0*/  UMOV UR6, 0x0 ;  /* 0x0000000000067882 */ /* 0x000fe20000000000 */
[----:B------:R-:W-:Y:S01]  /*2c6c0*/  UMOV UR7, 0x14f00000 ;  /* 0x14f0000000077882 */ /* 0x000fe20000000000 */
[----:B------:R-:W-:Y:S01]  /*2c6d0*/  UMOV UR17, 0x40 ;  /* 0x0000004000117882 */ /* 0x000fe20000000000 */
[----:B------:R-:W-:Y:S01]  /*2c6e0*/  IMAD.MOV.U32 R6, RZ, RZ, R2 ;  /* 0x000000ffff067224 */ /* 0x000fe200078e0002 */
[----:B------:R-:W-:Y:S01]  /*2c6f0*/  R2UR UR9, R4 ;  /* 0x00000000040972ca */ /* 0x000fe200000e0000 */
[----:B------:R-:W-:-:S05]  /*2c700*/  IMAD R4, R8, 0xa000, R9 ;  /* 0x0000a00008047824 */ /* 0x000fca00078e0209 */
[----:B------:R-:W-:Y:S01]  /*2c710*/  R2UR UR16, R4 ;  /* 0x00000000041072ca */ /* 0x000fe200000e0000 */
[----:B------:R-:W-:-:S06]  /*2c720*/  IMAD.MOV.U32 R4, RZ, RZ, R3 ;  /* 0x000000ffff047224 */ /* 0x000fcc00078e0003 */
[----:B------:R-:W-:-:S06]  /*2c730*/  UIADD3 UR9, UR9, 0x38850, URZ ;  /* 0x0003885009097890 */ /* 0x000fcc000fffe03f */
[----:B------:R-:W-:Y:S02]  /*2c740*/  UIADD3 UR8, UR16, 0x400, URZ ;  /* 0x0000040010087890 */ /* 0x000fe4000fffe03f */
[----:B------:R-:W-:Y:S02]  /*2c750*/  UIADD3 UR14, UR16, 0x2c00, URZ ;  /* 0x00002c00100e7890 */ /* 0x000fe4000fffe03f */
[----:B------:R-:W-:Y:S02]  /*2c760*/  UIADD3 UR15, UR16, 0x5400, URZ ;  /* 0x00005400100f7890 */ /* 0x000fe4000fffe03f */
[----:B------:R-:W-:Y:S01]  /*2c770*/  UIADD3 UR16, UR16, 0x7c00, URZ ;  /* 0x00007c0010107890 */ /* 0x000fe2000fffe03f */
        /* <DEDUP_REMOVED lines=16> */
.L_x_2621:
[----:B------:R-:W-:Y:S05]  /*2c880*/  BSYNC B2 ;  /* 0x0000000000027941 */ /* 0x000fea0003800000 */
.L_x_2620:
[----:B------:R-:W2:Y:S04]  /*2c890*/  LDL.LU R2, [R1+0x20] ;  /* 0x0000200001027983 */ /* 0x000ea80000300800 */
[----:B------:R0:W-:Y:S04]  /*2c8a0*/  STL [R1], R11 ;  /* 0x0000000b01007387 */ /* 0x0001e80000100800 */
[----:B------:R0:W-:Y:S02]  /*2c8b0*/  STL [R1+0x8], R14 ;  /* 0x0000080e01007387 */ /* 0x0001e40000100800 */
[----:B0-2---:R-:W-:-:S07]  /*2c8c0*/  VIADD R7, R2, 0xfffffffd ;  /* 0xfffffffd02077836 */ /* 0x005fce0000000000 */
.L_x_2619:
[----:B------:R-:W-:Y:S05]  /*2c8d0*/  BSYNC B1 ;  /* 0x0000000000017941 */ /* 0x000fea0003800000 */
.L_x_2618:
[----:B------:R-:W-:-:S13]  /*2c8e0*/  ISETP.NE.AND P0, PT, R10, RZ, PT ;  /* 0x000000ff0a00720c */ /* 0x000fda0003f05270 */
[----:B------:R-:W-:Y:S05]  /*2c8f0*/  @!P0 BRA `(.L_x_2617) ;  /* 0x0000001000688947 */ /* 0x000fea0003800000 */
[----:B------:R-:W-:-:S07]  /*2c900*/  IMAD.MOV.U32 R11, RZ, RZ, R6 ;  /* 0x000000ffff0b7224 */ /* 0x000fce00078e0006 */
.L_x_2641:
        /* <DEDUP_REMOVED lines=32> */
.L_x_2629:
[----:B------:R-:W1:Y:S01]  /*2cb10*/  S2R R3, SR_CgaCtaId ;  /* 0x0000000000037919 */ /* 0x000e620000008800 */
[----:B------:R-:W-:-:S04]  /*2cb20*/  MOV R2, 0x400 ;  /* 0x0000040000027802 */ /* 0x000fc80000000f00 */
[----:B-1----:R-:W-:Y:S02]  /*2cb30*/  LEA R2, R3, R2, 0x18 ;  /* 0x0000000203027211 */ /* 0x002fe400078ec0ff */
[----:B------:R-:W-:-:S03]  /*2cb40*/  SHF.L.U32 R3, R9, 0x1f, RZ ;  /* 0x0000001f09037819 */ /* 0x000fc600000006ff */
[----:B------:R-:W-:-:S04]  /*2cb50*/  IMAD R2, R8, 0x8, R2 ;  /* 0x0000000808027824 */ /* 0x000fc800078e0202 */
[----:B------:R-:W1:Y:S02]  /*2cb60*/  SYNCS.PHASECHK.TRANS64.TRYWAIT P0, [R2+URZ+0x38840], R3 ;  /* 0x03884003020075a7 */ /* 0x000e64000800017f */
[----:B-1----:R-:W-:Y:S05]  /*2cb70*/  @!P0 BRA `(.L_x_2630) ;  /* 0x0000004000808947 */ /* 0x002fea0003800000 */
.L_x_2796:
        /* <DEDUP_REMOVED lines=11> */
.L_x_2631:
        /* <DEDUP_REMOVED lines=42> */
.L_x_2797:
        /* <DEDUP_REMOVED lines=8> */
.L_x_2633:
        /* <DEDUP_REMOVED lines=39> */
.L_x_2628:
[----:B------:R-:W-:Y:S05]  /*2d1c0*/  BSYNC B1 ;  /* 0x0000000000017941 */ /* 0x000fea0003800000 */
.L_x_2627:
        /* <DEDUP_REMOVED lines=31> */
.L_x_2636:
[----:B------:R-:W2:Y:S01]  /*2d3c0*/  S2R R3, SR_CgaCtaId ;  /* 0x0000000000037919 */ /* 0x000ea20000008800 */
[----:B------:R-:W-:-:S04]  /*2d3d0*/  MOV R2, 0x400 ;  /* 0x0000040000027802 */ /* 0x000fc80000000f00 */
[----:B--2---:R-:W-:Y:S02]  /*2d3e0*/  LEA R2, R3, R2, 0x18 ;  /* 0x0000000203027211 */ /* 0x004fe400078ec0ff */
[----:B------:R-:W-:-:S03]  /*2d3f0*/  SHF.L.U32 R3, R14, 0x1f, RZ ;  /* 0x0000001f0e037819 */ /* 0x000fc600000006ff */
[----:B------:R-:W-:-:S04]  /*2d400*/  IMAD R2, R15, 0x8, R2 ;  /* 0x000000080f027824 */ /* 0x000fc800078e0202 */
[----:B------:R-:W2:Y:S02]  /*2d410*/  SYNCS.PHASECHK.TRANS64.TRYWAIT P0, [R2+URZ+0x38840], R3 ;  /* 0x03884003020075a7 */ /* 0x000ea4000800017f */
[----:B--2---:R-:W-:Y:S05]  /*2d420*/  @!P0 BRA `(.L_x_2637) ;  /* 0x00000038007c8947 */ /* 0x004fea0003800000 */
.L_x_2798:
        /* <DEDUP_REMOVED lines=11> */
.L_x_2638:
[----:B------:R-:W3:Y:S01]  /*2d4e0*/  LDL R13, [R1] ;  /* 0x00000000010d7983 */ /* 0x000ee20000100800 */
[----:B0-----:R-:W-:-:S03]  /*2d4f0*/  MOV R14, 0x400 ;  /* 0x00000400000e7802 */ /* 0x001fc60000000f00 */
        /* <DEDUP_REMOVED lines=40> */
.L_x_2799:
        /* <DEDUP_REMOVED lines=8> */
.L_x_2640:
        /* <DEDUP_REMOVED lines=38> */
.L_x_2635:
[----:B------:R-:W-:Y:S05]  /*2da60*/  BSYNC B1 ;  /* 0x0000000000017941 */ /* 0x000fea0003800000 */
.L_x_2634:
[C---:B------:R-:W-:Y:S01]  /*2da70*/  ISETP.GT.AND P0, PT, R7.reuse, 0x1, PT ;  /* 0x000000010700780c */ /* 0x040fe20003f04270 */
[----:B------:R-:W-:-:S12]  /*2da80*/  VIADD R7, R7, 0xfffffffe ;  /* 0xfffffffe07077836 */ /* 0x000fd80000000000 */
[----:B------:R-:W-:Y:S05]  /*2da90*/  @P0 BRA `(.L_x_2641) ;  /* 0xffffffec009c0947 */ /* 0x000fea000383ffff */
.L_x_2617:
[----:B------:R-:W-:Y:S05]  /*2daa0*/  BSYNC B0 ;  /* 0x0000000000007941 */ /* 0x000fea0003800000 */
.L_x_2616:
        /* <DEDUP_REMOVED lines=8> */
[----:B------:R-:W1:Y:S02]  /*2db30*/  FLO.U32 R0, UR4 ;  /* 0x0000000400007d00 */ /* 0x000e6400080e0000 */
        /* <DEDUP_REMOVED lines=8> */
.L_x_2643:
[----:B------:R-:W-:Y:S05]  /*2dbc0*/  BSYNC B0 ;  /* 0x0000000000007941 */ /* 0x000fea0003800000 */
.L_x_2642:
        /* <DEDUP_REMOVED lines=11> */
.L_x_2800:
        /* <DEDUP_REMOVED lines=11> */
.L_x_2647:
        /* <DEDUP_REMOVED lines=37> */
.L_x_2645:
[----:B------:R-:W-:Y:S05]  /*2df80*/  BSYNC B0 ;  /* 0x0000000000007941 */ /* 0x000fea0003800000 */
.L_x_2644:
        /* <DEDUP_REMOVED lines=9> */
.L_x_2600:
[----:B------:R-:W-:Y:S05]  /*2e020*/  BSYNC B6 ;  /* 0x0000000000067941 */ /* 0x000fea0003800000 */
.L_x_2598:
[----:B------:R-:W-:-:S03]  /*2e030*/  UMOV UR4, 0xffffffff ;  /* 0xffffffff00047882 */ /* 0x000fc60000000000 */
[----:B------:R-:W-:Y:S05]  /*2e040*/  BRA.DIV UR4, `(.L_x_2648) ;  /* 0x0000002e04b07947 */ /* 0x000fea000b800000 */
[----:B------:R2:W3:Y:S04]  /*2e050*/  SHFL.IDX PT, R4, R16, RZ, 0x1f ;  /* 0x00001fff10047589 */ /* 0x0004e800000e0000 */
[----:B------:R-:W4:Y:S02]  /*2e060*/  SHFL.IDX PT, R16, R16, 0x1, 0x1f ;  /* 0x00201f0010107f89 */ /* 0x000f2400000e0000 */
.L_x_2804:
[----:B-1----:R-:W0:Y:S01]  /*2e070*/  S2R R0, SR_TID.X ;  /* 0x0000000000007919 */ /* 0x002e220000002100 */
        /* <DEDUP_REMOVED lines=9> */
[----:B------:R-:W0:Y:S02]  /*2e110*/  LDC.64 R2, c[0x0][0xc58] ;  /* 0x00031600ff027b82 */ /* 0x000e240000000a00 */
[----:B0-----:R-:W-:-:S06]  /*2e120*/  IMAD.WIDE R2, R5, 0x4, R2 ;  /* 0x0000000405027825 */ /* 0x001fcc00078e0202 */
[----:B------:R0:W5:Y:S02]  /*2e130*/  LDG.E R3, desc[UR60][R2.64] ;  /* 0x0000003c02037981 */ /* 0x000164000c1e1900 */
.L_x_2650:
[----:B------:R-:W-:Y:S05]  /*2e140*/  BSYNC B0 ;  /* 0x0000000000007941 */ /* 0x000fea0003800000 */
.L_x_2649:
        /* <DEDUP_REMOVED lines=23> */
.L_x_2812:
[----:B------:R-:W-:Y:S02]  /*2e2c0*/  ULDC UR4, c[0x0][0xc10] ;  /* 0x0003040000047ab9 */ /* 0x000fe40000000800 */
[----:B------:R-:W-:-:S04]  /*2e2d0*/  IMAD.U32 R5, RZ, RZ, UR4 ;  /* 0x00000004ff057e24 */ /* 0x000fc8000f8e00ff */
[----:B-1----:R-:W-:-:S04]  /*2e2e0*/  IMAD R7, R14, R5, RZ ;  /* 0x000000050e077224 */ /* 0x002fc800078e02ff */
[----:B--2-4-:R-:W-:-:S05]  /*2e2f0*/  IMAD.IADD R16, R16, 0x1, R7 ;  /* 0x0000000110107824 */ /* 0x014fca00078e0207 */
[----:B---3--:R-:W-:-:S13]  /*2e300*/  ISETP.GT.AND P0, PT, R16, R4, PT ;  /* 0x000000041000720c */ /* 0x008fda0003f04270 */
[----:B------:R-:W-:Y:S05]  /*2e310*/  @P0 BRA `(.L_x_2652) ;  /* 0x0000000000b40947 */ /* 0x000fea0003800000 */
[----:B------:R-:W1:Y:S02]  /*2e320*/  LDC R0, c[0x0][0xc14] ;  /* 0x00030500ff007b82 */ /* 0x000e640000000800 */
.L_x_2657:
        /* <DEDUP_REMOVED lines=11> */
[----:B------:R-:W0:Y:S02]  /*2e3e0*/  LDC.64 R2, c[0x0][0xc58] ;  /* 0x00031600ff027b82 */ /* 0x000e240000000a00 */
[----:B0-----:R-:W-:-:S06]  /*2e3f0*/  IMAD.WIDE R2, R5, 0x4, R2 ;  /* 0x0000000405027825 */ /* 0x001fcc00078e0202 */
[----:B------:R0:W5:Y:S02]  /*2e400*/  LDG.E R3, desc[UR60][R2.64] ;  /* 0x0000003c02037981 */ /* 0x000164000c1e1900 */
.L_x_2655:
[----:B------:R-:W-:Y:S05]  /*2e410*/  BSYNC B0 ;  /* 0x0000000000007941 */ /* 0x000fea0003800000 */
.L_x_2654:
        /* <DEDUP_REMOVED lines=23> */
.L_x_2820:
[----:B------:R-:W-:Y:S02]  /*2e590*/  ULDC UR4, c[0x0][0xc10] ;  /* 0x0003040000047ab9 */ /* 0x000fe40000000800 */
[----:B------:R-:W-:-:S04]  /*2e5a0*/  IMAD.U32 R5, RZ, RZ, UR4 ;  /* 0x00000004ff057e24 */ /* 0x000fc8000f8e00ff */
[----:B-1----:R-:W-:-:S04]  /*2e5b0*/  IMAD R7, R14, R5, RZ ;  /* 0x000000050e077224 */ /* 0x002fc800078e02ff */
[----:B------:R-:W-:-:S05]  /*2e5c0*/  IMAD.IADD R16, R7, 0x1, R16 ;  /* 0x0000000107107824 */ /* 0x000fca00078e0210 */
[----:B------:R-:W-:-:S13]  /*2e5d0*/  ISETP.GT.AND P0, PT, R16, R4, PT ;  /* 0x000000041000720c */ /* 0x000fda0003f04270 */
[----:B------:R-:W-:Y:S05]  /*2e5e0*/  @!P0 BRA `(.L_x_2657) ;  /* 0xfffffffc00508947 */ /* 0x000fea000383ffff */
.L_x_2652:
        /* <DEDUP_REMOVED lines=8> */
.L_x_2824:
[----:B------:R-:W-:Y:S01]  /*2e670*/  ISETP.NE.AND P0, PT, R6, RZ, PT ;  /* 0x000000ff0600720c */ /* 0x000fe20003f05270 */
[----:B------:R-:W-:-:S12]  /*2e680*/  IMAD.MOV.U32 R8, RZ, RZ, RZ ;  /* 0x000000ffff087224 */ /* 0x000fd800078e00ff */
[----:B------:R-:W-:Y:S05]  /*2e690*/  @!P0 BRA `(.L_x_2659) ;  /* 0x0000000000108947 */ /* 0x000fea0003800000 */
[----:B------:R-:W-:Y:S01]  /*2e6a0*/  UMOV UR4, 0xffffffff ;  /* 0xffffffff00047882 */ /* 0x000fe20000000000 */
[----:B------:R-:W-:Y:S02]  /*2e6b0*/  VIADD R12, R7, 0xffffffff ;  /* 0xffffffff070c7836 */ /* 0x000fe40000000000 */
[----:B------:R-:W-:Y:S05]  /*2e6c0*/  BRA.DIV UR4, `(.L_x_2660) ;  /* 0x0000003204447947 */ /* 0x000fea000b800000 */
[----:B------:R3:W4:Y:S02]  /*2e6d0*/  SHFL.IDX PT, R8, R2, R12, 0x1f ;  /* 0x00001f0c02087589 */ /* 0x00072400000e0000 */
.L_x_2659:
[----:B01-3--:R-:W0:Y:S01]  /*2e6e0*/  LDC.64 R2, c[0x0][0xc68] ;  /* 0x00031a00ff027b82 */ /* 0x00be220000000a00 */
[----:B------:R-:W-:-:S04]  /*2e6f0*/  IMAD.IADD R19, R7, 0x1, R19 ;  /* 0x0000000107137824 */ /* 0x000fc800078e0213 */
        /* <DEDUP_REMOVED lines=65> */
.L_x_2653:
[----:B------:R-:W-:Y:S01]  /*2eb10*/  UMOV UR4, URZ ;  /* 0x0000003f00047c82 */ /* 0x000fe20008000000 */
[----:B------:R-:W-:Y:S01]  /*2eb20*/  UMOV UR5, URZ ;  /* 0x0000003f00057c82 */ /* 0x000fe20008000000 */
[----:B------:R-:W-:Y:S01]  /*2eb30*/  ULDC UR6, c[0x0][0xc14] ;  /* 0x0003050000067ab9 */ /* 0x000fe20000000800 */
[----:B------:R-:W-:Y:S02]  /*2eb40*/  IMAD.MOV.U32 R16, RZ, RZ, R4 ;  /* 0x000000ffff107224 */ /* 0x000fe400078e0004 */
[----:B------:R-:W-:Y:S02]  /*2eb50*/  IMAD.U32 R17, RZ, RZ, UR4 ;  /* 0x00000004ff117e24 */ /* 0x000fe4000f8e00ff */
[----:B------:R-:W-:Y:S02]  /*2eb60*/  IMAD.U32 R18, RZ, RZ, UR5 ;  /* 0x00000005ff127e24 */ /* 0x000fe4000f8e00ff */
[----:B------:R-:W-:-:S07]  /*2eb70*/  IMAD.U32 R19, RZ, RZ, UR6 ;  /* 0x00000006ff137e24 */ /* 0x000fce000f8e00ff */
.L_x_2661:
        /* <DEDUP_REMOVED lines=12> */
.L_x_2575:
        /* <DEDUP_REMOVED lines=12> */
.L_x_2827:
[----:B------:R-:W-:Y:S05]  /*2ed00*/  BSYNC B0 ;  /* 0x0000000000007941 */ /* 0x000fea0003800000 */
.L_x_2663:
[----:B------:R-:W-:-:S03]  /*2ed10*/  UMOV UR4, 0xffffffff ;  /* 0xffffffff00047882 */ /* 0x000fc60000000000 */
[----:B------:R-:W-:Y:S05]  /*2ed20*/  BRA.DIV UR4, `(.L_x_2665) ;  /* 0x0000002a04e87947 */ /* 0x000fea000b800000 */
[----:B------:R-:W2:Y:S02]  /*2ed30*/  S2R R2, SR_TID.X ;  /* 0x0000000000027919 */ /* 0x000ea40000002100 */
[----:B--2---:R-:W-:-:S04]  /*2ed40*/  SHF.R.U32.HI R2, RZ, 0x5, R2 ;  /* 0x00000005ff027819 */ /* 0x004fc80000011602 */
[----:B------:R-:W-:-:S05]  /*2ed50*/  LOP3.LUT R2, R2, 0x3, RZ, 0xc0, !PT ;  /* 0x0000000302027812 */ /* 0x000fca00078ec0ff */
[----:B------:R2:W3:Y:S02]  /*2ed60*/  SHFL.IDX PT, R14, R2, RZ, 0x1f ;  /* 0x00001fff020e7589 */ /* 0x0004e400000e0000 */
.L_x_2830:
[----:B---3--:R-:W-:-:S13]  /*2ed70*/  ISETP.NE.AND P0, PT, R14, RZ, PT ;  /* 0x000000ff0e00720c */ /* 0x008fda0003f05270 */
[----:B------:R-:W-:Y:S05]  /*2ed80*/  @P0 BRA `(.L_x_2287) ;  /* 0x00000000009c0947 */ /* 0x000fea0003800000 */
[----:B------:R-:W-:-:S03]  /*2ed90*/  UMOV UR4, 0xffffffff ;  /* 0xffffffff00047882 */ /* 0x000fc60000000000 */
[----:B------:R-:W-:Y:S05]  /*2eda0*/  BRA.DIV UR4, `(.L_x_2666) ;  /* 0x0000002a04fc7947 */ /* 0x000fea000b800000 */
[----:B------:R-:W-:-:S13]  /*2edb0*/  ELECT P6, URZ, PT ;  /* 0x00000000003f782f */ /* 0x000fda00038c0000 */
.L_x_2833:
        /* <DEDUP_REMOVED lines=8> */
.L_x_2667:
        /* <DEDUP_REMOVED lines=14> */
.L_x_2834:
[----:B------:R-:W2:Y:S02]  /*2ef20*/  SYNCS.PHASECHK.TRANS64.TRYWAIT P0, [R7+URZ], R2 ;  /* 0x00000002070075a7 */ /* 0x000ea4000800017f */
[----:B--2---:R-:W-:Y:S05]  /*2ef30*/  @!P0 BRA `(.L_x_2669) ;  /* 0x0000002800cc8947 */ /* 0x004fea0003800000 */
.L_x_2835:
[----:B------:R-:W-:Y:S05]  /*2ef40*/  @!P2 BRA `(.L_x_2670) ;  /* 0x000000000004a947 */ /* 0x000fea0003800000 */
[----:B------:R-:W-:Y:S01]  /*2ef50*/  BPT.TRAP 0x1 ;  /* 0x000000040000795c */ /* 0x000fe20000300000 */
.L_x_2670:
[----:B------:R-:W3:Y:S01]  /*2ef60*/  LDL.LU R4, [R1] ;  /* 0x0000000001047983 */ /* 0x000ee20000300800 */
[----:B------:R-:W-:-:S05]  /*2ef70*/  VIADD R0, R0, 0x38860 ;  /* 0x0003886000007836 */ /* 0x000fca0000000000 */
[----:B---3--:R-:W-:-:S04]  /*2ef80*/  LEA R4, R4, R0, 0x3 ;  /* 0x0000000004047211 */ /* 0x008fc800078e18ff */
[----:B------:R-:W3:Y:S02]  /*2ef90*/  SYNCS.PHASECHK.TRANS64.TRYWAIT P0, [R4+URZ], R5 ;  /* 0x00000005040075a7 */ /* 0x000ee4000800017f */
[----:B---3--:R-:W-:Y:S05]  /*2efa0*/  @!P0 BRA `(.L_x_2671) ;  /* 0x0000002800c48947 */ /* 0x008fea0003800000 */
.L_x_2836:
[----:B------:R-:W-:-:S07]  /*2efb0*/  IMAD R3, R3, 0x8, R0 ;  /* 0x0000000803037824 */ /* 0x000fce00078e0200 */
.L_x_2672:
[----:B----4-:R4:W0:Y:S02]  /*2efc0*/  SYNCS.PHASECHK.TRANS64.TRYWAIT P0, [R3+URZ], R2 ;  /* 0x00000002030075a7 */ /* 0x010824000800017f */
[----:B0-----:R-:W-:Y:S05]  /*2efd0*/  @!P0 NANOSLEEP.SYNCS 0x989680 ;  /* 0x009896800000895d */ /* 0x001fea0003900000 */
[----:B------:R-:W0:Y:S02]  /*2efe0*/  @!P0 SYNCS.PHASECHK.TRANS64 P0, [R3+URZ], R2 ;  /* 0x00000002030085a7 */ /* 0x000e24000800007f */
[----:B0-----:R-:W-:Y:S05]  /*2eff0*/  @!P0 BRA `(.L_x_2672) ;  /* 0xfffffffc00f08947 */ /* 0x001fea000383ffff */
.L_x_2287:
[----:B------:R-:W-:Y:S05]  /*2f000*/  BSYNC B7 ;  /* 0x0000000000077941 */ /* 0x000fea0003800000 */
.L_x_2284:
[----:B------:R-:W-:Y:S05]  /*2f010*/  EXIT ;  /* 0x000000000000794d */ /* 0x000fea0003800000 */
.L_x_2307:
[----:B0-----:R0:W1:Y:S02]  /*2f020*/  SYNCS.PHASECHK.TRANS64.TRYWAIT P6, [R0+URZ+0x38890], R115 ;  /* 0x03889073000075a7 */ /* 0x00106400080c017f */
[----:B-1----:R-:W-:Y:S05]  /*2f030*/  @!P6 NANOSLEEP.SYNCS 0x989680 ;  /* 0x009896800000e95d */ /* 0x002fea0003900000 */
[----:B------:R-:W1:Y:S02]  /*2f040*/  @!P6 SYNCS.PHASECHK.TRANS64 P6, [R0+URZ+0x38890], R115 ;  /* 0x038890730000e5a7 */ /* 0x000e6400080c007f */
[----:B-1----:R-:W-:Y:S05]  /*2f050*/  @!P6 BRA `(.L_x_2307) ;  /* 0xfffffffc00f0e947 */ /* 0x002fea000383ffff */
[----:B------:R-:W-:Y:S05]  /*2f060*/  BRA `(.L_x_2673) ;  /* 0xfffffd4400a07947 */ /* 0x000fea000383ffff */
.L_x_2363:
[----:B-1----:R1:W3:Y:S02]  /*2f070*/  SYNCS.PHASECHK.TRANS64.TRYWAIT P6, [R0+URZ+0x38890], R115 ;  /* 0x03889073000075a7 */ /* 0x0022e400080c017f */
[----:B---3--:R-:W-:Y:S05]  /*2f080*/  @!P6 NANOSLEEP.SYNCS 0x989680 ;  /* 0x009896800000e95d */ /* 0x008fea0003900000 */
[----:B------:R-:W3:Y:S02]  /*2f090*/  @!P6 SYNCS.PHASECHK.TRANS64 P6, [R0+URZ+0x38890], R115 ;  /* 0x038890730000e5a7 */ /* 0x000ee400080c007f */
[----:B---3--:R-:W-:Y:S05]  /*2f0a0*/  @!P6 BRA `(.L_x_2363) ;  /* 0xfffffffc00f0e947 */ /* 0x008fea000383ffff */
[----:B------:R-:W-:Y:S05]  /*2f0b0*/  BRA `(.L_x_2674) ;  /* 0xfffffd7c00307947 */ /* 0x000fea000383ffff */
.L_x_2388:
[----:B0-----:R0:W1:Y:S02]  /*2f0c0*/  SYNCS.PHASECHK.TRANS64.TRYWAIT P3, [R0+URZ+0x38890], R115 ;  /* 0x03889073000075a7 */ /* 0x001064000806017f */
[----:B-1----:R-:W-:Y:S05]  /*2f0d0*/  @!P3 NANOSLEEP.SYNCS 0x989680 ;  /* 0x009896800000b95d */ /* 0x002fea0003900000 */
[----:B------:R-:W1:Y:S02]  /*2f0e0*/  @!P3 SYNCS.PHASECHK.TRANS64 P3, [R0+URZ+0x38890], R115 ;  /* 0x038890730000b5a7 */ /* 0x000e64000806007f */
[----:B-1----:R-:W-:Y:S05]  /*2f0f0*/  @!P3 BRA `(.L_x_2388) ;  /* 0xfffffffc00f0b947 */ /* 0x002fea000383ffff */
[----:B------:R-:W-:Y:S05]  /*2f100*/  BRA `(.L_x_2675) ;  /* 0xfffffdac00e47947 */ /* 0x000fea000383ffff */
.L_x_2396:
[----:B-1----:R1:W2:Y:S02]  /*2f110*/  SYNCS.PHASECHK.TRANS64.TRYWAIT P2, [R0+URZ+0x388b0], R115 ;  /* 0x0388b073000075a7 */ /* 0x0022a4000804017f */
[----:B--2---:R-:W-:Y:S05]  /*2f120*/  @!P2 NANOSLEEP.SYNCS 0x989680 ;  /* 0x009896800000a95d */ /* 0x004fea0003900000 */
[----:B------:R-:W2:Y:S02]  /*2f130*/  @!P2 SYNCS.PHASECHK.TRANS64 P2, [R0+URZ+0x388b0], R115 ;  /* 0x0388b0730000a5a7 */ /* 0x000ea4000804007f */
[----:B--2---:R-:W-:Y:S05]  /*2f140*/  @!P2 BRA `(.L_x_2396) ;  /* 0xfffffffc00f0a947 */ /* 0x004fea000383ffff */
[----:B------:R-:W-:Y:S05]  /*2f150*/  BRA `(.L_x_2676) ;  /* 0xfffffdb400107947 */ /* 0x000fea000383ffff */
.L_x_2424:
        /* <DEDUP_REMOVED lines=8> */
.L_x_2678:
[----:B------:R-:W-:Y:S05]  /*2f1e0*/  BSYNC B1 ;  /* 0x0000000000017941 */ /* 0x000fea0003800000 */
.L_x_2677:
[----:B------:R-:W-:Y:S05]  /*2f1f0*/  BRA `(.L_x_2679) ;  /* 0xfffffdd800d87947 */ /* 0x000fea000383ffff */
.L_x_2425:
        /* <DEDUP_REMOVED lines=8> */
.L_x_2681:
[----:B------:R-:W-:Y:S05]  /*2f280*/  BSYNC B1 ;  /* 0x0000000000017941 */ /* 0x000fea0003800000 */
.L_x_2680:
[----:B------:R-:W-:Y:S05]  /*2f290*/  BRA `(.L_x_2682) ;  /* 0xfffffdd800b87947 */ /* 0x000fea000383ffff */
.L_x_2426:
        /* <DEDUP_REMOVED lines=8> */
.L_x_2684:
[----:B------:R-:W-:Y:S05]  /*2f320*/  BSYNC B1 ;  /* 0x0000000000017941 */ /* 0x000fea0003800000 */
.L_x_2683:
[----:B------:R-:W-:Y:S05]  /*2f330*/  BRA `(.L_x_2685) ;  /* 0xfffffdd800987947 */ /* 0x000fea000383ffff */
.L_x_2427:
        /* <DEDUP_REMOVED lines=8> */
.L_x_2687:
[----:B------:R-:W-:Y:S05]  /*2f3c0*/  BSYNC B1 ;  /* 0x0000000000017941 */ /* 0x000fea0003800000 */
.L_x_2686:
[----:B------:R-:W-:Y:S05]  /*2f3d0*/  BRA `(.L_x_2688) ;  /* 0xfffffdd800787947 */ /* 0x000fea000383ffff */
.L_x_2428:
        /* <DEDUP_REMOVED lines=8> */
.L_x_2690:
[----:B------:R-:W-:Y:S05]  /*2f460*/  BSYNC B1 ;  /* 0x0000000000017941 */ /* 0x000fea0003800000 */
.L_x_2689:
[----:B------:R-:W-:Y:S05]  /*2f470*/  BRA `(.L_x_2691) ;  /* 0xfffffdd800587947 */ /* 0x000fea000383ffff */
.L_x_2429:
        /* <DEDUP_REMOVED lines=8> */
.L_x_2693:
[----:B------:R-:W-:Y:S05]  /*2f500*/  BSYNC B1 ;  /* 0x0000000000017941 */ /* 0x000fea0003800000 */
.L_x_2692:
[----:B------:R-:W-:Y:S05]  /*2f510*/  BRA `(.L_x_2694) ;  /* 0xfffffdd800387947 */ /* 0x000fea000383ffff */
.L_x_2430:
        /* <DEDUP_REMOVED lines=8> */
.L_x_2696:
[----:B------:R-:W-:Y:S05]  /*2f5a0*/  BSYNC B1 ;  /* 0x0000000000017941 */ /* 0x000fea0003800000 */
.L_x_2695:
[----:B------:R-:W-:Y:S05]  /*2f5b0*/  BRA `(.L_x_2697) ;  /* 0xfffffdd800187947 */ /* 0x000fea000383ffff */
.L_x_2431:
        /* <DEDUP_REMOVED lines=8> */
.L_x_2699:
[----:B------:R-:W-:Y:S05]  /*2f640*/  BSYNC B1 ;  /* 0x0000000000017941 */ /* 0x000fea0003800000 */
.L_x_2698:
[----:B------:R-:W-:Y:S05]  /*2f650*/  BRA `(.L_x_2700) ;  /* 0xfffffdd400f87947 */ /* 0x000fea000383ffff */
.L_x_2432:
        /* <DEDUP_REMOVED lines=8> */
.L_x_2702:
[----:B------:R-:W-:Y:S05]  /*2f6e0*/  BSYNC B1 ;  /* 0x0000000000017941 */ /* 0x000fea0003800000 */
.L_x_2701:
[----:B------:R-:W-:Y:S05]  /*2f6f0*/  BRA `(.L_x_2703) ;  /* 0xfffffdd400d87947 */ /* 0x000fea000383ffff */
.L_x_2433:
        /* <DEDUP_REMOVED lines=8> */
.L_x_2705:
[----:B------:R-:W-:Y:S05]  /*2f780*/  BSYNC B1 ;  /* 0x0000000000017941 */ /* 0x000fea0003800000 */
.L_x_2704:
[----:B------:R-:W-:Y:S05]  /*2f790*/  BRA `(.L_x_2706) ;  /* 0xfffffdd400b87947 */ /* 0x000fea000383ffff */
.L_x_2434:
        /* <DEDUP_REMOVED lines=8> */
.L_x_2708:
[----:B------:R-:W-:Y:S05]  /*2f820*/  BSYNC B1 ;  /* 0x0000000000017941 */ /* 0x000fea0003800000 */
.L_x_2707:
[----:B------:R-:W-:Y:S05]  /*2f830*/  BRA `(.L_x_2709) ;  /* 0xfffffdd400987947 */ /* 0x000fea000383ffff */
.L_x_2435:
        /* <DEDUP_REMOVED lines=8> */
.L_x_2711:
[----:B------:R-:W-:Y:S05]  /*2f8c0*/  BSYNC B1 ;  /* 0x0000000000017941 */ /* 0x000fea0003800000 */
.L_x_2710:
[----:B------:R-:W-:Y:S05]  /*2f8d0*/  BRA `(.L_x_2712) ;  /* 0xfffffdd400787947 */ /* 0x000fea000383ffff */
.L_x_2436:
        /* <DEDUP_REMOVED lines=8> */
.L_x_2714:
[----:B------:R-:W-:Y:S05]  /*2f960*/  BSYNC B1 ;  /* 0x0000000000017941 */ /* 0x000fea0003800000 */
.L_x_2713:
[----:B------:R-:W-:Y:S05]  /*2f970*/  BRA `(.L_x_2715) ;  /* 0xfffffdd400587947 */ /* 0x000fea000383ffff */
.L_x_2437:
        /* <DEDUP_REMOVED lines=8> */
.L_x_2717:
[----:B------:R-:W-:Y:S05]  /*2fa00*/  BSYNC B1 ;  /* 0x0000000000017941 */ /* 0x000fea0003800000 */
.L_x_2716:
[----:B------:R-:W-:Y:S05]  /*2fa10*/  BRA `(.L_x_2718) ;  /* 0xfffffdd4003c7947 */ /* 0x000fea000383ffff */
.L_x_2438:
        /* <DEDUP_REMOVED lines=8> */
.L_x_2720:
[----:B------:R-:W-:Y:S05]  /*2faa0*/  BSYNC B1 ;  /* 0x0000000000017941 */ /* 0x000fea0003800000 */
.L_x_2719:
[----:B------:R-:W-:Y:S05]  /*2fab0*/  BRA `(.L_x_2721) ;  /* 0xfffffdd400207947 */ /* 0x000fea000383ffff */
.L_x_2439:
        /* <DEDUP_REMOVED lines=8> */
.L_x_2723:
[----:B------:R-:W-:Y:S05]  /*2fb40*/  BSYNC B1 ;  /* 0x0000000000017941 */ /* 0x000fea0003800000 */
.L_x_2722:
[----:B------:R-:W-:Y:S05]  /*2fb50*/  BRA `(.L_x_2724) ;  /* 0xfffffdd400047947 */ /* 0x000fea000383ffff */
.L_x_2441:
[----:B0-----:R0:W1:Y:S02]  /*2fb60*/  SYNCS.PHASECHK.TRANS64.TRYWAIT P4, [R16+URZ+0x38800], R99 ;  /* 0x03880063100075a7 */ /* 0x001064000808017f */
[----:B-1----:R-:W-:Y:S05]  /*2fb70*/  @!P4 NANOSLEEP.SYNCS 0x989680 ;  /* 0x009896800000c95d */ /* 0x002fea0003900000 */
[----:B------:R-:W1:Y:S02]  /*2fb80*/  @!P4 SYNCS.PHASECHK.TRANS64 P4, [R16+URZ+0x38800], R99 ;  /* 0x038800631000c5a7 */ /* 0x000e64000808007f */
[----:B-1----:R-:W-:Y:S05]  /*2fb90*/  @!P4 BRA `(.L_x_2441) ;  /* 0xfffffffc00f0c947 */ /* 0x002fea000383ffff */
[----:B------:R-:W-:Y:S05]  /*2fba0*/  BRA `(.L_x_2725) ;  /* 0xfffffdd400847947 */ /* 0x000fea000383ffff */
.L_x_2481:
        /* <DEDUP_REMOVED lines=8> */
.L_x_2727:
[----:B------:R-:W-:Y:S05]  /*2fc30*/  BSYNC B1 ;  /* 0x0000000000017941 */ /* 0x000fea0003800000 */
.L_x_2726:
[----:B------:R-:W-:Y:S05]  /*2fc40*/  BRA `(.L_x_2728) ;  /* 0xfffffe1800687947 */ /* 0x000fea000383ffff */
.L_x_2482:
[----:B------:R-:W-:Y:S01]  /*2fc50*/  BSSY B1, `(.L_x_2729) ;  /* 0x0000008000017945 */ /* 0x000fe20003800000 */
[----:B------:R-:W-:Y:S01]  /*2fc60*/  MOV R13, R8 ;  /* 0x00000008000d7202 */ /* 0x000fe20000000f00 */
[----:B------:R-:W-:Y:S02]  /*2fc70*/  IMAD.MOV.U32 R12, RZ, RZ, RZ ;  /* 0x000000ffff0c7224 */ /* 0x000fe400078e00ff */
[----:B------:R-:W-:Y:S02]  /*2fc80*/  IMAD.MOV.U32 R11, RZ, RZ, 0x181f ;  /* 0x0000181fff0b7424 */ /* 0x000fe400078e00ff */
[----:B------:R-:W-:-:S07]  /*2fc90*/  IMAD.MOV.U32 R15, RZ, RZ, -0x1 ;  /* 0xffffffffff0f7424 */ /* 0x000fce00078e00ff */
[----:B------:R-:W-:Y:S05]  /*2fca0*/  WARPSYNC.COLLECTIVE R15, `(.L_x_2730) ;  /* 0x000000000f087348 */ /* 0x000fea0003c00000 */
[----:B------:R0:W1:Y:S02]  /*2fcb0*/  SHFL.IDX P6, R14, R13, R12, R11 ;  /* 0x0000000c0d0e7389 */ /* 0x00006400000c000b */
[----:B01----:R-:W-:Y:S01]  /*2fcc0*/  ENDCOLLECTIVE ;  /* 0x000000000000791b */ /* 0x003fe20003800000 */
.L_x_2730:
[----:B------:R-:W-:Y:S05]  /*2fcd0*/  BSYNC B1 ;  /* 0x0000000000017941 */ /* 0x000fea0003800000 */
.L_x_2729:
[----:B------:R-:W-:Y:S05]  /*2fce0*/  BRA `(.L_x_2731) ;  /* 0xfffffe1800487947 */ /* 0x000fea000383ffff */
.L_x_2483:
        /* <DEDUP_REMOVED lines=8> */
.L_x_2733:
[----:B------:R-:W-:Y:S05]  /*2fd70*/  BSYNC B1 ;  /* 0x0000000000017941 */ /* 0x000fea0003800000 */
.L_x_2732:
[----:B------:R-:W-:Y:S05]  /*2fd80*/  BRA `(.L_x_2734) ;  /* 0xfffffe1800287947 */ /* 0x000fea000383ffff */
.L_x_2484:
        /* <DEDUP_REMOVED lines=8> */
.L_x_2736:
[----:B------:R-:W-:Y:S05]  /*2fe10*/  BSYNC B1 ;  /* 0x0000000000017941 */ /* 0x000fea0003800000 */
.L_x_2735:
[----:B------:R-:W-:Y:S05]  /*2fe20*/  BRA `(.L_x_2737) ;  /* 0xfffffe1800087947 */ /* 0x000fea000383ffff */
.L_x_2485:
        /* <DEDUP_REMOVED lines=8> */
.L_x_2739:
[----:B------:R-:W-:Y:S05]  /*2feb0*/  BSYNC B1 ;  /* 0x0000000000017941 */ /* 0x000fea0003800000 */
.L_x_2738:
[----:B------:R-:W-:Y:S05]  /*2fec0*/  BRA `(.L_x_2740) ;  /* 0xfffffe1400e87947 */ /* 0x000fea000383ffff */
.L_x_2486:
        /* <DEDUP_REMOVED lines=8> */
.L_x_2742:
[----:B------:R-:W-:Y:S05]  /*2ff50*/  BSYNC B1 ;  /* 0x0000000000017941 */ /* 0x000fea0003800000 */
.L_x_2741:
[----:B------:R-:W-:Y:S05]  /*2ff60*/  BRA `(.L_x_2743) ;  /* 0xfffffe1400c87947 */ /* 0x000fea000383ffff */
.L_x_2487:
        /* <DEDUP_REMOVED lines=8> */
.L_x_2745:
[----:B------:R-:W-:Y:S05]  /*2fff0*/  BSYNC B1 ;  /* 0x0000000000017941 */ /* 0x000fea0003800000 */
.L_x_2744:
[----:B------:R-:W-:Y:S05]  /*30000*/  BRA `(.L_x_2746) ;  /* 0xfffffe1400a87947 */ /* 0x000fea000383ffff */
.L_x_2488:
        /* <DEDUP_REMOVED lines=8> */
.L_x_2748:
[----:B------:R-:W-:Y:S05]  /*30090*/  BSYNC B1 ;  /* 0x0000000000017941 */ /* 0x000fea0003800000 */
.L_x_2747:
[----:B------:R-:W-:Y:S05]  /*300a0*/  BRA `(.L_x_2749) ;  /* 0xfffffe1400887947 */ /* 0x000fea000383ffff */
.L_x_2489:
        /* <DEDUP_REMOVED lines=8> */
.L_x_2751:
[----:B------:R-:W-:Y:S05]  /*30130*/  BSYNC B1 ;  /* 0x0000000000017941 */ /* 0x000fea0003800000 */
.L_x_2750:
[----:B------:R-:W-:Y:S05]  /*30140*/  BRA `(.L_x_2752) ;  /* 0xfffffe1400687947 */ /* 0x000fea000383ffff */
.L_x_2490:
        /* <DEDUP_REMOVED lines=8> */
.L_x_2754:
[----:B------:R-:W-:Y:S05]  /*301d0*/  BSYNC B1 ;  /* 0x0000000000017941 */ /* 0x000fea0003800000 */
.L_x_2753:
[----:B------:R-:W-:Y:S05]  /*301e0*/  BRA `(.L_x_2755) ;  /* 0xfffffe1400487947 */ /* 0x000fea000383ffff */
.L_x_2491:
        /* <DEDUP_REMOVED lines=8> */
.L_x_2757:
[----:B------:R-:W-:Y:S05]  /*30270*/  BSYNC B1 ;  /* 0x0000000000017941 */ /* 0x000fea0003800000 */
.L_x_2756:
[----:B------:R-:W-:Y:S05]  /*30280*/  BRA `(.L_x_2758) ;  /* 0xfffffe1400287947 */ /* 0x000fea000383ffff */
.L_x_2492:
        /* <DEDUP_REMOVED lines=8> */
.L_x_2760:
[----:B------:R-:W-:Y:S05]  /*30310*/  BSYNC B1 ;  /* 0x0000000000017941 */ /* 0x000fea0003800000 */
.L_x_2759:
[----:B------:R-:W-:Y:S05]  /*30320*/  BRA `(.L_x_2761) ;  /* 0xfffffe1400087947 */ /* 0x000fea000383ffff */
.L_x_2493:
        /* <DEDUP_REMOVED lines=8> */
.L_x_2763:
[----:B------:R-:W-:Y:S05]  /*303b0*/  BSYNC B1 ;  /* 0x0000000000017941 */ /* 0x000fea0003800000 */
.L_x_2762:
[----:B------:R-:W-:Y:S05]  /*303c0*/  BRA `(.L_x_2764) ;  /* 0xfffffe1000e87947 */ /* 0x000fea000383ffff */
.L_x_2494:
        /* <DEDUP_REMOVED lines=8> */
.L_x_2766:
[----:B------:R-:W-:Y:S05]  /*30450*/  BSYNC B1 ;  /* 0x0000000000017941 */ /* 0x000fea0003800000 */
.L_x_2765:
[----:B------:R-:W-:Y:S05]  /*30460*/  BRA `(.L_x_2767) ;  /* 0xfffffe1000cc7947 */ /* 0x000fea000383ffff */
.L_x_2495:
        /* <DEDUP_REMOVED lines=8> */
.L_x_2769:
[----:B------:R-:W-:Y:S05]  /*304f0*/  BSYNC B1 ;  /* 0x0000000000017941 */ /* 0x000fea0003800000 */
.L_x_2768:
[----:B------:R-:W-:Y:S05]  /*30500*/  BRA `(.L_x_2770) ;  /* 0xfffffe1000b07947 */ /* 0x000fea000383ffff */
.L_x_2496:
        /* <DEDUP_REMOVED lines=8> */
.L_x_2772:
[----:B------:R-:W-:Y:S05]  /*30590*/  BSYNC B1 ;  /* 0x0000000000017941 */ /* 0x000fea0003800000 */
.L_x_2771:
[----:B------:R-:W-:Y:S05]  /*305a0*/  BRA `(.L_x_2773) ;  /* 0xfffffe1000987947 */ /* 0x000fea000383ffff */
.L_x_2498:
[----:B0-----:R0:W1:Y:S02]  /*305b0*/  SYNCS.PHASECHK.TRANS64.TRYWAIT P4, [R16+URZ+0x38800], R9 ;  /* 0x03880009100075a7 */ /* 0x001064000808017f */
[----:B-1----:R-:W-:Y:S05]  /*305c0*/  @!P4 NANOSLEEP.SYNCS 0x989680 ;  /* 0x009896800000c95d */ /* 0x002fea0003900000 */
[----:B------:R-:W1:Y:S02]  /*305d0*/  @!P4 SYNCS.PHASECHK.TRANS64 P4, [R16+URZ+0x38800], R9 ;  /* 0x038800091000c5a7 */ /* 0x000e64000808007f */
[----:B-1----:R-:W-:Y:S05]  /*305e0*/  @!P4 BRA `(.L_x_2498) ;  /* 0xfffffffc00f0c947 */ /* 0x002fea000383ffff */
[----:B------:R-:W-:Y:S05]  /*305f0*/  BRA `(.L_x_2774) ;  /* 0xfffffe1400187947 */ /* 0x000fea000383ffff */
.L_x_2516:
[----:B-1----:R1:W2:Y:S02]  /*30600*/  SYNCS.PHASECHK.TRANS64.TRYWAIT P2, [R0+URZ+0x38830], R3 ;  /* 0x03883003000075a7 */ /* 0x0022a4000804017f */
[----:B--2---:R-:W-:Y:S05]  /*30610*/  @!P2 NANOSLEEP.SYNCS 0x989680 ;  /* 0x009896800000a95d */ /* 0x004fea0003900000 */
[----:B------:R-:W2:Y:S02]  /*30620*/  @!P2 SYNCS.PHASECHK.TRANS64 P2, [R0+URZ+0x38830], R3 ;  /* 0x038830030000a5a7 */ /* 0x000ea4000804007f */
[----:B--2---:R-:W-:Y:S05]  /*30630*/  @!P2 BRA `(.L_x_2516) ;  /* 0xfffffffc00f0a947 */ /* 0x004fea000383ffff */
[----:B------:R-:W-:Y:S05]  /*30640*/  BRA `(.L_x_2515) ;  /* 0xfffffe4c00987947 */ /* 0x000fea000383ffff */
.L_x_2523:
[----:B-1----:R1:W2:Y:S02]  /*30650*/  SYNCS.PHASECHK.TRANS64.TRYWAIT P2, [R11+URZ+0x38830], R12 ;  /* 0x0388300c0b0075a7 */ /* 0x0022a4000804017f */
[----:B--2---:R-:W-:Y:S05]  /*30660*/  @!P2 NANOSLEEP.SYNCS 0x989680 ;  /* 0x009896800000a95d */ /* 0x004fea0003900000 */
[----:B------:R-:W2:Y:S02]  /*30670*/  @!P2 SYNCS.PHASECHK.TRANS64 P2, [R11+URZ+0x38830], R12 ;  /* 0x0388300c0b00a5a7 */ /* 0x000ea4000804007f */
[----:B--2---:R-:W-:Y:S05]  /*30680*/  @!P2 BRA `(.L_x_2523) ;  /* 0xfffffffc00f0a947 */ /* 0x004fea000383ffff */
[----:B------:R-:W-:Y:S05]  /*30690*/  BRA `(.L_x_2522) ;  /* 0xfffffea000d87947 */ /* 0x000fea000383ffff */
.L_x_2528:
[----:B-1----:R1:W2:Y:S02]  /*306a0*/  SYNCS.PHASECHK.TRANS64.TRYWAIT P2, [R9+URZ+0x38850], R0 ;  /* 0x03885000090075a7 */ /* 0x0022a4000804017f */
[----:B--2---:R-:W-:Y:S05]  /*306b0*/  @!P2 NANOSLEEP.SYNCS 0x989680 ;  /* 0x009896800000a95d */ /* 0x004fea0003900000 */
[----:B------:R-:W2:Y:S02]  /*306c0*/  @!P2 SYNCS.PHASECHK.TRANS64 P2, [R9+URZ+0x38850], R0 ;  /* 0x038850000900a5a7 */ /* 0x000ea4000804007f */
[----:B--2---:R-:W-:Y:S05]  /*306d0*/  @!P2 BRA `(.L_x_2528) ;  /* 0xfffffffc00f0a947 */ /* 0x004fea000383ffff */
[----:B------:R-:W-:Y:S05]  /*306e0*/  BRA `(.L_x_2527) ;  /* 0xfffffed800a07947 */ /* 0x000fea000383ffff */
.L_x_2536:
[----:B-1----:R1:W2:Y:S02]  /*306f0*/  SYNCS.PHASECHK.TRANS64.TRYWAIT P2, [R3+URZ+0x38830], R12 ;  /* 0x0388300c030075a7 */ /* 0x0022a4000804017f */
[----:B--2---:R-:W-:Y:S05]  /*30700*/  @!P2 NANOSLEEP.SYNCS 0x989680 ;  /* 0x009896800000a95d */ /* 0x004fea0003900000 */
[----:B------:R-:W2:Y:S02]  /*30710*/  @!P2 SYNCS.PHASECHK.TRANS64 P2, [R3+URZ+0x38830], R12 ;  /* 0x0388300c0300a5a7 */ /* 0x000ea4000804007f */
[----:B--2---:R-:W-:Y:S05]  /*30720*/  @!P2 BRA `(.L_x_2536) ;  /* 0xfffffffc00f0a947 */ /* 0x004fea000383ffff */
[----:B------:R-:W-:Y:S05]  /*30730*/  BRA `(.L_x_2535) ;  /* 0xfffffef400a47947 */ /* 0x000fea000383ffff */
.L_x_2541:
[----:B-1----:R1:W2:Y:S02]  /*30740*/  SYNCS.PHASECHK.TRANS64.TRYWAIT P2, [R9+URZ+0x38850], R0 ;  /* 0x03885000090075a7 */ /* 0x0022a4000804017f */
[----:B--2---:R-:W-:Y:S05]  /*30750*/  @!P2 NANOSLEEP.SYNCS 0x989680 ;  /* 0x009896800000a95d */ /* 0x004fea0003900000 */
[----:B------:R-:W2:Y:S02]  /*30760*/  @!P2 SYNCS.PHASECHK.TRANS64 P2, [R9+URZ+0x38850], R0 ;  /* 0x038850000900a5a7 */ /* 0x000ea4000804007f */
[----:B--2---:R-:W-:Y:S05]  /*30770*/  @!P2 BRA `(.L_x_2541) ;  /* 0xfffffffc00f0a947 */ /* 0x004fea000383ffff */
[----:B------:R-:W-:Y:S05]  /*30780*/  BRA `(.L_x_2540) ;  /* 0xffffff2c006c7947 */ /* 0x000fea000383ffff */
.L_x_2547:
[----:B-1----:R1:W2:Y:S02]  /*30790*/  SYNCS.PHASECHK.TRANS64.TRYWAIT P0, [R0+URZ+0x38850], R7 ;  /* 0x03885007000075a7 */ /* 0x0022a4000800017f */
[----:B--2---:R-:W-:Y:S05]  /*307a0*/  @!P0 NANOSLEEP.SYNCS 0x989680 ;  /* 0x009896800000895d */ /* 0x004fea0003900000 */
[----:B------:R-:W2:Y:S02]  /*307b0*/  @!P0 SYNCS.PHASECHK.TRANS64 P0, [R0+URZ+0x38850], R7 ;  /* 0x03885007000085a7 */ /* 0x000ea4000800007f */
[----:B--2---:R-:W-:Y:S05]  /*307c0*/  @!P0 BRA `(.L_x_2547) ;  /* 0xfffffffc00f08947 */ /* 0x004fea000383ffff */
[----:B------:R-:W-:Y:S05]  /*307d0*/  BRA `(.L_x_2546) ;  /* 0xffffff4800d07947 */ /* 0x000fea000383ffff */
.L_x_2581:
        /* <DEDUP_REMOVED lines=11> */
.L_x_2776:
[----:B------:R-:W-:Y:S05]  /*30890*/  BSYNC B1 ;  /* 0x0000000000017941 */ /* 0x000fea0003800000 */
.L_x_2775:
[----:B------:R-:W-:Y:S05]  /*308a0*/  BRA `(.L_x_2777) ;  /* 0xffffff9400107947 */ /* 0x000fea000383ffff */
.L_x_2582:
[----:B------:R-:W-:Y:S01]  /*308b0*/  BSSY B1, `(.L_x_2778) ;  /* 0x0000006000017945 */ /* 0x000fe20003800000 */
[----:B------:R-:W-:-:S07]  /*308c0*/  IMAD.MOV.U32 R15, RZ, RZ, -0x1 ;  /* 0xffffffffff0f7424 */ /* 0x000fce00078e00ff */
[----:B------:R-:W-:Y:S05]  /*308d0*/  WARPSYNC.COLLECTIVE R15, `(.L_x_2779) ;  /* 0x000000000f0c7348 */ /* 0x000fea0003c00000 */
[----:B------:R-:W-:Y:S02]  /*308e0*/  ELECT P6, UR62, PT ;  /* 0x00000000003e782f */ /* 0x000fe400038c0000 */
[----:B------:R-:W-:Y:S01]  /*308f0*/  MOV R14, UR62 ;  /* 0x0000003e000e7c02 */ /* 0x000fe20008000f00 */
[----:B------:R-:W-:Y:S10]  /*30900*/  ENDCOLLECTIVE ;  /* 0x000000000000791b */ /* 0x000ff40003800000 */
.L_x_2779:
[----:B------:R-:W-:Y:S05]  /*30910*/  BSYNC B1 ;  /* 0x0000000000017941 */ /* 0x000fea0003800000 */
.L_x_2778:
[----:B------:R-:W-:Y:S05]  /*30920*/  BRA `(.L_x_2780) ;  /* 0xffffff9000fc7947 */ /* 0x000fea000383ffff */
.L_x_2584:
[----:B0-----:R0:W1:Y:S02]  /*30930*/  SYNCS.PHASECHK.TRANS64.TRYWAIT P0, [R9+URZ+0x38820], R5 ;  /* 0x03882005090075a7 */ /* 0x001064000800017f */
[----:B-1----:R-:W-:Y:S05]  /*30940*/  @!P0 NANOSLEEP.SYNCS 0x989680 ;  /* 0x009896800000895d */ /* 0x002fea0003900000 */
[----:B------:R-:W1:Y:S02]  /*30950*/  @!P0 SYNCS.PHASECHK.TRANS64 P0, [R9+URZ+0x38820], R5 ;  /* 0x03882005090085a7 */ /* 0x000e64000800007f */
[----:B-1----:R-:W-:Y:S05]  /*30960*/  @!P0 BRA `(.L_x_2584) ;  /* 0xfffffffc00f08947 */ /* 0x002fea000383ffff */
[----:B------:R-:W-:Y:S05]  /*30970*/  BRA `(.L_x_2781) ;  /* 0xffffff9400187947 */ /* 0x000fea000383ffff */
.L_x_2587:
[----:B0-----:R0:W1:Y:S02]  /*30980*/  SYNCS.PHASECHK.TRANS64.TRYWAIT P0, [R5+URZ+0x388a0], R8 ;  /* 0x0388a008050075a7 */ /* 0x001064000800017f */
[----:B-1----:R-:W-:Y:S05]  /*30990*/  @!P0 NANOSLEEP.SYNCS 0x989680 ;  /* 0x009896800000895d */ /* 0x002fea0003900000 */
[----:B------:R-:W1:Y:S02]  /*309a0*/  @!P0 SYNCS.PHASECHK.TRANS64 P0, [R5+URZ+0x388a0], R8 ;  /* 0x0388a008050085a7 */ /* 0x000e64000800007f */
[----:B-1----:R-:W-:Y:S05]  /*309b0*/  @!P0 BRA `(.L_x_2587) ;  /* 0xfffffffc00f08947 */ /* 0x002fea000383ffff */
[----:B------:R-:W-:Y:S05]  /*309c0*/  BRA `(.L_x_2782) ;  /* 0xffffff9400287947 */ /* 0x000fea000383ffff */
.L_x_2589:
[----:B-1----:R1:W2:Y:S02]  /*309d0*/  SYNCS.PHASECHK.TRANS64.TRYWAIT P0, [R5+URZ+0x388c0], R8 ;  /* 0x0388c008050075a7 */ /* 0x0022a4000800017f */
[----:B--2---:R-:W-:Y:S05]  /*309e0*/  @!P0 NANOSLEEP.SYNCS 0x989680 ;  /* 0x009896800000895d */ /* 0x004fea0003900000 */
[----:B------:R-:W2:Y:S02]  /*309f0*/  @!P0 SYNCS.PHASECHK.TRANS64 P0, [R5+URZ+0x388c0], R8 ;  /* 0x0388c008050085a7 */ /* 0x000ea4000800007f */
[----:B--2---:R-:W-:Y:S05]  /*30a00*/  @!P0 BRA `(.L_x_2589) ;  /* 0xfffffffc00f08947 */ /* 0x004fea000383ffff */
[----:B------:R-:W-:Y:S05]  /*30a10*/  BRA `(.L_x_2783) ;  /* 0xffffff9400c87947 */ /* 0x000fea000383ffff */
.L_x_2593:
[----:B0-----:R0:W1:Y:S02]  /*30a20*/  SYNCS.PHASECHK.TRANS64.TRYWAIT P0, [R6+URZ+0x388a0], R7 ;  /* 0x0388a007060075a7 */ /* 0x001064000800017f */
[----:B-1----:R-:W-:Y:S05]  /*30a30*/  @!P0 NANOSLEEP.SYNCS 0x989680 ;  /* 0x009896800000895d */ /* 0x002fea0003900000 */
[----:B------:R-:W1:Y:S02]  /*30a40*/  @!P0 SYNCS.PHASECHK.TRANS64 P0, [R6+URZ+0x388a0], R7 ;  /* 0x0388a007060085a7 */ /* 0x000e64000800007f */
[----:B-1----:R-:W-:Y:S05]  /*30a50*/  @!P0 BRA `(.L_x_2593) ;  /* 0xfffffffc00f08947 */ /* 0x002fea000383ffff */
[----:B------:R-:W-:Y:S05]  /*30a60*/  BRA `(.L_x_2784) ;  /* 0xffffff9800b07947 */ /* 0x000fea000383ffff */
.L_x_2595:
[----:B-1----:R1:W2:Y:S02]  /*30a70*/  SYNCS.PHASECHK.TRANS64.TRYWAIT P1, [R6+URZ+0x388c0], R7 ;  /* 0x0388c007060075a7 */ /* 0x0022a4000802017f */
[----:B--2---:R-:W-:Y:S05]  /*30a80*/  @!P1 NANOSLEEP.SYNCS 0x989680 ;  /* 0x009896800000995d */ /* 0x004fea0003900000 */
[----:B------:R-:W2:Y:S02]  /*30a90*/  @!P1 SYNCS.PHASECHK.TRANS64 P1, [R6+URZ+0x388c0], R7 ;  /* 0x0388c007060095a7 */ /* 0x000ea4000802007f */
[----:B--2---:R-:W-:Y:S05]  /*30aa0*/  @!P1 BRA `(.L_x_2595) ;  /* 0xfffffffc00f09947 */ /* 0x004fea000383ffff */
[----:B------:R-:W-:Y:S05]  /*30ab0*/  BRA `(.L_x_2785) ;  /* 0xffffff9c00487947 */ /* 0x000fea000383ffff */
.L_x_2608:
        /* <DEDUP_REMOVED lines=11> */
.L_x_2787:
[----:B------:R-:W-:Y:S05]  /*30b70*/  BSYNC B0 ;  /* 0x0000000000007941 */ /* 0x000fea0003800000 */
.L_x_2786:
[----:B------:R-:W-:Y:S05]  /*30b80*/  BRA `(.L_x_2788) ;  /* 0xffffffa800a87947 */ /* 0x000fea000383ffff */
.L_x_2609:
[----:B------:R-:W-:Y:S01]  /*30b90*/  BSSY B0, `(.L_x_2789) ;  /* 0x0000006000007945 */ /* 0x000fe20003800000 */
[----:B------:R-:W-:-:S07]  /*30ba0*/  IMAD.MOV.U32 R15, RZ, RZ, -0x1 ;  /* 0xffffffffff0f7424 */ /* 0x000fce00078e00ff */
[----:B------:R-:W-:Y:S05]  /*30bb0*/  WARPSYNC.COLLECTIVE R15, `(.L_x_2790) ;  /* 0x000000000f0c7348 */ /* 0x000fea0003c00000 */
[----:B------:R-:W-:Y:S02]  /*30bc0*/  ELECT P6, UR62, PT ;  /* 0x00000000003e782f */ /* 0x000fe400038c0000 */
[----:B------:R-:W-:Y:S01]  /*30bd0*/  MOV R14, UR62 ;  /* 0x0000003e000e7c02 */ /* 0x000fe20008000f00 */
[----:B------:R-:W-:Y:S10]  /*30be0*/  ENDCOLLECTIVE ;  /* 0x000000000000791b */ /* 0x000ff40003800000 */
.L_x_2790:
[----:B------:R-:W-:Y:S05]  /*30bf0*/  BSYNC B0 ;  /* 0x0000000000007941 */ /* 0x000fea0003800000 */
.L_x_2789:
[----:B------:R-:W-:Y:S05]  /*30c00*/  BRA `(.L_x_2791) ;  /* 0xffffffa800987947 */ /* 0x000fea000383ffff */
.L_x_2612:
[----:B0-----:R0:W1:Y:S02]  /*30c10*/  SYNCS.PHASECHK.TRANS64.TRYWAIT P0, [R7+URZ+0x38840], R10 ;  /* 0x0388400a070075a7 */ /* 0x001064000800017f */
[----:B-1----:R-:W-:Y:S05]  /*30c20*/  @!P0 NANOSLEEP.SYNCS 0x989680 ;  /* 0x009896800000895d */ /* 0x002fea0003900000 */
[----:B------:R-:W1:Y:S02]  /*30c30*/  @!P0 SYNCS.PHASECHK.TRANS64 P0, [R7+URZ+0x38840], R10 ;  /* 0x0388400a070085a7 */ /* 0x000e64000800007f */
[----:B-1----:R-:W-:Y:S05]  /*30c40*/  @!P0 BRA `(.L_x_2612) ;  /* 0xfffffffc00f08947 */ /* 0x002fea000383ffff */
[----:B------:R-:W-:Y:S05]  /*30c50*/  BRA `(.L_x_2792) ;  /* 0xffffffa800fc7947 */ /* 0x000fea000383ffff */
.L_x_2615:
        /* <DEDUP_REMOVED lines=8> */
.L_x_2623:
[----:B0-----:R0:W1:Y:S02]  /*30ce0*/  SYNCS.PHASECHK.TRANS64.TRYWAIT P0, [R7+URZ+0x38840], R8 ;  /* 0x03884008070075a7 */ /* 0x001064000800017f */
[----:B-1----:R-:W-:Y:S05]  /*30cf0*/  @!P0 NANOSLEEP.SYNCS 0x989680 ;  /* 0x009896800000895d */ /* 0x002fea0003900000 */
[----:B------:R-:W1:Y:S02]  /*30d00*/  @!P0 SYNCS.PHASECHK.TRANS64 P0, [R7+URZ+0x38840], R8 ;  /* 0x03884008070085a7 */ /* 0x000e64000800007f */
[----:B-1----:R-:W-:Y:S05]  /*30d10*/  @!P0 BRA `(.L_x_2623) ;  /* 0xfffffffc00f08947 */ /* 0x002fea000383ffff */
[----:B------:R-:W-:Y:S05]  /*30d20*/  BRA `(.L_x_2794) ;  /* 0xffffffb400287947 */ /* 0x000fea000383ffff */
.L_x_2625:
[----:B0-----:R0:W1:Y:S02]  /*30d30*/  SYNCS.PHASECHK.TRANS64.TRYWAIT P0, [R8+URZ+0x60], R7 ;  /* 0x00006007080075a7 */ /* 0x001064000800017f */
[----:B-1----:R-:W-:Y:S05]  /*30d40*/  @!P0 NANOSLEEP.SYNCS 0x989680 ;  /* 0x009896800000895d */ /* 0x002fea0003900000 */
[----:B------:R-:W1:Y:S02]  /*30d50*/  @!P0 SYNCS.PHASECHK.TRANS64 P0, [R8+URZ+0x60], R7 ;  /* 0x00006007080085a7 */ /* 0x000e64000800007f */
[----:B-1----:R-:W-:Y:S05]  /*30d60*/  @!P0 BRA `(.L_x_2625) ;  /* 0xfffffffc00f08947 */ /* 0x002fea000383ffff */
[----:B------:R-:W-:Y:S05]  /*30d70*/  BRA `(.L_x_2795) ;  /* 0xffffffb400e87947 */ /* 0x000fea000383ffff */
.L_x_2630:
[----:B-1----:R1:W2:Y:S02]  /*30d80*/  SYNCS.PHASECHK.TRANS64.TRYWAIT P0, [R2+URZ+0x38840], R3 ;  /* 0x03884003020075a7 */ /* 0x0022a4000800017f */
[----:B--2---:R-:W-:Y:S05]  /*30d90*/  @!P0 NANOSLEEP.SYNCS 0x989680 ;  /* 0x009896800000895d */ /* 0x004fea0003900000 */
[----:B------:R-:W2:Y:S02]  /*30da0*/  @!P0 SYNCS.PHASECHK.TRANS64 P0, [R2+URZ+0x38840], R3 ;  /* 0x03884003020085a7 */ /* 0x000ea4000800007f */
[----:B--2---:R-:W-:Y:S05]  /*30db0*/  @!P0 BRA `(.L_x_2630) ;  /* 0xfffffffc00f08947 */ /* 0x004fea000383ffff */
[----:B------:R-:W-:Y:S05]  /*30dc0*/  BRA `(.L_x_2796) ;  /* 0xffffffbc006c7947 */ /* 0x000fea000383ffff */
.L_x_2632:
[----:B0-----:R0:W1:Y:S02]  /*30dd0*/  SYNCS.PHASECHK.TRANS64.TRYWAIT P1, [R3+URZ+0x60], R2 ;  /* 0x00006002030075a7 */ /* 0x001064000802017f */
[----:B-1----:R-:W-:Y:S05]  /*30de0*/  @!P1 NANOSLEEP.SYNCS 0x989680 ;  /* 0x009896800000995d */ /* 0x002fea0003900000 */
[----:B------:R-:W1:Y:S02]  /*30df0*/  @!P1 SYNCS.PHASECHK.TRANS64 P1, [R3+URZ+0x60], R2 ;  /* 0x00006002030095a7 */ /* 0x000e64000802007f */
[----:B-1----:R-:W-:Y:S05]  /*30e00*/  @!P1 BRA `(.L_x_2632) ;  /* 0xfffffffc00f09947 */ /* 0x002fea000383ffff */
[----:B------:R-:W-:Y:S05]  /*30e10*/  BRA `(.L_x_2797) ;  /* 0xffffffc0002c7947 */ /* 0x000fea000383ffff */
.L_x_2637:
[----:B--2---:R2:W3:Y:S02]  /*30e20*/  SYNCS.PHASECHK.TRANS64.TRYWAIT P0, [R2+URZ+0x38840], R3 ;  /* 0x03884003020075a7 */ /* 0x0044e4000800017f */
[----:B---3--:R-:W-:Y:S05]  /*30e30*/  @!P0 NANOSLEEP.SYNCS 0x989680 ;  /* 0x009896800000895d */ /* 0x008fea0003900000 */
[----:B------:R-:W3:Y:S02]  /*30e40*/  @!P0 SYNCS.PHASECHK.TRANS64 P0, [R2+URZ+0x38840], R3 ;  /* 0x03884003020085a7 */ /* 0x000ee4000800007f */
[----:B---3--:R-:W-:Y:S05]  /*30e50*/  @!P0 BRA `(.L_x_2637) ;  /* 0xfffffffc00f08947 */ /* 0x008fea000383ffff */
[----:B------:R-:W-:Y:S05]  /*30e60*/  BRA `(.L_x_2798) ;  /* 0xffffffc400707947 */ /* 0x000fea000383ffff */
.L_x_2639:
[----:B0-----:R0:W1:Y:S02]  /*30e70*/  SYNCS.PHASECHK.TRANS64.TRYWAIT P1, [R2+URZ+0x60], R9 ;  /* 0x00006009020075a7 */ /* 0x001064000802017f */
[----:B-1----:R-:W-:Y:S05]  /*30e80*/  @!P1 NANOSLEEP.SYNCS 0x989680 ;  /* 0x009896800000995d */ /* 0x002fea0003900000 */
[----:B------:R-:W1:Y:S02]  /*30e90*/  @!P1 SYNCS.PHASECHK.TRANS64 P1, [R2+URZ+0x60], R9 ;  /* 0x00006009020095a7 */ /* 0x000e64000802007f */
[----:B-1----:R-:W-:Y:S05]  /*30ea0*/  @!P1 BRA `(.L_x_2639) ;  /* 0xfffffffc00f09947 */ /* 0x002fea000383ffff */
[----:B------:R-:W-:Y:S05]  /*30eb0*/  BRA `(.L_x_2799) ;  /* 0xffffffc800307947 */ /* 0x000fea000383ffff */
.L_x_2646:
[----:B-1----:R1:W2:Y:S02]  /*30ec0*/  SYNCS.PHASECHK.TRANS64.TRYWAIT P0, [R3+URZ+0x38860], R0 ;  /* 0x03886000030075a7 */ /* 0x0022a4000800017f */
[----:B--2---:R-:W-:Y:S05]  /*30ed0*/  @!P0 NANOSLEEP.SYNCS 0x989680 ;  /* 0x009896800000895d */ /* 0x004fea0003900000 */
[----:B------:R-:W2:Y:S02]  /*30ee0*/  @!P0 SYNCS.PHASECHK.TRANS64 P0, [R3+URZ+0x38860], R0 ;  /* 0x03886000030085a7 */ /* 0x000ea4000800007f */
[----:B--2---:R-:W-:Y:S05]  /*30ef0*/  @!P0 BRA `(.L_x_2646) ;  /* 0xfffffffc00f08947 */ /* 0x004fea000383ffff */
[----:B------:R-:W-:Y:S05]  /*30f00*/  BRA `(.L_x_2800) ;  /* 0xffffffcc005c7947 */ /* 0x000fea000383ffff */
.L_x_2648:
[----:B------:R-:W-:Y:S01]  /*30f10*/  BSSY B0, `(.L_x_2801) ;  /* 0x0000008000007945 */ /* 0x000fe20003800000 */
[----:B------:R-:W-:Y:S01]  /*30f20*/  MOV R13, R16 ;  /* 0x00000010000d7202 */ /* 0x000fe20000000f00 */
[----:B------:R-:W-:Y:S02]  /*30f30*/  IMAD.MOV.U32 R12, RZ, RZ, RZ ;  /* 0x000000ffff0c7224 */ /* 0x000fe400078e00ff */
[----:B------:R-:W-:Y:S02]  /*30f40*/  IMAD.MOV.U32 R11, RZ, RZ, 0x1f ;  /* 0x0000001fff0b7424 */ /* 0x000fe400078e00ff */
[----:B0-----:R-:W-:-:S07]  /*30f50*/  IMAD.MOV.U32 R15, RZ, RZ, -0x1 ;  /* 0xffffffffff0f7424 */ /* 0x001fce00078e00ff */
[----:B-1----:R-:W-:Y:S05]  /*30f60*/  WARPSYNC.COLLECTIVE R15, `(.L_x_2802) ;  /* 0x000000000f087348 */ /* 0x002fea0003c00000 */
[----:B------:R0:W2:Y:S02]  /*30f70*/  SHFL.IDX P6, R14, R13, R12, R11 ;  /* 0x0000000c0d0e7389 */ /* 0x0000a400000c000b */
[----:B012---:R-:W-:Y:S01]  /*30f80*/  ENDCOLLECTIVE ;  /* 0x000000000000791b */ /* 0x007fe20003800000 */
.L_x_2802:
[----:B------:R-:W-:Y:S05]  /*30f90*/  BSYNC B0 ;  /* 0x0000000000007941 */ /* 0x000fea0003800000 */
.L_x_2801:
        /* <DEDUP_REMOVED lines=8> */
.L_x_2803:
[----:B------:R-:W-:Y:S01]  /*31020*/  IMAD.MOV.U32 R16, RZ, RZ, R14 ;  /* 0x000000ffff107224 */ /* 0x000fe200078e000e */
[----:B------:R-:W-:Y:S06]  /*31030*/  BRA `(.L_x_2804) ;  /* 0xffffffd0000c7947 */ /* 0x000fec000383ffff */
.L_x_2651:
        /* <DEDUP_REMOVED lines=8> */
.L_x_2806:
[----:B------:R-:W-:Y:S05]  /*310c0*/  BSYNC B0 ;  /* 0x0000000000007941 */ /* 0x000fea0003800000 */
.L_x_2805:
        /* <DEDUP_REMOVED lines=10> */
.L_x_2807:
        /* <DEDUP_REMOVED lines=8> */
.L_x_2808:
        /* <DEDUP_REMOVED lines=8> */
.L_x_2809:
        /* <DEDUP_REMOVED lines=8> */
.L_x_2810:
        /* <DEDUP_REMOVED lines=8> */
.L_x_2811:
[----:B------:R-:W-:Y:S05]  /*31370*/  BRA `(.L_x_2812) ;  /* 0xffffffcc00d07947 */ /* 0x000fea000383ffff */
.L_x_2656:
        /* <DEDUP_REMOVED lines=8> */
.L_x_2814:
[----:B------:R-:W-:Y:S05]  /*31400*/  BSYNC B0 ;  /* 0x0000000000007941 */ /* 0x000fea0003800000 */
.L_x_2813:
        /* <DEDUP_REMOVED lines=10> */
.L_x_2815:
        /* <DEDUP_REMOVED lines=8> */
.L_x_2816:
        /* <DEDUP_REMOVED lines=8> */
.L_x_2817:
        /* <DEDUP_REMOVED lines=8> */
.L_x_2818:
        /* <DEDUP_REMOVED lines=8> */
.L_x_2819:
[----:B------:R-:W-:Y:S05]  /*316b0*/  BRA `(.L_x_2820) ;  /* 0xffffffcc00b47947 */ /* 0x000fea000383ffff */
.L_x_2658:
[----:B------:R-:W-:Y:S01]  /*316c0*/  BSSY B0, `(.L_x_2821) ;  /* 0x0000006000007945 */ /* 0x000fe20003800000 */
[----:B------:R-:W-:Y:S01]  /*316d0*/  PLOP3.LUT P6, PT, P6, PT, PT, 0x8, 0x0 ;  /* 0x000000000000781c */ /* 0x000fe200037ce170 */
[----:B------:R-:W-:-:S12]  /*316e0*/  IMAD.MOV.U32 R15, RZ, RZ, -0x1 ;  /* 0xffffffffff0f7424 */ /* 0x000fd800078e00ff */
[----:B0-----:R-:W-:Y:S05]  /*316f0*/  WARPSYNC.COLLECTIVE R15, `(.L_x_2822) ;  /* 0x000000000f087348 */ /* 0x001fea0003c00000 */
[----:B------:R-:W-:Y:S01]  /*31700*/  VOTE.ANY R14, PT, P6 ;  /* 0x00000000000e7806 */ /* 0x000fe200030e0100 */
[----:B0-----:R-:W-:Y:S06]  /*31710*/  ENDCOLLECTIVE ;  /* 0x000000000000791b */ /* 0x001fec0003800000 */
.L_x_2822:
[----:B------:R-:W-:Y:S05]  /*31720*/  BSYNC B0 ;  /* 0x0000000000007941 */ /* 0x000fea0003800000 */
.L_x_2821:
        /* <DEDUP_REMOVED lines=9> */
.L_x_2823:
[----:B------:R-:W-:Y:S01]  /*317c0*/  IMAD.MOV.U32 R17, RZ, RZ, R14 ;  /* 0x000000ffff117224 */ /* 0x000fe200078e000e */
[----:B------:R-:W-:Y:S06]  /*317d0*/  BRA `(.L_x_2824) ;  /* 0xffffffcc00a47947 */ /* 0x000fec000383ffff */
.L_x_2660:
[----:B------:R-:W-:Y:S01]  /*317e0*/  BSSY B0, `(.L_x_2825) ;  /* 0x0000007000007945 */ /* 0x000fe20003800000 */
[----:B------:R-:W-:Y:S02]  /*317f0*/  IMAD.MOV.U32 R13, RZ, RZ, R2 ;  /* 0x000000ffff0d7224 */ /* 0x000fe400078e0002 */
[----:B------:R-:W-:Y:S02]  /*31800*/  IMAD.MOV.U32 R11, RZ, RZ, 0x1f ;  /* 0x0000001fff0b7424 */ /* 0x000fe400078e00ff */
[----:B------:R-:W-:-:S07]  /*31810*/  IMAD.MOV.U32 R15, RZ, RZ, -0x1 ;  /* 0xffffffffff0f7424 */ /* 0x000fce00078e00ff */
[----:B012---:R-:W-:Y:S05]  /*31820*/  WARPSYNC.COLLECTIVE R15, `(.L_x_2826) ;  /* 0x000000000f087348 */ /* 0x007fea0003c00000 */
[----:B------:R3:W4:Y:S02]  /*31830*/  SHFL.IDX P6, R14, R13, R12, R11 ;  /* 0x0000000c0d0e7389 */ /* 0x00072400000c000b */
[----:B01234-:R-:W-:Y:S01]  /*31840*/  ENDCOLLECTIVE ;  /* 0x000000000000791b */ /* 0x01ffe20003800000 */
.L_x_2826:
[----:B------:R-:W-:Y:S05]  /*31850*/  BSYNC B0 ;  /* 0x0000000000007941 */ /* 0x000fea0003800000 */
.L_x_2825:
[----:B------:R-:W-:Y:S01]  /*31860*/  IMAD.MOV.U32 R8, RZ, RZ, R14 ;  /* 0x000000ffff087224 */ /* 0x000fe200078e000e */
[----:B------:R-:W-:Y:S06]  /*31870*/  BRA `(.L_x_2659) ;  /* 0xffffffcc00987947 */ /* 0x000fec000383ffff */
.L_x_2664:
[----:B-1----:R1:W2:Y:S02]  /*31880*/  SYNCS.PHASECHK.TRANS64.TRYWAIT P0, [R0+URZ+0x38820], R3 ;  /* 0x03882003000075a7 */ /* 0x0022a4000800017f */
[----:B--2---:R-:W-:Y:S05]  /*31890*/  @!P0 NANOSLEEP.SYNCS 0x989680 ;  /* 0x009896800000895d */ /* 0x004fea0003900000 */
[----:B------:R-:W2:Y:S02]  /*318a0*/  @!P0 SYNCS.PHASECHK.TRANS64 P0, [R0+URZ+0x38820], R3 ;  /* 0x03882003000085a7 */ /* 0x000ea4000800007f */
[----:B--2---:R-:W-:Y:S05]  /*318b0*/  @!P0 BRA `(.L_x_2664) ;  /* 0xfffffffc00f08947 */ /* 0x004fea000383ffff */
[----:B------:R-:W-:Y:S05]  /*318c0*/  BRA `(.L_x_2827) ;  /* 0xffffffd4000c7947 */ /* 0x000fea000383ffff */
.L_x_2665:
        /* <DEDUP_REMOVED lines=11> */
.L_x_2829:
[----:B------:R-:W-:Y:S05]  /*31980*/  BSYNC B0 ;  /* 0x0000000000007941 */ /* 0x000fea0003800000 */
.L_x_2828:
[----:B------:R-:W-:Y:S05]  /*31990*/  BRA `(.L_x_2830) ;  /* 0xffffffd000f47947 */ /* 0x000fea000383ffff */
.L_x_2666:
[----:B------:R-:W-:Y:S01]  /*319a0*/  BSSY B0, `(.L_x_2831) ;  /* 0x0000006000007945 */ /* 0x000fe20003800000 */
[----:B------:R-:W-:-:S07]  /*319b0*/  IMAD.MOV.U32 R15, RZ, RZ, -0x1 ;  /* 0xffffffffff0f7424 */ /* 0x000fce00078e00ff */
[----:B012---:R-:W-:Y:S05]  /*319c0*/  WARPSYNC.COLLECTIVE R15, `(.L_x_2832) ;  /* 0x000000000f0c7348 */ /* 0x007fea0003c00000 */
[----:B------:R-:W-:Y:S02]  /*319d0*/  ELECT P6, UR62, PT ;  /* 0x00000000003e782f */ /* 0x000fe400038c0000 */
[----:B------:R-:W-:Y:S01]  /*319e0*/  MOV R14, UR62 ;  /* 0x0000003e000e7c02 */ /* 0x000fe20008000f00 */
[----:B012---:R-:W-:Y:S10]  /*319f0*/  ENDCOLLECTIVE ;  /* 0x000000000000791b */ /* 0x007ff40003800000 */
.L_x_2832:
[----:B------:R-:W-:Y:S05]  /*31a00*/  BSYNC B0 ;  /* 0x0000000000007941 */ /* 0x000fea0003800000 */
.L_x_2831:
[----:B------:R-:W-:Y:S05]  /*31a10*/  BRA `(.L_x_2833) ;  /* 0xffffffd000e87947 */ /* 0x000fea000383ffff */
.L_x_2668:
[----:B-1----:R1:W2:Y:S02]  /*31a20*/  SYNCS.PHASECHK.TRANS64.TRYWAIT P0, [R6+URZ], R5 ;  /* 0x00000005060075a7 */ /* 0x0022a4000800017f */
[----:B--2---:R-:W-:Y:S05]  /*31a30*/  @!P0 NANOSLEEP.SYNCS 0x989680 ;  /* 0x009896800000895d */ /* 0x004fea0003900000 */
[----:B------:R-:W2:Y:S02]  /*31a40*/  @!P0 SYNCS.PHASECHK.TRANS64 P0, [R6+URZ], R5 ;  /* 0x00000005060085a7 */ /* 0x000ea4000800007f */
[----:B--2---:R-:W-:Y:S05]  /*31a50*/  @!P0 BRA `(.L_x_2668) ;  /* 0xfffffffc00f08947 */ /* 0x004fea000383ffff */
[----:B------:R-:W-:Y:S05]  /*31a60*/  BRA `(.L_x_2834) ;  /* 0xffffffd4002c7947 */ /* 0x000fea000383ffff */
.L_x_2669:
[----:B--2---:R2:W3:Y:S02]  /*31a70*/  SYNCS.PHASECHK.TRANS64.TRYWAIT P0, [R7+URZ], R2 ;  /* 0x00000002070075a7 */ /* 0x0044e4000800017f */
[----:B---3--:R-:W-:Y:S05]  /*31a80*/  @!P0 NANOSLEEP.SYNCS 0x989680 ;  /* 0x009896800000895d */ /* 0x008fea0003900000 */
[----:B------:R-:W3:Y:S02]  /*31a90*/  @!P0 SYNCS.PHASECHK.TRANS64 P0, [R7+URZ], R2 ;  /* 0x00000002070085a7 */ /* 0x000ee4000800007f */
[----:B---3--:R-:W-:Y:S05]  /*31aa0*/  @!P0 BRA `(.L_x_2669) ;  /* 0xfffffffc00f08947 */ /* 0x008fea000383ffff */
[----:B------:R-:W-:Y:S05]  /*31ab0*/  BRA `(.L_x_2835) ;  /* 0xffffffd400207947 */ /* 0x000fea000383ffff */
.L_x_2671:
[----:B---3--:R3:W4:Y:S02]  /*31ac0*/  SYNCS.PHASECHK.TRANS64.TRYWAIT P0, [R4+URZ], R5 ;  /* 0x00000005040075a7 */ /* 0x008724000800017f */
[----:B----4-:R-:W-:Y:S05]  /*31ad0*/  @!P0 NANOSLEEP.SYNCS 0x989680 ;  /* 0x009896800000895d */ /* 0x010fea0003900000 */
[----:B------:R-:W4:Y:S02]  /*31ae0*/  @!P0 SYNCS.PHASECHK.TRANS64 P0, [R4+URZ], R5 ;  /* 0x00000005040085a7 */ /* 0x000f24000800007f */
[----:B----4-:R-:W-:Y:S05]  /*31af0*/  @!P0 BRA `(.L_x_2671) ;  /* 0xfffffffc00f08947 */ /* 0x010fea000383ffff */
[----:B------:R-:W-:Y:S05]  /*31b00*/  BRA `(.L_x_2836) ;  /* 0xffffffd400287947 */ /* 0x000fea000383ffff */
.L_x_2837:
        /* <DEDUP_REMOVED lines=15> */
.L_x_2847:


//--------------------- .nv.global.init           --------------------------
	.section	.nv.global.init,"aw",@progbits
.nv.global.init:
	.type		$str$23,@object
	.size		$str$23,($str$24 - $str$23)
$str$23:
        /*0000*/ 	.byte	0x28, 0x61, 0x64, 0x64, 0x72, 0x65, 0x73, 0x73, 0x20, 0x26, 0x20, 0x6d, 0x61, 0x73, 0x6b, 0x29
        /*0010*/ 	.byte	0x20, 0x3d, 0x3d, 0x20, 0x30, 0x00
	.type		$str$24,@object
	.size		$str$24,(__unnamed_9 - $str$24)
$str$24:
        /*0016*/ 	.byte	0x2f, 0x74, 0x6d, 0x70, 0x2f, 0x6f, 0x73, 0x73, 0x5f, 0x6b, 0x65, 0x72, 0x6e, 0x65, 0x6c, 0x73
        /*0026*/ 	.byte	0x5f, 0x73, 0x72, 0x63, 0x2f, 0x66, 0x6c, 0x61, 0x73, 0x68, 0x5f, 0x61, 0x74, 0x74, 0x65, 0x6e
        /*0036*/ 	.byte	0x74, 0x69, 0x6f, 0x6e, 0x2f, 0x63, 0x73, 0x72, 0x63, 0x2f, 0x63, 0x75, 0x74, 0x6c, 0x61, 0x73
        /*0046*/ 	.byte	0x73, 0x2f, 0x69, 0x6e, 0x63, 0x6c, 0x75, 0x64, 0x65, 0x2f, 0x63, 0x75, 0x74, 0x65, 0x2f, 0x70
        /*0056*/ 	.byte	0x6f, 0x69, 0x6e, 0x74, 0x65, 0x72, 0x5f, 0x66, 0x6c, 0x61, 0x67, 0x67, 0x65, 0x64, 0x2e, 0x68
        /*0066*/ 	.byte	0x70, 0x70, 0x00
	.type		__unnamed_9,@object
	.size		__unnamed_9,(__unnamed_5 - __unnamed_9)
__unnamed_9:
        /* <DEDUP_REMOVED lines=24> */
        /*01e9*/ 	.byte	0x00
	.type		__unnamed_5,@object
	.size		__unnamed_5,(__unnamed_4 - __unnamed_5)
__unnamed_5:
        /* <DEDUP_REMOVED lines=25> */
	.type		__unnamed_4,@object
	.size		__unnamed_4,(__unnamed_7 - __unnamed_4)
__unnamed_4:
        /* <DEDUP_REMOVED lines=25> */
	.type		__unnamed_7,@object
	.size		__unnamed_7,(__unnamed_8 - __unnamed_7)
__unnamed_7:
        /* <DEDUP_REMOVED lines=28> */
        /*06b2*/ 	.byte	0x3a, 0x43, 0x3c, 0x31, 0x36, 0x33, 0x38, 0x34, 0x3e, 0x3e, 0x3e, 0x3e, 0x3e, 0x5d, 0x00
	.type		__unnamed_8,@object
	.size		__unnamed_8,(__unnamed_3 - __unnamed_8)
__unnamed_8:
        /* <DEDUP_REMOVED lines=29> */
	.type		__unnamed_3,@object
	.size		__unnamed_3,(__unnamed_2 - __unnamed_3)
__unnamed_3:
        /* <DEDUP_REMOVED lines=29> */
	.type		__unnamed_2,@object
	.size		__unnamed_2,(__unnamed_6 - __unnamed_2)
__unnamed_2:
        /* <DEDUP_REMOVED lines=29> */
	.type		__unnamed_6,@object
	.size		__unnamed_6,(__unnamed_1 - __unnamed_6)
__unnamed_6:
        /* <DEDUP_REMOVED lines=30> */
	.type		__unnamed_1,@object
	.size		__unnamed_1,(.L_0 - __unnamed_1)
__unnamed_1:
        /* <DEDUP_REMOVED lines=29> */
        /*0fd1*/ 	.byte	0x5d, 0x00
.L_0:


//--------------------- .nv.shared._ZN7cutlass13device_kernelIN5flash11enable_sm90INS1_16FlashAttnFwdSm90INS1_25CollectiveMainloopFwdSm90ILi2EN4cute5tupleIJNS5_1CILi1EEES8_S8_EEENS6_IJNS7_ILi128EEENS7_ILi80EEENS7_ILi256EEEEEELi256ENS_10bfloat16_tEfNS_4arch4Sm90ELb0ELb0ELb1ELb0ELb0ELb0ELb0ELb1ELb1ELb0ELb0ELb0EEENS1_21CollectiveEpilogueFwdINS6_IJSA_SC_SB_EEES9_SE_SG_Li256ELb0ELb0ELb0ELb0EEENS1_29StaticPersistentTileSchedulerILb0EEEEEEEEEvNT_6ParamsE --------------------------
	.section	.nv.shared._ZN7cutlass13device_kernelIN5flash11enable_sm90INS1_16FlashAttnFwdSm90INS1_25CollectiveMainloopFwdSm90ILi2EN4cute5tupleIJNS5_1CILi1EEES8_S8_EEENS6_IJNS7_ILi128EEENS7_ILi80EEENS7_ILi256EEEEEELi256ENS_10bfloat16_tEfNS_4arch4Sm90ELb0ELb0ELb1ELb0ELb0ELb0ELb0ELb1ELb1ELb0ELb0ELb0EEENS1_21CollectiveEpilogueFwdINS6_IJSA_SC_SB_EEES9_SE_SG_Li256ELb0ELb0ELb0ELb0EEENS1_29StaticPersistentTileSchedulerILb0EEEEEEEEEvNT_6ParamsE,"aw",@nobits
	.sectionflags	@""
	.align	16
	.zero		1024


//--------------------- .nv.shared.reserved.0     --------------------------
	.section	.nv.shared.reserved.0,"aw",@nobits
	.weak		__nv_reservedSMEM_offset_0_alias
	.size		__nv_reservedSMEM_offset_0_alias, 0, 0
	.other		__nv_reservedSMEM_offset_0_alias,@"STO_CUDA_RESERVED_SHARED STV_DEFAULT"
__nv_reservedSMEM_offset_0_alias:
	.zero		0


//--------------------- .nv.global                --------------------------
	.section	.nv.global,"aw",@nobits
.nv.global:
	.type		_ZN74_INTERNAL_cb4ef094_38_flash_fwd_hdim256_bf16_softcap_sm90_cu_61719c98_45734cute1_E,@object
	.size		_ZN74_INTERNAL_cb4ef094_38_flash_fwd_hdim256_bf16_softcap_sm90_cu_61719c98_45734cute1_E,(_ZN74_INTERNAL_cb4ef094_38_flash_fwd_hdim256_bf16_softcap_sm90_cu_61719c98_45734cuda3std3__45__cpo6cbeginE - _ZN74_INTERNAL_cb4ef094_38_flash_fwd_hdim256_bf16_softcap_sm90_cu_61719c98_45734cute1_E)
_ZN74_INTERNAL_cb4ef094_38_flash_fwd_hdim256_bf16_softcap_sm90_cu_61719c98_45734cute1_E:
	.zero		1
	.type		_ZN74_INTERNAL_cb4ef094_38_flash_fwd_hdim256_bf16_softcap_sm90_cu_61719c98_45734cuda3std3__45__cpo6cbeginE,@object
	.size		_ZN74_INTERNAL_cb4ef094_38_flash_fwd_hdim256_bf16_softcap_sm90_cu_61719c98_45734cuda3std3__45__cpo6cbeginE,(_ZN74_INTERNAL_cb4ef094_38_flash_fwd_hdim256_bf16_softcap_sm90_cu_61719c98_45734cuda3std3__48in_placeE - _ZN74_INTERNAL_cb4ef094_38_flash_fwd_hdim256_bf16_softcap_sm90_cu_61719c98_45734cuda3std3__45__cpo6cbeginE)
_ZN74_INTERNAL_cb4ef094_38_flash_fwd_hdim256_bf16_softcap_sm90_cu_61719c98_45734cuda3std3__45__cpo6cbeginE:
	.zero		1
	.type		_ZN74_INTERNAL_cb4ef094_38_flash_fwd_hdim256_bf16_softcap_sm90_cu_61719c98_45734cuda3std3__48in_placeE,@object
	.size		_ZN74_INTERNAL_cb4ef094_38_flash_fwd_hdim256_bf16_softcap_sm90_cu_61719c98_45734cuda3std3__48in_placeE,(_ZN74_INTERNAL_cb4ef094_38_flash_fwd_hdim256_bf16_softcap_sm90_cu_61719c98_45734cuda3std6ranges3__45__cpo9iter_moveE - _ZN74_INTERNAL_cb4ef094_38_flash_fwd_hdim256_bf16_softcap_sm90_cu_61719c98_45734cuda3std3__48in_placeE)
_ZN74_INTERNAL_cb4ef094_38_flash_fwd_hdim256_bf16_softcap_sm90_cu_61719c98_45734cuda3std3__48in_placeE:
	.zero		1
	.type		_ZN74_INTERNAL_cb4ef094_38_flash_fwd_hdim256_bf16_softcap_sm90_cu_61719c98_45734cuda3std6ranges3__45__cpo9iter_moveE,@object
	.size		_ZN74_INTERNAL_cb4ef094_38_flash_fwd_hdim256_bf16_softcap_sm90_cu_61719c98_45734cuda3std6ranges3__45__cpo9iter_moveE,(_ZN74_INTERNAL_cb4ef094_38_flash_fwd_hdim256_bf16_softcap_sm90_cu_61719c98_45734cuda3std3__45__cpo5beginE - _ZN74_INTERNAL_cb4ef094_38_flash_fwd_hdim256_bf16_softcap_sm90_cu_61719c98_45734cuda3std6ranges3__45__cpo9iter_moveE)
_ZN74_INTERNAL_cb4ef094_38_flash_fwd_hdim256_bf16_softcap_sm90_cu_61719c98_45734cuda3std6ranges3__45__cpo9iter_moveE:
	.zero		1
	.type		_ZN74_INTERNAL_cb4ef094_38_flash_fwd_hdim256_bf16_softcap_sm90_cu_61719c98_45734cuda3std3__45__cpo5beginE,@object
	.size		_ZN74_INTERNAL_cb4ef094_38_flash_fwd_hdim256_bf16_softcap_sm90_cu_61719c98_45734cuda3std3__45__cpo5beginE,(_ZN74_INTERNAL_cb4ef094_38_flash_fwd_hdim256_bf16_softcap_sm90_cu_61719c98_45734cuda3std3__476_GLOBAL__N__cb4ef094_38_flash_fwd_hdim256_bf16_softcap_sm90_cu_61719c98_45736ignoreE - _ZN74_INTERNAL_cb4ef094_38_flash_fwd_hdim256_bf16_softcap_sm90_cu_61719c98_45734cuda3std3__45__cpo5beginE)
_ZN74_INTERNAL_cb4ef094_38_flash_fwd_hdim256_bf16_softcap_sm90_cu_61719c98_45734cuda3std3__45__cpo5beginE:
	.zero		1
	.type		_ZN74_INTERNAL_cb4ef094_38_flash_fwd_hdim256_bf16_softcap_sm90_cu_61719c98_45734cuda3std3__476_GLOBAL__N__cb4ef094_38_flash_fwd_hdim256_bf16_softcap_sm90_cu_61719c98_45736ignoreE,@object
	.size		_ZN74_INTERNAL_cb4ef094_38_flash_fwd_hdim256_bf16_softcap_sm90_cu_61719c98_45734cuda3std3__476_GLOBAL__N__cb4ef094_38_flash_fwd_hdim256_bf16_softcap_sm90_cu_61719c98_45736ignoreE,(_ZN74_INTERNAL_cb4ef094_38_flash_fwd_hdim256_bf16_softcap_sm90_cu_61719c98_45734cute7productE - _ZN74_INTERNAL_cb4ef094_38_flash_fwd_hdim256_bf16_softcap_sm90_cu_61719c98_45734cuda3std3__476_GLOBAL__N__cb4ef094_38_flash_fwd_hdim256_bf16_softcap_sm90_cu_61719c98_45736ignoreE)
_ZN74_INTERNAL_cb4ef094_38_flash_fwd_hdim256_bf16_softcap_sm90_cu_61719c98_45734cuda3std3__476_GLOBAL__N__cb4ef094_38_flash_fwd_hdim256_bf16_softcap_sm90_cu_61719c98_45736ignoreE:
	.zero		1
	.type		_ZN74_INTERNAL_cb4ef094_38_flash_fwd_hdim256_bf16_softcap_sm90_cu_61719c98_45734cute7productE,@object
	.size		_ZN74_INTERNAL_cb4ef094_38_flash_fwd_hdim256_bf16_softcap_sm90_cu_61719c98_45734cute7productE,(_ZN74_INTERNAL_cb4ef094_38_flash_fwd_hdim256_bf16_softcap_sm90_cu_61719c98_45734cuda3std3__45__cpo3endE - _ZN74_INTERNAL_cb4ef094_38_flash_fwd_hdim256_bf16_softcap_sm90_cu_61719c98_45734cute7productE)
_ZN74_INTERNAL_cb4ef094_38_flash_fwd_hdim256_bf16_softcap_sm90_cu_61719c98_45734cute7productE:
	.zero		1
	.type		_ZN74_INTERNAL_cb4ef094_38_flash_fwd_hdim256_bf16_softcap_sm90_cu_61719c98_45734cuda3std3__45__cpo3endE,@object
	.size		_ZN74_INTERNAL_cb4ef094_38_flash_fwd_hdim256_bf16_softcap_sm90_cu_61719c98_45734cuda3std3__45__cpo3endE,(_ZN74_INTERNAL_cb4ef094_38_flash_fwd_hdim256_bf16_softcap_sm90_cu_61719c98_45734cuda3std3__419piecewise_constructE - _ZN74_INTERNAL_cb4ef094_38_flash_fwd_hdim256_bf16_softcap_sm90_cu_61719c98_45734cuda3std3__45__cpo3endE)
_ZN74_INTERNAL_cb4ef094_38_flash_fwd_hdim256_bf16_softcap_sm90_cu_61719c98_45734cuda3std3__45__cpo3endE:
	.zero		1
	.type		_ZN74_INTERNAL_cb4ef094_38_flash_fwd_hdim256_bf16_softcap_sm90_cu_61719c98_45734cuda3std3__419piecewise_constructE,@object
	.size		_ZN74_INTERNAL_cb4ef094_38_flash_fwd_hdim256_bf16_softcap_sm90_cu_61719c98_45734cuda3std3__419piecewise_constructE,(_ZN74_INTERNAL_cb4ef094_38_flash_fwd_hdim256_bf16_softcap_sm90_cu_61719c98_45734cuda3std3__45__cpo4cendE - _ZN74_INTERNAL_cb4ef094_38_flash_fwd_hdim256_bf16_softcap_sm90_cu_61719c98_45734cuda3std3__419piecewise_constructE)
_ZN74_INTERNAL_cb4ef094_38_flash_fwd_hdim256_bf16_softcap_sm90_cu_61719c98_45734cuda3std3__419piecewise_constructE:
	.zero		1
	.type		_ZN74_INTERNAL_cb4ef094_38_flash_fwd_hdim256_bf16_softcap_sm90_cu_61719c98_45734cuda3std3__45__cpo4cendE,@object
	.size		_ZN74_INTERNAL_cb4ef094_38_flash_fwd_hdim256_bf16_softcap_sm90_cu_61719c98_45734cuda3std3__45__cpo4cendE,(_ZN74_INTERNAL_cb4ef094_38_flash_fwd_hdim256_bf16_softcap_sm90_cu_61719c98_45734cuda3std6ranges3__45__cpo4swapE - _ZN74_INTERNAL_cb4ef094_38_flash_fwd_hdim256_bf16_softcap_sm90_cu_61719c98_45734cuda3std3__45__cpo4cendE)
_ZN74_INTERNAL_cb4ef094_38_flash_fwd_hdim256_bf16_softcap_sm90_cu_61719c98_45734cuda3std3__45__cpo4cendE:
	.zero		1
	.type		_ZN74_INTERNAL_cb4ef094_38_flash_fwd_hdim256_bf16_softcap_sm90_cu_61719c98_45734cuda3std6ranges3__45__cpo4swapE,@object
	.size		_ZN74_INTERNAL_cb4ef094_38_flash_fwd_hdim256_bf16_softcap_sm90_cu_61719c98_45734cuda3std6ranges3__45__cpo4swapE,(.L_16 - _ZN74_INTERNAL_cb4ef094_38_flash_fwd_hdim256_bf16_softcap_sm90_cu_61719c98_45734cuda3std6ranges3__45__cpo4swapE)
_ZN74_INTERNAL_cb4ef094_38_flash_fwd_hdim256_bf16_softcap_sm90_cu_61719c98_45734cuda3std6ranges3__45__cpo4swapE:
	.zero		1
.L_16:


//--------------------- .nv.shared._ZN7cutlass13device_kernelIN5flash11enable_sm90INS1_16FlashAttnFwdSm90INS1_25CollectiveMainloopFwdSm90ILi2EN4cute5tupleIJNS5_1CILi2EEENS7_ILi1EEES9_EEENS6_IJNS7_ILi128EEENS7_ILi80EEENS7_ILi256EEEEEELi256ENS_10bfloat16_tEfNS_4arch4Sm90ELb0ELb0ELb1ELb0ELb0ELb0ELb0ELb1ELb1ELb0ELb0ELb0EEENS1_21CollectiveEpilogueFwdINS6_IJSB_SD_SC_EEESA_SF_SH_Li256ELb0ELb0ELb0ELb0EEENS1_29StaticPersistentTileSchedulerILb0EEEEEEEEEvNT_6ParamsE --------------------------
	.section	.nv.shared._ZN7cutlass13device_kernelIN5flash11enable_sm90INS1_16FlashAttnFwdSm90INS1_25CollectiveMainloopFwdSm90ILi2EN4cute5tupleIJNS5_1CILi2EEENS7_ILi1EEES9_EEENS6_IJNS7_ILi128EEENS7_ILi80EEENS7_ILi256EEEEEELi256ENS_10bfloat16_tEfNS_4arch4Sm90ELb0ELb0ELb1ELb0ELb0ELb0ELb0ELb1ELb1ELb0ELb0ELb0EEENS1_21CollectiveEpilogueFwdINS6_IJSB_SD_SC_EEESA_SF_SH_Li256ELb0ELb0ELb0ELb0EEENS1_29StaticPersistentTileSchedulerILb0EEEEEEEEEvNT_6ParamsE,"aw",@nobits
	.sectionflags	@""
	.align	16
	.zero		1024


//--------------------- .nv.shared._ZN7cutlass13device_kernelIN5flash11enable_sm90INS1_16FlashAttnFwdSm90INS1_25CollectiveMainloopFwdSm90ILi2EN4cute5tupleIJNS5_1CILi1EEES8_S8_EEENS6_IJNS7_ILi128EEENS7_ILi80EEENS7_ILi256EEEEEELi256ENS_10bfloat16_tEfNS_4arch4Sm90ELb0ELb0ELb1ELb1ELb0ELb0ELb0ELb1ELb1ELb0ELb0ELb0EEENS1_21CollectiveEpilogueFwdINS6_IJSA_SC_SB_EEES9_SE_SG_Li256ELb1ELb0ELb0ELb0EEENS1_36VarlenDynamicPersistentTileSchedulerILi128ELi80ELi256ELi32ELb0ELb0ELb1ELb0ELb1ELb1EEEEEEEEEvNT_6ParamsE --------------------------
	.section	.nv.shared._ZN7cutlass13device_kernelIN5flash11enable_sm90INS1_16FlashAttnFwdSm90INS1_25CollectiveMainloopFwdSm90ILi2EN4cute5tupleIJNS5_1CILi1EEES8_S8_EEENS6_IJNS7_ILi128EEENS7_ILi80EEENS7_ILi256EEEEEELi256ENS_10bfloat16_tEfNS_4arch4Sm90ELb0ELb0ELb1ELb1ELb0ELb0ELb0ELb1ELb1ELb0ELb0ELb0EEENS1_21CollectiveEpilogueFwdINS6_IJSA_SC_SB_EEES9_SE_SG_Li256ELb1ELb0ELb0ELb0EEENS1_36VarlenDynamicPersistentTileSchedulerILi128ELi80ELi256ELi32ELb0ELb0ELb1ELb0ELb1ELb1EEEEEEEEEvNT_6ParamsE,"aw",@nobits
	.sectionflags	@""
	.align	16
	.zero		1024


//--------------------- .nv.shared._ZN7cutlass13device_kernelIN5flash11enable_sm90INS1_16FlashAttnFwdSm90INS1_25CollectiveMainloopFwdSm90ILi2EN4cute5tupleIJNS5_1CILi1EEES8_S8_EEENS6_IJNS7_ILi128EEENS7_ILi80EEENS7_ILi256EEEEEELi256ENS_10bfloat16_tEfNS_4arch4Sm90ELb0ELb0ELb1ELb1ELb0ELb1ELb0ELb1ELb1ELb0ELb0ELb0EEENS1_21CollectiveEpilogueFwdINS6_IJSA_SC_SB_EEES9_SE_SG_Li256ELb1ELb0ELb0ELb0EEENS1_36VarlenDynamicPersistentTileSchedulerILi128ELi80ELi256ELi32ELb0ELb0ELb1ELb0ELb1ELb1EEEEEEEEEvNT_6ParamsE --------------------------
	.section	.nv.shared._ZN7cutlass13device_kernelIN5flash11enable_sm90INS1_16FlashAttnFwdSm90INS1_25CollectiveMainloopFwdSm90ILi2EN4cute5tupleIJNS5_1CILi1EEES8_S8_EEENS6_IJNS7_ILi128EEENS7_ILi80EEENS7_ILi256EEEEEELi256ENS_10bfloat16_tEfNS_4arch4Sm90ELb0ELb0ELb1ELb1ELb0ELb1ELb0ELb1ELb1ELb0ELb0ELb0EEENS1_21CollectiveEpilogueFwdINS6_IJSA_SC_SB_EEES9_SE_SG_Li256ELb1ELb0ELb0ELb0EEENS1_36VarlenDynamicPersistentTileSchedulerILi128ELi80ELi256ELi32ELb0ELb0ELb1ELb0ELb1ELb1EEEEEEEEEvNT_6ParamsE,"aw",@nobits
	.sectionflags	@""
	.align	16
	.zero		1024


//--------------------- .nv.shared._ZN7cutlass13device_kernelIN5flash11enable_sm90INS1_16FlashAttnFwdSm90INS1_25CollectiveMainloopFwdSm90ILi2EN4cute5tupleIJNS5_1CILi1EEES8_S8_EEENS6_IJNS7_ILi128EEENS7_ILi64EEENS7_ILi256EEEEEELi256ENS_10bfloat16_tEfNS_4arch4Sm90ELb0ELb1ELb1ELb0ELb0ELb0ELb0ELb1ELb1ELb0ELb0ELb0EEENS1_21CollectiveEpilogueFwdINS6_IJSA_SC_SB_EEES9_SE_SG_Li256ELb0ELb0ELb0ELb0EEENS1_30DynamicPersistentTileSchedulerILi256ELi32ELb0ELb0ELb1EEEEEEEEEvNT_6ParamsE --------------------------
	.section	.nv.shared._ZN7cutlass13device_kernelIN5flash11enable_sm90INS1_16FlashAttnFwdSm90INS1_25CollectiveMainloopFwdSm90ILi2EN4cute5tupleIJNS5_1CILi1EEES8_S8_EEENS6_IJNS7_ILi128EEENS7_ILi64EEENS7_ILi256EEEEEELi256ENS_10bfloat16_tEfNS_4arch4Sm90ELb0ELb1ELb1ELb0ELb0ELb0ELb0ELb1ELb1ELb0ELb0ELb0EEENS1_21CollectiveEpilogueFwdINS6_IJSA_SC_SB_EEES9_SE_SG_Li256ELb0ELb0ELb0ELb0EEENS1_30DynamicPersistentTileSchedulerILi256ELi32ELb0ELb0ELb1EEEEEEEEEvNT_6ParamsE,"aw",@nobits
	.sectionflags	@""
	.align	16
	.zero		1024


//--------------------- .nv.shared._ZN7cutlass13device_kernelIN5flash11enable_sm90INS1_16FlashAttnFwdSm90INS1_25CollectiveMainloopFwdSm90ILi2EN4cute5tupleIJNS5_1CILi1EEES8_S8_EEENS6_IJNS7_ILi128EEENS7_ILi64EEENS7_ILi256EEEEEELi256ENS_10bfloat16_tEfNS_4arch4Sm90ELb0ELb1ELb1ELb1ELb0ELb0ELb0ELb1ELb1ELb0ELb0ELb0EEENS1_21CollectiveEpilogueFwdINS6_IJSA_SC_SB_EEES9_SE_SG_Li256ELb1ELb0ELb0ELb0EEENS1_36VarlenDynamicPersistentTileSchedulerILi128ELi64ELi256ELi32ELb0ELb0ELb1ELb1ELb0ELb1EEEEEEEEEvNT_6ParamsE --------------------------
	.section	.nv.shared._ZN7cutlass13device_kernelIN5flash11enable_sm90INS1_16FlashAttnFwdSm90INS1_25CollectiveMainloopFwdSm90ILi2EN4cute5tupleIJNS5_1CILi1EEES8_S8_EEENS6_IJNS7_ILi128EEENS7_ILi64EEENS7_ILi256EEEEEELi256ENS_10bfloat16_tEfNS_4arch4Sm90ELb0ELb1ELb1ELb1ELb0ELb0ELb0ELb1ELb1ELb0ELb0ELb0EEENS1_21CollectiveEpilogueFwdINS6_IJSA_SC_SB_EEES9_SE_SG_Li256ELb1ELb0ELb0ELb0EEENS1_36VarlenDynamicPersistentTileSchedulerILi128ELi64ELi256ELi32ELb0ELb0ELb1ELb1ELb0ELb1EEEEEEEEEvNT_6ParamsE,"aw",@nobits
	.sectionflags	@""
	.align	16
	.zero		1024


//--------------------- .nv.shared._ZN7cutlass13device_kernelIN5flash11enable_sm90INS1_16FlashAttnFwdSm90INS1_25CollectiveMainloopFwdSm90ILi2EN4cute5tupleIJNS5_1CILi1EEES8_S8_EEENS6_IJNS7_ILi128EEENS7_ILi64EEENS7_ILi256EEEEEELi256ENS_10bfloat16_tEfNS_4arch4Sm90ELb0ELb1ELb1ELb1ELb0ELb1ELb0ELb1ELb1ELb0ELb0ELb0EEENS1_21CollectiveEpilogueFwdINS6_IJSA_SC_SB_EEES9_SE_SG_Li256ELb1ELb0ELb0ELb0EEENS1_36VarlenDynamicPersistentTileSchedulerILi128ELi64ELi256ELi32ELb0ELb0ELb1ELb1ELb0ELb1EEEEEEEEEvNT_6ParamsE --------------------------
	.section	.nv.shared._ZN7cutlass13device_kernelIN5flash11enable_sm90INS1_16FlashAttnFwdSm90INS1_25CollectiveMainloopFwdSm90ILi2EN4cute5tupleIJNS5_1CILi1EEES8_S8_EEENS6_IJNS7_ILi128EEENS7_ILi64EEENS7_ILi256EEEEEELi256ENS_10bfloat16_tEfNS_4arch4Sm90ELb0ELb1ELb1ELb1ELb0ELb1ELb0ELb1ELb1ELb0ELb0ELb0EEENS1_21CollectiveEpilogueFwdINS6_IJSA_SC_SB_EEES9_SE_SG_Li256ELb1ELb0ELb0ELb0EEENS1_36VarlenDynamicPersistentTileSchedulerILi128ELi64ELi256ELi32ELb0ELb0ELb1ELb1ELb0ELb1EEEEEEEEEvNT_6ParamsE,"aw",@nobits
	.sectionflags	@""
	.align	16
	.zero		1024


//--------------------- .nv.shared._ZN7cutlass13device_kernelIN5flash11enable_sm90INS1_16FlashAttnFwdSm90INS1_25CollectiveMainloopFwdSm90ILi2EN4cute5tupleIJNS5_1CILi1EEES8_S8_EEENS6_IJNS7_ILi128EEENS7_ILi80EEENS7_ILi256EEEEEELi256ENS_10bfloat16_tEfNS_4arch4Sm90ELb1ELb0ELb1ELb0ELb0ELb0ELb0ELb1ELb1ELb0ELb0ELb0EEENS1_21CollectiveEpilogueFwdINS6_IJSA_SC_SB_EEES9_SE_SG_Li256ELb0ELb0ELb0ELb0EEENS1_30DynamicPersistentTileSchedulerILi256ELi32ELb0ELb0ELb1EEEEEEEEEvNT_6ParamsE --------------------------
	.section	.nv.shared._ZN7cutlass13device_kernelIN5flash11enable_sm90INS1_16FlashAttnFwdSm90INS1_25CollectiveMainloopFwdSm90ILi2EN4cute5tupleIJNS5_1CILi1EEES8_S8_EEENS6_IJNS7_ILi128EEENS7_ILi80EEENS7_ILi256EEEEEELi256ENS_10bfloat16_tEfNS_4arch4Sm90ELb1ELb0ELb1ELb0ELb0ELb0ELb0ELb1ELb1ELb0ELb0ELb0EEENS1_21CollectiveEpilogueFwdINS6_IJSA_SC_SB_EEES9_SE_SG_Li256ELb0ELb0ELb0ELb0EEENS1_30DynamicPersistentTileSchedulerILi256ELi32ELb0ELb0ELb1EEEEEEEEEvNT_6ParamsE,"aw",@nobits
	.sectionflags	@""
	.align	16
	.zero		1024


//--------------------- .nv.shared._ZN7cutlass13device_kernelIN5flash11enable_sm90INS1_16FlashAttnFwdSm90INS1_25CollectiveMainloopFwdSm90ILi2EN4cute5tupleIJNS5_1CILi1EEES8_S8_EEENS6_IJNS7_ILi128EEENS7_ILi80EEENS7_ILi256EEEEEELi256ENS_10bfloat16_tEfNS_4arch4Sm90ELb1ELb0ELb1ELb1ELb0ELb0ELb0ELb1ELb1ELb0ELb0ELb0EEENS1_21CollectiveEpilogueFwdINS6_IJSA_SC_SB_EEES9_SE_SG_Li256ELb1ELb0ELb0ELb0EEENS1_36VarlenDynamicPersistentTileSchedulerILi128ELi80ELi256ELi32ELb0ELb0ELb1ELb1ELb1ELb1EEEEEEEEEvNT_6ParamsE --------------------------
	.section	.nv.shared._ZN7cutlass13device_kernelIN5flash11enable_sm90INS1_16FlashAttnFwdSm90INS1_25CollectiveMainloopFwdSm90ILi2EN4cute5tupleIJNS5_1CILi1EEES8_S8_EEENS6_IJNS7_ILi128EEENS7_ILi80EEENS7_ILi256EEEEEELi256ENS_10bfloat16_tEfNS_4arch4Sm90ELb1ELb0ELb1ELb1ELb0ELb0ELb0ELb1ELb1ELb0ELb0ELb0EEENS1_21CollectiveEpilogueFwdINS6_IJSA_SC_SB_EEES9_SE_SG_Li256ELb1ELb0ELb0ELb0EEENS1_36VarlenDynamicPersistentTileSchedulerILi128ELi80ELi256ELi32ELb0ELb0ELb1ELb1ELb1ELb1EEEEEEEEEvNT_6ParamsE,"aw",@nobits
	.sectionflags	@""
	.align	16
	.zero		1024


//--------------------- .nv.shared._ZN7cutlass13device_kernelIN5flash11enable_sm90INS1_16FlashAttnFwdSm90INS1_25CollectiveMainloopFwdSm90ILi2EN4cute5tupleIJNS5_1CILi1EEES8_S8_EEENS6_IJNS7_ILi128EEENS7_ILi80EEENS7_ILi256EEEEEELi256ENS_10bfloat16_tEfNS_4arch4Sm90ELb1ELb0ELb1ELb1ELb0ELb1ELb0ELb1ELb1ELb0ELb0ELb0EEENS1_21CollectiveEpilogueFwdINS6_IJSA_SC_SB_EEES9_SE_SG_Li256ELb1ELb0ELb0ELb0EEENS1_36VarlenDynamicPersistentTileSchedulerILi128ELi80ELi256ELi32ELb0ELb0ELb1ELb1ELb1ELb1EEEEEEEEEvNT_6ParamsE --------------------------
	.section	.nv.shared._ZN7cutlass13device_kernelIN5flash11enable_sm90INS1_16FlashAttnFwdSm90INS1_25CollectiveMainloopFwdSm90ILi2EN4cute5tupleIJNS5_1CILi1EEES8_S8_EEENS6_IJNS7_ILi128EEENS7_ILi80EEENS7_ILi256EEEEEELi256ENS_10bfloat16_tEfNS_4arch4Sm90ELb1ELb0ELb1ELb1ELb0ELb1ELb0ELb1ELb1ELb0ELb0ELb0EEENS1_21CollectiveEpilogueFwdINS6_IJSA_SC_SB_EEES9_SE_SG_Li256ELb1ELb0ELb0ELb0EEENS1_36VarlenDynamicPersistentTileSchedulerILi128ELi80ELi256ELi32ELb0ELb0ELb1ELb1ELb1ELb1EEEEEEEEEvNT_6ParamsE,"aw",@nobits
	.sectionflags	@""
	.align	16
	.zero		1024


//--------------------- .nv.constant0._ZN7cutlass13device_kernelIN5flash11enable_sm90INS1_16FlashAttnFwdSm90INS1_25CollectiveMainloopFwdSm90ILi2EN4cute5tupleIJNS5_1CILi1EEES8_S8_EEENS6_IJNS7_ILi128EEENS7_ILi80EEENS7_ILi256EEEEEELi256ENS_10bfloat16_tEfNS_4arch4Sm90ELb0ELb0ELb1ELb0ELb0ELb0ELb0ELb1ELb1ELb0ELb0ELb0EEENS1_21CollectiveEpilogueFwdINS6_IJSA_SC_SB_EEES9_SE_SG_Li256ELb0ELb0ELb0ELb0EEENS1_29StaticPersistentTileSchedulerILb0EEEEEEEEEvNT_6ParamsE --------------------------
	.section	.nv.constant0._ZN7cutlass13device_kernelIN5flash11enable_sm90INS1_16FlashAttnFwdSm90INS1_25CollectiveMainloopFwdSm90ILi2EN4cute5tupleIJNS5_1CILi1EEES8_S8_EEENS6_IJNS7_ILi128EEENS7_ILi80EEENS7_ILi256EEEEEELi256ENS_10bfloat16_tEfNS_4arch4Sm90ELb0ELb0ELb1ELb0ELb0ELb0ELb0ELb1ELb1ELb0ELb0ELb0EEENS1_21CollectiveEpilogueFwdINS6_IJSA_SC_SB_EEES9_SE_SG_Li256ELb0ELb0ELb0ELb0EEENS1_29StaticPersistentTileSchedulerILb0EEEEEEEEEvNT_6ParamsE,"a",@progbits
	.sectionflags	@""
	.align	4
.nv.constant0._ZN7cutlass13device_kernelIN5flash11enable_sm90INS1_16FlashAttnFwdSm90INS1_25CollectiveMainloopFwdSm90ILi2EN4cute5tupleIJNS5_1CILi1EEES8_S8_EEENS6_IJNS7_ILi128EEENS7_ILi80EEENS7_ILi256EEEEEELi256ENS_10bfloat16_tEfNS_4arch4Sm90ELb0ELb0ELb1ELb0ELb0ELb0ELb0ELb1ELb1ELb0ELb0ELb0EEENS1_21CollectiveEpilogueFwdINS6_IJSA_SC_SB_EEES9_SE_SG_Li256ELb0ELb0ELb0ELb0EEENS1_29StaticPersistentTileSchedulerILb0EEEEEEEEEvNT_6ParamsE:
	.zero		3584


//--------------------- .nv.constant0._ZN7cutlass13device_kernelIN5flash11enable_sm90INS1_16FlashAttnFwdSm90INS1_25CollectiveMainloopFwdSm90ILi2EN4cute5tupleIJNS5_1CILi2EEENS7_ILi1EEES9_EEENS6_IJNS7_ILi128EEENS7_ILi80EEENS7_ILi256EEEEEELi256ENS_10bfloat16_tEfNS_4arch4Sm90ELb0ELb0ELb1ELb0ELb0ELb0ELb0ELb1ELb1ELb0ELb0ELb0EEENS1_21CollectiveEpilogueFwdINS6_IJSB_SD_SC_EEESA_SF_SH_Li256ELb0ELb0ELb0ELb0EEENS1_29StaticPersistentTileSchedulerILb0EEEEEEEEEvNT_6ParamsE --------------------------
	.section	.nv.constant0._ZN7cutlass13device_kernelIN5flash11enable_sm90INS1_16FlashAttnFwdSm90INS1_25CollectiveMainloopFwdSm90ILi2EN4cute5tupleIJNS5_1CILi2EEENS7_ILi1EEES9_EEENS6_IJNS7_ILi128EEENS7_ILi80EEENS7_ILi256EEEEEELi256ENS_10bfloat16_tEfNS_4arch4Sm90ELb0ELb0ELb1ELb0ELb0ELb0ELb0ELb1ELb1ELb0ELb0ELb0EEENS1_21CollectiveEpilogueFwdINS6_IJSB_SD_SC_EEESA_SF_SH_Li256ELb0ELb0ELb0ELb0EEENS1_29StaticPersistentTileSchedulerILb0EEEEEEEEEvNT_6ParamsE,"a",@progbits
	.sectionflags	@""
	.align	4
.nv.constant0._ZN7cutlass13device_kernelIN5flash11enable_sm90INS1_16FlashAttnFwdSm90INS1_25CollectiveMainloopFwdSm90ILi2EN4cute5tupleIJNS5_1CILi2EEENS7_ILi1EEES9_EEENS6_IJNS7_ILi128EEENS7_ILi80EEENS7_ILi256EEEEEELi256ENS_10bfloat16_tEfNS_4arch4Sm90ELb0ELb0ELb1ELb0ELb0ELb0ELb0ELb1ELb1ELb0ELb0ELb0EEENS1_21CollectiveEpilogueFwdINS6_IJSB_SD_SC_EEESA_SF_SH_Li256ELb0ELb0ELb0ELb0EEENS1_29StaticPersistentTileSchedulerILb0EEEEEEEEEvNT_6ParamsE:
	.zero		3584


//--------------------- .nv.constant0._ZN7cutlass13device_kernelIN5flash11enable_sm90INS1_16FlashAttnFwdSm90INS1_25CollectiveMainloopFwdSm90ILi2EN4cute5tupleIJNS5_1CILi1EEES8_S8_EEENS6_IJNS7_ILi128EEENS7_ILi80EEENS7_ILi256EEEEEELi256ENS_10bfloat16_tEfNS_4arch4Sm90ELb0ELb0ELb1ELb1ELb0ELb0ELb0ELb1ELb1ELb0ELb0ELb0EEENS1_21CollectiveEpilogueFwdINS6_IJSA_SC_SB_EEES9_SE_SG_Li256ELb1ELb0ELb0ELb0EEENS1_36VarlenDynamicPersistentTileSchedulerILi128ELi80ELi256ELi32ELb0ELb0ELb1ELb0ELb1ELb1EEEEEEEEEvNT_6ParamsE --------------------------
	.section	.nv.constant0._ZN7cutlass13device_kernelIN5flash11enable_sm90INS1_16FlashAttnFwdSm90INS1_25CollectiveMainloopFwdSm90ILi2EN4cute5tupleIJNS5_1CILi1EEES8_S8_EEENS6_IJNS7_ILi128EEENS7_ILi80EEENS7_ILi256EEEEEELi256ENS_10bfloat16_tEfNS_4arch4Sm90ELb0ELb0ELb1ELb1ELb0ELb0ELb0ELb1ELb1ELb0ELb0ELb0EEENS1_21CollectiveEpilogueFwdINS6_IJSA_SC_SB_EEES9_SE_SG_Li256ELb1ELb0ELb0ELb0EEENS1_36VarlenDynamicPersistentTileSchedulerILi128ELi80ELi256ELi32ELb0ELb0ELb1ELb0ELb1ELb1EEEEEEEEEvNT_6ParamsE,"a",@progbits
	.sectionflags	@""
	.align	4
.nv.constant0._ZN7cutlass13device_kernelIN5flash11enable_sm90INS1_16FlashAttnFwdSm90INS1_25CollectiveMainloopFwdSm90ILi2EN4cute5tupleIJNS5_1CILi1EEES8_S8_EEENS6_IJNS7_ILi128EEENS7_ILi80EEENS7_ILi256EEEEEELi256ENS_10bfloat16_tEfNS_4arch4Sm90ELb0ELb0ELb1ELb1ELb0ELb0ELb0ELb1ELb1ELb0ELb0ELb0EEENS1_21CollectiveEpilogueFwdINS6_IJSA_SC_SB_EEES9_SE_SG_Li256ELb1ELb0ELb0ELb0EEENS1_36VarlenDynamicPersistentTileSchedulerILi128ELi80ELi256ELi32ELb0ELb0ELb1ELb0ELb1ELb1EEEEEEEEEvNT_6ParamsE:
	.zero		3200


//--------------------- .nv.constant0._ZN7cutlass13device_kernelIN5flash11enable_sm90INS1_16FlashAttnFwdSm90INS1_25CollectiveMainloopFwdSm90ILi2EN4cute5tupleIJNS5_1CILi1EEES8_S8_EEENS6_IJNS7_ILi128EEENS7_ILi80EEENS7_ILi256EEEEEELi256ENS_10bfloat16_tEfNS_4arch4Sm90ELb0ELb0ELb1ELb1ELb0ELb1ELb0ELb1ELb1ELb0ELb0ELb0EEENS1_21CollectiveEpilogueFwdINS6_IJSA_SC_SB_EEES9_SE_SG_Li256ELb1ELb0ELb0ELb0EEENS1_36VarlenDynamicPersistentTileSchedulerILi128ELi80ELi256ELi32ELb0ELb0ELb1ELb0ELb1ELb1EEEEEEEEEvNT_6ParamsE --------------------------
	.section	.nv.constant0._ZN7cutlass13device_kernelIN5flash11enable_sm90INS1_16FlashAttnFwdSm90INS1_25CollectiveMainloopFwdSm90ILi2EN4cute5tupleIJNS5_1CILi1EEES8_S8_EEENS6_IJNS7_ILi128EEENS7_ILi80EEENS7_ILi256EEEEEELi256ENS_10bfloat16_tEfNS_4arch4Sm90ELb0ELb0ELb1ELb1ELb0ELb1ELb0ELb1ELb1ELb0ELb0ELb0EEENS1_21CollectiveEpilogueFwdINS6_IJSA_SC_SB_EEES9_SE_SG_Li256ELb1ELb0ELb0ELb0EEENS1_36VarlenDynamicPersistentTileSchedulerILi128ELi80ELi256ELi32ELb0ELb0ELb1ELb0ELb1ELb1EEEEEEEEEvNT_6ParamsE,"a",@progbits
	.sectionflags	@""
	.align	4
.nv.constant0._ZN7cutlass13device_kernelIN5flash11enable_sm90INS1_16FlashAttnFwdSm90INS1_25CollectiveMainloopFwdSm90ILi2EN4cute5tupleIJNS5_1CILi1EEES8_S8_EEENS6_IJNS7_ILi128EEENS7_ILi80EEENS7_ILi256EEEEEELi256ENS_10bfloat16_tEfNS_4arch4Sm90ELb0ELb0ELb1ELb1ELb0ELb1ELb0ELb1ELb1ELb0ELb0ELb0EEENS1_21CollectiveEpilogueFwdINS6_IJSA_SC_SB_EEES9_SE_SG_Li256ELb1ELb0ELb0ELb0EEENS1_36VarlenDynamicPersistentTileSchedulerILi128ELi80ELi256ELi32ELb0ELb0ELb1ELb0ELb1ELb1EEEEEEEEEvNT_6ParamsE:
	.zero		3200


//--------------------- .nv.constant0._ZN7cutlass13device_kernelIN5flash11enable_sm90INS1_16FlashAttnFwdSm90INS1_25CollectiveMainloopFwdSm90ILi2EN4cute5tupleIJNS5_1CILi1EEES8_S8_EEENS6_IJNS7_ILi128EEENS7_ILi64EEENS7_ILi256EEEEEELi256ENS_10bfloat16_tEfNS_4arch4Sm90ELb0ELb1ELb1ELb0ELb0ELb0ELb0ELb1ELb1ELb0ELb0ELb0EEENS1_21CollectiveEpilogueFwdINS6_IJSA_SC_SB_EEES9_SE_SG_Li256ELb0ELb0ELb0ELb0EEENS1_30DynamicPersistentTileSchedulerILi256ELi32ELb0ELb0ELb1EEEEEEEEEvNT_6ParamsE --------------------------
	.section	.nv.constant0._ZN7cutlass13device_kernelIN5flash11enable_sm90INS1_16FlashAttnFwdSm90INS1_25CollectiveMainloopFwdSm90ILi2EN4cute5tupleIJNS5_1CILi1EEES8_S8_EEENS6_IJNS7_ILi128EEENS7_ILi64EEENS7_ILi256EEEEEELi256ENS_10bfloat16_tEfNS_4arch4Sm90ELb0ELb1ELb1ELb0ELb0ELb0ELb0ELb1ELb1ELb0ELb0ELb0EEENS1_21CollectiveEpilogueFwdINS6_IJSA_SC_SB_EEES9_SE_SG_Li256ELb0ELb0ELb0ELb0EEENS1_30DynamicPersistentTileSchedulerILi256ELi32ELb0ELb0ELb1EEEEEEEEEvNT_6ParamsE,"a",@progbits
	.sectionflags	@""
	.align	4
.nv.constant0._ZN7cutlass13device_kernelIN5flash11enable_sm90INS1_16FlashAttnFwdSm90INS1_25CollectiveMainloopFwdSm90ILi2EN4cute5tupleIJNS5_1CILi1EEES8_S8_EEENS6_IJNS7_ILi128EEENS7_ILi64EEENS7_ILi256EEEEEELi256ENS_10bfloat16_tEfNS_4arch4Sm90ELb0ELb1ELb1ELb0ELb0ELb0ELb0ELb1ELb1ELb0ELb0ELb0EEENS1_21CollectiveEpilogueFwdINS6_IJSA_SC_SB_EEES9_SE_SG_Li256ELb0ELb0ELb0ELb0EEENS1_30DynamicPersistentTileSchedulerILi256ELi32ELb0ELb0ELb1EEEEEEEEEvNT_6ParamsE:
	.zero		3584


//--------------------- .nv.constant0._ZN7cutlass13device_kernelIN5flash11enable_sm90INS1_16FlashAttnFwdSm90INS1_25CollectiveMainloopFwdSm90ILi2EN4cute5tupleIJNS5_1CILi1EEES8_S8_EEENS6_IJNS7_ILi128EEENS7_ILi64EEENS7_ILi256EEEEEELi256ENS_10bfloat16_tEfNS_4arch4Sm90ELb0ELb1ELb1ELb1ELb0ELb0ELb0ELb1ELb1ELb0ELb0ELb0EEENS1_21CollectiveEpilogueFwdINS6_IJSA_SC_SB_EEES9_SE_SG_Li256ELb1ELb0ELb0ELb0EEENS1_36VarlenDynamicPersistentTileSchedulerILi128ELi64ELi256ELi32ELb0ELb0ELb1ELb1ELb0ELb1EEEEEEEEEvNT_6ParamsE --------------------------
	.section	.nv.constant0._ZN7cutlass13device_kernelIN5flash11enable_sm90INS1_16FlashAttnFwdSm90INS1_25CollectiveMainloopFwdSm90ILi2EN4cute5tupleIJNS5_1CILi1EEES8_S8_EEENS6_IJNS7_ILi128EEENS7_ILi64EEENS7_ILi256EEEEEELi256ENS_10bfloat16_tEfNS_4arch4Sm90ELb0ELb1ELb1ELb1ELb0ELb0ELb0ELb1ELb1ELb0ELb0ELb0EEENS1_21CollectiveEpilogueFwdINS6_IJSA_SC_SB_EEES9_SE_SG_Li256ELb1ELb0ELb0ELb0EEENS1_36VarlenDynamicPersistentTileSchedulerILi128ELi64ELi256ELi32ELb0ELb0ELb1ELb1ELb0ELb1EEEEEEEEEvNT_6ParamsE,"a",@progbits
	.sectionflags	@""
	.align	4
.nv.constant0._ZN7cutlass13device_kernelIN5flash11enable_sm90INS1_16FlashAttnFwdSm90INS1_25CollectiveMainloopFwdSm90ILi2EN4cute5tupleIJNS5_1CILi1EEES8_S8_EEENS6_IJNS7_ILi128EEENS7_ILi64EEENS7_ILi256EEEEEELi256ENS_10bfloat16_tEfNS_4arch4Sm90ELb0ELb1ELb1ELb1ELb0ELb0ELb0ELb1ELb1ELb0ELb0ELb0EEENS1_21CollectiveEpilogueFwdINS6_IJSA_SC_SB_EEES9_SE_SG_Li256ELb1ELb0ELb0ELb0EEENS1_36VarlenDynamicPersistentTileSchedulerILi128ELi64ELi256ELi32ELb0ELb0ELb1ELb1ELb0ELb1EEEEEEEEEvNT_6ParamsE:
	.zero		3200


//--------------------- .nv.constant0._ZN7cutlass13device_kernelIN5flash11enable_sm90INS1_16FlashAttnFwdSm90INS1_25CollectiveMainloopFwdSm90ILi2EN4cute5tupleIJNS5_1CILi1EEES8_S8_EEENS6_IJNS7_ILi128EEENS7_ILi64EEENS7_ILi256EEEEEELi256ENS_10bfloat16_tEfNS_4arch4Sm90ELb0ELb1ELb1ELb1ELb0ELb1ELb0ELb1ELb1ELb0ELb0ELb0EEENS1_21CollectiveEpilogueFwdINS6_IJSA_SC_SB_EEES9_SE_SG_Li256ELb1ELb0ELb0ELb0EEENS1_36VarlenDynamicPersistentTileSchedulerILi128ELi64ELi256ELi32ELb0ELb0ELb1ELb1ELb0ELb1EEEEEEEEEvNT_6ParamsE --------------------------
	.section	.nv.constant0._ZN7cutlass13device_kernelIN5flash11enable_sm90INS1_16FlashAttnFwdSm90INS1_25CollectiveMainloopFwdSm90ILi2EN4cute5tupleIJNS5_1CILi1EEES8_S8_EEENS6_IJNS7_ILi128EEENS7_ILi64EEENS7_ILi256EEEEEELi256ENS_10bfloat16_tEfNS_4arch4Sm90ELb0ELb1ELb1ELb1ELb0ELb1ELb0ELb1ELb1ELb0ELb0ELb0EEENS1_21CollectiveEpilogueFwdINS6_IJSA_SC_SB_EEES9_SE_SG_Li256ELb1ELb0ELb0ELb0EEENS1_36VarlenDynamicPersistentTileSchedulerILi128ELi64ELi256ELi32ELb0ELb0ELb1ELb1ELb0ELb1EEEEEEEEEvNT_6ParamsE,"a",@progbits
	.sectionflags	@""
	.align	4
.nv.constant0._ZN7cutlass13device_kernelIN5flash11enable_sm90INS1_16FlashAttnFwdSm90INS1_25CollectiveMainloopFwdSm90ILi2EN4cute5tupleIJNS5_1CILi1EEES8_S8_EEENS6_IJNS7_ILi128EEENS7_ILi64EEENS7_ILi256EEEEEELi256ENS_10bfloat16_tEfNS_4arch4Sm90ELb0ELb1ELb1ELb1ELb0ELb1ELb0ELb1ELb1ELb0ELb0ELb0EEENS1_21CollectiveEpilogueFwdINS6_IJSA_SC_SB_EEES9_SE_SG_Li256ELb1ELb0ELb0ELb0EEENS1_36VarlenDynamicPersistentTileSchedulerILi128ELi64ELi256ELi32ELb0ELb0ELb1ELb1ELb0ELb1EEEEEEEEEvNT_6ParamsE:
	.zero		3200


//--------------------- .nv.constant0._ZN7cutlass13device_kernelIN5flash11enable_sm90INS1_16FlashAttnFwdSm90INS1_25CollectiveMainloopFwdSm90ILi2EN4cute5tupleIJNS5_1CILi1EEES8_S8_EEENS6_IJNS7_ILi128EEENS7_ILi80EEENS7_ILi256EEEEEELi256ENS_10bfloat16_tEfNS_4arch4Sm90ELb1ELb0ELb1ELb0ELb0ELb0ELb0ELb1ELb1ELb0ELb0ELb0EEENS1_21CollectiveEpilogueFwdINS6_IJSA_SC_SB_EEES9_SE_SG_Li256ELb0ELb0ELb0ELb0EEENS1_30DynamicPersistentTileSchedulerILi256ELi32ELb0ELb0ELb1EEEEEEEEEvNT_6ParamsE --------------------------
	.section	.nv.constant0._ZN7cutlass13device_kernelIN5flash11enable_sm90INS1_16FlashAttnFwdSm90INS1_25CollectiveMainloopFwdSm90ILi2EN4cute5tupleIJNS5_1CILi1EEES8_S8_EEENS6_IJNS7_ILi128EEENS7_ILi80EEENS7_ILi256EEEEEELi256ENS_10bfloat16_tEfNS_4arch4Sm90ELb1ELb0ELb1ELb0ELb0ELb0ELb0ELb1ELb1ELb0ELb0ELb0EEENS1_21CollectiveEpilogueFwdINS6_IJSA_SC_SB_EEES9_SE_SG_Li256ELb0ELb0ELb0ELb0EEENS1_30DynamicPersistentTileSchedulerILi256ELi32ELb0ELb0ELb1EEEEEEEEEvNT_6ParamsE,"a",@progbits
	.sectionflags	@""
	.align	4
.nv.constant0._ZN7cutlass13device_kernelIN5flash11enable_sm90INS1_16FlashAttnFwdSm90INS1_25CollectiveMainloopFwdSm90ILi2EN4cute5tupleIJNS5_1CILi1EEES8_S8_EEENS6_IJNS7_ILi128EEENS7_ILi80EEENS7_ILi256EEEEEELi256ENS_10bfloat16_tEfNS_4arch4Sm90ELb1ELb0ELb1ELb0ELb0ELb0ELb0ELb1ELb1ELb0ELb0ELb0EEENS1_21CollectiveEpilogueFwdINS6_IJSA_SC_SB_EEES9_SE_SG_Li256ELb0ELb0ELb0ELb0EEENS1_30DynamicPersistentTileSchedulerILi256ELi32ELb0ELb0ELb1EEEEEEEEEvNT_6ParamsE:
	.zero		3584


//--------------------- .nv.constant0._ZN7cutlass13device_kernelIN5flash11enable_sm90INS1_16FlashAttnFwdSm90INS1_25CollectiveMainloopFwdSm90ILi2EN4cute5tupleIJNS5_1CILi1EEES8_S8_EEENS6_IJNS7_ILi128EEENS7_ILi80EEENS7_ILi256EEEEEELi256ENS_10bfloat16_tEfNS_4arch4Sm90ELb1ELb0ELb1ELb1ELb0ELb0ELb0ELb1ELb1ELb0ELb0ELb0EEENS1_21CollectiveEpilogueFwdINS6_IJSA_SC_SB_EEES9_SE_SG_Li256ELb1ELb0ELb0ELb0EEENS1_36VarlenDynamicPersistentTileSchedulerILi128ELi80ELi256ELi32ELb0ELb0ELb1ELb1ELb1ELb1EEEEEEEEEvNT_6ParamsE --------------------------
	.section	.nv.constant0._ZN7cutlass13device_kernelIN5flash11enable_sm90INS1_16FlashAttnFwdSm90INS1_25CollectiveMainloopFwdSm90ILi2EN4cute5tupleIJNS5_1CILi1EEES8_S8_EEENS6_IJNS7_ILi128EEENS7_ILi80EEENS7_ILi256EEEEEELi256ENS_10bfloat16_tEfNS_4arch4Sm90ELb1ELb0ELb1ELb1ELb0ELb0ELb0ELb1ELb1ELb0ELb0ELb0EEENS1_21CollectiveEpilogueFwdINS6_IJSA_SC_SB_EEES9_SE_SG_Li256ELb1ELb0ELb0ELb0EEENS1_36VarlenDynamicPersistentTileSchedulerILi128ELi80ELi256ELi32ELb0ELb0ELb1ELb1ELb1ELb1EEEEEEEEEvNT_6ParamsE,"a",@progbits
	.sectionflags	@""
	.align	4
.nv.constant0._ZN7cutlass13device_kernelIN5flash11enable_sm90INS1_16FlashAttnFwdSm90INS1_25CollectiveMainloopFwdSm90ILi2EN4cute5tupleIJNS5_1CILi1EEES8_S8_EEENS6_IJNS7_ILi128EEENS7_ILi80EEENS7_ILi256EEEEEELi256ENS_10bfloat16_tEfNS_4arch4Sm90ELb1ELb0ELb1ELb1ELb0ELb0ELb0ELb1ELb1ELb0ELb0ELb0EEENS1_21CollectiveEpilogueFwdINS6_IJSA_SC_SB_EEES9_SE_SG_Li256ELb1ELb0ELb0ELb0EEENS1_36VarlenDynamicPersistentTileSchedulerILi128ELi80ELi256ELi32ELb0ELb0ELb1ELb1ELb1ELb1EEEEEEEEEvNT_6ParamsE:
	.zero		3200


//--------------------- .nv.constant0._ZN7cutlass13device_kernelIN5flash11enable_sm90INS1_16FlashAttnFwdSm90INS1_25CollectiveMainloopFwdSm90ILi2EN4cute5tupleIJNS5_1CILi1EEES8_S8_EEENS6_IJNS7_ILi128EEENS7_ILi80EEENS7_ILi256EEEEEELi256ENS_10bfloat16_tEfNS_4arch4Sm90ELb1ELb0ELb1ELb1ELb0ELb1ELb0ELb1ELb1ELb0ELb0ELb0EEENS1_21CollectiveEpilogueFwdINS6_IJSA_SC_SB_EEES9_SE_SG_Li256ELb1ELb0ELb0ELb0EEENS1_36VarlenDynamicPersistentTileSchedulerILi128ELi80ELi256ELi32ELb0ELb0ELb1ELb1ELb1ELb1EEEEEEEEEvNT_6ParamsE --------------------------
	.section	.nv.constant0._ZN7cutlass13device_kernelIN5flash11enable_sm90INS1_16FlashAttnFwdSm90INS1_25CollectiveMainloopFwdSm90ILi2EN4cute5tupleIJNS5_1CILi1EEES8_S8_EEENS6_IJNS7_ILi128EEENS7_ILi80EEENS7_ILi256EEEEEELi256ENS_10bfloat16_tEfNS_4arch4Sm90ELb1ELb0ELb1ELb1ELb0ELb1ELb0ELb1ELb1ELb0ELb0ELb0EEENS1_21CollectiveEpilogueFwdINS6_IJSA_SC_SB_EEES9_SE_SG_Li256ELb1ELb0ELb0ELb0EEENS1_36VarlenDynamicPersistentTileSchedulerILi128ELi80ELi256ELi32ELb0ELb0ELb1ELb1ELb1ELb1EEEEEEEEEvNT_6ParamsE,"a",@progbits
	.sectionflags	@""
	.align	4
.nv.constant0._ZN7cutlass13device_kernelIN5flash11enable_sm90INS1_16FlashAttnFwdSm90INS1_25CollectiveMainloopFwdSm90ILi2EN4cute5tupleIJNS5_1CILi1EEES8_S8_EEENS6_IJNS7_ILi128EEENS7_ILi80EEENS7_ILi256EEEEEELi256ENS_10bfloat16_tEfNS_4arch4Sm90ELb1ELb0ELb1ELb1ELb0ELb1ELb0ELb1ELb1ELb0ELb0ELb0EEENS1_21CollectiveEpilogueFwdINS6_IJSA_SC_SB_EEES9_SE_SG_Li256ELb1ELb0ELb0ELb0EEENS1_36VarlenDynamicPersistentTileSchedulerILi128ELi80ELi256ELi32ELb0ELb0ELb1ELb1ELb1ELb1EEEEEEEEEvNT_6ParamsE:
	.zero		3200


//--------------------- SYMBOLS --------------------------

	.type		.nv.reservedSmem.offset0,@object
	.size		.nv.reservedSmem.offset0,0x4
	.type		__assertfail,@function
